// Copyright (c) 2024, Jay Shah, Ganesh Bikshandi, Ying Zhang, Vijay Thakkar, Pradeep Ramani, Tri Dao.
// Splitting the different template instantiations to different files to speed up compilation.
// This file is auto-generated. See "generate_kernels.py"

#include "flash_fwd_launch_template.h"

#ifndef FLASHATTENTION_DISABLE_HDIM192
template void run_mha_fwd_<90, cutlass::bfloat16_t, 192, 192, false, false, false, true>(Flash_fwd_params &params, cudaStream_t stream);
#endif


// ===== COMPILED SASS (sm_90a) =====

	.target	sm_90a

	.elftype	@"ET_EXEC"


//--------------------- .note.nv.tkinfo           --------------------------
	.section	.note.nv.tkinfo,"",@"SHT_NOTE"
	.sectionflags	@"SHF_NOTE_NV_TKINFO"
	.tkinfo
        /*0018*/ 	.word	0x00000002
        /*0030*/ 	.string	""
        /*0030*/ 	.string	"ptxas"
        /*0030*/ 	.string	"Cuda compilation tools, release 13.0, V13.0.88"
        /*0030*/ 	.string	"Build cuda_13.0.r13.0/compiler.36424714_0"
        /*0030*/ 	.string	"-arch sm_90a -m 64 "



//--------------------- .note.nv.cuinfo           --------------------------
	.section	.note.nv.cuinfo,"",@"SHT_NOTE"
	.sectionflags	@"SHF_NOTE_NV_CUINFO"
        /*0018*/ 	.short	0x0002
        /*001a*/ 	.short	0x005a
        /*001c*/ 	.short	0x0082
	.zero		2


//--------------------- .nv.info                  --------------------------
	.section	.nv.info,"",@"SHT_CUDA_INFO"
	.align	4


	//----- nvinfo : EIATTR_REGCOUNT
	.align		4
        /*0000*/ 	.byte	0x04, 0x2f
        /*0002*/ 	.short	(.L_23 - .L_22)
	.align		4
.L_22:
        /*0004*/ 	.word	index@(_ZN7cutlass13device_kernelIN5flash11enable_sm90INS1_16FlashAttnFwdSm90INS1_25CollectiveMainloopFwdSm90ILi2EN4cute5tupleIJNS5_1CILi1EEES8_S8_EEENS6_IJNS7_ILi128EEENS7_ILi112EEENS7_ILi192EEEEEELi192ENS_10bfloat16_tEfNS_4arch4Sm90ELb1ELb0ELb0ELb1ELb0ELb1ELb0ELb1ELb1ELb1ELb0ELb0EEENS1_21CollectiveEpilogueFwdINS6_IJSA_SC_SB_EEES9_SE_SG_Li256ELb1ELb1ELb0ELb0EEENS1_36VarlenDynamicPersistentTileSchedulerILi128ELi112ELi256ELi128ELb0ELb1ELb1ELb1ELb1ELb1EEEEEEEEEvNT_6ParamsE)
        /*0008*/ 	.word	0x000000a8


	//----- nvinfo : EIATTR_FRAME_SIZE
	.align		4
.L_23:
        /*000c*/ 	.byte	0x04, 0x11
        /*000e*/ 	.short	(.L_25 - .L_24)
	.align		4
.L_24:
        /*0010*/ 	.word	index@(_ZN7cutlass13device_kernelIN5flash11enable_sm90INS1_16FlashAttnFwdSm90INS1_25CollectiveMainloopFwdSm90ILi2EN4cute5tupleIJNS5_1CILi1EEES8_S8_EEENS6_IJNS7_ILi128EEENS7_ILi112EEENS7_ILi192EEEEEELi192ENS_10bfloat16_tEfNS_4arch4Sm90ELb1ELb0ELb0ELb1ELb0ELb1ELb0ELb1ELb1ELb1ELb0ELb0EEENS1_21CollectiveEpilogueFwdINS6_IJSA_SC_SB_EEES9_SE_SG_Li256ELb1ELb1ELb0ELb0EEENS1_36VarlenDynamicPersistentTileSchedulerILi128ELi112ELi256ELi128ELb0ELb1ELb1ELb1ELb1ELb1EEEEEEEEEvNT_6ParamsE)
        /*0014*/ 	.word	0x00000098


	//----- nvinfo : EIATTR_REGCOUNT
	.align		4
.L_25:
        /*0018*/ 	.byte	0x04, 0x2f
        /*001a*/ 	.short	(.L_27 - .L_26)
	.align		4
.L_26:
        /*001c*/ 	.word	index@(_ZN7cutlass13device_kernelIN5flash11enable_sm90INS1_16FlashAttnFwdSm90INS1_25CollectiveMainloopFwdSm90ILi2EN4cute5tupleIJNS5_1CILi1EEES8_S8_EEENS6_IJNS7_ILi128EEENS7_ILi112EEENS7_ILi192EEEEEELi192ENS_10bfloat16_tEfNS_4arch4Sm90ELb1ELb0ELb0ELb1ELb0ELb0ELb0ELb1ELb1ELb1ELb0ELb0EEENS1_21CollectiveEpilogueFwdINS6_IJSA_SC_SB_EEES9_SE_SG_Li256ELb1ELb1ELb0ELb0EEENS1_36VarlenDynamicPersistentTileSchedulerILi128ELi112ELi256ELi128ELb0ELb1ELb1ELb1ELb1ELb1EEEEEEEEEvNT_6ParamsE)
        /*0020*/ 	.word	0x000000a8


	//----- nvinfo : EIATTR_FRAME_SIZE
	.align		4
.L_27:
        /*0024*/ 	.byte	0x04, 0x11
        /*0026*/ 	.short	(.L_29 - .L_28)
	.align		4
.L_28:
        /*0028*/ 	.word	index@(_ZN7cutlass13device_kernelIN5flash11enable_sm90INS1_16FlashAttnFwdSm90INS1_25CollectiveMainloopFwdSm90ILi2EN4cute5tupleIJNS5_1CILi1EEES8_S8_EEENS6_IJNS7_ILi128EEENS7_ILi112EEENS7_ILi192EEEEEELi192ENS_10bfloat16_tEfNS_4arch4Sm90ELb1ELb0ELb0ELb1ELb0ELb0ELb0ELb1ELb1ELb1ELb0ELb0EEENS1_21CollectiveEpilogueFwdINS6_IJSA_SC_SB_EEES9_SE_SG_Li256ELb1ELb1ELb0ELb0EEENS1_36VarlenDynamicPersistentTileSchedulerILi128ELi112ELi256ELi128ELb0ELb1ELb1ELb1ELb1ELb1EEEEEEEEEvNT_6ParamsE)
        /*002c*/ 	.word	0x00000058


	//----- nvinfo : EIATTR_REGCOUNT
	.align		4
.L_29:
        /*0030*/ 	.byte	0x04, 0x2f
        /*0032*/ 	.short	(.L_31 - .L_30)
	.align		4
.L_30:
        /*0034*/ 	.word	index@(_ZN7cutlass13device_kernelIN5flash11enable_sm90INS1_16FlashAttnFwdSm90INS1_25CollectiveMainloopFwdSm90ILi2EN4cute5tupleIJNS5_1CILi1EEES8_S8_EEENS6_IJNS7_ILi128EEENS7_ILi112EEENS7_ILi192EEEEEELi192ENS_10bfloat16_tEfNS_4arch4Sm90ELb1ELb0ELb0ELb0ELb0ELb0ELb0ELb1ELb1ELb1ELb0ELb0EEENS1_21CollectiveEpilogueFwdINS6_IJSA_SC_SB_EEES9_SE_SG_Li256ELb0ELb1ELb0ELb0EEENS1_30DynamicPersistentTileSchedulerILi256ELi128ELb0ELb1ELb1EEEEEEEEEvNT_6ParamsE)
        /*0038*/ 	.word	0x000000a8


	//----- nvinfo : EIATTR_FRAME_SIZE
	.align		4
.L_31:
        /*003c*/ 	.byte	0x04, 0x11
        /*003e*/ 	.short	(.L_33 - .L_32)
	.align		4
.L_32:
        /*0040*/ 	.word	index@(_ZN7cutlass13device_kernelIN5flash11enable_sm90INS1_16FlashAttnFwdSm90INS1_25CollectiveMainloopFwdSm90ILi2EN4cute5tupleIJNS5_1CILi1EEES8_S8_EEENS6_IJNS7_ILi128EEENS7_ILi112EEENS7_ILi192EEEEEELi192ENS_10bfloat16_tEfNS_4arch4Sm90ELb1ELb0ELb0ELb0ELb0ELb0ELb0ELb1ELb1ELb1ELb0ELb0EEENS1_21CollectiveEpilogueFwdINS6_IJSA_SC_SB_EEES9_SE_SG_Li256ELb0ELb1ELb0ELb0EEENS1_30DynamicPersistentTileSchedulerILi256ELi128ELb0ELb1ELb1EEEEEEEEEvNT_6ParamsE)
        /*0044*/ 	.word	0x00000038


	//----- nvinfo : EIATTR_REGCOUNT
	.align		4
.L_33:
        /*0048*/ 	.byte	0x04, 0x2f
        /*004a*/ 	.short	(.L_35 - .L_34)
	.align		4
.L_34:
        /*004c*/ 	.word	index@(_ZN7cutlass13device_kernelIN5flash11enable_sm90INS1_16FlashAttnFwdSm90INS1_25CollectiveMainloopFwdSm90ILi2EN4cute5tupleIJNS5_1CILi1EEES8_S8_EEENS6_IJNS7_ILi128EEENS7_ILi96EEENS7_ILi192EEEEEELi192ENS_10bfloat16_tEfNS_4arch4Sm90ELb0ELb1ELb0ELb1ELb0ELb1ELb0ELb1ELb1ELb1ELb0ELb0EEENS1_21CollectiveEpilogueFwdINS6_IJSA_SC_SB_EEES9_SE_SG_Li256ELb1ELb1ELb0ELb0EEENS1_36VarlenDynamicPersistentTileSchedulerILi128ELi96ELi256ELi128ELb0ELb1ELb1ELb1ELb0ELb1EEEEEEEEEvNT_6ParamsE)
        /*0050*/ 	.word	0x000000a8


	//----- nvinfo : EIATTR_FRAME_SIZE
	.align		4
.L_35:
        /*0054*/ 	.byte	0x04, 0x11
        /*0056*/ 	.short	(.L_37 - .L_36)
	.align		4
.L_36:
        /*0058*/ 	.word	index@(_ZN7cutlass13device_kernelIN5flash11enable_sm90INS1_16FlashAttnFwdSm90INS1_25CollectiveMainloopFwdSm90ILi2EN4cute5tupleIJNS5_1CILi1EEES8_S8_EEENS6_IJNS7_ILi128EEENS7_ILi96EEENS7_ILi192EEEEEELi192ENS_10bfloat16_tEfNS_4arch4Sm90ELb0ELb1ELb0ELb1ELb0ELb1ELb0ELb1ELb1ELb1ELb0ELb0EEENS1_21CollectiveEpilogueFwdINS6_IJSA_SC_SB_EEES9_SE_SG_Li256ELb1ELb1ELb0ELb0EEENS1_36VarlenDynamicPersistentTileSchedulerILi128ELi96ELi256ELi128ELb0ELb1ELb1ELb1ELb0ELb1EEEEEEEEEvNT_6ParamsE)
        /*005c*/ 	.word	0x00000088


	//----- nvinfo : EIATTR_REGCOUNT
	.align		4
.L_37:
        /*0060*/ 	.byte	0x04, 0x2f
        /*0062*/ 	.short	(.L_39 - .L_38)
	.align		4
.L_38:
        /*0064*/ 	.word	index@(_ZN7cutlass13device_kernelIN5flash11enable_sm90INS1_16FlashAttnFwdSm90INS1_25CollectiveMainloopFwdSm90ILi2EN4cute5tupleIJNS5_1CILi1EEES8_S8_EEENS6_IJNS7_ILi128EEENS7_ILi96EEENS7_ILi192EEEEEELi192ENS_10bfloat16_tEfNS_4arch4Sm90ELb0ELb1ELb0ELb1ELb0ELb0ELb0ELb1ELb1ELb1ELb0ELb0EEENS1_21CollectiveEpilogueFwdINS6_IJSA_SC_SB_EEES9_SE_SG_Li256ELb1ELb1ELb0ELb0EEENS1_36VarlenDynamicPersistentTileSchedulerILi128ELi96ELi256ELi128ELb0ELb1ELb1ELb1ELb0ELb1EEEEEEEEEvNT_6ParamsE)
        /*0068*/ 	.word	0x000000a8


	//----- nvinfo : EIATTR_FRAME_SIZE
	.align		4
.L_39:
        /*006c*/ 	.byte	0x04, 0x11
        /*006e*/ 	.short	(.L_41 - .L_40)
	.align		4
.L_40:
        /*0070*/ 	.word	index@(_ZN7cutlass13device_kernelIN5flash11enable_sm90INS1_16FlashAttnFwdSm90INS1_25CollectiveMainloopFwdSm90ILi2EN4cute5tupleIJNS5_1CILi1EEES8_S8_EEENS6_IJNS7_ILi128EEENS7_ILi96EEENS7_ILi192EEEEEELi192ENS_10bfloat16_tEfNS_4arch4Sm90ELb0ELb1ELb0ELb1ELb0ELb0ELb0ELb1ELb1ELb1ELb0ELb0EEENS1_21CollectiveEpilogueFwdINS6_IJSA_SC_SB_EEES9_SE_SG_Li256ELb1ELb1ELb0ELb0EEENS1_36VarlenDynamicPersistentTileSchedulerILi128ELi96ELi256ELi128ELb0ELb1ELb1ELb1ELb0ELb1EEEEEEEEEvNT_6ParamsE)
        /*0074*/ 	.word	0x00000050


	//----- nvinfo : EIATTR_REGCOUNT
	.align		4
.L_41:
        /*0078*/ 	.byte	0x04, 0x2f
        /*007a*/ 	.short	(.L_43 - .L_42)
	.align		4
.L_42:
        /*007c*/ 	.word	index@(_ZN7cutlass13device_kernelIN5flash11enable_sm90INS1_16FlashAttnFwdSm90INS1_25CollectiveMainloopFwdSm90ILi2EN4cute5tupleIJNS5_1CILi1EEES8_S8_EEENS6_IJNS7_ILi128EEENS7_ILi96EEENS7_ILi192EEEEEELi192ENS_10bfloat16_tEfNS_4arch4Sm90ELb0ELb1ELb0ELb0ELb0ELb0ELb0ELb1ELb1ELb1ELb0ELb0EEENS1_21CollectiveEpilogueFwdINS6_IJSA_SC_SB_EEES9_SE_SG_Li256ELb0ELb1ELb0ELb0EEENS1_30DynamicPersistentTileSchedulerILi256ELi128ELb0ELb1ELb1EEEEEEEEEvNT_6ParamsE)
        /*0080*/ 	.word	0x000000a8


	//----- nvinfo : EIATTR_FRAME_SIZE
	.align		4
.L_43:
        /*0084*/ 	.byte	0x04, 0x11
        /*0086*/ 	.short	(.L_45 - .L_44)
	.align		4
.L_44:
        /*0088*/ 	.word	index@(_ZN7cutlass13device_kernelIN5flash11enable_sm90INS1_16FlashAttnFwdSm90INS1_25CollectiveMainloopFwdSm90ILi2EN4cute5tupleIJNS5_1CILi1EEES8_S8_EEENS6_IJNS7_ILi128EEENS7_ILi96EEENS7_ILi192EEEEEELi192ENS_10bfloat16_tEfNS_4arch4Sm90ELb0ELb1ELb0ELb0ELb0ELb0ELb0ELb1ELb1ELb1ELb0ELb0EEENS1_21CollectiveEpilogueFwdINS6_IJSA_SC_SB_EEES9_SE_SG_Li256ELb0ELb1ELb0ELb0EEENS1_30DynamicPersistentTileSchedulerILi256ELi128ELb0ELb1ELb1EEEEEEEEEvNT_6ParamsE)
        /*008c*/ 	.word	0x00000020


	//----- nvinfo : EIATTR_REGCOUNT
	.align		4
.L_45:
        /*0090*/ 	.byte	0x04, 0x2f
        /*0092*/ 	.short	(.L_47 - .L_46)
	.align		4
.L_46:
        /*0094*/ 	.word	index@(_ZN7cutlass13device_kernelIN5flash11enable_sm90INS1_16FlashAttnFwdSm90INS1_25CollectiveMainloopFwdSm90ILi2EN4cute5tupleIJNS5_1CILi1EEES8_S8_EEENS6_IJNS7_ILi128EEENS7_ILi112EEENS7_ILi192EEEEEELi192ENS_10bfloat16_tEfNS_4arch4Sm90ELb0ELb0ELb0ELb1ELb0ELb1ELb0ELb1ELb1ELb1ELb0ELb0EEENS1_21CollectiveEpilogueFwdINS6_IJSA_SC_SB_EEES9_SE_SG_Li256ELb1ELb1ELb0ELb0EEENS1_36VarlenDynamicPersistentTileSchedulerILi128ELi112ELi256ELi128ELb0ELb1ELb1ELb0ELb1ELb1EEEEEEEEEvNT_6ParamsE)
        /*0098*/ 	.word	0x000000a8


	//----- nvinfo : EIATTR_FRAME_SIZE
	.align		4
.L_47:
        /*009c*/ 	.byte	0x04, 0x11
        /*009e*/ 	.short	(.L_49 - .L_48)
	.align		4
.L_48:
        /*00a0*/ 	.word	index@(_ZN7cutlass13device_kernelIN5flash11enable_sm90INS1_16FlashAttnFwdSm90INS1_25CollectiveMainloopFwdSm90ILi2EN4cute5tupleIJNS5_1CILi1EEES8_S8_EEENS6_IJNS7_ILi128EEENS7_ILi112EEENS7_ILi192EEEEEELi192ENS_10bfloat16_tEfNS_4arch4Sm90ELb0ELb0ELb0ELb1ELb0ELb1ELb0ELb1ELb1ELb1ELb0ELb0EEENS1_21CollectiveEpilogueFwdINS6_IJSA_SC_SB_EEES9_SE_SG_Li256ELb1ELb1ELb0ELb0EEENS1_36VarlenDynamicPersistentTileSchedulerILi128ELi112ELi256ELi128ELb0ELb1ELb1ELb0ELb1ELb1EEEEEEEEEvNT_6ParamsE)
        /*00a4*/ 	.word	0x000000a0


	//----- nvinfo : EIATTR_REGCOUNT
	.align		4
.L_49:
        /*00a8*/ 	.byte	0x04, 0x2f
        /*00aa*/ 	.short	(.L_51 - .L_50)
	.align		4
.L_50:
        /*00ac*/ 	.word	index@(_ZN7cutlass13device_kernelIN5flash11enable_sm90INS1_16FlashAttnFwdSm90INS1_25CollectiveMainloopFwdSm90ILi2EN4cute5tupleIJNS5_1CILi1EEES8_S8_EEENS6_IJNS7_ILi128EEENS7_ILi112EEENS7_ILi192EEEEEELi192ENS_10bfloat16_tEfNS_4arch4Sm90ELb0ELb0ELb0ELb1ELb0ELb0ELb0ELb1ELb1ELb1ELb0ELb0EEENS1_21CollectiveEpilogueFwdINS6_IJSA_SC_SB_EEES9_SE_SG_Li256ELb1ELb1ELb0ELb0EEENS1_36VarlenDynamicPersistentTileSchedulerILi128ELi112ELi256ELi128ELb0ELb1ELb1ELb0ELb1ELb1EEEEEEEEEvNT_6ParamsE)
        /*00b0*/ 	.word	0x000000a8


	//----- nvinfo : EIATTR_FRAME_SIZE
	.align		4
.L_51:
        /*00b4*/ 	.byte	0x04, 0x11
        /*00b6*/ 	.short	(.L_53 - .L_52)
	.align		4
.L_52:
        /*00b8*/ 	.word	index@(_ZN7cutlass13device_kernelIN5flash11enable_sm90INS1_16FlashAttnFwdSm90INS1_25CollectiveMainloopFwdSm90ILi2EN4cute5tupleIJNS5_1CILi1EEES8_S8_EEENS6_IJNS7_ILi128EEENS7_ILi112EEENS7_ILi192EEEEEELi192ENS_10bfloat16_tEfNS_4arch4Sm90ELb0ELb0ELb0ELb1ELb0ELb0ELb0ELb1ELb1ELb1ELb0ELb0EEENS1_21CollectiveEpilogueFwdINS6_IJSA_SC_SB_EEES9_SE_SG_Li256ELb1ELb1ELb0ELb0EEENS1_36VarlenDynamicPersistentTileSchedulerILi128ELi112ELi256ELi128ELb0ELb1ELb1ELb0ELb1ELb1EEEEEEEEEvNT_6ParamsE)
        /*00bc*/ 	.word	0x00000060


	//----- nvinfo : EIATTR_REGCOUNT
	.align		4
.L_53:
        /*00c0*/ 	.byte	0x04, 0x2f
        /*00c2*/ 	.short	(.L_55 - .L_54)
	.align		4
.L_54:
        /*00c4*/ 	.word	index@(_ZN7cutlass13device_kernelIN5flash11enable_sm90INS1_16FlashAttnFwdSm90INS1_25CollectiveMainloopFwdSm90ILi2EN4cute5tupleIJNS5_1CILi2EEENS7_ILi1EEES9_EEENS6_IJNS7_ILi128EEENS7_ILi112EEENS7_ILi192EEEEEELi192ENS_10bfloat16_tEfNS_4arch4Sm90ELb0ELb0ELb0ELb0ELb0ELb0ELb0ELb1ELb1ELb1ELb0ELb0EEENS1_21CollectiveEpilogueFwdINS6_IJSB_SD_SC_EEESA_SF_SH_Li256ELb0ELb1ELb0ELb0EEENS1_29StaticPersistentTileSchedulerILb0EEEEEEEEEvNT_6ParamsE)
        /*00c8*/ 	.word	0x000000a8


	//----- nvinfo : EIATTR_FRAME_SIZE
	.align		4
.L_55:
        /*00cc*/ 	.byte	0x04, 0x11
        /*00ce*/ 	.short	(.L_57 - .L_56)
	.align		4
.L_56:
        /*00d0*/ 	.word	index@(_ZN7cutlass13device_kernelIN5flash11enable_sm90INS1_16FlashAttnFwdSm90INS1_25CollectiveMainloopFwdSm90ILi2EN4cute5tupleIJNS5_1CILi2EEENS7_ILi1EEES9_EEENS6_IJNS7_ILi128EEENS7_ILi112EEENS7_ILi192EEEEEELi192ENS_10bfloat16_tEfNS_4arch4Sm90ELb0ELb0ELb0ELb0ELb0ELb0ELb0ELb1ELb1ELb1ELb0ELb0EEENS1_21CollectiveEpilogueFwdINS6_IJSB_SD_SC_EEESA_SF_SH_Li256ELb0ELb1ELb0ELb0EEENS1_29StaticPersistentTileSchedulerILb0EEEEEEEEEvNT_6ParamsE)
        /*00d4*/ 	.word	0x00000038


	//----- nvinfo : EIATTR_REGCOUNT
	.align		4
.L_57:
        /*00d8*/ 	.byte	0x04, 0x2f
        /*00da*/ 	.short	(.L_59 - .L_58)
	.align		4
.L_58:
        /*00dc*/ 	.word	index@(_ZN7cutlass13device_kernelIN5flash11enable_sm90INS1_16FlashAttnFwdSm90INS1_25CollectiveMainloopFwdSm90ILi2EN4cute5tupleIJNS5_1CILi1EEES8_S8_EEENS6_IJNS7_ILi128EEENS7_ILi112EEENS7_ILi192EEEEEELi192ENS_10bfloat16_tEfNS_4arch4Sm90ELb0ELb0ELb0ELb0ELb0ELb0ELb0ELb1ELb1ELb1ELb0ELb0EEENS1_21CollectiveEpilogueFwdINS6_IJSA_SC_SB_EEES9_SE_SG_Li256ELb0ELb1ELb0ELb0EEENS1_29StaticPersistentTileSchedulerILb0EEEEEEEEEvNT_6ParamsE)
        /*00e0*/ 	.word	0x000000a8


	//----- nvinfo : EIATTR_FRAME_SIZE
	.align		4
.L_59:
        /*00e4*/ 	.byte	0x04, 0x11
        /*00e6*/ 	.short	(.L_61 - .L_60)
	.align		4
.L_60:
        /*00e8*/ 	.word	index@(_ZN7cutlass13device_kernelIN5flash11enable_sm90INS1_16FlashAttnFwdSm90INS1_25CollectiveMainloopFwdSm90ILi2EN4cute5tupleIJNS5_1CILi1EEES8_S8_EEENS6_IJNS7_ILi128EEENS7_ILi112EEENS7_ILi192EEEEEELi192ENS_10bfloat16_tEfNS_4arch4Sm90ELb0ELb0ELb0ELb0ELb0ELb0ELb0ELb1ELb1ELb1ELb0ELb0EEENS1_21CollectiveEpilogueFwdINS6_IJSA_SC_SB_EEES9_SE_SG_Li256ELb0ELb1ELb0ELb0EEENS1_29StaticPersistentTileSchedulerILb0EEEEEEEEEvNT_6ParamsE)
        /*00ec*/ 	.word	0x00000038


	//----- nvinfo : EIATTR_MIN_STACK_SIZE
	.align		4
.L_61:
        /*00f0*/ 	.byte	0x04, 0x12
        /*00f2*/ 	.short	(.L_63 - .L_62)
	.align		4
.L_62:
        /*00f4*/ 	.word	index@(_ZN7cutlass13device_kernelIN5flash11enable_sm90INS1_16FlashAttnFwdSm90INS1_25CollectiveMainloopFwdSm90ILi2EN4cute5tupleIJNS5_1CILi1EEES8_S8_EEENS6_IJNS7_ILi128EEENS7_ILi112EEENS7_ILi192EEEEEELi192ENS_10bfloat16_tEfNS_4arch4Sm90ELb0ELb0ELb0ELb0ELb0ELb0ELb0ELb1ELb1ELb1ELb0ELb0EEENS1_21CollectiveEpilogueFwdINS6_IJSA_SC_SB_EEES9_SE_SG_Li256ELb0ELb1ELb0ELb0EEENS1_29StaticPersistentTileSchedulerILb0EEEEEEEEEvNT_6ParamsE)
        /*00f8*/ 	.word	0x00000038


	//----- nvinfo : EIATTR_MIN_STACK_SIZE
	.align		4
.L_63:
        /*00fc*/ 	.byte	0x04, 0x12
        /*00fe*/ 	.short	(.L_65 - .L_64)
	.align		4
.L_64:
        /*0100*/ 	.word	index@(_ZN7cutlass13device_kernelIN5flash11enable_sm90INS1_16FlashAttnFwdSm90INS1_25CollectiveMainloopFwdSm90ILi2EN4cute5tupleIJNS5_1CILi2EEENS7_ILi1EEES9_EEENS6_IJNS7_ILi128EEENS7_ILi112EEENS7_ILi192EEEEEELi192ENS_10bfloat16_tEfNS_4arch4Sm90ELb0ELb0ELb0ELb0ELb0ELb0ELb0ELb1ELb1ELb1ELb0ELb0EEENS1_21CollectiveEpilogueFwdINS6_IJSB_SD_SC_EEESA_SF_SH_Li256ELb0ELb1ELb0ELb0EEENS1_29StaticPersistentTileSchedulerILb0EEEEEEEEEvNT_6ParamsE)
        /*0104*/ 	.word	0x00000038


	//----- nvinfo : EIATTR_MIN_STACK_SIZE
	.align		4
.L_65:
        /*0108*/ 	.byte	0x04, 0x12
        /*010a*/ 	.short	(.L_67 - .L_66)
	.align		4
.L_66:
        /*010c*/ 	.word	index@(_ZN7cutlass13device_kernelIN5flash11enable_sm90INS1_16FlashAttnFwdSm90INS1_25CollectiveMainloopFwdSm90ILi2EN4cute5tupleIJNS5_1CILi1EEES8_S8_EEENS6_IJNS7_ILi128EEENS7_ILi112EEENS7_ILi192EEEEEELi192ENS_10bfloat16_tEfNS_4arch4Sm90ELb0ELb0ELb0ELb1ELb0ELb0ELb0ELb1ELb1ELb1ELb0ELb0EEENS1_21CollectiveEpilogueFwdINS6_IJSA_SC_SB_EEES9_SE_SG_Li256ELb1ELb1ELb0ELb0EEENS1_36VarlenDynamicPersistentTileSchedulerILi128ELi112ELi256ELi128ELb0ELb1ELb1ELb0ELb1ELb1EEEEEEEEEvNT_6ParamsE)
        /*0110*/ 	.word	0x00000060


	//----- nvinfo : EIATTR_MIN_STACK_SIZE
	.align		4
.L_67:
        /*0114*/ 	.byte	0x04, 0x12
        /*0116*/ 	.short	(.L_69 - .L_68)
	.align		4
.L_68:
        /*0118*/ 	.word	index@(_ZN7cutlass13device_kernelIN5flash11enable_sm90INS1_16FlashAttnFwdSm90INS1_25CollectiveMainloopFwdSm90ILi2EN4cute5tupleIJNS5_1CILi1EEES8_S8_EEENS6_IJNS7_ILi128EEENS7_ILi112EEENS7_ILi192EEEEEELi192ENS_10bfloat16_tEfNS_4arch4Sm90ELb0ELb0ELb0ELb1ELb0ELb1ELb0ELb1ELb1ELb1ELb0ELb0EEENS1_21CollectiveEpilogueFwdINS6_IJSA_SC_SB_EEES9_SE_SG_Li256ELb1ELb1ELb0ELb0EEENS1_36VarlenDynamicPersistentTileSchedulerILi128ELi112ELi256ELi128ELb0ELb1ELb1ELb0ELb1ELb1EEEEEEEEEvNT_6ParamsE)
        /*011c*/ 	.word	0x000000a0


	//----- nvinfo : EIATTR_MIN_STACK_SIZE
	.align		4
.L_69:
        /*0120*/ 	.byte	0x04, 0x12
        /*0122*/ 	.short	(.L_71 - .L_70)
	.align		4
.L_70:
        /*0124*/ 	.word	index@(_ZN7cutlass13device_kernelIN5flash11enable_sm90INS1_16FlashAttnFwdSm90INS1_25CollectiveMainloopFwdSm90ILi2EN4cute5tupleIJNS5_1CILi1EEES8_S8_EEENS6_IJNS7_ILi128EEENS7_ILi96EEENS7_ILi192EEEEEELi192ENS_10bfloat16_tEfNS_4arch4Sm90ELb0ELb1ELb0ELb0ELb0ELb0ELb0ELb1ELb1ELb1ELb0ELb0EEENS1_21CollectiveEpilogueFwdINS6_IJSA_SC_SB_EEES9_SE_SG_Li256ELb0ELb1ELb0ELb0EEENS1_30DynamicPersistentTileSchedulerILi256ELi128ELb0ELb1ELb1EEEEEEEEEvNT_6ParamsE)
        /*0128*/ 	.word	0x00000020


	//----- nvinfo : EIATTR_MIN_STACK_SIZE
	.align		4
.L_71:
        /*012c*/ 	.byte	0x04, 0x12
        /*012e*/ 	.short	(.L_73 - .L_72)
	.align		4
.L_72:
        /*0130*/ 	.word	index@(_ZN7cutlass13device_kernelIN5flash11enable_sm90INS1_16FlashAttnFwdSm90INS1_25CollectiveMainloopFwdSm90ILi2EN4cute5tupleIJNS5_1CILi1EEES8_S8_EEENS6_IJNS7_ILi128EEENS7_ILi96EEENS7_ILi192EEEEEELi192ENS_10bfloat16_tEfNS_4arch4Sm90ELb0ELb1ELb0ELb1ELb0ELb0ELb0ELb1ELb1ELb1ELb0ELb0EEENS1_21CollectiveEpilogueFwdINS6_IJSA_SC_SB_EEES9_SE_SG_Li256ELb1ELb1ELb0ELb0EEENS1_36VarlenDynamicPersistentTileSchedulerILi128ELi96ELi256ELi128ELb0ELb1ELb1ELb1ELb0ELb1EEEEEEEEEvNT_6ParamsE)
        /*0134*/ 	.word	0x00000050


	//----- nvinfo : EIATTR_MIN_STACK_SIZE
	.align		4
.L_73:
        /*0138*/ 	.byte	0x04, 0x12
        /*013a*/ 	.short	(.L_75 - .L_74)
	.align		4
.L_74:
        /*013c*/ 	.word	index@(_ZN7cutlass13device_kernelIN5flash11enable_sm90INS1_16FlashAttnFwdSm90INS1_25CollectiveMainloopFwdSm90ILi2EN4cute5tupleIJNS5_1CILi1EEES8_S8_EEENS6_IJNS7_ILi128EEENS7_ILi96EEENS7_ILi192EEEEEELi192ENS_10bfloat16_tEfNS_4arch4Sm90ELb0ELb1ELb0ELb1ELb0ELb1ELb0ELb1ELb1ELb1ELb0ELb0EEENS1_21CollectiveEpilogueFwdINS6_IJSA_SC_SB_EEES9_SE_SG_Li256ELb1ELb1ELb0ELb0EEENS1_36VarlenDynamicPersistentTileSchedulerILi128ELi96ELi256ELi128ELb0ELb1ELb1ELb1ELb0ELb1EEEEEEEEEvNT_6ParamsE)
        /*0140*/ 	.word	0x00000088


	//----- nvinfo : EIATTR_MIN_STACK_SIZE
	.align		4
.L_75:
        /*0144*/ 	.byte	0x04, 0x12
        /*0146*/ 	.short	(.L_77 - .L_76)
	.align		4
.L_76:
        /*0148*/ 	.word	index@(_ZN7cutlass13device_kernelIN5flash11enable_sm90INS1_16FlashAttnFwdSm90INS1_25CollectiveMainloopFwdSm90ILi2EN4cute5tupleIJNS5_1CILi1EEES8_S8_EEENS6_IJNS7_ILi128EEENS7_ILi112EEENS7_ILi192EEEEEELi192ENS_10bfloat16_tEfNS_4arch4Sm90ELb1ELb0ELb0ELb0ELb0ELb0ELb0ELb1ELb1ELb1ELb0ELb0EEENS1_21CollectiveEpilogueFwdINS6_IJSA_SC_SB_EEES9_SE_SG_Li256ELb0ELb1ELb0ELb0EEENS1_30DynamicPersistentTileSchedulerILi256ELi128ELb0ELb1ELb1EEEEEEEEEvNT_6ParamsE)
        /*014c*/ 	.word	0x00000038


	//----- nvinfo : EIATTR_MIN_STACK_SIZE
	.align		4
.L_77:
        /*0150*/ 	.byte	0x04, 0x12
        /*0152*/ 	.short	(.L_79 - .L_78)
	.align		4
.L_78:
        /*0154*/ 	.word	index@(_ZN7cutlass13device_kernelIN5flash11enable_sm90INS1_16FlashAttnFwdSm90INS1_25CollectiveMainloopFwdSm90ILi2EN4cute5tupleIJNS5_1CILi1EEES8_S8_EEENS6_IJNS7_ILi128EEENS7_ILi112EEENS7_ILi192EEEEEELi192ENS_10bfloat16_tEfNS_4arch4Sm90ELb1ELb0ELb0ELb1ELb0ELb0ELb0ELb1ELb1ELb1ELb0ELb0EEENS1_21CollectiveEpilogueFwdINS6_IJSA_SC_SB_EEES9_SE_SG_Li256ELb1ELb1ELb0ELb0EEENS1_36VarlenDynamicPersistentTileSchedulerILi128ELi112ELi256ELi128ELb0ELb1ELb1ELb1ELb1ELb1EEEEEEEEEvNT_6ParamsE)
        /*0158*/ 	.word	0x00000058


	//----- nvinfo : EIATTR_MIN_STACK_SIZE
	.align		4
.L_79:
        /*015c*/ 	.byte	0x04, 0x12
        /*015e*/ 	.short	(.L_81 - .L_80)
	.align		4
.L_80:
        /*0160*/ 	.word	index@(_ZN7cutlass13device_kernelIN5flash11enable_sm90INS1_16FlashAttnFwdSm90INS1_25CollectiveMainloopFwdSm90ILi2EN4cute5tupleIJNS5_1CILi1EEES8_S8_EEENS6_IJNS7_ILi128EEENS7_ILi112EEENS7_ILi192EEEEEELi192ENS_10bfloat16_tEfNS_4arch4Sm90ELb1ELb0ELb0ELb1ELb0ELb1ELb0ELb1ELb1ELb1ELb0ELb0EEENS1_21CollectiveEpilogueFwdINS6_IJSA_SC_SB_EEES9_SE_SG_Li256ELb1ELb1ELb0ELb0EEENS1_36VarlenDynamicPersistentTileSchedulerILi128ELi112ELi256ELi128ELb0ELb1ELb1ELb1ELb1ELb1EEEEEEEEEvNT_6ParamsE)
        /*0164*/ 	.word	0x00000098
.L_81:


//--------------------- .nv.compat                --------------------------
	.section	.nv.compat,"",@"SHT_CUDA_COMPAT_INFO"
	.align	4
        /*0000*/ 	.byte	0x02, 0x09, 0x01, 0x00, 0x02, 0x02, 0x04, 0x00, 0x02, 0x05, 0x05, 0x00, 0x03, 0x07, 0x01, 0x01
        /*0010*/ 	.byte	0x02, 0x03, 0x01, 0x00, 0x02, 0x06, 0x01, 0x00, 0x04, 0x0b, 0x08, 0x00, 0x00, 0x00, 0x00, 0x00
        /*0020*/ 	.byte	0x00, 0x00, 0x00, 0x00


//--------------------- .nv.info._ZN7cutlass13device_kernelIN5flash11enable_sm90INS1_16FlashAttnFwdSm90INS1_25CollectiveMainloopFwdSm90ILi2EN4cute5tupleIJNS5_1CILi1EEES8_S8_EEENS6_IJNS7_ILi128EEENS7_ILi112EEENS7_ILi192EEEEEELi192ENS_10bfloat16_tEfNS_4arch4Sm90ELb0ELb0ELb0ELb0ELb0ELb0ELb0ELb1ELb1ELb1ELb0ELb0EEENS1_21CollectiveEpilogueFwdINS6_IJSA_SC_SB_EEES9_SE_SG_Li256ELb0ELb1ELb0ELb0EEENS1_29StaticPersistentTileSchedulerILb0EEEEEEEEEvNT_6ParamsE --------------------------
	.section	.nv.info._ZN7cutlass13device_kernelIN5flash11enable_sm90INS1_16FlashAttnFwdSm90INS1_25CollectiveMainloopFwdSm90ILi2EN4cute5tupleIJNS5_1CILi1EEES8_S8_EEENS6_IJNS7_ILi128EEENS7_ILi112EEENS7_ILi192EEEEEELi192ENS_10bfloat16_tEfNS_4arch4Sm90ELb0ELb0ELb0ELb0ELb0ELb0ELb0ELb1ELb1ELb1ELb0ELb0EEENS1_21CollectiveEpilogueFwdINS6_IJSA_SC_SB_EEES9_SE_SG_Li256ELb0ELb1ELb0ELb0EEENS1_29StaticPersistentTileSchedulerILb0EEEEEEEEEvNT_6ParamsE,"",@"SHT_CUDA_INFO"
	.sectionflags	@""
	.align	4


	//----- nvinfo : EIATTR_CUDA_API_VERSION
	.align		4
        /*0000*/ 	.byte	0x04, 0x37
        /*0002*/ 	.short	(.L_83 - .L_82)
.L_82:
        /*0004*/ 	.word	0x00000082


	//----- nvinfo : EIATTR_KPARAM_INFO
	.align		4
.L_83:
        /*0008*/ 	.byte	0x04, 0x17
        /*000a*/ 	.short	(.L_85 - .L_84)
.L_84:
        /*000c*/ 	.word	0x00000000
        /*0010*/ 	.short	0x0000
        /*0012*/ 	.short	0x0070
        /*0014*/ 	.byte	0x00, 0xf0, 0x01, 0x28


	//----- nvinfo : EIATTR_SPARSE_MMA_MASK
	.align		4
.L_85:
        /*0018*/ 	.byte	0x03, 0x50
        /*001a*/ 	.short	0x0000


	//----- nvinfo : EIATTR_MAXREG_COUNT
	.align		4
        /*001c*/ 	.byte	0x03, 0x1b
        /*001e*/ 	.short	0x00a8


	//----- nvinfo : EIATTR_NUM_BARRIERS
	.align		4
        /*0020*/ 	.byte	0x02, 0x4c
        /*0022*/ 	.byte	0x09
	.zero		1


	//----- nvinfo : EIATTR_EXTERNS
	.align		4
        /*0024*/ 	.byte	0x04, 0x0f
        /*0026*/ 	.short	(.L_87 - .L_86)


	//   ....[0]....
	.align		4
.L_86:
        /*0028*/ 	.word	index@(__assertfail)


	//----- nvinfo : EIATTR_ANNOTATIONS
	.align		4
.L_87:
        /*002c*/ 	.byte	0x04, 0x55
        /*002e*/ 	.short	(.L_89 - .L_88)


	//   ....[0]....
.L_88:
        /*0030*/ 	.word	0x00000001
        /*0034*/ 	.byte	0x20, 0x09, 0x00, 0x00, 0x01, 0x00, 0x00, 0x00, 0xe0, 0x09, 0x00, 0x00, 0x01, 0x00, 0x00, 0x00
        /* <DEDUP_REMOVED lines=27> */
        /*01f4*/ 	.byte	0x30, 0x00, 0x01, 0x00, 0x01, 0x00, 0x00, 0x00, 0x80, 0x00, 0x01, 0x00


	//----- nvinfo : EIATTR_MERCURY_ISA_VERSION
	.align		4
.L_89:
        /*0200*/ 	.byte	0x03, 0x5f
        /*0202*/ 	.short	0x0101


	//----- nvinfo : EIATTR_INT_WARP_WIDE_INSTR_OFFSETS
	.align		4
        /*0204*/ 	.byte	0x04, 0x31
        /*0206*/ 	.short	(.L_91 - .L_90)


	//   ....[0]....
.L_90:
        /*0208*/ 	.word	0x00000120


	//   ....[1]....
        /*020c*/ 	.word	0x00000160


	//   ....[2]....
        /*0210*/ 	.word	0x00000220


	//----- nvinfo : EIATTR_COOP_GROUP_MASK_REGIDS
	.align		4
.L_91:
        /*0214*/ 	.byte	0x04, 0x29
        /*0216*/ 	.short	(.L_93 - .L_92)


	//   ....[0]....
.L_92:
        /*0218*/ 	.word	0xffffffff


	//   ....[1]....
        /*021c*/ 	.word	0xffffffff


	//   ....[2]....
        /*0220*/ 	.word	0xffffffff


	//   ....[3]....
        /*0224*/ 	.word	0xffffffff


	//   ....[4]....
        /*0228*/ 	.word	0xffffffff


	//   ....[5]....
        /*022c*/ 	.word	0xffffffff


	//   ....[6]....
        /*0230*/ 	.word	0xffffffff


	//   ....[7]....
        /*0234*/ 	.word	0xffffffff


	//   ....[8]....
        /*0238*/ 	.word	0xffffffff


	//   ....[9]....
        /*023c*/ 	.word	0xffffffff


	//   ....[10]....
        /*0240*/ 	.word	0xffffffff


	//   ....[11]....
        /*0244*/ 	.word	0xffffffff


	//   ....[12]....
        /*0248*/ 	.word	0xffffffff


	//   ....[13]....
        /*024c*/ 	.word	0xffffffff


	//   ....[14]....
        /*0250*/ 	.word	0xffffffff


	//   ....[15]....
        /*0254*/ 	.word	0xffffffff


	//   ....[16]....
        /*0258*/ 	.word	0xffffffff


	//   ....[17]....
        /*025c*/ 	.word	0xffffffff


	//   ....[18]....
        /*0260*/ 	.word	0xffffffff


	//   ....[19]....
        /*0264*/ 	.word	0xffffffff


	//   ....[20]....
        /*0268*/ 	.word	0xffffffff


	//   ....[21]....
        /*026c*/ 	.word	0xffffffff


	//   ....[22]....
        /*0270*/ 	.word	0xffffffff


	//   ....[23]....
        /*0274*/ 	.word	0xffffffff


	//   ....[24]....
        /*0278*/ 	.word	0xffffffff


	//   ....[25]....
        /*027c*/ 	.word	0xffffffff


	//   ....[26]....
        /*0280*/ 	.word	0xffffffff


	//   ....[27]....
        /*0284*/ 	.word	0xffffffff


	//   ....[28]....
        /*0288*/ 	.word	0xffffffff


	//   ....[29]....
        /*028c*/ 	.word	0xffffffff


	//   ....[30]....
        /*0290*/ 	.word	0xffffffff


	//   ....[31]....
        /*0294*/ 	.word	0xffffffff


	//   ....[32]....
        /*0298*/ 	.word	0xffffffff


	//   ....[33]....
        /*029c*/ 	.word	0xffffffff


	//   ....[34]....
        /*02a0*/ 	.word	0xffffffff


	//   ....[35]....
        /*02a4*/ 	.word	0xffffffff


	//   ....[36]....
        /*02a8*/ 	.word	0xffffffff


	//   ....[37]....
        /*02ac*/ 	.word	0xffffffff


	//   ....[38]....
        /*02b0*/ 	.word	0xffffffff


	//   ....[39]....
        /*02b4*/ 	.word	0xffffffff


	//   ....[40]....
        /*02b8*/ 	.word	0xffffffff


	//   ....[41]....
        /*02bc*/ 	.word	0xffffffff


	//   ....[42]....
        /*02c0*/ 	.word	0xffffffff


	//   ....[43]....
        /*02c4*/ 	.word	0xffffffff


	//   ....[44]....
        /*02c8*/ 	.word	0xffffffff


	//   ....[45]....
        /*02cc*/ 	.word	0xffffffff


	//   ....[46]....
        /*02d0*/ 	.word	0xffffffff


	//   ....[47]....
        /*02d4*/ 	.word	0xffffffff


	//   ....[48]....
        /*02d8*/ 	.word	0xffffffff


	//   ....[49]....
        /*02dc*/ 	.word	0xffffffff


	//   ....[50]....
        /*02e0*/ 	.word	0x0500000f


	//   ....[51]....
        /*02e4*/ 	.word	0x0500000f


	//   ....[52]....
        /*02e8*/ 	.word	0x0500000f


	//   ....[53]....
        /*02ec*/ 	.word	0x0500000f


	//   ....[54]....
        /*02f0*/ 	.word	0x0500000f


	//   ....[55]....
        /*02f4*/ 	.word	0x0500000f


	//   ....[56]....
        /*02f8*/ 	.word	0x0500000f


	//   ....[57]....
        /*02fc*/ 	.word	0x0500000f


	//   ....[58]....
        /*0300*/ 	.word	0x0500000f


	//   ....[59]....
        /*0304*/ 	.word	0x0500000f


	//   ....[60]....
        /*0308*/ 	.word	0x0500000f


	//   ....[61]....
        /*030c*/ 	.word	0x0500000f


	//   ....[62]....
        /*0310*/ 	.word	0x0500000f


	//   ....[63]....
        /*0314*/ 	.word	0x0500000f


	//   ....[64]....
        /*0318*/ 	.word	0x0500000f


	//   ....[65]....
        /*031c*/ 	.word	0x0500000f


	//   ....[66]....
        /*0320*/ 	.word	0x0500000f


	//   ....[67]....
        /*0324*/ 	.word	0x0500000f


	//----- nvinfo : EIATTR_COOP_GROUP_INSTR_OFFSETS
	.align		4
.L_93:
        /*0328*/ 	.byte	0x04, 0x28
        /*032a*/ 	.short	(.L_95 - .L_94)


	//   ....[0]....
.L_94:
        /*032c*/ 	.word	0x00000060


	//   ....[1]....
        /*0330*/ 	.word	0x00000130


	//   ....[2]....
        /*0334*/ 	.word	0x00000230


	//   ....[3]....
        /*0338*/ 	.word	0x000003a0


	//   ....[4]....
        /*033c*/ 	.word	0x00000500


	//   ....[5]....
        /*0340*/ 	.word	0x00000620


	//   ....[6]....
        /*0344*/ 	.word	0x00000780


	//   ....[7]....
        /*0348*/ 	.word	0x00000d80


	//   ....[8]....
        /*034c*/ 	.word	0x00003e50


	//   ....[9]....
        /*0350*/ 	.word	0x00003ec0


	//   ....[10]....
        /*0354*/ 	.word	0x00004390


	//   ....[11]....
        /*0358*/ 	.word	0x000043f0


	//   ....[12]....
        /*035c*/ 	.word	0x00007ec0


	//   ....[13]....
        /*0360*/ 	.word	0x00007ef0


	//   ....[14]....
        /*0364*/ 	.word	0x00008140


	//   ....[15]....
        /*0368*/ 	.word	0x00008160


	//   ....[16]....
        /*036c*/ 	.word	0x00009770


	//   ....[17]....
        /*0370*/ 	.word	0x000097b0


	//   ....[18]....
        /*0374*/ 	.word	0x000098e0


	//   ....[19]....
        /*0378*/ 	.word	0x000098f0


	//   ....[20]....
        /*037c*/ 	.word	0x0000afe0


	//   ....[21]....
        /*0380*/ 	.word	0x0000b050


	//   ....[22]....
        /*0384*/ 	.word	0x0000b080


	//   ....[23]....
        /*0388*/ 	.word	0x0000b0e0


	//   ....[24]....
        /*038c*/ 	.word	0x0000b5d0


	//   ....[25]....
        /*0390*/ 	.word	0x0000b610


	//   ....[26]....
        /*0394*/ 	.word	0x0000b710


	//   ....[27]....
        /*0398*/ 	.word	0x0000b730


	//   ....[28]....
        /*039c*/ 	.word	0x0000b830


	//   ....[29]....
        /*03a0*/ 	.word	0x0000b850


	//   ....[30]....
        /*03a4*/ 	.word	0x0000b960


	//   ....[31]....
        /*03a8*/ 	.word	0x0000b9a0


	//   ....[32]....
        /*03ac*/ 	.word	0x0000c450


	//   ....[33]....
        /*03b0*/ 	.word	0x0000cf10


	//   ....[34]....
        /*03b4*/ 	.word	0x0000cf20


	//   ....[35]....
        /*03b8*/ 	.word	0x0000cf80


	//   ....[36]....
        /*03bc*/ 	.word	0x0000cfc0


	//   ....[37]....
        /*03c0*/ 	.word	0x0000d090


	//   ....[38]....
        /*03c4*/ 	.word	0x0000d0f0


	//   ....[39]....
        /*03c8*/ 	.word	0x0000d190


	//   ....[40]....
        /*03cc*/ 	.word	0x0000d1a0


	//   ....[41]....
        /*03d0*/ 	.word	0x0000d230


	//   ....[42]....
        /*03d4*/ 	.word	0x0000d240


	//   ....[43]....
        /*03d8*/ 	.word	0x0000d2d0


	//   ....[44]....
        /*03dc*/ 	.word	0x0000d2e0


	//   ....[45]....
        /*03e0*/ 	.word	0x0000d370


	//   ....[46]....
        /*03e4*/ 	.word	0x0000d380


	//   ....[47]....
        /*03e8*/ 	.word	0x0000d390


	//   ....[48]....
        /*03ec*/ 	.word	0x0000d3a0


	//   ....[49]....
        /*03f0*/ 	.word	0x0000ffb0


	//   ....[50]....
        /*03f4*/ 	.word	0x000104a0


	//   ....[51]....
        /*03f8*/ 	.word	0x00010610


	//   ....[52]....
        /*03fc*/ 	.word	0x00010670


	//   ....[53]....
        /*0400*/ 	.word	0x00010800


	//   ....[54]....
        /*0404*/ 	.word	0x00010850


	//   ....[55]....
        /*0408*/ 	.word	0x00010980


	//   ....[56]....
        /*040c*/ 	.word	0x000109d0


	//   ....[57]....
        /*0410*/ 	.word	0x00010b20


	//   ....[58]....
        /*0414*/ 	.word	0x00010b90


	//   ....[59]....
        /*0418*/ 	.word	0x00010cb0


	//   ....[60]....
        /*041c*/ 	.word	0x00010d00


	//   ....[61]....
        /*0420*/ 	.word	0x00010e20


	//   ....[62]....
        /*0424*/ 	.word	0x00010e70


	//   ....[63]....
        /*0428*/ 	.word	0x00010f80


	//   ....[64]....
        /*042c*/ 	.word	0x00010fd0


	//   ....[65]....
        /*0430*/ 	.word	0x000110d0


	//   ....[66]....
        /*0434*/ 	.word	0x00011120


	//   ....[67]....
        /*0438*/ 	.word	0x000114c0


	//----- nvinfo : EIATTR_REG_RECONFIG
	.align		4
.L_95:
        /*043c*/ 	.byte	0x01, 0x54
	.zero		2


	//----- nvinfo : EIATTR_SYSCALL_OFFSETS
	.align		4
        /*0440*/ 	.byte	0x04, 0x46
        /*0442*/ 	.short	(.L_97 - .L_96)


	//   ....[0]....
.L_96:
        /*0444*/ 	.word	0x00001140


	//   ....[1]....
        /*0448*/ 	.word	0x0000c060


	//   ....[2]....
        /*044c*/ 	.word	0x0000c1a0


	//   ....[3]....
        /*0450*/ 	.word	0x0000c290


	//   ....[4]....
        /*0454*/ 	.word	0x0000caa0


	//----- nvinfo : EIATTR_MBARRIER_INSTR_OFFSETS
	.align		4
.L_97:
        /*0458*/ 	.byte	0x04, 0x39
        /*045a*/ 	.short	(.L_99 - .L_98)


	//   ....[0]....
.L_98:
        /*045c*/ 	.word	0x00000250
        /*0460*/ 	.word	0x000000ff
        /*0464*/ 	.word	0x00036800
        /*0468*/ 	.short	0x0100
        /*046a*/ 	.byte	0x08
	.zero		1


	//   ....[1]....
        /*046c*/ 	.word	0x00000260
        /*0470*/ 	.word	0x000000ff
        /*0474*/ 	.word	0x00036820
        /*0478*/ 	.short	0x0100
        /*047a*/ 	.byte	0x08
	.zero		1


	//   ....[2]....
        /*047c*/ 	.word	0x00000350
        /*0480*/ 	.word	0x000000ff
        /*0484*/ 	.word	0x00036830
        /*0488*/ 	.short	0x0100
        /*048a*/ 	.byte	0x08
	.zero		1


	//   ....[3]....
        /*048c*/ 	.word	0x00000360
        /*0490*/ 	.word	0x000000ff
        /*0494*/ 	.word	0x00036840
        /*0498*/ 	.short	0x0100
        /*049a*/ 	.byte	0x08
	.zero		1


	//   ....[4]....
        /*049c*/ 	.word	0x00000370
        /*04a0*/ 	.word	0x000000ff
        /*04a4*/ 	.word	0x00036838
        /*04a8*/ 	.short	0x0100
        /*04aa*/ 	.byte	0x08
	.zero		1


	//   ....[5]....
        /*04ac*/ 	.word	0x00000380
        /*04b0*/ 	.word	0x000000ff
        /*04b4*/ 	.word	0x00036848
        /*04b8*/ 	.short	0x0100
        /*04ba*/ 	.byte	0x08
	.zero		1


	//   ....[6]....
        /*04bc*/ 	.word	0x000004b0
        /*04c0*/ 	.word	0x000000ff
        /*04c4*/ 	.word	0x00036850
        /*04c8*/ 	.short	0x0100
        /*04ca*/ 	.byte	0x08
	.zero		1


	//   ....[7]....
        /*04cc*/ 	.word	0x000004c0
        /*04d0*/ 	.word	0x000000ff
        /*04d4*/ 	.word	0x00036860
        /*04d8*/ 	.short	0x0100
        /*04da*/ 	.byte	0x08
	.zero		1


	//   ....[8]....
        /*04dc*/ 	.word	0x000004d0
        /*04e0*/ 	.word	0x000000ff
        /*04e4*/ 	.word	0x00036858
        /*04e8*/ 	.short	0x0100
        /*04ea*/ 	.byte	0x08
	.zero		1


	//   ....[9]....
        /*04ec*/ 	.word	0x000004e0
        /*04f0*/ 	.word	0x000000ff
        /*04f4*/ 	.word	0x00036868
        /*04f8*/ 	.short	0x0100
        /*04fa*/ 	.byte	0x08
	.zero		1


	//   ....[10]....
        /*04fc*/ 	.word	0x000005d0
        /*0500*/ 	.word	0x000000ff
        /*0504*/ 	.word	0x00036870
        /*0508*/ 	.short	0x0100
        /*050a*/ 	.byte	0x06
	.zero		1


	//   ....[11]....
        /*050c*/ 	.word	0x000005e0
        /*0510*/ 	.word	0x000000ff
        /*0514*/ 	.word	0x00036880
        /*0518*/ 	.short	0x0100
        /*051a*/ 	.byte	0x06
	.zero		1


	//   ....[12]....
        /*051c*/ 	.word	0x000005f0
        /*0520*/ 	.word	0x000000ff
        /*0524*/ 	.word	0x00036878
        /*0528*/ 	.short	0x0100
        /*052a*/ 	.byte	0x06
	.zero		1


	//   ....[13]....
        /*052c*/ 	.word	0x00000600
        /*0530*/ 	.word	0x000000ff
        /*0534*/ 	.word	0x00036888
        /*0538*/ 	.short	0x0100
        /*053a*/ 	.byte	0x06
	.zero		1


	//   ....[14]....
        /*053c*/ 	.word	0x00000730
        /*0540*/ 	.word	0x000000ff
        /*0544*/ 	.word	0x00036890
        /*0548*/ 	.short	0x0100
        /*054a*/ 	.byte	0x08
	.zero		1


	//   ....[15]....
        /*054c*/ 	.word	0x00000740
        /*0550*/ 	.word	0x000000ff
        /*0554*/ 	.word	0x000368a0
        /*0558*/ 	.short	0x0100
        /*055a*/ 	.byte	0x08
	.zero		1


	//   ....[16]....
        /*055c*/ 	.word	0x00000750
        /*0560*/ 	.word	0x000000ff
        /*0564*/ 	.word	0x00036898
        /*0568*/ 	.short	0x0100
        /*056a*/ 	.byte	0x08
	.zero		1


	//   ....[17]....
        /*056c*/ 	.word	0x00000760
        /*0570*/ 	.word	0x000000ff
        /*0574*/ 	.word	0x000368a8
        /*0578*/ 	.short	0x0100
        /*057a*/ 	.byte	0x08
	.zero		1


	//   ....[18]....
        /*057c*/ 	.word	0x00000890
        /*0580*/ 	.word	0x000000ff
        /*0584*/ 	.word	0x000368b0
        /*0588*/ 	.short	0x0100
        /*058a*/ 	.byte	0x08
	.zero		1


	//   ....[19]....
        /*058c*/ 	.word	0x000008a0
        /*0590*/ 	.word	0x000000ff
        /*0594*/ 	.word	0x000368c0
        /*0598*/ 	.short	0x0100
        /*059a*/ 	.byte	0x08
	.zero		1


	//   ....[20]....
        /*059c*/ 	.word	0x000008b0
        /*05a0*/ 	.word	0x000000ff
        /*05a4*/ 	.word	0x000368b8
        /*05a8*/ 	.short	0x0100
        /*05aa*/ 	.byte	0x08
	.zero		1


	//   ....[21]....
        /*05ac*/ 	.word	0x000008c0
        /*05b0*/ 	.word	0x000000ff
        /*05b4*/ 	.word	0x000368c8
        /*05b8*/ 	.short	0x0100
        /*05ba*/ 	.byte	0x08
	.zero		1


	//   ....[22]....
        /*05bc*/ 	.word	0x00001180
        /*05c0*/ 	.word	0x000000ff
        /*05c4*/ 	.word	0x00036800
        /*05c8*/ 	.short	0x010a
        /*05ca*/ 	.byte	0x25
	.zero		1


	//   ....[23]....
        /*05cc*/ 	.word	0x00001200
        /*05d0*/ 	.word	0x00000002
        /*05d4*/ 	.word	0x00036830
        /*05d8*/ 	.short	0x010a
        /*05da*/ 	.byte	0x3f
	.zero		1


	//   ....[24]....
        /*05dc*/ 	.word	0x00001280
        /*05e0*/ 	.word	0x00000002
        /*05e4*/ 	.word	0x00036830
        /*05e8*/ 	.short	0x010a
        /*05ea*/ 	.byte	0x3f
	.zero		1


	//   ....[25]....
        /*05ec*/ 	.word	0x00003e90
        /*05f0*/ 	.word	0x00000002
        /*05f4*/ 	.word	0x00000000
        /*05f8*/ 	.short	0x0101
        /*05fa*/ 	.byte	0x3f
	.zero		1


	//   ....[26]....
        /*05fc*/ 	.word	0x00005570
        /*0600*/ 	.word	0x000000ff
        /*0604*/ 	.word	0x00036830
        /*0608*/ 	.short	0x010a
        /*060a*/ 	.byte	0x26
	.zero		1


	//   ....[27]....
        /*060c*/ 	.word	0x000055b0
        /*0610*/ 	.word	0x000000ff
        /*0614*/ 	.word	0x00036830
        /*0618*/ 	.short	0x010a
        /*061a*/ 	.byte	0x26
	.zero		1


	//   ....[28]....
        /*061c*/ 	.word	0x00007ba0
        /*0620*/ 	.word	0x000000ff
        /*0624*/ 	.word	0x00036850
        /*0628*/ 	.short	0x010a
        /*062a*/ 	.byte	0x07
	.zero		1


	//   ....[29]....
        /*062c*/ 	.word	0x00007be0
        /*0630*/ 	.word	0x000000ff
        /*0634*/ 	.word	0x00036850
        /*0638*/ 	.short	0x010a
        /*063a*/ 	.byte	0x07
	.zero		1


	//   ....[30]....
        /*063c*/ 	.word	0x00008ad0
        /*0640*/ 	.word	0x00000085
        /*0644*/ 	.word	0x00000000
        /*0648*/ 	.short	0x0101
        /*064a*/ 	.byte	0x3f
	.zero		1


	//   ....[31]....
        /*064c*/ 	.word	0x00008b20
        /*0650*/ 	.word	0x00000092
        /*0654*/ 	.word	0x00000000
        /*0658*/ 	.short	0x0101
        /*065a*/ 	.byte	0x3f
	.zero		1


	//   ....[32]....
        /*065c*/ 	.word	0x000096e0
        /*0660*/ 	.word	0x000000ff
        /*0664*/ 	.word	0x00036850
        /*0668*/ 	.short	0x010a
        /*066a*/ 	.byte	0x0c
	.zero		1


	//   ....[33]....
        /*066c*/ 	.word	0x00009720
        /*0670*/ 	.word	0x000000ff
        /*0674*/ 	.word	0x00036850
        /*0678*/ 	.short	0x010a
        /*067a*/ 	.byte	0x0c
	.zero		1


	//   ....[34]....
        /*067c*/ 	.word	0x0000a5f0
        /*0680*/ 	.word	0x00000096
        /*0684*/ 	.word	0x00000000
        /*0688*/ 	.short	0x0101
        /*068a*/ 	.byte	0x3f
	.zero		1


	//   ....[35]....
        /*068c*/ 	.word	0x0000b4c0
        /*0690*/ 	.word	0x000000ff
        /*0694*/ 	.word	0x00000000
        /*0698*/ 	.short	0x0101
        /*069a*/ 	.byte	0x04
	.zero		1


	//   ....[36]....
        /*069c*/ 	.word	0x0000c690
        /*06a0*/ 	.word	0x00000000
        /*06a4*/ 	.word	0x00036840
        /*06a8*/ 	.short	0x010a
        /*06aa*/ 	.byte	0x3f
	.zero		1


	//   ....[37]....
        /*06ac*/ 	.word	0x0000d530
        /*06b0*/ 	.word	0x000000ff
        /*06b4*/ 	.word	0x00036800
        /*06b8*/ 	.short	0x0107
        /*06ba*/ 	.byte	0x24
	.zero		1


	//   ....[38]....
        /*06bc*/ 	.word	0x0000d5a0
        /*06c0*/ 	.word	0x000000ff
        /*06c4*/ 	.word	0x00036800
        /*06c8*/ 	.short	0x0101
        /*06ca*/ 	.byte	0x24
	.zero		1


	//   ....[39]....
        /*06cc*/ 	.word	0x0000d5d0
        /*06d0*/ 	.word	0x000000ff
        /*06d4*/ 	.word	0x00036820
        /*06d8*/ 	.short	0x010a
        /*06da*/ 	.byte	0x24
	.zero		1


	//   ....[40]....
        /*06dc*/ 	.word	0x0000d900
        /*06e0*/ 	.word	0x00000003
        /*06e4*/ 	.word	0x00036840
        /*06e8*/ 	.short	0x010a
        /*06ea*/ 	.byte	0x3f
	.zero		1


	//   ....[41]....
        /*06ec*/ 	.word	0x0000dd90
        /*06f0*/ 	.word	0x00000003
        /*06f4*/ 	.word	0x00000060
        /*06f8*/ 	.short	0x010a
        /*06fa*/ 	.byte	0x3f
	.zero		1


	//   ....[42]....
        /*06fc*/ 	.word	0x0000e4e0
        /*0700*/ 	.word	0x00000003
        /*0704*/ 	.word	0x00036840
        /*0708*/ 	.short	0x010a
        /*070a*/ 	.byte	0x3f
	.zero		1


	//   ....[43]....
        /*070c*/ 	.word	0x0000e970
        /*0710*/ 	.word	0x00000002
        /*0714*/ 	.word	0x00000060
        /*0718*/ 	.short	0x010a
        /*071a*/ 	.byte	0x3f
	.zero		1


	//   ....[44]....
        /*071c*/ 	.word	0x0000f000
        /*0720*/ 	.word	0x00000002
        /*0724*/ 	.word	0x00036840
        /*0728*/ 	.short	0x010a
        /*072a*/ 	.byte	0x3f
	.zero		1


	//   ....[45]....
        /*072c*/ 	.word	0x0000f490
        /*0730*/ 	.word	0x00000002
        /*0734*/ 	.word	0x00000060
        /*0738*/ 	.short	0x010a
        /*073a*/ 	.byte	0x3f
	.zero		1


	//   ....[46]....
        /*073c*/ 	.word	0x0000f9c0
        /*0740*/ 	.word	0x00000002
        /*0744*/ 	.word	0x00036860
        /*0748*/ 	.short	0x010a
        /*074a*/ 	.byte	0x3f
	.zero		1


	//   ....[47]....
        /*074c*/ 	.word	0x0000ff30
        /*0750*/ 	.word	0x00000000
        /*0754*/ 	.word	0x00036820
        /*0758*/ 	.short	0x010a
        /*075a*/ 	.byte	0x3f
	.zero		1


	//   ....[48]....
        /*075c*/ 	.word	0x00010100
        /*0760*/ 	.word	0x00000006
        /*0764*/ 	.word	0x00000000
        /*0768*/ 	.short	0x010a
        /*076a*/ 	.byte	0x3f
	.zero		1


	//   ....[49]....
        /*076c*/ 	.word	0x00010150
        /*0770*/ 	.word	0x00000003
        /*0774*/ 	.word	0x00000000
        /*0778*/ 	.short	0x010a
        /*077a*/ 	.byte	0x3f
	.zero		1


	//   ....[50]....
        /*077c*/ 	.word	0x000101b0
        /*0780*/ 	.word	0x00000012
        /*0784*/ 	.word	0x00000000
        /*0788*/ 	.short	0x010a
        /*078a*/ 	.byte	0x3f
	.zero		1


	//   ....[51]....
        /*078c*/ 	.word	0x000101e0
        /*0790*/ 	.word	0x00000003
        /*0794*/ 	.word	0x00000000
        /*0798*/ 	.short	0x010a
        /*079a*/ 	.byte	0x3f
	.zero		1


	//   ....[52]....
        /*079c*/ 	.word	0x00010250
        /*07a0*/ 	.word	0x00000003
        /*07a4*/ 	.word	0x00036800
        /*07a8*/ 	.short	0x010a
        /*07aa*/ 	.byte	0x3f
	.zero		1


	//   ....[53]....
        /*07ac*/ 	.word	0x000102a0
        /*07b0*/ 	.word	0x00000002
        /*07b4*/ 	.word	0x00036830
        /*07b8*/ 	.short	0x010a
        /*07ba*/ 	.byte	0x3f
	.zero		1


	//   ....[54]....
        /*07bc*/ 	.word	0x00010300
        /*07c0*/ 	.word	0x00000003
        /*07c4*/ 	.word	0x00036830
        /*07c8*/ 	.short	0x010a
        /*07ca*/ 	.byte	0x3f
	.zero		1


	//   ....[55]....
        /*07cc*/ 	.word	0x00010360
        /*07d0*/ 	.word	0x00000003
        /*07d4*/ 	.word	0x00036850
        /*07d8*/ 	.short	0x010a
        /*07da*/ 	.byte	0x3f
	.zero		1


	//   ....[56]....
        /*07dc*/ 	.word	0x000103c0
        /*07e0*/ 	.word	0x00000007
        /*07e4*/ 	.word	0x00036850
        /*07e8*/ 	.short	0x010a
        /*07ea*/ 	.byte	0x3f
	.zero		1


	//   ....[57]....
        /*07ec*/ 	.word	0x00010560
        /*07f0*/ 	.word	0x00000000
        /*07f4*/ 	.word	0x00036840
        /*07f8*/ 	.short	0x010a
        /*07fa*/ 	.byte	0x3f
	.zero		1


	//   ....[58]....
        /*07fc*/ 	.word	0x00011160
        /*0800*/ 	.word	0x00000009
        /*0804*/ 	.word	0x00036820
        /*0808*/ 	.short	0x010a
        /*080a*/ 	.byte	0x3f
	.zero		1


	//   ....[59]....
        /*080c*/ 	.word	0x000111b0
        /*0810*/ 	.word	0x00000003
        /*0814*/ 	.word	0x00036840
        /*0818*/ 	.short	0x010a
        /*081a*/ 	.byte	0x3f
	.zero		1


	//   ....[60]....
        /*081c*/ 	.word	0x00011200
        /*0820*/ 	.word	0x00000003
        /*0824*/ 	.word	0x00000060
        /*0828*/ 	.short	0x010a
        /*082a*/ 	.byte	0x3f
	.zero		1


	//   ....[61]....
        /*082c*/ 	.word	0x00011250
        /*0830*/ 	.word	0x00000003
        /*0834*/ 	.word	0x00036840
        /*0838*/ 	.short	0x010a
        /*083a*/ 	.byte	0x3f
	.zero		1


	//   ....[62]....
        /*083c*/ 	.word	0x000112a0
        /*0840*/ 	.word	0x00000002
        /*0844*/ 	.word	0x00000060
        /*0848*/ 	.short	0x010a
        /*084a*/ 	.byte	0x3f
	.zero		1


	//   ....[63]....
        /*084c*/ 	.word	0x000112f0
        /*0850*/ 	.word	0x00000002
        /*0854*/ 	.word	0x00036840
        /*0858*/ 	.short	0x010a
        /*085a*/ 	.byte	0x3f
	.zero		1


	//   ....[64]....
        /*085c*/ 	.word	0x00011340
        /*0860*/ 	.word	0x00000002
        /*0864*/ 	.word	0x00000060
        /*0868*/ 	.short	0x010a
        /*086a*/ 	.byte	0x3f
	.zero		1


	//   ....[65]....
        /*086c*/ 	.word	0x00011390
        /*0870*/ 	.word	0x00000002
        /*0874*/ 	.word	0x00036860
        /*0878*/ 	.short	0x010a
        /*087a*/ 	.byte	0x3f
	.zero		1


	//   ....[66]....
        /*087c*/ 	.word	0x000113e0
        /*0880*/ 	.word	0x00000000
        /*0884*/ 	.word	0x00036820
        /*0888*/ 	.short	0x010a
        /*088a*/ 	.byte	0x3f
	.zero		1


	//   ....[67]....
        /*088c*/ 	.word	0x00011580
        /*0890*/ 	.word	0x00000006
        /*0894*/ 	.word	0x00000000
        /*0898*/ 	.short	0x010a
        /*089a*/ 	.byte	0x3f
	.zero		1


	//   ....[68]....
        /*089c*/ 	.word	0x000115d0
        /*08a0*/ 	.word	0x00000003
        /*08a4*/ 	.word	0x00000000
        /*08a8*/ 	.short	0x010a
        /*08aa*/ 	.byte	0x3f
	.zero		1


	//   ....[69]....
        /*08ac*/ 	.word	0x00011620
        /*08b0*/ 	.word	0x00000012
        /*08b4*/ 	.word	0x00000000
        /*08b8*/ 	.short	0x010a
        /*08ba*/ 	.byte	0x3f
	.zero		1


	//----- nvinfo : EIATTR_NUM_MBARRIERS
	.align		4
.L_99:
        /*08bc*/ 	.byte	0x03, 0x38
        /*08be*/ 	.short	0x0016


	//----- nvinfo : EIATTR_EXIT_INSTR_OFFSETS
	.align		4
        /*08c0*/ 	.byte	0x04, 0x1c
        /*08c2*/ 	.short	(.L_101 - .L_100)


	//   ....[0]....
.L_100:
        /*08c4*/ 	.word	0x000009d0


	//   ....[1]....
        /*08c8*/ 	.word	0x0000bae0


	//   ....[2]....
        /*08cc*/ 	.word	0x00010230


	//----- nvinfo : EIATTR_MAX_THREADS
	.align		4
.L_101:
        /*08d0*/ 	.byte	0x04, 0x05
        /*08d2*/ 	.short	(.L_103 - .L_102)
.L_102:
        /*08d4*/ 	.word	0x00000180
        /*08d8*/ 	.word	0x00000001
        /*08dc*/ 	.word	0x00000001


	//----- nvinfo : EIATTR_CRS_STACK_SIZE
	.align		4
.L_103:
        /*08e0*/ 	.byte	0x04, 0x1e
        /*08e2*/ 	.short	(.L_105 - .L_104)
.L_104:
        /*08e4*/ 	.word	0x00000000


	//----- nvinfo : EIATTR_CBANK_PARAM_SIZE
	.align		4
.L_105:
        /*08e8*/ 	.byte	0x03, 0x19
        /*08ea*/ 	.short	0x0a70


	//----- nvinfo : EIATTR_PARAM_CBANK
	.align		4
        /*08ec*/ 	.byte	0x04, 0x0a
        /*08ee*/ 	.short	(.L_107 - .L_106)
	.align		4
.L_106:
        /*08f0*/ 	.word	index@(.nv.constant0._ZN7cutlass13device_kernelIN5flash11enable_sm90INS1_16FlashAttnFwdSm90INS1_25CollectiveMainloopFwdSm90ILi2EN4cute5tupleIJNS5_1CILi1EEES8_S8_EEENS6_IJNS7_ILi128EEENS7_ILi112EEENS7_ILi192EEEEEELi192ENS_10bfloat16_tEfNS_4arch4Sm90ELb0ELb0ELb0ELb0ELb0ELb0ELb0ELb1ELb1ELb1ELb0ELb0EEENS1_21CollectiveEpilogueFwdINS6_IJSA_SC_SB_EEES9_SE_SG_Li256ELb0ELb1ELb0ELb0EEENS1_29StaticPersistentTileSchedulerILb0EEEEEEEEEvNT_6ParamsE)
        /*08f4*/ 	.short	0x0210
        /*08f6*/ 	.short	0x0a70


	//----- nvinfo : EIATTR_SW_WAR
	.align		4
.L_107:
        /*08f8*/ 	.byte	0x04, 0x36
        /*08fa*/ 	.short	(.L_109 - .L_108)
.L_108:
        /*08fc*/ 	.word	0x00000008
.L_109:


//--------------------- .nv.info._ZN7cutlass13device_kernelIN5flash11enable_sm90INS1_16FlashAttnFwdSm90INS1_25CollectiveMainloopFwdSm90ILi2EN4cute5tupleIJNS5_1CILi2EEENS7_ILi1EEES9_EEENS6_IJNS7_ILi128EEENS7_ILi112EEENS7_ILi192EEEEEELi192ENS_10bfloat16_tEfNS_4arch4Sm90ELb0ELb0ELb0ELb0ELb0ELb0ELb0ELb1ELb1ELb1ELb0ELb0EEENS1_21CollectiveEpilogueFwdINS6_IJSB_SD_SC_EEESA_SF_SH_Li256ELb0ELb1ELb0ELb0EEENS1_29StaticPersistentTileSchedulerILb0EEEEEEEEEvNT_6ParamsE --------------------------
	.section	.nv.info._ZN7cutlass13device_kernelIN5flash11enable_sm90INS1_16FlashAttnFwdSm90INS1_25CollectiveMainloopFwdSm90ILi2EN4cute5tupleIJNS5_1CILi2EEENS7_ILi1EEES9_EEENS6_IJNS7_ILi128EEENS7_ILi112EEENS7_ILi192EEEEEELi192ENS_10bfloat16_tEfNS_4arch4Sm90ELb0ELb0ELb0ELb0ELb0ELb0ELb0ELb1ELb1ELb1ELb0ELb0EEENS1_21CollectiveEpilogueFwdINS6_IJSB_SD_SC_EEESA_SF_SH_Li256ELb0ELb1ELb0ELb0EEENS1_29StaticPersistentTileSchedulerILb0EEEEEEEEEvNT_6ParamsE,"",@"SHT_CUDA_INFO"
	.sectionflags	@""
	.align	4


	//----- nvinfo : EIATTR_CUDA_API_VERSION
	.align		4
        /*0000*/ 	.byte	0x04, 0x37
        /*0002*/ 	.short	(.L_111 - .L_110)
.L_110:
        /*0004*/ 	.word	0x00000082


	//----- nvinfo : EIATTR_KPARAM_INFO
	.align		4
.L_111:
        /*0008*/ 	.byte	0x04, 0x17
        /*000a*/ 	.short	(.L_113 - .L_112)
.L_112:
        /*000c*/ 	.word	0x00000000
        /*0010*/ 	.short	0x0000
        /*0012*/ 	.short	0x0070
        /*0014*/ 	.byte	0x00, 0xf0, 0x01, 0x28


	//----- nvinfo : EIATTR_SPARSE_MMA_MASK
	.align		4
.L_113:
        /*0018*/ 	.byte	0x03, 0x50
        /*001a*/ 	.short	0x0000


	//----- nvinfo : EIATTR_MAXREG_COUNT
	.align		4
        /*001c*/ 	.byte	0x03, 0x1b
        /*001e*/ 	.short	0x00a8


	//----- nvinfo : EIATTR_NUM_BARRIERS
	.align		4
        /*0020*/ 	.byte	0x02, 0x4c
        /*0022*/ 	.byte	0x09
	.zero		1


	//----- nvinfo : EIATTR_EXTERNS
	.align		4
        /*0024*/ 	.byte	0x04, 0x0f
        /*0026*/ 	.short	(.L_115 - .L_114)


	//   ....[0]....
	.align		4
.L_114:
        /*0028*/ 	.word	index@(__assertfail)


	//----- nvinfo : EIATTR_ANNOTATIONS
	.align		4
.L_115:
        /*002c*/ 	.byte	0x04, 0x55
        /*002e*/ 	.short	(.L_117 - .L_116)


	//   ....[0]....
.L_116:
        /* <DEDUP_REMOVED lines=33> */
        /*0234*/ 	.byte	0xd0, 0x07, 0x01, 0x00


	//----- nvinfo : EIATTR_MERCURY_ISA_VERSION
	.align		4
.L_117:
        /*0238*/ 	.byte	0x03, 0x5f
        /*023a*/ 	.short	0x0101


	//----- nvinfo : EIATTR_INT_WARP_WIDE_INSTR_OFFSETS
	.align		4
        /*023c*/ 	.byte	0x04, 0x31
        /*023e*/ 	.short	(.L_119 - .L_118)


	//   ....[0]....
.L_118:
        /*0240*/ 	.word	0x00000120


	//   ....[1]....
        /*0244*/ 	.word	0x000001c0


	//   ....[2]....
        /*0248*/ 	.word	0x00000230


	//----- nvinfo : EIATTR_COOP_GROUP_MASK_REGIDS
	.align		4
.L_119:
        /*024c*/ 	.byte	0x04, 0x29
        /*024e*/ 	.short	(.L_121 - .L_120)


	//   ....[0]....
.L_120:
        /*0250*/ 	.word	0xffffffff


	//   ....[1]....
        /*0254*/ 	.word	0xffffffff


	//   ....[2]....
        /*0258*/ 	.word	0xffffffff


	//   ....[3]....
        /*025c*/ 	.word	0xffffffff


	//   ....[4]....
        /*0260*/ 	.word	0xffffffff


	//   ....[5]....
        /*0264*/ 	.word	0xffffffff


	//   ....[6]....
        /*0268*/ 	.word	0xffffffff


	//   ....[7]....
        /*026c*/ 	.word	0xffffffff


	//   ....[8]....
        /*0270*/ 	.word	0xffffffff


	//   ....[9]....
        /*0274*/ 	.word	0xffffffff


	//   ....[10]....
        /*0278*/ 	.word	0xffffffff


	//   ....[11]....
        /*027c*/ 	.word	0xffffffff


	//   ....[12]....
        /*0280*/ 	.word	0xffffffff


	//   ....[13]....
        /*0284*/ 	.word	0xffffffff


	//   ....[14]....
        /*0288*/ 	.word	0xffffffff


	//   ....[15]....
        /*028c*/ 	.word	0xffffffff


	//   ....[16]....
        /*0290*/ 	.word	0xffffffff


	//   ....[17]....
        /*0294*/ 	.word	0xffffffff


	//   ....[18]....
        /*0298*/ 	.word	0xffffffff


	//   ....[19]....
        /*029c*/ 	.word	0xffffffff


	//   ....[20]....
        /*02a0*/ 	.word	0xffffffff


	//   ....[21]....
        /*02a4*/ 	.word	0xffffffff


	//   ....[22]....
        /*02a8*/ 	.word	0xffffffff


	//   ....[23]....
        /*02ac*/ 	.word	0xffffffff


	//   ....[24]....
        /*02b0*/ 	.word	0xffffffff


	//   ....[25]....
        /*02b4*/ 	.word	0xffffffff


	//   ....[26]....
        /*02b8*/ 	.word	0xffffffff


	//   ....[27]....
        /*02bc*/ 	.word	0xffffffff


	//   ....[28]....
        /*02c0*/ 	.word	0xffffffff


	//   ....[29]....
        /*02c4*/ 	.word	0xffffffff


	//   ....[30]....
        /*02c8*/ 	.word	0xffffffff


	//   ....[31]....
        /*02cc*/ 	.word	0xffffffff


	//   ....[32]....
        /*02d0*/ 	.word	0xffffffff


	//   ....[33]....
        /*02d4*/ 	.word	0xffffffff


	//   ....[34]....
        /*02d8*/ 	.word	0xffffffff


	//   ....[35]....
        /*02dc*/ 	.word	0xffffffff


	//   ....[36]....
        /*02e0*/ 	.word	0xffffffff


	//   ....[37]....
        /*02e4*/ 	.word	0xffffffff


	//   ....[38]....
        /*02e8*/ 	.word	0xffffffff


	//   ....[39]....
        /*02ec*/ 	.word	0xffffffff


	//   ....[40]....
        /*02f0*/ 	.word	0xffffffff


	//   ....[41]....
        /*02f4*/ 	.word	0xffffffff


	//   ....[42]....
        /*02f8*/ 	.word	0xffffffff


	//   ....[43]....
        /*02fc*/ 	.word	0xffffffff


	//   ....[44]....
        /*0300*/ 	.word	0xffffffff


	//   ....[45]....
        /*0304*/ 	.word	0xffffffff


	//   ....[46]....
        /*0308*/ 	.word	0xffffffff


	//   ....[47]....
        /*030c*/ 	.word	0xffffffff


	//   ....[48]....
        /*0310*/ 	.word	0xffffffff


	//   ....[49]....
        /*0314*/ 	.word	0xffffffff


	//   ....[50]....
        /*0318*/ 	.word	0xffffffff


	//   ....[51]....
        /*031c*/ 	.word	0x0500000f


	//   ....[52]....
        /*0320*/ 	.word	0x0500000f


	//   ....[53]....
        /*0324*/ 	.word	0x0500000f


	//   ....[54]....
        /*0328*/ 	.word	0x0500000f


	//   ....[55]....
        /*032c*/ 	.word	0x0500000f


	//   ....[56]....
        /*0330*/ 	.word	0x0500000f


	//   ....[57]....
        /*0334*/ 	.word	0x0500000f


	//   ....[58]....
        /*0338*/ 	.word	0x0500000f


	//   ....[59]....
        /*033c*/ 	.word	0x0500000f


	//   ....[60]....
        /*0340*/ 	.word	0x0500000f


	//   ....[61]....
        /*0344*/ 	.word	0x0500000f


	//   ....[62]....
        /*0348*/ 	.word	0x0500000f


	//   ....[63]....
        /*034c*/ 	.word	0x0500000f


	//   ....[64]....
        /*0350*/ 	.word	0x0500000f


	//   ....[65]....
        /*0354*/ 	.word	0x0500000f


	//   ....[66]....
        /*0358*/ 	.word	0x0500000f


	//   ....[67]....
        /*035c*/ 	.word	0x0500000f


	//   ....[68]....
        /*0360*/ 	.word	0x0500000f


	//----- nvinfo : EIATTR_COOP_GROUP_INSTR_OFFSETS
	.align		4
.L_121:
        /*0364*/ 	.byte	0x04, 0x28
        /*0366*/ 	.short	(.L_123 - .L_122)


	//   ....[0]....
.L_122:
        /*0368*/ 	.word	0x00000060


	//   ....[1]....
        /*036c*/ 	.word	0x00000130


	//   ....[2]....
        /*0370*/ 	.word	0x000001d0


	//   ....[3]....
        /*0374*/ 	.word	0x000003b0


	//   ....[4]....
        /*0378*/ 	.word	0x000005e0


	//   ....[5]....
        /*037c*/ 	.word	0x00000810


	//   ....[6]....
        /*0380*/ 	.word	0x00000aa0


	//   ....[7]....
        /*0384*/ 	.word	0x00000dc0


	//   ....[8]....
        /*0388*/ 	.word	0x00001290


	//   ....[9]....
        /*038c*/ 	.word	0x00004160


	//   ....[10]....
        /*0390*/ 	.word	0x00004260


	//   ....[11]....
        /*0394*/ 	.word	0x00004790


	//   ....[12]....
        /*0398*/ 	.word	0x000047e0


	//   ....[13]....
        /*039c*/ 	.word	0x000082e0


	//   ....[14]....
        /*03a0*/ 	.word	0x000082f0


	//   ....[15]....
        /*03a4*/ 	.word	0x00008320


	//   ....[16]....
        /*03a8*/ 	.word	0x00008330


	//   ....[17]....
        /*03ac*/ 	.word	0x00009880


	//   ....[18]....
        /*03b0*/ 	.word	0x000098b0


	//   ....[19]....
        /*03b4*/ 	.word	0x00009970


	//   ....[20]....
        /*03b8*/ 	.word	0x00009980


	//   ....[21]....
        /*03bc*/ 	.word	0x0000aea0


	//   ....[22]....
        /*03c0*/ 	.word	0x0000aed0


	//   ....[23]....
        /*03c4*/ 	.word	0x0000af80


	//   ....[24]....
        /*03c8*/ 	.word	0x0000afe0


	//   ....[25]....
        /*03cc*/ 	.word	0x0000b750


	//   ....[26]....
        /*03d0*/ 	.word	0x0000b780


	//   ....[27]....
        /*03d4*/ 	.word	0x0000b8a0


	//   ....[28]....
        /*03d8*/ 	.word	0x0000b8c0


	//   ....[29]....
        /*03dc*/ 	.word	0x0000b9c0


	//   ....[30]....
        /*03e0*/ 	.word	0x0000b9e0


	//   ....[31]....
        /*03e4*/ 	.word	0x0000baf0


	//   ....[32]....
        /*03e8*/ 	.word	0x0000bb30


	//   ....[33]....
        /*03ec*/ 	.word	0x0000c680


	//   ....[34]....
        /*03f0*/ 	.word	0x0000d1d0


	//   ....[35]....
        /*03f4*/ 	.word	0x0000d200


	//   ....[36]....
        /*03f8*/ 	.word	0x0000d2e0


	//   ....[37]....
        /*03fc*/ 	.word	0x0000d2f0


	//   ....[38]....
        /*0400*/ 	.word	0x0000d390


	//   ....[39]....
        /*0404*/ 	.word	0x0000d3a0


	//   ....[40]....
        /*0408*/ 	.word	0x0000d440


	//   ....[41]....
        /*040c*/ 	.word	0x0000d450


	//   ....[42]....
        /*0410*/ 	.word	0x0000d4f0


	//   ....[43]....
        /*0414*/ 	.word	0x0000d500


	//   ....[44]....
        /*0418*/ 	.word	0x0000d5a0


	//   ....[45]....
        /*041c*/ 	.word	0x0000d5b0


	//   ....[46]....
        /*0420*/ 	.word	0x0000d650


	//   ....[47]....
        /*0424*/ 	.word	0x0000d660


	//   ....[48]....
        /*0428*/ 	.word	0x0000d670


	//   ....[49]....
        /*042c*/ 	.word	0x0000d6c0


	//   ....[50]....
        /*0430*/ 	.word	0x00010700


	//   ....[51]....
        /*0434*/ 	.word	0x00010bf0


	//   ....[52]....
        /*0438*/ 	.word	0x00010d60


	//   ....[53]....
        /*043c*/ 	.word	0x00010dc0


	//   ....[54]....
        /*0440*/ 	.word	0x00010f50


	//   ....[55]....
        /*0444*/ 	.word	0x00010fa0


	//   ....[56]....
        /*0448*/ 	.word	0x000110d0


	//   ....[57]....
        /*044c*/ 	.word	0x00011120


	//   ....[58]....
        /*0450*/ 	.word	0x00011250


	//   ....[59]....
        /*0454*/ 	.word	0x000112a0


	//   ....[60]....
        /*0458*/ 	.word	0x000113d0


	//   ....[61]....
        /*045c*/ 	.word	0x00011420


	//   ....[62]....
        /*0460*/ 	.word	0x00011550


	//   ....[63]....
        /*0464*/ 	.word	0x000115a0


	//   ....[64]....
        /*0468*/ 	.word	0x000116d0


	//   ....[65]....
        /*046c*/ 	.word	0x00011720


	//   ....[66]....
        /*0470*/ 	.word	0x00011830


	//   ....[67]....
        /*0474*/ 	.word	0x00011880


	//   ....[68]....
        /*0478*/ 	.word	0x00011c30


	//----- nvinfo : EIATTR_REG_RECONFIG
	.align		4
.L_123:
        /*047c*/ 	.byte	0x01, 0x54
	.zero		2


	//----- nvinfo : EIATTR_SYSCALL_OFFSETS
	.align		4
        /*0480*/ 	.byte	0x04, 0x46
        /*0482*/ 	.short	(.L_125 - .L_124)


	//   ....[0]....
.L_124:
        /*0484*/ 	.word	0x00001650


	//   ....[1]....
        /*0488*/ 	.word	0x0000c2a0


	//   ....[2]....
        /*048c*/ 	.word	0x0000c3e0


	//   ....[3]....
        /*0490*/ 	.word	0x0000c4d0


	//   ....[4]....
        /*0494*/ 	.word	0x0000cd70


	//----- nvinfo : EIATTR_MBARRIER_INSTR_OFFSETS
	.align		4
.L_125:
        /*0498*/ 	.byte	0x04, 0x39
        /*049a*/ 	.short	(.L_127 - .L_126)


	//   ....[0]....
.L_126:
        /*049c*/ 	.word	0x00000250
        /*04a0*/ 	.word	0x000000ff
        /*04a4*/ 	.word	0x00036800
        /*04a8*/ 	.short	0x0100
        /*04aa*/ 	.byte	0x08
	.zero		1


	//   ....[1]....
        /*04ac*/ 	.word	0x00000260
        /*04b0*/ 	.word	0x000000ff
        /*04b4*/ 	.word	0x00036820
        /*04b8*/ 	.short	0x0100
        /*04ba*/ 	.byte	0x08
	.zero		1


	//   ....[2]....
        /*04bc*/ 	.word	0x00000350
        /*04c0*/ 	.word	0x000000ff
        /*04c4*/ 	.word	0x00036830
        /*04c8*/ 	.short	0x0100
        /*04ca*/ 	.byte	0x08
	.zero		1


	//   ....[3]....
        /*04cc*/ 	.word	0x00000360
        /*04d0*/ 	.word	0x000000ff
        /*04d4*/ 	.word	0x00036840
        /*04d8*/ 	.short	0x0100
        /*04da*/ 	.byte	0x08
	.zero		1


	//   ....[4]....
        /*04dc*/ 	.word	0x00000370
        /*04e0*/ 	.word	0x000000ff
        /*04e4*/ 	.word	0x00036838
        /*04e8*/ 	.short	0x0100
        /*04ea*/ 	.byte	0x08
	.zero		1


	//   ....[5]....
        /*04ec*/ 	.word	0x00000380
        /*04f0*/ 	.word	0x000000ff
        /*04f4*/ 	.word	0x00036848
        /*04f8*/ 	.short	0x0100
        /*04fa*/ 	.byte	0x08
	.zero		1


	//   ....[6]....
        /*04fc*/ 	.word	0x00000590
        /*0500*/ 	.word	0x000000ff
        /*0504*/ 	.word	0x00036850
        /*0508*/ 	.short	0x0100
        /*050a*/ 	.byte	0x08
	.zero		1


	//   ....[7]....
        /*050c*/ 	.word	0x000005a0
        /*0510*/ 	.word	0x000000ff
        /*0514*/ 	.word	0x00036860
        /*0518*/ 	.short	0x0100
        /*051a*/ 	.byte	0x08
	.zero		1


	//   ....[8]....
        /*051c*/ 	.word	0x000005b0
        /*0520*/ 	.word	0x000000ff
        /*0524*/ 	.word	0x00036858
        /*0528*/ 	.short	0x0100
        /*052a*/ 	.byte	0x08
	.zero		1


	//   ....[9]....
        /*052c*/ 	.word	0x000005c0
        /*0530*/ 	.word	0x000000ff
        /*0534*/ 	.word	0x00036868
        /*0538*/ 	.short	0x0100
        /*053a*/ 	.byte	0x08
	.zero		1


	//   ....[10]....
        /*053c*/ 	.word	0x000007c0
        /*0540*/ 	.word	0x000000ff
        /*0544*/ 	.word	0x00036870
        /*0548*/ 	.short	0x0100
        /*054a*/ 	.byte	0x08
	.zero		1


	//   ....[11]....
        /*054c*/ 	.word	0x000007d0
        /*0550*/ 	.word	0x000000ff
        /*0554*/ 	.word	0x00036880
        /*0558*/ 	.short	0x0100
        /*055a*/ 	.byte	0x08
	.zero		1


	//   ....[12]....
        /*055c*/ 	.word	0x000007e0
        /*0560*/ 	.word	0x000000ff
        /*0564*/ 	.word	0x00036878
        /*0568*/ 	.short	0x0100
        /*056a*/ 	.byte	0x08
	.zero		1


	//   ....[13]....
        /*056c*/ 	.word	0x000007f0
        /*0570*/ 	.word	0x000000ff
        /*0574*/ 	.word	0x00036888
        /*0578*/ 	.short	0x0100
        /*057a*/ 	.byte	0x08
	.zero		1


	//   ....[14]....
        /*057c*/ 	.word	0x00000a50
        /*0580*/ 	.word	0x000000ff
        /*0584*/ 	.word	0x00036890
        /*0588*/ 	.short	0x0100
        /*058a*/ 	.byte	0x08
	.zero		1


	//   ....[15]....
        /*058c*/ 	.word	0x00000a60
        /*0590*/ 	.word	0x000000ff
        /*0594*/ 	.word	0x000368a0
        /*0598*/ 	.short	0x0100
        /*059a*/ 	.byte	0x08
	.zero		1


	//   ....[16]....
        /*059c*/ 	.word	0x00000a70
        /*05a0*/ 	.word	0x000000ff
        /*05a4*/ 	.word	0x00036898
        /*05a8*/ 	.short	0x0100
        /*05aa*/ 	.byte	0x08
	.zero		1


	//   ....[17]....
        /*05ac*/ 	.word	0x00000a80
        /*05b0*/ 	.word	0x000000ff
        /*05b4*/ 	.word	0x000368a8
        /*05b8*/ 	.short	0x0100
        /*05ba*/ 	.byte	0x08
	.zero		1


	//   ....[18]....
        /*05bc*/ 	.word	0x00000d20
        /*05c0*/ 	.word	0x000000ff
        /*05c4*/ 	.word	0x000368b0
        /*05c8*/ 	.short	0x0100
        /*05ca*/ 	.byte	0x08
	.zero		1


	//   ....[19]....
        /*05cc*/ 	.word	0x00000d30
        /*05d0*/ 	.word	0x000000ff
        /*05d4*/ 	.word	0x000368c0
        /*05d8*/ 	.short	0x0100
        /*05da*/ 	.byte	0x08
	.zero		1


	//   ....[20]....
        /*05dc*/ 	.word	0x00000d40
        /*05e0*/ 	.word	0x000000ff
        /*05e4*/ 	.word	0x000368b8
        /*05e8*/ 	.short	0x0100
        /*05ea*/ 	.byte	0x08
	.zero		1


	//   ....[21]....
        /*05ec*/ 	.word	0x00000d50
        /*05f0*/ 	.word	0x000000ff
        /*05f4*/ 	.word	0x000368c8
        /*05f8*/ 	.short	0x0100
        /*05fa*/ 	.byte	0x08
	.zero		1


	//   ....[22]....
        /*05fc*/ 	.word	0x00001690
        /*0600*/ 	.word	0x000000ff
        /*0604*/ 	.word	0x00036800
        /*0608*/ 	.short	0x010a
        /*060a*/ 	.byte	0x25
	.zero		1


	//   ....[23]....
        /*060c*/ 	.word	0x00001710
        /*0610*/ 	.word	0x00000002
        /*0614*/ 	.word	0x00036830
        /*0618*/ 	.short	0x010a
        /*061a*/ 	.byte	0x3f
	.zero		1


	//   ....[24]....
        /*061c*/ 	.word	0x00001750
        /*0620*/ 	.word	0x00000002
        /*0624*/ 	.word	0x00036830
        /*0628*/ 	.short	0x010a
        /*062a*/ 	.byte	0x3f
	.zero		1


	//   ....[25]....
        /*062c*/ 	.word	0x00004d60
        /*0630*/ 	.word	0x00000005
        /*0634*/ 	.word	0x00000000
        /*0638*/ 	.short	0x0101
        /*063a*/ 	.byte	0x3f
	.zero		1


	//   ....[26]....
        /*063c*/ 	.word	0x00005600
        /*0640*/ 	.word	0x000000ff
        /*0644*/ 	.word	0x00036830
        /*0648*/ 	.short	0x010a
        /*064a*/ 	.byte	0x26
	.zero		1


	//   ....[27]....
        /*064c*/ 	.word	0x00005640
        /*0650*/ 	.word	0x000000ff
        /*0654*/ 	.word	0x00036830
        /*0658*/ 	.short	0x010a
        /*065a*/ 	.byte	0x26
	.zero		1


	//   ....[28]....
        /*065c*/ 	.word	0x00007c30
        /*0660*/ 	.word	0x000000ff
        /*0664*/ 	.word	0x00036850
        /*0668*/ 	.short	0x010a
        /*066a*/ 	.byte	0x07
	.zero		1


	//   ....[29]....
        /*066c*/ 	.word	0x00007c70
        /*0670*/ 	.word	0x000000ff
        /*0674*/ 	.word	0x00036850
        /*0678*/ 	.short	0x010a
        /*067a*/ 	.byte	0x07
	.zero		1


	//   ....[30]....
        /*067c*/ 	.word	0x00008cd0
        /*0680*/ 	.word	0x00000005
        /*0684*/ 	.word	0x00000000
        /*0688*/ 	.short	0x0101
        /*068a*/ 	.byte	0x3f
	.zero		1


	//   ....[31]....
        /*068c*/ 	.word	0x00008fc0
        /*0690*/ 	.word	0x0000007e
        /*0694*/ 	.word	0x00000000
        /*0698*/ 	.short	0x0101
        /*069a*/ 	.byte	0x3f
	.zero		1


	//   ....[32]....
        /*069c*/ 	.word	0x000097d0
        /*06a0*/ 	.word	0x000000ff
        /*06a4*/ 	.word	0x00036850
        /*06a8*/ 	.short	0x010a
        /*06aa*/ 	.byte	0x09
	.zero		1


	//   ....[33]....
        /*06ac*/ 	.word	0x00009810
        /*06b0*/ 	.word	0x000000ff
        /*06b4*/ 	.word	0x00036850
        /*06b8*/ 	.short	0x010a
        /*06ba*/ 	.byte	0x09
	.zero		1


	//   ....[34]....
        /*06bc*/ 	.word	0x00009e00
        /*06c0*/ 	.word	0x0000001a
        /*06c4*/ 	.word	0x00000000
        /*06c8*/ 	.short	0x0101
        /*06ca*/ 	.byte	0x3f
	.zero		1


	//   ....[35]....
        /*06cc*/ 	.word	0x0000b720
        /*06d0*/ 	.word	0x000000ff
        /*06d4*/ 	.word	0x00000000
        /*06d8*/ 	.short	0x0101
        /*06da*/ 	.byte	0x05
	.zero		1


	//   ....[36]....
        /*06dc*/ 	.word	0x0000b790
        /*06e0*/ 	.word	0x000000ff
        /*06e4*/ 	.word	0x00000000
        /*06e8*/ 	.short	0x0101
        /*06ea*/ 	.byte	0x04
	.zero		1


	//   ....[37]....
        /*06ec*/ 	.word	0x0000c8a0
        /*06f0*/ 	.word	0x00000002
        /*06f4*/ 	.word	0x00036840
        /*06f8*/ 	.short	0x010a
        /*06fa*/ 	.byte	0x3f
	.zero		1


	//   ....[38]....
        /*06fc*/ 	.word	0x0000d7f0
        /*0700*/ 	.word	0x000000ff
        /*0704*/ 	.word	0x00036800
        /*0708*/ 	.short	0x0107
        /*070a*/ 	.byte	0x24
	.zero		1


	//   ....[39]....
        /*070c*/ 	.word	0x0000d860
        /*0710*/ 	.word	0x000000ff
        /*0714*/ 	.word	0x00036800
        /*0718*/ 	.short	0x0101
        /*071a*/ 	.byte	0x24
	.zero		1


	//   ....[40]....
        /*071c*/ 	.word	0x0000d880
        /*0720*/ 	.word	0x000000ff
        /*0724*/ 	.word	0x00036820
        /*0728*/ 	.short	0x010a
        /*072a*/ 	.byte	0x24
	.zero		1


	//   ....[41]....
        /*072c*/ 	.word	0x0000dba0
        /*0730*/ 	.word	0x00000003
        /*0734*/ 	.word	0x00036840
        /*0738*/ 	.short	0x010a
        /*073a*/ 	.byte	0x3f
	.zero		1


	//   ....[42]....
        /*073c*/ 	.word	0x0000e0f0
        /*0740*/ 	.word	0x00000002
        /*0744*/ 	.word	0x00036860
        /*0748*/ 	.short	0x010a
        /*074a*/ 	.byte	0x3f
	.zero		1


	//   ....[43]....
        /*074c*/ 	.word	0x0000e8c0
        /*0750*/ 	.word	0x00000003
        /*0754*/ 	.word	0x00036840
        /*0758*/ 	.short	0x010a
        /*075a*/ 	.byte	0x3f
	.zero		1


	//   ....[44]....
        /*075c*/ 	.word	0x0000ee10
        /*0760*/ 	.word	0x00000002
        /*0764*/ 	.word	0x00036860
        /*0768*/ 	.short	0x010a
        /*076a*/ 	.byte	0x3f
	.zero		1


	//   ....[45]....
        /*076c*/ 	.word	0x0000f540
        /*0770*/ 	.word	0x00000003
        /*0774*/ 	.word	0x00036840
        /*0778*/ 	.short	0x010a
        /*077a*/ 	.byte	0x3f
	.zero		1


	//   ....[46]....
        /*077c*/ 	.word	0x0000fa80
        /*0780*/ 	.word	0x00000002
        /*0784*/ 	.word	0x00036860
        /*0788*/ 	.short	0x010a
        /*078a*/ 	.byte	0x3f
	.zero		1


	//   ....[47]....
        /*078c*/ 	.word	0x00010020
        /*0790*/ 	.word	0x00000000
        /*0794*/ 	.word	0x00036860
        /*0798*/ 	.short	0x010a
        /*079a*/ 	.byte	0x3f
	.zero		1


	//   ....[48]....
        /*079c*/ 	.word	0x00010680
        /*07a0*/ 	.word	0x00000000
        /*07a4*/ 	.word	0x00036820
        /*07a8*/ 	.short	0x010a
        /*07aa*/ 	.byte	0x3f
	.zero		1


	//   ....[49]....
        /*07ac*/ 	.word	0x00010870
        /*07b0*/ 	.word	0x00000006
        /*07b4*/ 	.word	0x00000000
        /*07b8*/ 	.short	0x010a
        /*07ba*/ 	.byte	0x3f
	.zero		1


	//   ....[50]....
        /*07bc*/ 	.word	0x000108a0
        /*07c0*/ 	.word	0x00000007
        /*07c4*/ 	.word	0x00000000
        /*07c8*/ 	.short	0x010a
        /*07ca*/ 	.byte	0x3f
	.zero		1


	//   ....[51]....
        /*07cc*/ 	.word	0x00010900
        /*07d0*/ 	.word	0x00000004
        /*07d4*/ 	.word	0x00000000
        /*07d8*/ 	.short	0x010a
        /*07da*/ 	.byte	0x3f
	.zero		1


	//   ....[52]....
        /*07dc*/ 	.word	0x00010930
        /*07e0*/ 	.word	0x00000003
        /*07e4*/ 	.word	0x00000000
        /*07e8*/ 	.short	0x010a
        /*07ea*/ 	.byte	0x3f
	.zero		1


	//   ....[53]....
        /*07ec*/ 	.word	0x000109a0
        /*07f0*/ 	.word	0x00000003
        /*07f4*/ 	.word	0x00036800
        /*07f8*/ 	.short	0x010a
        /*07fa*/ 	.byte	0x3f
	.zero		1


	//   ....[54]....
        /*07fc*/ 	.word	0x000109f0
        /*0800*/ 	.word	0x00000002
        /*0804*/ 	.word	0x00036830
        /*0808*/ 	.short	0x010a
        /*080a*/ 	.byte	0x3f
	.zero		1


	//   ....[55]....
        /*080c*/ 	.word	0x00010a50
        /*0810*/ 	.word	0x00000003
        /*0814*/ 	.word	0x00036830
        /*0818*/ 	.short	0x010a
        /*081a*/ 	.byte	0x3f
	.zero		1


	//   ....[56]....
        /*081c*/ 	.word	0x00010ab0
        /*0820*/ 	.word	0x00000003
        /*0824*/ 	.word	0x00036850
        /*0828*/ 	.short	0x010a
        /*082a*/ 	.byte	0x3f
	.zero		1


	//   ....[57]....
        /*082c*/ 	.word	0x00010b10
        /*0830*/ 	.word	0x00000007
        /*0834*/ 	.word	0x00036850
        /*0838*/ 	.short	0x010a
        /*083a*/ 	.byte	0x3f
	.zero		1


	//   ....[58]....
        /*083c*/ 	.word	0x00010cb0
        /*0840*/ 	.word	0x00000002
        /*0844*/ 	.word	0x00036840
        /*0848*/ 	.short	0x010a
        /*084a*/ 	.byte	0x3f
	.zero		1


	//   ....[59]....
        /*084c*/ 	.word	0x000118d0
        /*0850*/ 	.word	0x00000002
        /*0854*/ 	.word	0x00036820
        /*0858*/ 	.short	0x010a
        /*085a*/ 	.byte	0x3f
	.zero		1


	//   ....[60]....
        /*085c*/ 	.word	0x00011920
        /*0860*/ 	.word	0x00000003
        /*0864*/ 	.word	0x00036840
        /*0868*/ 	.short	0x010a
        /*086a*/ 	.byte	0x3f
	.zero		1


	//   ....[61]....
        /*086c*/ 	.word	0x00011970
        /*0870*/ 	.word	0x00000002
        /*0874*/ 	.word	0x00036860
        /*0878*/ 	.short	0x010a
        /*087a*/ 	.byte	0x3f
	.zero		1


	//   ....[62]....
        /*087c*/ 	.word	0x000119c0
        /*0880*/ 	.word	0x00000003
        /*0884*/ 	.word	0x00036840
        /*0888*/ 	.short	0x010a
        /*088a*/ 	.byte	0x3f
	.zero		1


	//   ....[63]....
        /*088c*/ 	.word	0x00011a10
        /*0890*/ 	.word	0x00000002
        /*0894*/ 	.word	0x00036860
        /*0898*/ 	.short	0x010a
        /*089a*/ 	.byte	0x3f
	.zero		1


	//   ....[64]....
        /*089c*/ 	.word	0x00011a60
        /*08a0*/ 	.word	0x00000003
        /*08a4*/ 	.word	0x00036840
        /*08a8*/ 	.short	0x010a
        /*08aa*/ 	.byte	0x3f
	.zero		1


	//   ....[65]....
        /*08ac*/ 	.word	0x00011ab0
        /*08b0*/ 	.word	0x00000002
        /*08b4*/ 	.word	0x00036860
        /*08b8*/ 	.short	0x010a
        /*08ba*/ 	.byte	0x3f
	.zero		1


	//   ....[66]....
        /*08bc*/ 	.word	0x00011b00
        /*08c0*/ 	.word	0x00000000
        /*08c4*/ 	.word	0x00036860
        /*08c8*/ 	.short	0x010a
        /*08ca*/ 	.byte	0x3f
	.zero		1


	//   ....[67]....
        /*08cc*/ 	.word	0x00011b50
        /*08d0*/ 	.word	0x00000000
        /*08d4*/ 	.word	0x00036820
        /*08d8*/ 	.short	0x010a
        /*08da*/ 	.byte	0x3f
	.zero		1


	//   ....[68]....
        /*08dc*/ 	.word	0x00011cf0
        /*08e0*/ 	.word	0x00000006
        /*08e4*/ 	.word	0x00000000
        /*08e8*/ 	.short	0x010a
        /*08ea*/ 	.byte	0x3f
	.zero		1


	//   ....[69]....
        /*08ec*/ 	.word	0x00011d40
        /*08f0*/ 	.word	0x00000007
        /*08f4*/ 	.word	0x00000000
        /*08f8*/ 	.short	0x010a
        /*08fa*/ 	.byte	0x3f
	.zero		1


	//   ....[70]....
        /*08fc*/ 	.word	0x00011d90
        /*0900*/ 	.word	0x00000004
        /*0904*/ 	.word	0x00000000
        /*0908*/ 	.short	0x010a
        /*090a*/ 	.byte	0x3f
	.zero		1


	//----- nvinfo : EIATTR_NUM_MBARRIERS
	.align		4
.L_127:
        /*090c*/ 	.byte	0x03, 0x38
        /*090e*/ 	.short	0x0016


	//----- nvinfo : EIATTR_EXIT_INSTR_OFFSETS
	.align		4
        /*0910*/ 	.byte	0x04, 0x1c
        /*0912*/ 	.short	(.L_129 - .L_128)


	//   ....[0]....
.L_128:
        /*0914*/ 	.word	0x00000ee0


	//   ....[1]....
        /*0918*/ 	.word	0x0000bc70


	//   ....[2]....
        /*091c*/ 	.word	0x00010980


	//----- nvinfo : EIATTR_MAX_THREADS
	.align		4
.L_129:
        /*0920*/ 	.byte	0x04, 0x05
        /*0922*/ 	.short	(.L_131 - .L_130)
.L_130:
        /*0924*/ 	.word	0x00000180
        /*0928*/ 	.word	0x00000001
        /*092c*/ 	.word	0x00000001


	//----- nvinfo : EIATTR_CRS_STACK_SIZE
	.align		4
.L_131:
        /*0930*/ 	.byte	0x04, 0x1e
        /*0932*/ 	.short	(.L_133 - .L_132)
.L_132:
        /*0934*/ 	.word	0x00000000


	//----- nvinfo : EIATTR_CBANK_PARAM_SIZE
	.align		4
.L_133:
        /*0938*/ 	.byte	0x03, 0x19
        /*093a*/ 	.short	0x0a70


	//----- nvinfo : EIATTR_PARAM_CBANK
	.align		4
        /*093c*/ 	.byte	0x04, 0x0a
        /*093e*/ 	.short	(.L_135 - .L_134)
	.align		4
.L_134:
        /*0940*/ 	.word	index@(.nv.constant0._ZN7cutlass13device_kernelIN5flash11enable_sm90INS1_16FlashAttnFwdSm90INS1_25CollectiveMainloopFwdSm90ILi2EN4cute5tupleIJNS5_1CILi2EEENS7_ILi1EEES9_EEENS6_IJNS7_ILi128EEENS7_ILi112EEENS7_ILi192EEEEEELi192ENS_10bfloat16_tEfNS_4arch4Sm90ELb0ELb0ELb0ELb0ELb0ELb0ELb0ELb1ELb1ELb1ELb0ELb0EEENS1_21CollectiveEpilogueFwdINS6_IJSB_SD_SC_EEESA_SF_SH_Li256ELb0ELb1ELb0ELb0EEENS1_29StaticPersistentTileSchedulerILb0EEEEEEEEEvNT_6ParamsE)
        /*0944*/ 	.short	0x0210
        /*0946*/ 	.short	0x0a70


	//----- nvinfo : EIATTR_SW_WAR
	.align		4
.L_135:
        /*0948*/ 	.byte	0x04, 0x36
        /*094a*/ 	.short	(.L_137 - .L_136)
.L_136:
        /*094c*/ 	.word	0x00000008
.L_137:


//--------------------- .nv.info._ZN7cutlass13device_kernelIN5flash11enable_sm90INS1_16FlashAttnFwdSm90INS1_25CollectiveMainloopFwdSm90ILi2EN4cute5tupleIJNS5_1CILi1EEES8_S8_EEENS6_IJNS7_ILi128EEENS7_ILi112EEENS7_ILi192EEEEEELi192ENS_10bfloat16_tEfNS_4arch4Sm90ELb0ELb0ELb0ELb1ELb0ELb0ELb0ELb1ELb1ELb1ELb0ELb0EEENS1_21CollectiveEpilogueFwdINS6_IJSA_SC_SB_EEES9_SE_SG_Li256ELb1ELb1ELb0ELb0EEENS1_36VarlenDynamicPersistentTileSchedulerILi128ELi112ELi256ELi128ELb0ELb1ELb1ELb0ELb1ELb1EEEEEEEEEvNT_6ParamsE --------------------------
	.section	.nv.info._ZN7cutlass13device_kernelIN5flash11enable_sm90INS1_16FlashAttnFwdSm90INS1_25CollectiveMainloopFwdSm90ILi2EN4cute5tupleIJNS5_1CILi1EEES8_S8_EEENS6_IJNS7_ILi128EEENS7_ILi112EEENS7_ILi192EEEEEELi192ENS_10bfloat16_tEfNS_4arch4Sm90ELb0ELb0ELb0ELb1ELb0ELb0ELb0ELb1ELb1ELb1ELb0ELb0EEENS1_21CollectiveEpilogueFwdINS6_IJSA_SC_SB_EEES9_SE_SG_Li256ELb1ELb1ELb0ELb0EEENS1_36VarlenDynamicPersistentTileSchedulerILi128ELi112ELi256ELi128ELb0ELb1ELb1ELb0ELb1ELb1EEEEEEEEEvNT_6ParamsE,"",@"SHT_CUDA_INFO"
	.sectionflags	@""
	.align	4


	//----- nvinfo : EIATTR_CUDA_API_VERSION
	.align		4
        /*0000*/ 	.byte	0x04, 0x37
        /*0002*/ 	.short	(.L_139 - .L_138)
.L_138:
        /*0004*/ 	.word	0x00000082


	//----- nvinfo : EIATTR_KPARAM_INFO
	.align		4
.L_139:
        /*0008*/ 	.byte	0x04, 0x17
        /*000a*/ 	.short	(.L_141 - .L_140)
.L_140:
        /*000c*/ 	.word	0x00000000
        /*0010*/ 	.short	0x0000
        /*0012*/ 	.short	0x0070
        /*0014*/ 	.byte	0x00, 0xf0, 0x01, 0x2a


	//----- nvinfo : EIATTR_SPARSE_MMA_MASK
	.align		4
.L_141:
        /*0018*/ 	.byte	0x03, 0x50
        /*001a*/ 	.short	0x0000


	//----- nvinfo : EIATTR_MAXREG_COUNT
	.align		4
        /*001c*/ 	.byte	0x03, 0x1b
        /*001e*/ 	.short	0x00a8


	//----- nvinfo : EIATTR_NUM_BARRIERS
	.align		4
        /*0020*/ 	.byte	0x02, 0x4c
        /*0022*/ 	.byte	0x09
	.zero		1


	//----- nvinfo : EIATTR_EXTERNS
	.align		4
        /*0024*/ 	.byte	0x04, 0x0f
        /*0026*/ 	.short	(.L_143 - .L_142)


	//   ....[0]....
	.align		4
.L_142:
        /*0028*/ 	.word	index@(__assertfail)


	//----- nvinfo : EIATTR_ANNOTATIONS
	.align		4
.L_143:
        /*002c*/ 	.byte	0x04, 0x55
        /*002e*/ 	.short	(.L_145 - .L_144)


	//   ....[0]....
.L_144:
        /* <DEDUP_REMOVED lines=80> */


	//----- nvinfo : EIATTR_MERCURY_ISA_VERSION
	.align		4
.L_145:
        /*0520*/ 	.byte	0x03, 0x5f
        /*0522*/ 	.short	0x0101


	//----- nvinfo : EIATTR_UNUSED_LOAD_BYTE_OFFSET
	.align		4
        /*0524*/ 	.byte	0x04, 0x44
        /*0526*/ 	.short	(.L_147 - .L_146)


	//   ....[0]....
.L_146:
        /*0528*/ 	.word	0x000009f0
        /*052c*/ 	.word	0x0000fff0


	//   ....[1]....
        /*0530*/ 	.word	0x0000a750
        /*0534*/ 	.word	0x0000fff0


	//----- nvinfo : EIATTR_INT_WARP_WIDE_INSTR_OFFSETS
	.align		4
.L_147:
        /*0538*/ 	.byte	0x04, 0x31
        /*053a*/ 	.short	(.L_149 - .L_148)


	//   ....[0]....
.L_148:
        /*053c*/ 	.word	0x00000120


	//   ....[1]....
        /*0540*/ 	.word	0x00000160


	//   ....[2]....
        /*0544*/ 	.word	0x00000220


	//   ....[3]....
        /*0548*/ 	.word	0x0000dda0


	//   ....[4]....
        /*054c*/ 	.word	0x0000de30


	//   ....[5]....
        /*0550*/ 	.word	0x00011de0


	//   ....[6]....
        /*0554*/ 	.word	0x00011e40


	//----- nvinfo : EIATTR_COOP_GROUP_MASK_REGIDS
	.align		4
.L_149:
        /*0558*/ 	.byte	0x04, 0x29
        /*055a*/ 	.short	(.L_151 - .L_150)


	//   ....[0]....
.L_150:
        /*055c*/ 	.word	0xffffffff


	//   ....[1]....
        /*0560*/ 	.word	0xffffffff


	//   ....[2]....
        /*0564*/ 	.word	0xffffffff


	//   ....[3]....
        /*0568*/ 	.word	0xffffffff


	//   ....[4]....
        /*056c*/ 	.word	0xffffffff


	//   ....[5]....
        /*0570*/ 	.word	0xffffffff


	//   ....[6]....
        /*0574*/ 	.word	0xffffffff


	//   ....[7]....
        /*0578*/ 	.word	0xffffffff


	//   ....[8]....
        /*057c*/ 	.word	0xffffffff


	//   ....[9]....
        /*0580*/ 	.word	0xffffffff


	//   ....[10]....
        /*0584*/ 	.word	0xffffffff


	//   ....[11]....
        /*0588*/ 	.word	0xffffffff


	//   ....[12]....
        /*058c*/ 	.word	0xffffffff


	//   ....[13]....
        /*0590*/ 	.word	0xffffffff


	//   ....[14]....
        /*0594*/ 	.word	0xffffffff


	//   ....[15]....
        /*0598*/ 	.word	0xffffffff


	//   ....[16]....
        /*059c*/ 	.word	0xffffffff


	//   ....[17]....
        /*05a0*/ 	.word	0xffffffff


	//   ....[18]....
        /*05a4*/ 	.word	0xffffffff


	//   ....[19]....
        /*05a8*/ 	.word	0xffffffff


	//   ....[20]....
        /*05ac*/ 	.word	0xffffffff


	//   ....[21]....
        /*05b0*/ 	.word	0xffffffff


	//   ....[22]....
        /*05b4*/ 	.word	0xffffffff


	//   ....[23]....
        /*05b8*/ 	.word	0xffffffff


	//   ....[24]....
        /*05bc*/ 	.word	0xffffffff


	//   ....[25]....
        /*05c0*/ 	.word	0xffffffff


	//   ....[26]....
        /*05c4*/ 	.word	0xffffffff


	//   ....[27]....
        /*05c8*/ 	.word	0xffffffff


	//   ....[28]....
        /*05cc*/ 	.word	0xffffffff


	//   ....[29]....
        /*05d0*/ 	.word	0xffffffff


	//   ....[30]....
        /*05d4*/ 	.word	0xffffffff


	//   ....[31]....
        /*05d8*/ 	.word	0xffffffff


	//   ....[32]....
        /*05dc*/ 	.word	0xffffffff


	//   ....[33]....
        /*05e0*/ 	.word	0xffffffff


	//   ....[34]....
        /*05e4*/ 	.word	0xffffffff


	//   ....[35]....
        /*05e8*/ 	.word	0xffffffff


	//   ....[36]....
        /*05ec*/ 	.word	0xffffffff


	//   ....[37]....
        /*05f0*/ 	.word	0xffffffff


	//   ....[38]....
        /*05f4*/ 	.word	0xffffffff


	//   ....[39]....
        /*05f8*/ 	.word	0xffffffff


	//   ....[40]....
        /*05fc*/ 	.word	0xffffffff


	//   ....[41]....
        /*0600*/ 	.word	0xffffffff


	//   ....[42]....
        /*0604*/ 	.word	0xffffffff


	//   ....[43]....
        /*0608*/ 	.word	0xffffffff


	//   ....[44]....
        /*060c*/ 	.word	0xffffffff


	//   ....[45]....
        /*0610*/ 	.word	0xffffffff


	//   ....[46]....
        /*0614*/ 	.word	0xffffffff


	//   ....[47]....
        /*0618*/ 	.word	0xffffffff


	//   ....[48]....
        /*061c*/ 	.word	0xffffffff


	//   ....[49]....
        /*0620*/ 	.word	0xffffffff


	//   ....[50]....
        /*0624*/ 	.word	0xffffffff


	//   ....[51]....
        /*0628*/ 	.word	0xffffffff


	//   ....[52]....
        /*062c*/ 	.word	0xffffffff


	//   ....[53]....
        /*0630*/ 	.word	0xffffffff


	//   ....[54]....
        /*0634*/ 	.word	0xffffffff


	//   ....[55]....
        /*0638*/ 	.word	0xffffffff


	//   ....[56]....
        /*063c*/ 	.word	0xffffffff


	//   ....[57]....
        /*0640*/ 	.word	0xffffffff


	//   ....[58]....
        /*0644*/ 	.word	0xffffffff


	//   ....[59]....
        /*0648*/ 	.word	0xffffffff


	//   ....[60]....
        /*064c*/ 	.word	0xffffffff


	//   ....[61]....
        /*0650*/ 	.word	0xffffffff


	//   ....[62]....
        /*0654*/ 	.word	0xffffffff


	//   ....[63]....
        /*0658*/ 	.word	0xffffffff


	//   ....[64]....
        /*065c*/ 	.word	0xffffffff


	//   ....[65]....
        /*0660*/ 	.word	0xffffffff


	//   ....[66]....
        /*0664*/ 	.word	0xffffffff


	//   ....[67]....
        /*0668*/ 	.word	0xffffffff


	//   ....[68]....
        /*066c*/ 	.word	0xffffffff


	//   ....[69]....
        /*0670*/ 	.word	0xffffffff


	//   ....[70]....
        /*0674*/ 	.word	0xffffffff


	//   ....[71]....
        /*0678*/ 	.word	0xffffffff


	//   ....[72]....
        /*067c*/ 	.word	0xffffffff


	//   ....[73]....
        /*0680*/ 	.word	0xffffffff


	//   ....[74]....
        /*0684*/ 	.word	0xffffffff


	//   ....[75]....
        /*0688*/ 	.word	0xffffffff


	//   ....[76]....
        /*068c*/ 	.word	0xffffffff


	//   ....[77]....
        /*0690*/ 	.word	0xffffffff


	//   ....[78]....
        /*0694*/ 	.word	0xffffffff


	//   ....[79]....
        /*0698*/ 	.word	0xffffffff


	//   ....[80]....
        /*069c*/ 	.word	0xffffffff


	//   ....[81]....
        /*06a0*/ 	.word	0xffffffff


	//   ....[82]....
        /*06a4*/ 	.word	0xffffffff


	//   ....[83]....
        /*06a8*/ 	.word	0xffffffff


	//   ....[84]....
        /*06ac*/ 	.word	0xffffffff


	//   ....[85]....
        /*06b0*/ 	.word	0xffffffff


	//   ....[86]....
        /*06b4*/ 	.word	0xffffffff


	//   ....[87]....
        /*06b8*/ 	.word	0xffffffff


	//   ....[88]....
        /*06bc*/ 	.word	0xffffffff


	//   ....[89]....
        /*06c0*/ 	.word	0xffffffff


	//   ....[90]....
        /*06c4*/ 	.word	0xffffffff


	//   ....[91]....
        /*06c8*/ 	.word	0x0500000f


	//   ....[92]....
        /*06cc*/ 	.word	0x0500000f


	//   ....[93]....
        /*06d0*/ 	.word	0x0500000f


	//   ....[94]....
        /*06d4*/ 	.word	0x0500000f


	//   ....[95]....
        /*06d8*/ 	.word	0x0500000f


	//   ....[96]....
        /*06dc*/ 	.word	0x0500000f


	//   ....[97]....
        /*06e0*/ 	.word	0x0500000f


	//   ....[98]....
        /*06e4*/ 	.word	0x0500000f


	//   ....[99]....
        /*06e8*/ 	.word	0x0500000f


	//   ....[100]....
        /*06ec*/ 	.word	0x0500000f


	//   ....[101]....
        /*06f0*/ 	.word	0x0500000f


	//   ....[102]....
        /*06f4*/ 	.word	0x0500000f


	//   ....[103]....
        /*06f8*/ 	.word	0x0500000f


	//   ....[104]....
        /*06fc*/ 	.word	0x0500000f


	//   ....[105]....
        /*0700*/ 	.word	0x0500000f


	//   ....[106]....
        /*0704*/ 	.word	0x0500000f


	//   ....[107]....
        /*0708*/ 	.word	0x0500000f


	//   ....[108]....
        /*070c*/ 	.word	0x0500000f


	//   ....[109]....
        /*0710*/ 	.word	0x0500000f


	//   ....[110]....
        /*0714*/ 	.word	0x0500000f


	//   ....[111]....
        /*0718*/ 	.word	0x0500000f


	//   ....[112]....
        /*071c*/ 	.word	0x0500000f


	//   ....[113]....
        /*0720*/ 	.word	0x0500000f


	//   ....[114]....
        /*0724*/ 	.word	0x0500000f


	//   ....[115]....
        /*0728*/ 	.word	0x0500000f


	//   ....[116]....
        /*072c*/ 	.word	0x0500000f


	//   ....[117]....
        /*0730*/ 	.word	0x0500000f


	//   ....[118]....
        /*0734*/ 	.word	0x0500000f


	//   ....[119]....
        /*0738*/ 	.word	0x0500000f


	//   ....[120]....
        /*073c*/ 	.word	0x0500000f


	//   ....[121]....
        /*0740*/ 	.word	0x0500000f


	//   ....[122]....
        /*0744*/ 	.word	0x0500000f


	//   ....[123]....
        /*0748*/ 	.word	0x0500000f


	//   ....[124]....
        /*074c*/ 	.word	0x0500000f


	//   ....[125]....
        /*0750*/ 	.word	0x0500000f


	//----- nvinfo : EIATTR_COOP_GROUP_INSTR_OFFSETS
	.align		4
.L_151:
        /*0754*/ 	.byte	0x04, 0x28
        /*0756*/ 	.short	(.L_153 - .L_152)


	//   ....[0]....
.L_152:
        /*0758*/ 	.word	0x00000060


	//   ....[1]....
        /*075c*/ 	.word	0x00000130


	//   ....[2]....
        /*0760*/ 	.word	0x00000230


	//   ....[3]....
        /*0764*/ 	.word	0x000003a0


	//   ....[4]....
        /*0768*/ 	.word	0x00000500


	//   ....[5]....
        /*076c*/ 	.word	0x00000620


	//   ....[6]....
        /*0770*/ 	.word	0x00000780


	//   ....[7]....
        /*0774*/ 	.word	0x00001400


	//   ....[8]....
        /*0778*/ 	.word	0x00004360


	//   ....[9]....
        /*077c*/ 	.word	0x000043d0


	//   ....[10]....
        /*0780*/ 	.word	0x000048b0


	//   ....[11]....
        /*0784*/ 	.word	0x00004900


	//   ....[12]....
        /*0788*/ 	.word	0x00008350


	//   ....[13]....
        /*078c*/ 	.word	0x00008380


	//   ....[14]....
        /*0790*/ 	.word	0x000085d0


	//   ....[15]....
        /*0794*/ 	.word	0x000085f0


	//   ....[16]....
        /*0798*/ 	.word	0x00009bc0


	//   ....[17]....
        /*079c*/ 	.word	0x00009c80


	//   ....[18]....
        /*07a0*/ 	.word	0x00009f50


	//   ....[19]....
        /*07a4*/ 	.word	0x00009f60


	//   ....[20]....
        /*07a8*/ 	.word	0x0000b480


	//   ....[21]....
        /*07ac*/ 	.word	0x0000b4c0


	//   ....[22]....
        /*07b0*/ 	.word	0x0000b510


	//   ....[23]....
        /*07b4*/ 	.word	0x0000b540


	//   ....[24]....
        /*07b8*/ 	.word	0x0000bc20


	//   ....[25]....
        /*07bc*/ 	.word	0x0000bc60


	//   ....[26]....
        /*07c0*/ 	.word	0x0000bd60


	//   ....[27]....
        /*07c4*/ 	.word	0x0000bd80


	//   ....[28]....
        /*07c8*/ 	.word	0x0000be80


	//   ....[29]....
        /*07cc*/ 	.word	0x0000bea0


	//   ....[30]....
        /*07d0*/ 	.word	0x0000bfb0


	//   ....[31]....
        /*07d4*/ 	.word	0x0000bfd0


	//   ....[32]....
        /*07d8*/ 	.word	0x0000c820


	//   ....[33]....
        /*07dc*/ 	.word	0x0000c840


	//   ....[34]....
        /*07e0*/ 	.word	0x0000c940


	//   ....[35]....
        /*07e4*/ 	.word	0x0000c960


	//   ....[36]....
        /*07e8*/ 	.word	0x0000ca60


	//   ....[37]....
        /*07ec*/ 	.word	0x0000ca80


	//   ....[38]....
        /*07f0*/ 	.word	0x0000cb90


	//   ....[39]....
        /*07f4*/ 	.word	0x0000cbb0


	//   ....[40]....
        /*07f8*/ 	.word	0x0000cd30


	//   ....[41]....
        /*07fc*/ 	.word	0x0000cf20


	//   ....[42]....
        /*0800*/ 	.word	0x0000cf50


	//   ....[43]....
        /*0804*/ 	.word	0x0000cf80


	//   ....[44]....
        /*0808*/ 	.word	0x0000cfb0


	//   ....[45]....
        /*080c*/ 	.word	0x0000cfe0


	//   ....[46]....
        /*0810*/ 	.word	0x0000d010


	//   ....[47]....
        /*0814*/ 	.word	0x0000d180


	//   ....[48]....
        /*0818*/ 	.word	0x0000d1b0


	//   ....[49]....
        /*081c*/ 	.word	0x0000d1e0


	//   ....[50]....
        /*0820*/ 	.word	0x0000d210


	//   ....[51]....
        /*0824*/ 	.word	0x0000d240


	//   ....[52]....
        /*0828*/ 	.word	0x0000d270


	//   ....[53]....
        /*082c*/ 	.word	0x0000d310


	//   ....[54]....
        /*0830*/ 	.word	0x0000d340


	//   ....[55]....
        /*0834*/ 	.word	0x0000d3d0


	//   ....[56]....
        /*0838*/ 	.word	0x0000e3b0


	//   ....[57]....
        /*083c*/ 	.word	0x0000f040


	//   ....[58]....
        /*0840*/ 	.word	0x0000f070


	//   ....[59]....
        /*0844*/ 	.word	0x0000f0a0


	//   ....[60]....
        /*0848*/ 	.word	0x0000f0e0


	//   ....[61]....
        /*084c*/ 	.word	0x0000f1b0


	//   ....[62]....
        /*0850*/ 	.word	0x0000f210


	//   ....[63]....
        /*0854*/ 	.word	0x0000f2b0


	//   ....[64]....
        /*0858*/ 	.word	0x0000f2c0


	//   ....[65]....
        /*085c*/ 	.word	0x0000f360


	//   ....[66]....
        /*0860*/ 	.word	0x0000f370


	//   ....[67]....
        /*0864*/ 	.word	0x0000f410


	//   ....[68]....
        /*0868*/ 	.word	0x0000f420


	//   ....[69]....
        /*086c*/ 	.word	0x0000f4a0


	//   ....[70]....
        /*0870*/ 	.word	0x0000f4d0


	//   ....[71]....
        /*0874*/ 	.word	0x0000f4e0


	//   ....[72]....
        /*0878*/ 	.word	0x0000f500


	//   ....[73]....
        /*087c*/ 	.word	0x00012600


	//   ....[74]....
        /*0880*/ 	.word	0x00012660


	//   ....[75]....
        /*0884*/ 	.word	0x00012690


	//   ....[76]....
        /*0888*/ 	.word	0x000126c0


	//   ....[77]....
        /*088c*/ 	.word	0x000126f0


	//   ....[78]....
        /*0890*/ 	.word	0x00012720


	//   ....[79]....
        /*0894*/ 	.word	0x00012750


	//   ....[80]....
        /*0898*/ 	.word	0x00012760


	//   ....[81]....
        /*089c*/ 	.word	0x000128e0


	//   ....[82]....
        /*08a0*/ 	.word	0x00012910


	//   ....[83]....
        /*08a4*/ 	.word	0x00012940


	//   ....[84]....
        /*08a8*/ 	.word	0x00012970


	//   ....[85]....
        /*08ac*/ 	.word	0x000129a0


	//   ....[86]....
        /*08b0*/ 	.word	0x000129d0


	//   ....[87]....
        /*08b4*/ 	.word	0x00012a90


	//   ....[88]....
        /*08b8*/ 	.word	0x00012ab0


	//   ....[89]....
        /*08bc*/ 	.word	0x00012b20


	//   ....[90]....
        /*08c0*/ 	.word	0x00012fb0


	//   ....[91]....
        /*08c4*/ 	.word	0x00013480


	//   ....[92]....
        /*08c8*/ 	.word	0x00013600


	//   ....[93]....
        /*08cc*/ 	.word	0x00013650


	//   ....[94]....
        /*08d0*/ 	.word	0x000136d0


	//   ....[95]....
        /*08d4*/ 	.word	0x00013720


	//   ....[96]....
        /*08d8*/ 	.word	0x000138b0


	//   ....[97]....
        /*08dc*/ 	.word	0x00013940


	//   ....[98]....
        /*08e0*/ 	.word	0x00013a20


	//   ....[99]....
        /*08e4*/ 	.word	0x00013b40


	//   ....[100]....
        /*08e8*/ 	.word	0x00013ba0


	//   ....[101]....
        /*08ec*/ 	.word	0x00013cb0


	//   ....[102]....
        /*08f0*/ 	.word	0x00013d10


	//   ....[103]....
        /*08f4*/ 	.word	0x00013e20


	//   ....[104]....
        /*08f8*/ 	.word	0x00013e80


	//   ....[105]....
        /*08fc*/ 	.word	0x00013f80


	//   ....[106]....
        /*0900*/ 	.word	0x00013fe0


	//   ....[107]....
        /*0904*/ 	.word	0x000140c0


	//   ....[108]....
        /*0908*/ 	.word	0x00014430


	//   ....[109]....
        /*090c*/ 	.word	0x000144d0


	//   ....[110]....
        /*0910*/ 	.word	0x000145f0


	//   ....[111]....
        /*0914*/ 	.word	0x00014670


	//   ....[112]....
        /*0918*/ 	.word	0x000146f0


	//   ....[113]....
        /*091c*/ 	.word	0x00014770


	//   ....[114]....
        /*0920*/ 	.word	0x000147f0


	//   ....[115]....
        /*0924*/ 	.word	0x00014880


	//   ....[116]....
        /*0928*/ 	.word	0x00014920


	//   ....[117]....
        /*092c*/ 	.word	0x000149c0


	//   ....[118]....
        /*0930*/ 	.word	0x00014a40


	//   ....[119]....
        /*0934*/ 	.word	0x00014ac0


	//   ....[120]....
        /*0938*/ 	.word	0x00014b40


	//   ....[121]....
        /*093c*/ 	.word	0x00014bd0


	//   ....[122]....
        /*0940*/ 	.word	0x00014c50


	//   ....[123]....
        /*0944*/ 	.word	0x00014cf0


	//   ....[124]....
        /*0948*/ 	.word	0x00014d80


	//   ....[125]....
        /*094c*/ 	.word	0x00014eb0


	//----- nvinfo : EIATTR_REG_RECONFIG
	.align		4
.L_153:
        /*0950*/ 	.byte	0x01, 0x54
	.zero		2


	//----- nvinfo : EIATTR_SYSCALL_OFFSETS
	.align		4
        /*0954*/ 	.byte	0x04, 0x46
        /*0956*/ 	.short	(.L_155 - .L_154)


	//   ....[0]....
.L_154:
        /*0958*/ 	.word	0x000015e0


	//   ....[1]....
        /*095c*/ 	.word	0x0000dfa0


	//   ....[2]....
        /*0960*/ 	.word	0x0000e100


	//   ....[3]....
        /*0964*/ 	.word	0x0000e200


	//   ....[4]....
        /*0968*/ 	.word	0x0000ec20


	//----- nvinfo : EIATTR_MBARRIER_INSTR_OFFSETS
	.align		4
.L_155:
        /*096c*/ 	.byte	0x04, 0x39
        /*096e*/ 	.short	(.L_157 - .L_156)


	//   ....[0]....
.L_156:
        /*0970*/ 	.word	0x00000250
        /*0974*/ 	.word	0x000000ff
        /*0978*/ 	.word	0x00036800
        /*097c*/ 	.short	0x0100
        /*097e*/ 	.byte	0x08
	.zero		1


	//   ....[1]....
        /*0980*/ 	.word	0x00000260
        /*0984*/ 	.word	0x000000ff
        /*0988*/ 	.word	0x00036820
        /*098c*/ 	.short	0x0100
        /*098e*/ 	.byte	0x08
	.zero		1


	//   ....[2]....
        /*0990*/ 	.word	0x00000350
        /*0994*/ 	.word	0x000000ff
        /*0998*/ 	.word	0x00036830
        /*099c*/ 	.short	0x0100
        /*099e*/ 	.byte	0x08
	.zero		1


	//   ....[3]....
        /*09a0*/ 	.word	0x00000360
        /*09a4*/ 	.word	0x000000ff
        /*09a8*/ 	.word	0x00036840
        /*09ac*/ 	.short	0x0100
        /*09ae*/ 	.byte	0x08
	.zero		1


	//   ....[4]....
        /*09b0*/ 	.word	0x00000370
        /*09b4*/ 	.word	0x000000ff
        /*09b8*/ 	.word	0x00036838
        /*09bc*/ 	.short	0x0100
        /*09be*/ 	.byte	0x08
	.zero		1


	//   ....[5]....
        /*09c0*/ 	.word	0x00000380
        /*09c4*/ 	.word	0x000000ff
        /*09c8*/ 	.word	0x00036848
        /*09cc*/ 	.short	0x0100
        /*09ce*/ 	.byte	0x08
	.zero		1


	//   ....[6]....
        /*09d0*/ 	.word	0x000004b0
        /*09d4*/ 	.word	0x000000ff
        /*09d8*/ 	.word	0x00036850
        /*09dc*/ 	.short	0x0100
        /*09de*/ 	.byte	0x08
	.zero		1


	//   ....[7]....
        /*09e0*/ 	.word	0x000004c0
        /*09e4*/ 	.word	0x000000ff
        /*09e8*/ 	.word	0x00036860
        /*09ec*/ 	.short	0x0100
        /*09ee*/ 	.byte	0x08
	.zero		1


	//   ....[8]....
        /*09f0*/ 	.word	0x000004d0
        /*09f4*/ 	.word	0x000000ff
        /*09f8*/ 	.word	0x00036858
        /*09fc*/ 	.short	0x0100
        /*09fe*/ 	.byte	0x08
	.zero		1


	//   ....[9]....
        /*0a00*/ 	.word	0x000004e0
        /*0a04*/ 	.word	0x000000ff
        /*0a08*/ 	.word	0x00036868
        /*0a0c*/ 	.short	0x0100
        /*0a0e*/ 	.byte	0x08
	.zero		1


	//   ....[10]....
        /*0a10*/ 	.word	0x000005d0
        /*0a14*/ 	.word	0x000000ff
        /*0a18*/ 	.word	0x00036870
        /*0a1c*/ 	.short	0x0100
        /*0a1e*/ 	.byte	0x06
	.zero		1


	//   ....[11]....
        /*0a20*/ 	.word	0x000005e0
        /*0a24*/ 	.word	0x000000ff
        /*0a28*/ 	.word	0x00036880
        /*0a2c*/ 	.short	0x0100
        /*0a2e*/ 	.byte	0x06
	.zero		1


	//   ....[12]....
        /*0a30*/ 	.word	0x000005f0
        /*0a34*/ 	.word	0x000000ff
        /*0a38*/ 	.word	0x00036878
        /*0a3c*/ 	.short	0x0100
        /*0a3e*/ 	.byte	0x06
	.zero		1


	//   ....[13]....
        /*0a40*/ 	.word	0x00000600
        /*0a44*/ 	.word	0x000000ff
        /*0a48*/ 	.word	0x00036888
        /*0a4c*/ 	.short	0x0100
        /*0a4e*/ 	.byte	0x06
	.zero		1


	//   ....[14]....
        /*0a50*/ 	.word	0x00000730
        /*0a54*/ 	.word	0x000000ff
        /*0a58*/ 	.word	0x00036890
        /*0a5c*/ 	.short	0x0100
        /*0a5e*/ 	.byte	0x08
	.zero		1


	//   ....[15]....
        /*0a60*/ 	.word	0x00000740
        /*0a64*/ 	.word	0x000000ff
        /*0a68*/ 	.word	0x000368a0
        /*0a6c*/ 	.short	0x0100
        /*0a6e*/ 	.byte	0x08
	.zero		1


	//   ....[16]....
        /*0a70*/ 	.word	0x00000750
        /*0a74*/ 	.word	0x000000ff
        /*0a78*/ 	.word	0x00036898
        /*0a7c*/ 	.short	0x0100
        /*0a7e*/ 	.byte	0x08
	.zero		1


	//   ....[17]....
        /*0a80*/ 	.word	0x00000760
        /*0a84*/ 	.word	0x000000ff
        /*0a88*/ 	.word	0x000368a8
        /*0a8c*/ 	.short	0x0100
        /*0a8e*/ 	.byte	0x08
	.zero		1


	//   ....[18]....
        /*0a90*/ 	.word	0x00000890
        /*0a94*/ 	.word	0x000000ff
        /*0a98*/ 	.word	0x000368b0
        /*0a9c*/ 	.short	0x0100
        /*0a9e*/ 	.byte	0x08
	.zero		1


	//   ....[19]....
        /*0aa0*/ 	.word	0x000008a0
        /*0aa4*/ 	.word	0x000000ff
        /*0aa8*/ 	.word	0x000368c0
        /*0aac*/ 	.short	0x0100
        /*0aae*/ 	.byte	0x08
	.zero		1


	//   ....[20]....
        /*0ab0*/ 	.word	0x000008b0
        /*0ab4*/ 	.word	0x000000ff
        /*0ab8*/ 	.word	0x000368b8
        /*0abc*/ 	.short	0x0100
        /*0abe*/ 	.byte	0x08
	.zero		1


	//   ....[21]....
        /*0ac0*/ 	.word	0x000008c0
        /*0ac4*/ 	.word	0x000000ff
        /*0ac8*/ 	.word	0x000368c8
        /*0acc*/ 	.short	0x0100
        /*0ace*/ 	.byte	0x08
	.zero		1


	//   ....[22]....
        /*0ad0*/ 	.word	0x00001690
        /*0ad4*/ 	.word	0x00000005
        /*0ad8*/ 	.word	0x00036800
        /*0adc*/ 	.short	0x010a
        /*0ade*/ 	.byte	0x3f
	.zero		1


	//   ....[23]....
        /*0ae0*/ 	.word	0x00001700
        /*0ae4*/ 	.word	0x00000002
        /*0ae8*/ 	.word	0x00036830
        /*0aec*/ 	.short	0x010a
        /*0aee*/ 	.byte	0x3f
	.zero		1


	//   ....[24]....
        /*0af0*/ 	.word	0x00001770
        /*0af4*/ 	.word	0x00000002
        /*0af8*/ 	.word	0x00036830
        /*0afc*/ 	.short	0x010a
        /*0afe*/ 	.byte	0x3f
	.zero		1


	//   ....[25]....
        /*0b00*/ 	.word	0x000043a0
        /*0b04*/ 	.word	0x00000002
        /*0b08*/ 	.word	0x00000000
        /*0b0c*/ 	.short	0x0101
        /*0b0e*/ 	.byte	0x3f
	.zero		1


	//   ....[26]....
        /*0b10*/ 	.word	0x00005aa0
        /*0b14*/ 	.word	0x0000000c
        /*0b18*/ 	.word	0x00036830
        /*0b1c*/ 	.short	0x010a
        /*0b1e*/ 	.byte	0x3f
	.zero		1


	//   ....[27]....
        /*0b20*/ 	.word	0x00005af0
        /*0b24*/ 	.word	0x0000000c
        /*0b28*/ 	.word	0x00036830
        /*0b2c*/ 	.short	0x010a
        /*0b2e*/ 	.byte	0x3f
	.zero		1


	//   ....[28]....
        /*0b30*/ 	.word	0x00008030
        /*0b34*/ 	.word	0x0000000d
        /*0b38*/ 	.word	0x00036850
        /*0b3c*/ 	.short	0x010a
        /*0b3e*/ 	.byte	0x3f
	.zero		1


	//   ....[29]....
        /*0b40*/ 	.word	0x00008070
        /*0b44*/ 	.word	0x0000000d
        /*0b48*/ 	.word	0x00036850
        /*0b4c*/ 	.short	0x010a
        /*0b4e*/ 	.byte	0x3f
	.zero		1


	//   ....[30]....
        /*0b50*/ 	.word	0x00008ec0
        /*0b54*/ 	.word	0x00000090
        /*0b58*/ 	.word	0x00000000
        /*0b5c*/ 	.short	0x0101
        /*0b5e*/ 	.byte	0x3f
	.zero		1


	//   ....[31]....
        /*0b60*/ 	.word	0x00009010
        /*0b64*/ 	.word	0x00000090
        /*0b68*/ 	.word	0x00000000
        /*0b6c*/ 	.short	0x0101
        /*0b6e*/ 	.byte	0x3f
	.zero		1


	//   ....[32]....
        /*0b70*/ 	.word	0x00009b20
        /*0b74*/ 	.word	0x0000000b
        /*0b78*/ 	.word	0x00036850
        /*0b7c*/ 	.short	0x010a
        /*0b7e*/ 	.byte	0x3f
	.zero		1


	//   ....[33]....
        /*0b80*/ 	.word	0x00009b60
        /*0b84*/ 	.word	0x0000000b
        /*0b88*/ 	.word	0x00036850
        /*0b8c*/ 	.short	0x010a
        /*0b8e*/ 	.byte	0x3f
	.zero		1


	//   ....[34]....
        /*0b90*/ 	.word	0x0000a0f0
        /*0b94*/ 	.word	0x0000000a
        /*0b98*/ 	.word	0x00000000
        /*0b9c*/ 	.short	0x0101
        /*0b9e*/ 	.byte	0x3f
	.zero		1


	//   ....[35]....
        /*0ba0*/ 	.word	0x0000bc50
        /*0ba4*/ 	.word	0x0000002e
        /*0ba8*/ 	.word	0x00000000
        /*0bac*/ 	.short	0x0101
        /*0bae*/ 	.byte	0x3f
	.zero		1


	//   ....[36]....
        /*0bb0*/ 	.word	0x0000e650
        /*0bb4*/ 	.word	0x00000000
        /*0bb8*/ 	.word	0x00036840
        /*0bbc*/ 	.short	0x010a
        /*0bbe*/ 	.byte	0x3f
	.zero		1


	//   ....[37]....
        /*0bc0*/ 	.word	0x0000f690
        /*0bc4*/ 	.word	0x0000000a
        /*0bc8*/ 	.word	0x00036800
        /*0bcc*/ 	.short	0x0107
        /*0bce*/ 	.byte	0x3f
	.zero		1


	//   ....[38]....
        /*0bd0*/ 	.word	0x0000f7a0
        /*0bd4*/ 	.word	0x00000002
        /*0bd8*/ 	.word	0x00036800
        /*0bdc*/ 	.short	0x0101
        /*0bde*/ 	.byte	0x3f
	.zero		1


	//   ....[39]....
        /*0be0*/ 	.word	0x0000f7c0
        /*0be4*/ 	.word	0x00000002
        /*0be8*/ 	.word	0x00036820
        /*0bec*/ 	.short	0x010a
        /*0bee*/ 	.byte	0x3f
	.zero		1


	//   ....[40]....
        /*0bf0*/ 	.word	0x0000fb40
        /*0bf4*/ 	.word	0x00000003
        /*0bf8*/ 	.word	0x00036840
        /*0bfc*/ 	.short	0x010a
        /*0bfe*/ 	.byte	0x3f
	.zero		1


	//   ....[41]....
        /*0c00*/ 	.word	0x00010000
        /*0c04*/ 	.word	0x00000003
        /*0c08*/ 	.word	0x00000060
        /*0c0c*/ 	.short	0x010a
        /*0c0e*/ 	.byte	0x3f
	.zero		1


	//   ....[42]....
        /*0c10*/ 	.word	0x00010800
        /*0c14*/ 	.word	0x00000003
        /*0c18*/ 	.word	0x00036840
        /*0c1c*/ 	.short	0x010a
        /*0c1e*/ 	.byte	0x3f
	.zero		1


	//   ....[43]....
        /*0c20*/ 	.word	0x00010cc0
        /*0c24*/ 	.word	0x00000002
        /*0c28*/ 	.word	0x00000060
        /*0c2c*/ 	.short	0x010a
        /*0c2e*/ 	.byte	0x3f
	.zero		1


	//   ....[44]....
        /*0c30*/ 	.word	0x000113e0
        /*0c34*/ 	.word	0x00000002
        /*0c38*/ 	.word	0x00036840
        /*0c3c*/ 	.short	0x010a
        /*0c3e*/ 	.byte	0x3f
	.zero		1


	//   ....[45]....
        /*0c40*/ 	.word	0x000118a0
        /*0c44*/ 	.word	0x00000002
        /*0c48*/ 	.word	0x00000060
        /*0c4c*/ 	.short	0x010a
        /*0c4e*/ 	.byte	0x3f
	.zero		1


	//   ....[46]....
        /*0c50*/ 	.word	0x00011f50
        /*0c54*/ 	.word	0x00000002
        /*0c58*/ 	.word	0x00036860
        /*0c5c*/ 	.short	0x010a
        /*0c5e*/ 	.byte	0x3f
	.zero		1


	//   ....[47]....
        /*0c60*/ 	.word	0x00012f30
        /*0c64*/ 	.word	0x00000000
        /*0c68*/ 	.word	0x00036820
        /*0c6c*/ 	.short	0x010a
        /*0c6e*/ 	.byte	0x3f
	.zero		1


	//   ....[48]....
        /*0c70*/ 	.word	0x000130f0
        /*0c74*/ 	.word	0x00000006
        /*0c78*/ 	.word	0x00000000
        /*0c7c*/ 	.short	0x010a
        /*0c7e*/ 	.byte	0x3f
	.zero		1


	//   ....[49]....
        /*0c80*/ 	.word	0x00013160
        /*0c84*/ 	.word	0x00000007
        /*0c88*/ 	.word	0x00000000
        /*0c8c*/ 	.short	0x010a
        /*0c8e*/ 	.byte	0x3f
	.zero		1


	//   ....[50]....
        /*0c90*/ 	.word	0x000131d0
        /*0c94*/ 	.word	0x00000004
        /*0c98*/ 	.word	0x00000000
        /*0c9c*/ 	.short	0x010a
        /*0c9e*/ 	.byte	0x3f
	.zero		1


	//   ....[51]....
        /*0ca0*/ 	.word	0x00013200
        /*0ca4*/ 	.word	0x00000003
        /*0ca8*/ 	.word	0x00000000
        /*0cac*/ 	.short	0x010a
        /*0cae*/ 	.byte	0x3f
	.zero		1


	//   ....[52]....
        /*0cb0*/ 	.word	0x00013260
        /*0cb4*/ 	.word	0x00000005
        /*0cb8*/ 	.word	0x00036800
        /*0cbc*/ 	.short	0x010a
        /*0cbe*/ 	.byte	0x3f
	.zero		1


	//   ....[53]....
        /*0cc0*/ 	.word	0x000132b0
        /*0cc4*/ 	.word	0x00000002
        /*0cc8*/ 	.word	0x00036830
        /*0ccc*/ 	.short	0x010a
        /*0cce*/ 	.byte	0x3f
	.zero		1


	//   ....[54]....
        /*0cd0*/ 	.word	0x00013300
        /*0cd4*/ 	.word	0x0000000c
        /*0cd8*/ 	.word	0x00036830
        /*0cdc*/ 	.short	0x010a
        /*0cde*/ 	.byte	0x3f
	.zero		1


	//   ....[55]....
        /*0ce0*/ 	.word	0x00013350
        /*0ce4*/ 	.word	0x0000000d
        /*0ce8*/ 	.word	0x00036850
        /*0cec*/ 	.short	0x010a
        /*0cee*/ 	.byte	0x3f
	.zero		1


	//   ....[56]....
        /*0cf0*/ 	.word	0x000133a0
        /*0cf4*/ 	.word	0x0000000b
        /*0cf8*/ 	.word	0x00036850
        /*0cfc*/ 	.short	0x010a
        /*0cfe*/ 	.byte	0x3f
	.zero		1


	//   ....[57]....
        /*0d00*/ 	.word	0x00013540
        /*0d04*/ 	.word	0x00000000
        /*0d08*/ 	.word	0x00036840
        /*0d0c*/ 	.short	0x010a
        /*0d0e*/ 	.byte	0x3f
	.zero		1


	//   ....[58]....
        /*0d10*/ 	.word	0x00014150
        /*0d14*/ 	.word	0x00000002
        /*0d18*/ 	.word	0x00036820
        /*0d1c*/ 	.short	0x010a
        /*0d1e*/ 	.byte	0x3f
	.zero		1


	//   ....[59]....
        /*0d20*/ 	.word	0x000141a0
        /*0d24*/ 	.word	0x00000003
        /*0d28*/ 	.word	0x00036840
        /*0d2c*/ 	.short	0x010a
        /*0d2e*/ 	.byte	0x3f
	.zero		1


	//   ....[60]....
        /*0d30*/ 	.word	0x000141f0
        /*0d34*/ 	.word	0x00000003
        /*0d38*/ 	.word	0x00000060
        /*0d3c*/ 	.short	0x010a
        /*0d3e*/ 	.byte	0x3f
	.zero		1


	//   ....[61]....
        /*0d40*/ 	.word	0x00014240
        /*0d44*/ 	.word	0x00000003
        /*0d48*/ 	.word	0x00036840
        /*0d4c*/ 	.short	0x010a
        /*0d4e*/ 	.byte	0x3f
	.zero		1


	//   ....[62]....
        /*0d50*/ 	.word	0x00014290
        /*0d54*/ 	.word	0x00000002
        /*0d58*/ 	.word	0x00000060
        /*0d5c*/ 	.short	0x010a
        /*0d5e*/ 	.byte	0x3f
	.zero		1


	//   ....[63]....
        /*0d60*/ 	.word	0x000142e0
        /*0d64*/ 	.word	0x00000002
        /*0d68*/ 	.word	0x00036840
        /*0d6c*/ 	.short	0x010a
        /*0d6e*/ 	.byte	0x3f
	.zero		1


	//   ....[64]....
        /*0d70*/ 	.word	0x00014330
        /*0d74*/ 	.word	0x00000002
        /*0d78*/ 	.word	0x00000060
        /*0d7c*/ 	.short	0x010a
        /*0d7e*/ 	.byte	0x3f
	.zero		1


	//   ....[65]....
        /*0d80*/ 	.word	0x00014380
        /*0d84*/ 	.word	0x00000002
        /*0d88*/ 	.word	0x00036860
        /*0d8c*/ 	.short	0x010a
        /*0d8e*/ 	.byte	0x3f
	.zero		1


	//   ....[66]....
        /*0d90*/ 	.word	0x00014dd0
        /*0d94*/ 	.word	0x00000000
        /*0d98*/ 	.word	0x00036820
        /*0d9c*/ 	.short	0x010a
        /*0d9e*/ 	.byte	0x3f
	.zero		1


	//   ....[67]....
        /*0da0*/ 	.word	0x00014f70
        /*0da4*/ 	.word	0x00000006
        /*0da8*/ 	.word	0x00000000
        /*0dac*/ 	.short	0x010a
        /*0dae*/ 	.byte	0x3f
	.zero		1


	//   ....[68]....
        /*0db0*/ 	.word	0x00014fc0
        /*0db4*/ 	.word	0x00000007
        /*0db8*/ 	.word	0x00000000
        /*0dbc*/ 	.short	0x010a
        /*0dbe*/ 	.byte	0x3f
	.zero		1


	//   ....[69]....
        /*0dc0*/ 	.word	0x00015010
        /*0dc4*/ 	.word	0x00000004
        /*0dc8*/ 	.word	0x00000000
        /*0dcc*/ 	.short	0x010a
        /*0dce*/ 	.byte	0x3f
	.zero		1


	//----- nvinfo : EIATTR_NUM_MBARRIERS
	.align		4
.L_157:
        /*0dd0*/ 	.byte	0x03, 0x38
        /*0dd2*/ 	.short	0x0016


	//----- nvinfo : EIATTR_EXIT_INSTR_OFFSETS
	.align		4
        /*0dd4*/ 	.byte	0x04, 0x1c
        /*0dd6*/ 	.short	(.L_159 - .L_158)


	//   ....[0]....
.L_158:
        /*0dd8*/ 	.word	0x00000a30


	//   ....[1]....
        /*0ddc*/ 	.word	0x0000cce0


	//   ....[2]....
        /*0de0*/ 	.word	0x00013250


	//----- nvinfo : EIATTR_MAX_THREADS
	.align		4
.L_159:
        /*0de4*/ 	.byte	0x04, 0x05
        /*0de6*/ 	.short	(.L_161 - .L_160)
.L_160:
        /*0de8*/ 	.word	0x00000180
        /*0dec*/ 	.word	0x00000001
        /*0df0*/ 	.word	0x00000001


	//----- nvinfo : EIATTR_CRS_STACK_SIZE
	.align		4
.L_161:
        /*0df4*/ 	.byte	0x04, 0x1e
        /*0df6*/ 	.short	(.L_163 - .L_162)
.L_162:
        /*0df8*/ 	.word	0x00000000


	//----- nvinfo : EIATTR_CBANK_PARAM_SIZE
	.align		4
.L_163:
        /*0dfc*/ 	.byte	0x03, 0x19
        /*0dfe*/ 	.short	0x0af0


	//----- nvinfo : EIATTR_PARAM_CBANK
	.align		4
        /*0e00*/ 	.byte	0x04, 0x0a
        /*0e02*/ 	.short	(.L_165 - .L_164)
	.align		4
.L_164:
        /*0e04*/ 	.word	index@(.nv.constant0._ZN7cutlass13device_kernelIN5flash11enable_sm90INS1_16FlashAttnFwdSm90INS1_25CollectiveMainloopFwdSm90ILi2EN4cute5tupleIJNS5_1CILi1EEES8_S8_EEENS6_IJNS7_ILi128EEENS7_ILi112EEENS7_ILi192EEEEEELi192ENS_10bfloat16_tEfNS_4arch4Sm90ELb0ELb0ELb0ELb1ELb0ELb0ELb0ELb1ELb1ELb1ELb0ELb0EEENS1_21CollectiveEpilogueFwdINS6_IJSA_SC_SB_EEES9_SE_SG_Li256ELb1ELb1ELb0ELb0EEENS1_36VarlenDynamicPersistentTileSchedulerILi128ELi112ELi256ELi128ELb0ELb1ELb1ELb0ELb1ELb1EEEEEEEEEvNT_6ParamsE)
        /*0e08*/ 	.short	0x0210
        /*0e0a*/ 	.short	0x0af0


	//----- nvinfo : EIATTR_SW_WAR
	.align		4
.L_165:
        /*0e0c*/ 	.byte	0x04, 0x36
        /*0e0e*/ 	.short	(.L_167 - .L_166)
.L_166:
        /*0e10*/ 	.word	0x00000008
.L_167:


//--------------------- .nv.info._ZN7cutlass13device_kernelIN5flash11enable_sm90INS1_16FlashAttnFwdSm90INS1_25CollectiveMainloopFwdSm90ILi2EN4cute5tupleIJNS5_1CILi1EEES8_S8_EEENS6_IJNS7_ILi128EEENS7_ILi112EEENS7_ILi192EEEEEELi192ENS_10bfloat16_tEfNS_4arch4Sm90ELb0ELb0ELb0ELb1ELb0ELb1ELb0ELb1ELb1ELb1ELb0ELb0EEENS1_21CollectiveEpilogueFwdINS6_IJSA_SC_SB_EEES9_SE_SG_Li256ELb1ELb1ELb0ELb0EEENS1_36VarlenDynamicPersistentTileSchedulerILi128ELi112ELi256ELi128ELb0ELb1ELb1ELb0ELb1ELb1EEEEEEEEEvNT_6ParamsE --------------------------
	.section	.nv.info._ZN7cutlass13device_kernelIN5flash11enable_sm90INS1_16FlashAttnFwdSm90INS1_25CollectiveMainloopFwdSm90ILi2EN4cute5tupleIJNS5_1CILi1EEES8_S8_EEENS6_IJNS7_ILi128EEENS7_ILi112EEENS7_ILi192EEEEEELi192ENS_10bfloat16_tEfNS_4arch4Sm90ELb0ELb0ELb0ELb1ELb0ELb1ELb0ELb1ELb1ELb1ELb0ELb0EEENS1_21CollectiveEpilogueFwdINS6_IJSA_SC_SB_EEES9_SE_SG_Li256ELb1ELb1ELb0ELb0EEENS1_36VarlenDynamicPersistentTileSchedulerILi128ELi112ELi256ELi128ELb0ELb1ELb1ELb0ELb1ELb1EEEEEEEEEvNT_6ParamsE,"",@"SHT_CUDA_INFO"
	.sectionflags	@""
	.align	4


	//----- nvinfo : EIATTR_CUDA_API_VERSION
	.align		4
        /*0000*/ 	.byte	0x04, 0x37
        /*0002*/ 	.short	(.L_169 - .L_168)
.L_168:
        /*0004*/ 	.word	0x00000082


	//----- nvinfo : EIATTR_KPARAM_INFO
	.align		4
.L_169:
        /*0008*/ 	.byte	0x04, 0x17
        /*000a*/ 	.short	(.L_171 - .L_170)
.L_170:
        /*000c*/ 	.word	0x00000000
        /*0010*/ 	.short	0x0000
        /*0012*/ 	.short	0x0070
        /*0014*/ 	.byte	0x00, 0xf0, 0x01, 0x2a


	//----- nvinfo : EIATTR_SPARSE_MMA_MASK
	.align		4
.L_171:
        /*0018*/ 	.byte	0x03, 0x50
        /*001a*/ 	.short	0x0000


	//----- nvinfo : EIATTR_MAXREG_COUNT
	.align		4
        /*001c*/ 	.byte	0x03, 0x1b
        /*001e*/ 	.short	0x00a8


	//----- nvinfo : EIATTR_NUM_BARRIERS
	.align		4
        /*0020*/ 	.byte	0x02, 0x4c
        /*0022*/ 	.byte	0x10
	.zero		1


	//----- nvinfo : EIATTR_EXTERNS
	.align		4
        /*0024*/ 	.byte	0x04, 0x0f
        /*0026*/ 	.short	(.L_173 - .L_172)


	//   ....[0]....
	.align		4
.L_172:
        /*0028*/ 	.word	index@(__assertfail)


	//----- nvinfo : EIATTR_ANNOTATIONS
	.align		4
.L_173:
        /*002c*/ 	.byte	0x04, 0x55
        /*002e*/ 	.short	(.L_175 - .L_174)


	//   ....[0]....
.L_174:
        /* <DEDUP_REMOVED lines=128> */


	//----- nvinfo : EIATTR_MERCURY_ISA_VERSION
	.align		4
.L_175:
        /*0820*/ 	.byte	0x03, 0x5f
        /*0822*/ 	.short	0x0101


	//----- nvinfo : EIATTR_UNUSED_LOAD_BYTE_OFFSET
	.align		4
        /*0824*/ 	.byte	0x04, 0x44
        /*0826*/ 	.short	(.L_177 - .L_176)


	//   ....[0]....
.L_176:
        /*0828*/ 	.word	0x00000ab0
        /*082c*/ 	.word	0x0000fff0


	//   ....[1]....
        /*0830*/ 	.word	0x0001c150
        /*0834*/ 	.word	0x0000fff0


	//----- nvinfo : EIATTR_INT_WARP_WIDE_INSTR_OFFSETS
	.align		4
.L_177:
        /*0838*/ 	.byte	0x04, 0x31
        /*083a*/ 	.short	(.L_179 - .L_178)


	//   ....[0]....
.L_178:
        /*083c*/ 	.word	0x00000190


	//   ....[1]....
        /*0840*/ 	.word	0x000001d0


	//   ....[2]....
        /*0844*/ 	.word	0x00000240


	//   ....[3]....
        /*0848*/ 	.word	0x00020f60


	//   ....[4]....
        /*084c*/ 	.word	0x00020ff0


	//   ....[5]....
        /*0850*/ 	.word	0x00024fa0


	//   ....[6]....
        /*0854*/ 	.word	0x00025000


	//----- nvinfo : EIATTR_COOP_GROUP_MASK_REGIDS
	.align		4
.L_179:
        /*0858*/ 	.byte	0x04, 0x29
        /*085a*/ 	.short	(.L_181 - .L_180)


	//   ....[0]....
.L_180:
        /*085c*/ 	.word	0xffffffff


	//   ....[1]....
        /*0860*/ 	.word	0xffffffff


	//   ....[2]....
        /*0864*/ 	.word	0xffffffff


	//   ....[3]....
        /*0868*/ 	.word	0xffffffff


	//   ....[4]....
        /*086c*/ 	.word	0xffffffff


	//   ....[5]....
        /*0870*/ 	.word	0xffffffff


	//   ....[6]....
        /*0874*/ 	.word	0xffffffff


	//   ....[7]....
        /*0878*/ 	.word	0xffffffff


	//   ....[8]....
        /*087c*/ 	.word	0xffffffff


	//   ....[9]....
        /*0880*/ 	.word	0xffffffff


	//   ....[10]....
        /*0884*/ 	.word	0xffffffff


	//   ....[11]....
        /*0888*/ 	.word	0xffffffff


	//   ....[12]....
        /*088c*/ 	.word	0xffffffff


	//   ....[13]....
        /*0890*/ 	.word	0xffffffff


	//   ....[14]....
        /*0894*/ 	.word	0xffffffff


	//   ....[15]....
        /*0898*/ 	.word	0xffffffff


	//   ....[16]....
        /*089c*/ 	.word	0xffffffff


	//   ....[17]....
        /*08a0*/ 	.word	0xffffffff


	//   ....[18]....
        /*08a4*/ 	.word	0xffffffff


	//   ....[19]....
        /*08a8*/ 	.word	0xffffffff


	//   ....[20]....
        /*08ac*/ 	.word	0xffffffff


	//   ....[21]....
        /*08b0*/ 	.word	0xffffffff


	//   ....[22]....
        /*08b4*/ 	.word	0xffffffff


	//   ....[23]....
        /*08b8*/ 	.word	0xffffffff


	//   ....[24]....
        /*08bc*/ 	.word	0xffffffff


	//   ....[25]....
        /*08c0*/ 	.word	0xffffffff


	//   ....[26]....
        /*08c4*/ 	.word	0xffffffff


	//   ....[27]....
        /*08c8*/ 	.word	0xffffffff


	//   ....[28]....
        /*08cc*/ 	.word	0xffffffff


	//   ....[29]....
        /*08d0*/ 	.word	0xffffffff


	//   ....[30]....
        /*08d4*/ 	.word	0xffffffff


	//   ....[31]....
        /*08d8*/ 	.word	0xffffffff


	//   ....[32]....
        /*08dc*/ 	.word	0xffffffff


	//   ....[33]....
        /*08e0*/ 	.word	0xffffffff


	//   ....[34]....
        /*08e4*/ 	.word	0xffffffff


	//   ....[35]....
        /*08e8*/ 	.word	0xffffffff


	//   ....[36]....
        /*08ec*/ 	.word	0xffffffff


	//   ....[37]....
        /*08f0*/ 	.word	0xffffffff


	//   ....[38]....
        /*08f4*/ 	.word	0xffffffff


	//   ....[39]....
        /*08f8*/ 	.word	0xffffffff


	//   ....[40]....
        /*08fc*/ 	.word	0xffffffff


	//   ....[41]....
        /*0900*/ 	.word	0xffffffff


	//   ....[42]....
        /*0904*/ 	.word	0xffffffff


	//   ....[43]....
        /*0908*/ 	.word	0xffffffff


	//   ....[44]....
        /*090c*/ 	.word	0xffffffff


	//   ....[45]....
        /*0910*/ 	.word	0xffffffff


	//   ....[46]....
        /*0914*/ 	.word	0xffffffff


	//   ....[47]....
        /*0918*/ 	.word	0xffffffff


	//   ....[48]....
        /*091c*/ 	.word	0xffffffff


	//   ....[49]....
        /*0920*/ 	.word	0xffffffff


	//   ....[50]....
        /*0924*/ 	.word	0xffffffff


	//   ....[51]....
        /*0928*/ 	.word	0xffffffff


	//   ....[52]....
        /*092c*/ 	.word	0xffffffff


	//   ....[53]....
        /*0930*/ 	.word	0xffffffff


	//   ....[54]....
        /*0934*/ 	.word	0xffffffff


	//   ....[55]....
        /*0938*/ 	.word	0xffffffff


	//   ....[56]....
        /*093c*/ 	.word	0xffffffff


	//   ....[57]....
        /*0940*/ 	.word	0xffffffff


	//   ....[58]....
        /*0944*/ 	.word	0xffffffff


	//   ....[59]....
        /*0948*/ 	.word	0xffffffff


	//   ....[60]....
        /*094c*/ 	.word	0xffffffff


	//   ....[61]....
        /*0950*/ 	.word	0xffffffff


	//   ....[62]....
        /*0954*/ 	.word	0xffffffff


	//   ....[63]....
        /*0958*/ 	.word	0xffffffff


	//   ....[64]....
        /*095c*/ 	.word	0xffffffff


	//   ....[65]....
        /*0960*/ 	.word	0xffffffff


	//   ....[66]....
        /*0964*/ 	.word	0xffffffff


	//   ....[67]....
        /*0968*/ 	.word	0xffffffff


	//   ....[68]....
        /*096c*/ 	.word	0xffffffff


	//   ....[69]....
        /*0970*/ 	.word	0xffffffff


	//   ....[70]....
        /*0974*/ 	.word	0xffffffff


	//   ....[71]....
        /*0978*/ 	.word	0xffffffff


	//   ....[72]....
        /*097c*/ 	.word	0xffffffff


	//   ....[73]....
        /*0980*/ 	.word	0xffffffff


	//   ....[74]....
        /*0984*/ 	.word	0xffffffff


	//   ....[75]....
        /*0988*/ 	.word	0xffffffff


	//   ....[76]....
        /*098c*/ 	.word	0xffffffff


	//   ....[77]....
        /*0990*/ 	.word	0xffffffff


	//   ....[78]....
        /*0994*/ 	.word	0xffffffff


	//   ....[79]....
        /*0998*/ 	.word	0xffffffff


	//   ....[80]....
        /*099c*/ 	.word	0xffffffff


	//   ....[81]....
        /*09a0*/ 	.word	0xffffffff


	//   ....[82]....
        /*09a4*/ 	.word	0xffffffff


	//   ....[83]....
        /*09a8*/ 	.word	0xffffffff


	//   ....[84]....
        /*09ac*/ 	.word	0xffffffff


	//   ....[85]....
        /*09b0*/ 	.word	0xffffffff


	//   ....[86]....
        /*09b4*/ 	.word	0xffffffff


	//   ....[87]....
        /*09b8*/ 	.word	0xffffffff


	//   ....[88]....
        /*09bc*/ 	.word	0xffffffff


	//   ....[89]....
        /*09c0*/ 	.word	0xffffffff


	//   ....[90]....
        /*09c4*/ 	.word	0xffffffff


	//   ....[91]....
        /*09c8*/ 	.word	0xffffffff


	//   ....[92]....
        /*09cc*/ 	.word	0xffffffff


	//   ....[93]....
        /*09d0*/ 	.word	0xffffffff


	//   ....[94]....
        /*09d4*/ 	.word	0xffffffff


	//   ....[95]....
        /*09d8*/ 	.word	0xffffffff


	//   ....[96]....
        /*09dc*/ 	.word	0xffffffff


	//   ....[97]....
        /*09e0*/ 	.word	0xffffffff


	//   ....[98]....
        /*09e4*/ 	.word	0xffffffff


	//   ....[99]....
        /*09e8*/ 	.word	0xffffffff


	//   ....[100]....
        /*09ec*/ 	.word	0x0500000f


	//   ....[101]....
        /*09f0*/ 	.word	0x0500000f


	//   ....[102]....
        /*09f4*/ 	.word	0x0500000f


	//   ....[103]....
        /*09f8*/ 	.word	0x0500000f


	//   ....[104]....
        /*09fc*/ 	.word	0x0500000f


	//   ....[105]....
        /*0a00*/ 	.word	0x0500000f


	//   ....[106]....
        /*0a04*/ 	.word	0x0500000f


	//   ....[107]....
        /*0a08*/ 	.word	0x0500000f


	//   ....[108]....
        /*0a0c*/ 	.word	0x0500000f


	//   ....[109]....
        /*0a10*/ 	.word	0x0500000f


	//   ....[110]....
        /*0a14*/ 	.word	0x0500000f


	//   ....[111]....
        /*0a18*/ 	.word	0x0500000f


	//   ....[112]....
        /*0a1c*/ 	.word	0x0500000f


	//   ....[113]....
        /*0a20*/ 	.word	0x0500000f


	//   ....[114]....
        /*0a24*/ 	.word	0x0500000f


	//   ....[115]....
        /*0a28*/ 	.word	0x0500000f


	//   ....[116]....
        /*0a2c*/ 	.word	0x0500000f


	//   ....[117]....
        /*0a30*/ 	.word	0x0500000f


	//   ....[118]....
        /*0a34*/ 	.word	0x0500000f


	//   ....[119]....
        /*0a38*/ 	.word	0x0500000f


	//   ....[120]....
        /*0a3c*/ 	.word	0x0500000f


	//   ....[121]....
        /*0a40*/ 	.word	0x0500000f


	//   ....[122]....
        /*0a44*/ 	.word	0x0500000f


	//   ....[123]....
        /*0a48*/ 	.word	0x0500000f


	//   ....[124]....
        /*0a4c*/ 	.word	0x0500000f


	//   ....[125]....
        /*0a50*/ 	.word	0x0500000f


	//   ....[126]....
        /*0a54*/ 	.word	0x0500000f


	//   ....[127]....
        /*0a58*/ 	.word	0x0500000f


	//   ....[128]....
        /*0a5c*/ 	.word	0x0500000f


	//   ....[129]....
        /*0a60*/ 	.word	0x0500000f


	//   ....[130]....
        /*0a64*/ 	.word	0x0500000f


	//   ....[131]....
        /*0a68*/ 	.word	0x0500000f


	//   ....[132]....
        /*0a6c*/ 	.word	0x0500000f


	//   ....[133]....
        /*0a70*/ 	.word	0x0500000f


	//   ....[134]....
        /*0a74*/ 	.word	0x0500000f


	//   ....[135]....
        /*0a78*/ 	.word	0x0500000f


	//   ....[136]....
        /*0a7c*/ 	.word	0x0500000f


	//   ....[137]....
        /*0a80*/ 	.word	0x0500000f


	//   ....[138]....
        /*0a84*/ 	.word	0x0500000f


	//   ....[139]....
        /*0a88*/ 	.word	0x0500000f


	//   ....[140]....
        /*0a8c*/ 	.word	0x0500000f


	//   ....[141]....
        /*0a90*/ 	.word	0x0500000f


	//   ....[142]....
        /*0a94*/ 	.word	0x0500000f


	//   ....[143]....
        /*0a98*/ 	.word	0x0500000f


	//----- nvinfo : EIATTR_COOP_GROUP_INSTR_OFFSETS
	.align		4
.L_181:
        /*0a9c*/ 	.byte	0x04, 0x28
        /*0a9e*/ 	.short	(.L_183 - .L_182)


	//   ....[0]....
.L_182:
        /*0aa0*/ 	.word	0x00000060


	//   ....[1]....
        /*0aa4*/ 	.word	0x000001a0


	//   ....[2]....
        /*0aa8*/ 	.word	0x000001f0


	//   ....[3]....
        /*0aac*/ 	.word	0x00000420


	//   ....[4]....
        /*0ab0*/ 	.word	0x00000580


	//   ....[5]....
        /*0ab4*/ 	.word	0x000006a0


	//   ....[6]....
        /*0ab8*/ 	.word	0x00000800


	//   ....[7]....
        /*0abc*/ 	.word	0x0000b0e0


	//   ....[8]....
        /*0ac0*/ 	.word	0x0000b680


	//   ....[9]....
        /*0ac4*/ 	.word	0x0000b690


	//   ....[10]....
        /*0ac8*/ 	.word	0x0000b6a0


	//   ....[11]....
        /*0acc*/ 	.word	0x0000b6b0


	//   ....[12]....
        /*0ad0*/ 	.word	0x0000e180


	//   ....[13]....
        /*0ad4*/ 	.word	0x0000e190


	//   ....[14]....
        /*0ad8*/ 	.word	0x0000e1a0


	//   ....[15]....
        /*0adc*/ 	.word	0x0000e1b0


	//   ....[16]....
        /*0ae0*/ 	.word	0x000147d0


	//   ....[17]....
        /*0ae4*/ 	.word	0x000148a0


	//   ....[18]....
        /*0ae8*/ 	.word	0x00014b90


	//   ....[19]....
        /*0aec*/ 	.word	0x00014bb0


	//   ....[20]....
        /*0af0*/ 	.word	0x00019cb0


	//   ....[21]....
        /*0af4*/ 	.word	0x00019cd0


	//   ....[22]....
        /*0af8*/ 	.word	0x0001a490


	//   ....[23]....
        /*0afc*/ 	.word	0x0001a4b0


	//   ....[24]....
        /*0b00*/ 	.word	0x0001b900


	//   ....[25]....
        /*0b04*/ 	.word	0x0001b910


	//   ....[26]....
        /*0b08*/ 	.word	0x0001b940


	//   ....[27]....
        /*0b0c*/ 	.word	0x0001b950


	//   ....[28]....
        /*0b10*/ 	.word	0x0001cf60


	//   ....[29]....
        /*0b14*/ 	.word	0x0001cfc0


	//   ....[30]....
        /*0b18*/ 	.word	0x0001d000


	//   ....[31]....
        /*0b1c*/ 	.word	0x0001d030


	//   ....[32]....
        /*0b20*/ 	.word	0x0001d670


	//   ....[33]....
        /*0b24*/ 	.word	0x0001d690


	//   ....[34]....
        /*0b28*/ 	.word	0x0001d790


	//   ....[35]....
        /*0b2c*/ 	.word	0x0001d7b0


	//   ....[36]....
        /*0b30*/ 	.word	0x0001d8b0


	//   ....[37]....
        /*0b34*/ 	.word	0x0001d8d0


	//   ....[38]....
        /*0b38*/ 	.word	0x0001d9e0


	//   ....[39]....
        /*0b3c*/ 	.word	0x0001da00


	//   ....[40]....
        /*0b40*/ 	.word	0x0001e2a0


	//   ....[41]....
        /*0b44*/ 	.word	0x0001e2c0


	//   ....[42]....
        /*0b48*/ 	.word	0x0001e3c0


	//   ....[43]....
        /*0b4c*/ 	.word	0x0001e3e0


	//   ....[44]....
        /*0b50*/ 	.word	0x0001e4e0


	//   ....[45]....
        /*0b54*/ 	.word	0x0001e500


	//   ....[46]....
        /*0b58*/ 	.word	0x0001e610


	//   ....[47]....
        /*0b5c*/ 	.word	0x0001e630


	//   ....[48]....
        /*0b60*/ 	.word	0x0001e7c0


	//   ....[49]....
        /*0b64*/ 	.word	0x0001e990


	//   ....[50]....
        /*0b68*/ 	.word	0x0001e9c0


	//   ....[51]....
        /*0b6c*/ 	.word	0x0001e9f0


	//   ....[52]....
        /*0b70*/ 	.word	0x0001ea20


	//   ....[53]....
        /*0b74*/ 	.word	0x0001ea50


	//   ....[54]....
        /*0b78*/ 	.word	0x0001ea80


	//   ....[55]....
        /*0b7c*/ 	.word	0x0001ebf0


	//   ....[56]....
        /*0b80*/ 	.word	0x0001ec20


	//   ....[57]....
        /*0b84*/ 	.word	0x0001ec50


	//   ....[58]....
        /*0b88*/ 	.word	0x0001ec80


	//   ....[59]....
        /*0b8c*/ 	.word	0x0001ecb0


	//   ....[60]....
        /*0b90*/ 	.word	0x0001ece0


	//   ....[61]....
        /*0b94*/ 	.word	0x0001ed70


	//   ....[62]....
        /*0b98*/ 	.word	0x0001eda0


	//   ....[63]....
        /*0b9c*/ 	.word	0x0001ee30


	//   ....[64]....
        /*0ba0*/ 	.word	0x0001f9d0


	//   ....[65]....
        /*0ba4*/ 	.word	0x00021570


	//   ....[66]....
        /*0ba8*/ 	.word	0x00022230


	//   ....[67]....
        /*0bac*/ 	.word	0x00022270


	//   ....[68]....
        /*0bb0*/ 	.word	0x00022290


	//   ....[69]....
        /*0bb4*/ 	.word	0x000222b0


	//   ....[70]....
        /*0bb8*/ 	.word	0x00022380


	//   ....[71]....
        /*0bbc*/ 	.word	0x000223e0


	//   ....[72]....
        /*0bc0*/ 	.word	0x00022480


	//   ....[73]....
        /*0bc4*/ 	.word	0x00022490


	//   ....[74]....
        /*0bc8*/ 	.word	0x00022530


	//   ....[75]....
        /*0bcc*/ 	.word	0x00022540


	//   ....[76]....
        /*0bd0*/ 	.word	0x000225e0


	//   ....[77]....
        /*0bd4*/ 	.word	0x000225f0


	//   ....[78]....
        /*0bd8*/ 	.word	0x00022670


	//   ....[79]....
        /*0bdc*/ 	.word	0x000226a0


	//   ....[80]....
        /*0be0*/ 	.word	0x000226f0


	//   ....[81]....
        /*0be4*/ 	.word	0x00022730


	//   ....[82]....
        /*0be8*/ 	.word	0x000257c0


	//   ....[83]....
        /*0bec*/ 	.word	0x000257f0


	//   ....[84]....
        /*0bf0*/ 	.word	0x00025830


	//   ....[85]....
        /*0bf4*/ 	.word	0x00025860


	//   ....[86]....
        /*0bf8*/ 	.word	0x00025890


	//   ....[87]....
        /*0bfc*/ 	.word	0x000258c0


	//   ....[88]....
        /*0c00*/ 	.word	0x000258f0


	//   ....[89]....
        /*0c04*/ 	.word	0x00025920


	//   ....[90]....
        /*0c08*/ 	.word	0x00025aa0


	//   ....[91]....
        /*0c0c*/ 	.word	0x00025ad0


	//   ....[92]....
        /*0c10*/ 	.word	0x00025b00


	//   ....[93]....
        /*0c14*/ 	.word	0x00025b30


	//   ....[94]....
        /*0c18*/ 	.word	0x00025b60


	//   ....[95]....
        /*0c1c*/ 	.word	0x00025b90


	//   ....[96]....
        /*0c20*/ 	.word	0x00025c50


	//   ....[97]....
        /*0c24*/ 	.word	0x00025c70


	//   ....[98]....
        /*0c28*/ 	.word	0x00025ce0


	//   ....[99]....
        /*0c2c*/ 	.word	0x00026170


	//   ....[100]....
        /*0c30*/ 	.word	0x000265d0


	//   ....[101]....
        /*0c34*/ 	.word	0x00026660


	//   ....[102]....
        /*0c38*/ 	.word	0x000266b0


	//   ....[103]....
        /*0c3c*/ 	.word	0x00026700


	//   ....[104]....
        /*0c40*/ 	.word	0x000267e0


	//   ....[105]....
        /*0c44*/ 	.word	0x00026870


	//   ....[106]....
        /*0c48*/ 	.word	0x000268d0


	//   ....[107]....
        /*0c4c*/ 	.word	0x00026930


	//   ....[108]....
        /*0c50*/ 	.word	0x00026b80


	//   ....[109]....
        /*0c54*/ 	.word	0x00026e70


	//   ....[110]....
        /*0c58*/ 	.word	0x00026fe0


	//   ....[111]....
        /*0c5c*/ 	.word	0x00027030


	//   ....[112]....
        /*0c60*/ 	.word	0x000270b0


	//   ....[113]....
        /*0c64*/ 	.word	0x00027100


	//   ....[114]....
        /*0c68*/ 	.word	0x000272a0


	//   ....[115]....
        /*0c6c*/ 	.word	0x00027330


	//   ....[116]....
        /*0c70*/ 	.word	0x00027410


	//   ....[117]....
        /*0c74*/ 	.word	0x00027520


	//   ....[118]....
        /*0c78*/ 	.word	0x00027580


	//   ....[119]....
        /*0c7c*/ 	.word	0x00027690


	//   ....[120]....
        /*0c80*/ 	.word	0x000276f0


	//   ....[121]....
        /*0c84*/ 	.word	0x00027800


	//   ....[122]....
        /*0c88*/ 	.word	0x00027860


	//   ....[123]....
        /*0c8c*/ 	.word	0x00027950


	//   ....[124]....
        /*0c90*/ 	.word	0x000279d0


	//   ....[125]....
        /*0c94*/ 	.word	0x00027ab0


	//   ....[126]....
        /*0c98*/ 	.word	0x00027e20


	//   ....[127]....
        /*0c9c*/ 	.word	0x00027ec0


	//   ....[128]....
        /*0ca0*/ 	.word	0x00027fe0


	//   ....[129]....
        /*0ca4*/ 	.word	0x00028060


	//   ....[130]....
        /*0ca8*/ 	.word	0x000280e0


	//   ....[131]....
        /*0cac*/ 	.word	0x00028160


	//   ....[132]....
        /*0cb0*/ 	.word	0x000281e0


	//   ....[133]....
        /*0cb4*/ 	.word	0x00028270


	//   ....[134]....
        /*0cb8*/ 	.word	0x00028310


	//   ....[135]....
        /*0cbc*/ 	.word	0x000283c0


	//   ....[136]....
        /*0cc0*/ 	.word	0x00028440


	//   ....[137]....
        /*0cc4*/ 	.word	0x000284c0


	//   ....[138]....
        /*0cc8*/ 	.word	0x00028540


	//   ....[139]....
        /*0ccc*/ 	.word	0x000285d0


	//   ....[140]....
        /*0cd0*/ 	.word	0x00028650


	//   ....[141]....
        /*0cd4*/ 	.word	0x000286f0


	//   ....[142]....
        /*0cd8*/ 	.word	0x00028780


	//   ....[143]....
        /*0cdc*/ 	.word	0x000288b0


	//----- nvinfo : EIATTR_REG_RECONFIG
	.align		4
.L_183:
        /*0ce0*/ 	.byte	0x01, 0x54
	.zero		2


	//----- nvinfo : EIATTR_SYSCALL_OFFSETS
	.align		4
        /*0ce4*/ 	.byte	0x04, 0x46
        /*0ce6*/ 	.short	(.L_185 - .L_184)


	//   ....[0]....
.L_184:
        /*0ce8*/ 	.word	0x00001c50


	//   ....[1]....
        /*0cec*/ 	.word	0x00001da0


	//   ....[2]....
        /*0cf0*/ 	.word	0x0000b280


	//   ....[3]....
        /*0cf4*/ 	.word	0x0000b600


	//   ....[4]....
        /*0cf8*/ 	.word	0x00021160


	//   ....[5]....
        /*0cfc*/ 	.word	0x000212c0


	//   ....[6]....
        /*0d00*/ 	.word	0x000213c0


	//   ....[7]....
        /*0d04*/ 	.word	0x00021de0


	//----- nvinfo : EIATTR_MBARRIER_INSTR_OFFSETS
	.align		4
.L_185:
        /*0d08*/ 	.byte	0x04, 0x39
        /*0d0a*/ 	.short	(.L_187 - .L_186)


	//   ....[0]....
.L_186:
        /*0d0c*/ 	.word	0x000002d0
        /*0d10*/ 	.word	0x000000ff
        /*0d14*/ 	.word	0x00036800
        /*0d18*/ 	.short	0x0100
        /*0d1a*/ 	.byte	0x08
	.zero		1


	//   ....[1]....
        /*0d1c*/ 	.word	0x000002e0
        /*0d20*/ 	.word	0x000000ff
        /*0d24*/ 	.word	0x00036820
        /*0d28*/ 	.short	0x0100
        /*0d2a*/ 	.byte	0x08
	.zero		1


	//   ....[2]....
        /*0d2c*/ 	.word	0x000003d0
        /*0d30*/ 	.word	0x000000ff
        /*0d34*/ 	.word	0x00036830
        /*0d38*/ 	.short	0x0100
        /*0d3a*/ 	.byte	0x08
	.zero		1


	//   ....[3]....
        /*0d3c*/ 	.word	0x000003e0
        /*0d40*/ 	.word	0x000000ff
        /*0d44*/ 	.word	0x00036840
        /*0d48*/ 	.short	0x0100
        /*0d4a*/ 	.byte	0x08
	.zero		1


	//   ....[4]....
        /*0d4c*/ 	.word	0x000003f0
        /*0d50*/ 	.word	0x000000ff
        /*0d54*/ 	.word	0x00036838
        /*0d58*/ 	.short	0x0100
        /*0d5a*/ 	.byte	0x08
	.zero		1


	//   ....[5]....
        /*0d5c*/ 	.word	0x00000400
        /*0d60*/ 	.word	0x000000ff
        /*0d64*/ 	.word	0x00036848
        /*0d68*/ 	.short	0x0100
        /*0d6a*/ 	.byte	0x08
	.zero		1


	//   ....[6]....
        /*0d6c*/ 	.word	0x00000530
        /*0d70*/ 	.word	0x000000ff
        /*0d74*/ 	.word	0x00036850
        /*0d78*/ 	.short	0x0100
        /*0d7a*/ 	.byte	0x08
	.zero		1


	//   ....[7]....
        /*0d7c*/ 	.word	0x00000540
        /*0d80*/ 	.word	0x000000ff
        /*0d84*/ 	.word	0x00036860
        /*0d88*/ 	.short	0x0100
        /*0d8a*/ 	.byte	0x08
	.zero		1


	//   ....[8]....
        /*0d8c*/ 	.word	0x00000550
        /*0d90*/ 	.word	0x000000ff
        /*0d94*/ 	.word	0x00036858
        /*0d98*/ 	.short	0x0100
        /*0d9a*/ 	.byte	0x08
	.zero		1


	//   ....[9]....
        /*0d9c*/ 	.word	0x00000560
        /*0da0*/ 	.word	0x000000ff
        /*0da4*/ 	.word	0x00036868
        /*0da8*/ 	.short	0x0100
        /*0daa*/ 	.byte	0x08
	.zero		1


	//   ....[10]....
        /*0dac*/ 	.word	0x00000650
        /*0db0*/ 	.word	0x000000ff
        /*0db4*/ 	.word	0x00036870
        /*0db8*/ 	.short	0x0100
        /*0dba*/ 	.byte	0x06
	.zero		1


	//   ....[11]....
        /*0dbc*/ 	.word	0x00000660
        /*0dc0*/ 	.word	0x000000ff
        /*0dc4*/ 	.word	0x00036880
        /*0dc8*/ 	.short	0x0100
        /*0dca*/ 	.byte	0x06
	.zero		1


	//   ....[12]....
        /*0dcc*/ 	.word	0x00000670
        /*0dd0*/ 	.word	0x000000ff
        /*0dd4*/ 	.word	0x00036878
        /*0dd8*/ 	.short	0x0100
        /*0dda*/ 	.byte	0x06
	.zero		1


	//   ....[13]....
        /*0ddc*/ 	.word	0x00000680
        /*0de0*/ 	.word	0x000000ff
        /*0de4*/ 	.word	0x00036888
        /*0de8*/ 	.short	0x0100
        /*0dea*/ 	.byte	0x06
	.zero		1


	//   ....[14]....
        /*0dec*/ 	.word	0x000007b0
        /*0df0*/ 	.word	0x000000ff
        /*0df4*/ 	.word	0x00036890
        /*0df8*/ 	.short	0x0100
        /*0dfa*/ 	.byte	0x08
	.zero		1


	//   ....[15]....
        /*0dfc*/ 	.word	0x000007c0
        /*0e00*/ 	.word	0x000000ff
        /*0e04*/ 	.word	0x000368a0
        /*0e08*/ 	.short	0x0100
        /*0e0a*/ 	.byte	0x08
	.zero		1


	//   ....[16]....
        /*0e0c*/ 	.word	0x000007d0
        /*0e10*/ 	.word	0x000000ff
        /*0e14*/ 	.word	0x00036898
        /*0e18*/ 	.short	0x0100
        /*0e1a*/ 	.byte	0x08
	.zero		1


	//   ....[17]....
        /*0e1c*/ 	.word	0x000007e0
        /*0e20*/ 	.word	0x000000ff
        /*0e24*/ 	.word	0x000368a8
        /*0e28*/ 	.short	0x0100
        /*0e2a*/ 	.byte	0x08
	.zero		1


	//   ....[18]....
        /*0e2c*/ 	.word	0x00000910
        /*0e30*/ 	.word	0x000000ff
        /*0e34*/ 	.word	0x000368b0
        /*0e38*/ 	.short	0x0100
        /*0e3a*/ 	.byte	0x08
	.zero		1


	//   ....[19]....
        /*0e3c*/ 	.word	0x00000920
        /*0e40*/ 	.word	0x000000ff
        /*0e44*/ 	.word	0x000368c0
        /*0e48*/ 	.short	0x0100
        /*0e4a*/ 	.byte	0x08
	.zero		1


	//   ....[20]....
        /*0e4c*/ 	.word	0x00000930
        /*0e50*/ 	.word	0x000000ff
        /*0e54*/ 	.word	0x000368b8
        /*0e58*/ 	.short	0x0100
        /*0e5a*/ 	.byte	0x08
	.zero		1


	//   ....[21]....
        /*0e5c*/ 	.word	0x00000940
        /*0e60*/ 	.word	0x000000ff
        /*0e64*/ 	.word	0x000368c8
        /*0e68*/ 	.short	0x0100
        /*0e6a*/ 	.byte	0x08
	.zero		1


	//   ....[22]....
        /*0e6c*/ 	.word	0x00003930
        /*0e70*/ 	.word	0x0000002b
        /*0e74*/ 	.word	0x00036890
        /*0e78*/ 	.short	0x010a
        /*0e7a*/ 	.byte	0x3f
	.zero		1


	//   ....[23]....
        /*0e7c*/ 	.word	0x00006ec0
        /*0e80*/ 	.word	0x0000002b
        /*0e84*/ 	.word	0x00036890
        /*0e88*/ 	.short	0x010a
        /*0e8a*/ 	.byte	0x3f
	.zero		1


	//   ....[24]....
        /*0e8c*/ 	.word	0x0000a1d0
        /*0e90*/ 	.word	0x0000002b
        /*0e94*/ 	.word	0x00036890
        /*0e98*/ 	.short	0x010a
        /*0e9a*/ 	.byte	0x3f
	.zero		1


	//   ....[25]....
        /*0e9c*/ 	.word	0x0000a5a0
        /*0ea0*/ 	.word	0x0000002c
        /*0ea4*/ 	.word	0x00000000
        /*0ea8*/ 	.short	0x0101
        /*0eaa*/ 	.byte	0x3f
	.zero		1


	//   ....[26]....
        /*0eac*/ 	.word	0x0000a5e0
        /*0eb0*/ 	.word	0x0000002b
        /*0eb4*/ 	.word	0x000368b0
        /*0eb8*/ 	.short	0x010a
        /*0eba*/ 	.byte	0x3f
	.zero		1


	//   ....[27]....
        /*0ebc*/ 	.word	0x0000ac50
        /*0ec0*/ 	.word	0x0000002b
        /*0ec4*/ 	.word	0x00000000
        /*0ec8*/ 	.short	0x0101
        /*0eca*/ 	.byte	0x3f
	.zero		1


	//   ....[28]....
        /*0ecc*/ 	.word	0x0000b300
        /*0ed0*/ 	.word	0x00000010
        /*0ed4*/ 	.word	0x00036800
        /*0ed8*/ 	.short	0x010a
        /*0eda*/ 	.byte	0x3f
	.zero		1


	//   ....[29]....
        /*0edc*/ 	.word	0x0000b350
        /*0ee0*/ 	.word	0x00000010
        /*0ee4*/ 	.word	0x00036800
        /*0ee8*/ 	.short	0x010a
        /*0eea*/ 	.byte	0x3f
	.zero		1


	//   ....[30]....
        /*0eec*/ 	.word	0x0000bd90
        /*0ef0*/ 	.word	0x00000010
        /*0ef4*/ 	.word	0x00036800
        /*0ef8*/ 	.short	0x010a
        /*0efa*/ 	.byte	0x3f
	.zero		1


	//   ....[31]....
        /*0efc*/ 	.word	0x0000e650
        /*0f00*/ 	.word	0x00000010
        /*0f04*/ 	.word	0x00036800
        /*0f08*/ 	.short	0x010a
        /*0f0a*/ 	.byte	0x3f
	.zero		1


	//   ....[32]....
        /*0f0c*/ 	.word	0x00010e30
        /*0f10*/ 	.word	0x00000003
        /*0f14*/ 	.word	0x00036830
        /*0f18*/ 	.short	0x010a
        /*0f1a*/ 	.byte	0x3f
	.zero		1


	//   ....[33]....
        /*0f1c*/ 	.word	0x00010eb0
        /*0f20*/ 	.word	0x00000003
        /*0f24*/ 	.word	0x00036830
        /*0f28*/ 	.short	0x010a
        /*0f2a*/ 	.byte	0x3f
	.zero		1


	//   ....[34]....
        /*0f2c*/ 	.word	0x000151b0
        /*0f30*/ 	.word	0x00000003
        /*0f34*/ 	.word	0x00000000
        /*0f38*/ 	.short	0x0101
        /*0f3a*/ 	.byte	0x3f
	.zero		1


	//   ....[35]....
        /*0f3c*/ 	.word	0x00016220
        /*0f40*/ 	.word	0x0000000b
        /*0f44*/ 	.word	0x00036830
        /*0f48*/ 	.short	0x010a
        /*0f4a*/ 	.byte	0x3f
	.zero		1


	//   ....[36]....
        /*0f4c*/ 	.word	0x000162a0
        /*0f50*/ 	.word	0x0000000b
        /*0f54*/ 	.word	0x00036830
        /*0f58*/ 	.short	0x010a
        /*0f5a*/ 	.byte	0x3f
	.zero		1


	//   ....[37]....
        /*0f5c*/ 	.word	0x00019910
        /*0f60*/ 	.word	0x00000009
        /*0f64*/ 	.word	0x00036850
        /*0f68*/ 	.short	0x010a
        /*0f6a*/ 	.byte	0x3f
	.zero		1


	//   ....[38]....
        /*0f6c*/ 	.word	0x00019960
        /*0f70*/ 	.word	0x00000009
        /*0f74*/ 	.word	0x00036850
        /*0f78*/ 	.short	0x010a
        /*0f7a*/ 	.byte	0x3f
	.zero		1


	//   ....[39]....
        /*0f7c*/ 	.word	0x0001ac50
        /*0f80*/ 	.word	0x0000000d
        /*0f84*/ 	.word	0x00000000
        /*0f88*/ 	.short	0x0101
        /*0f8a*/ 	.byte	0x3f
	.zero		1


	//   ....[40]....
        /*0f8c*/ 	.word	0x0001ac90
        /*0f90*/ 	.word	0x00000009
        /*0f94*/ 	.word	0x00000000
        /*0f98*/ 	.short	0x0101
        /*0f9a*/ 	.byte	0x3f
	.zero		1


	//   ....[41]....
        /*0f9c*/ 	.word	0x0001b4f0
        /*0fa0*/ 	.word	0x00000006
        /*0fa4*/ 	.word	0x00036850
        /*0fa8*/ 	.short	0x010a
        /*0faa*/ 	.byte	0x3f
	.zero		1


	//   ....[42]....
        /*0fac*/ 	.word	0x0001b590
        /*0fb0*/ 	.word	0x00000006
        /*0fb4*/ 	.word	0x00036850
        /*0fb8*/ 	.short	0x010a
        /*0fba*/ 	.byte	0x3f
	.zero		1


	//   ....[43]....
        /*0fbc*/ 	.word	0x0001bae0
        /*0fc0*/ 	.word	0x0000000c
        /*0fc4*/ 	.word	0x00000000
        /*0fc8*/ 	.short	0x0101
        /*0fca*/ 	.byte	0x3f
	.zero		1


	//   ....[44]....
        /*0fcc*/ 	.word	0x0001d660
        /*0fd0*/ 	.word	0x00000000
        /*0fd4*/ 	.word	0x00000000
        /*0fd8*/ 	.short	0x0101
        /*0fda*/ 	.byte	0x3f
	.zero		1


	//   ....[45]....
        /*0fdc*/ 	.word	0x0001fac0
        /*0fe0*/ 	.word	0x00000004
        /*0fe4*/ 	.word	0x00036820
        /*0fe8*/ 	.short	0x010a
        /*0fea*/ 	.byte	0x3f
	.zero		1


	//   ....[46]....
        /*0fec*/ 	.word	0x0001fba0
        /*0ff0*/ 	.word	0x00000004
        /*0ff4*/ 	.word	0x000368a0
        /*0ff8*/ 	.short	0x010a
        /*0ffa*/ 	.byte	0x3f
	.zero		1


	//   ....[47]....
        /*0ffc*/ 	.word	0x0001fff0
        /*1000*/ 	.word	0x00000004
        /*1004*/ 	.word	0x000368c0
        /*1008*/ 	.short	0x010a
        /*100a*/ 	.byte	0x3f
	.zero		1


	//   ....[48]....
        /*100c*/ 	.word	0x00020590
        /*1010*/ 	.word	0x00000006
        /*1014*/ 	.word	0x000368a0
        /*1018*/ 	.short	0x010a
        /*101a*/ 	.byte	0x3f
	.zero		1


	//   ....[49]....
        /*101c*/ 	.word	0x000209d0
        /*1020*/ 	.word	0x00000006
        /*1024*/ 	.word	0x000368c0
        /*1028*/ 	.short	0x010a
        /*102a*/ 	.byte	0x3f
	.zero		1


	//   ....[50]....
        /*102c*/ 	.word	0x00021810
        /*1030*/ 	.word	0x00000000
        /*1034*/ 	.word	0x00036840
        /*1038*/ 	.short	0x010a
        /*103a*/ 	.byte	0x3f
	.zero		1


	//   ....[51]....
        /*103c*/ 	.word	0x00022860
        /*1040*/ 	.word	0x0000000a
        /*1044*/ 	.word	0x00036800
        /*1048*/ 	.short	0x0107
        /*104a*/ 	.byte	0x3f
	.zero		1


	//   ....[52]....
        /*104c*/ 	.word	0x00022970
        /*1050*/ 	.word	0x00000002
        /*1054*/ 	.word	0x00036800
        /*1058*/ 	.short	0x0101
        /*105a*/ 	.byte	0x3f
	.zero		1


	//   ....[53]....
        /*105c*/ 	.word	0x00022990
        /*1060*/ 	.word	0x00000002
        /*1064*/ 	.word	0x00036820
        /*1068*/ 	.short	0x010a
        /*106a*/ 	.byte	0x3f
	.zero		1


	//   ....[54]....
        /*106c*/ 	.word	0x00022d10
        /*1070*/ 	.word	0x00000003
        /*1074*/ 	.word	0x00036840
        /*1078*/ 	.short	0x010a
        /*107a*/ 	.byte	0x3f
	.zero		1


	//   ....[55]....
        /*107c*/ 	.word	0x000231d0
        /*1080*/ 	.word	0x00000003
        /*1084*/ 	.word	0x00000060
        /*1088*/ 	.short	0x010a
        /*108a*/ 	.byte	0x3f
	.zero		1


	//   ....[56]....
        /*108c*/ 	.word	0x000239c0
        /*1090*/ 	.word	0x00000003
        /*1094*/ 	.word	0x00036840
        /*1098*/ 	.short	0x010a
        /*109a*/ 	.byte	0x3f
	.zero		1


	//   ....[57]....
        /*109c*/ 	.word	0x00023e80
        /*10a0*/ 	.word	0x00000002
        /*10a4*/ 	.word	0x00000060
        /*10a8*/ 	.short	0x010a
        /*10aa*/ 	.byte	0x3f
	.zero		1


	//   ....[58]....
        /*10ac*/ 	.word	0x000245a0
        /*10b0*/ 	.word	0x00000002
        /*10b4*/ 	.word	0x00036840
        /*10b8*/ 	.short	0x010a
        /*10ba*/ 	.byte	0x3f
	.zero		1


	//   ....[59]....
        /*10bc*/ 	.word	0x00024a60
        /*10c0*/ 	.word	0x00000002
        /*10c4*/ 	.word	0x00000060
        /*10c8*/ 	.short	0x010a
        /*10ca*/ 	.byte	0x3f
	.zero		1


	//   ....[60]....
        /*10cc*/ 	.word	0x00025110
        /*10d0*/ 	.word	0x00000002
        /*10d4*/ 	.word	0x00036860
        /*10d8*/ 	.short	0x010a
        /*10da*/ 	.byte	0x3f
	.zero		1


	//   ....[61]....
        /*10dc*/ 	.word	0x000260f0
        /*10e0*/ 	.word	0x00000000
        /*10e4*/ 	.word	0x00036820
        /*10e8*/ 	.short	0x010a
        /*10ea*/ 	.byte	0x3f
	.zero		1


	//   ....[62]....
        /*10ec*/ 	.word	0x000262c0
        /*10f0*/ 	.word	0x00000006
        /*10f4*/ 	.word	0x00000000
        /*10f8*/ 	.short	0x010a
        /*10fa*/ 	.byte	0x3f
	.zero		1


	//   ....[63]....
        /*10fc*/ 	.word	0x00026330
        /*1100*/ 	.word	0x00000007
        /*1104*/ 	.word	0x00000000
        /*1108*/ 	.short	0x010a
        /*110a*/ 	.byte	0x3f
	.zero		1


	//   ....[64]....
        /*110c*/ 	.word	0x000263a0
        /*1110*/ 	.word	0x00000004
        /*1114*/ 	.word	0x00000000
        /*1118*/ 	.short	0x010a
        /*111a*/ 	.byte	0x3f
	.zero		1


	//   ....[65]....
        /*111c*/ 	.word	0x000263d0
        /*1120*/ 	.word	0x00000003
        /*1124*/ 	.word	0x00000000
        /*1128*/ 	.short	0x010a
        /*112a*/ 	.byte	0x3f
	.zero		1


	//   ....[66]....
        /*112c*/ 	.word	0x00026430
        /*1130*/ 	.word	0x0000002b
        /*1134*/ 	.word	0x00036890
        /*1138*/ 	.short	0x010a
        /*113a*/ 	.byte	0x3f
	.zero		1


	//   ....[67]....
        /*113c*/ 	.word	0x00026480
        /*1140*/ 	.word	0x0000002b
        /*1144*/ 	.word	0x00036890
        /*1148*/ 	.short	0x010a
        /*114a*/ 	.byte	0x3f
	.zero		1


	//   ....[68]....
        /*114c*/ 	.word	0x000264d0
        /*1150*/ 	.word	0x0000002b
        /*1154*/ 	.word	0x00036890
        /*1158*/ 	.short	0x010a
        /*115a*/ 	.byte	0x3f
	.zero		1


	//   ....[69]....
        /*115c*/ 	.word	0x00026520
        /*1160*/ 	.word	0x0000002b
        /*1164*/ 	.word	0x000368b0
        /*1168*/ 	.short	0x010a
        /*116a*/ 	.byte	0x3f
	.zero		1


	//   ....[70]....
        /*116c*/ 	.word	0x00026730
        /*1170*/ 	.word	0x00000010
        /*1174*/ 	.word	0x00036800
        /*1178*/ 	.short	0x010a
        /*117a*/ 	.byte	0x3f
	.zero		1


	//   ....[71]....
        /*117c*/ 	.word	0x00026960
        /*1180*/ 	.word	0x00000010
        /*1184*/ 	.word	0x00036800
        /*1188*/ 	.short	0x010a
        /*118a*/ 	.byte	0x3f
	.zero		1


	//   ....[72]....
        /*118c*/ 	.word	0x000269b0
        /*1190*/ 	.word	0x00000003
        /*1194*/ 	.word	0x00036830
        /*1198*/ 	.short	0x010a
        /*119a*/ 	.byte	0x3f
	.zero		1


	//   ....[73]....
        /*119c*/ 	.word	0x00026a00
        /*11a0*/ 	.word	0x0000000b
        /*11a4*/ 	.word	0x00036830
        /*11a8*/ 	.short	0x010a
        /*11aa*/ 	.byte	0x3f
	.zero		1


	//   ....[74]....
        /*11ac*/ 	.word	0x00026a50
        /*11b0*/ 	.word	0x00000009
        /*11b4*/ 	.word	0x00036850
        /*11b8*/ 	.short	0x010a
        /*11ba*/ 	.byte	0x3f
	.zero		1


	//   ....[75]....
        /*11bc*/ 	.word	0x00026aa0
        /*11c0*/ 	.word	0x00000006
        /*11c4*/ 	.word	0x00036850
        /*11c8*/ 	.short	0x010a
        /*11ca*/ 	.byte	0x3f
	.zero		1


	//   ....[76]....
        /*11cc*/ 	.word	0x00026c50
        /*11d0*/ 	.word	0x00000003
        /*11d4*/ 	.word	0x00036820
        /*11d8*/ 	.short	0x010a
        /*11da*/ 	.byte	0x3f
	.zero		1


	//   ....[77]....
        /*11dc*/ 	.word	0x00026ca0
        /*11e0*/ 	.word	0x00000004
        /*11e4*/ 	.word	0x000368a0
        /*11e8*/ 	.short	0x010a
        /*11ea*/ 	.byte	0x3f
	.zero		1


	//   ....[78]....
        /*11ec*/ 	.word	0x00026cf0
        /*11f0*/ 	.word	0x00000004
        /*11f4*/ 	.word	0x000368c0
        /*11f8*/ 	.short	0x010a
        /*11fa*/ 	.byte	0x3f
	.zero		1


	//   ....[79]....
        /*11fc*/ 	.word	0x00026d40
        /*1200*/ 	.word	0x00000006
        /*1204*/ 	.word	0x000368a0
        /*1208*/ 	.short	0x010a
        /*120a*/ 	.byte	0x3f
	.zero		1


	//   ....[80]....
        /*120c*/ 	.word	0x00026d90
        /*1210*/ 	.word	0x00000006
        /*1214*/ 	.word	0x000368c0
        /*1218*/ 	.short	0x010a
        /*121a*/ 	.byte	0x3f
	.zero		1


	//   ....[81]....
        /*121c*/ 	.word	0x00026f30
        /*1220*/ 	.word	0x00000000
        /*1224*/ 	.word	0x00036840
        /*1228*/ 	.short	0x010a
        /*122a*/ 	.byte	0x3f
	.zero		1


	//   ....[82]....
        /*122c*/ 	.word	0x00027b40
        /*1230*/ 	.word	0x00000002
        /*1234*/ 	.word	0x00036820
        /*1238*/ 	.short	0x010a
        /*123a*/ 	.byte	0x3f
	.zero		1


	//   ....[83]....
        /*123c*/ 	.word	0x00027b90
        /*1240*/ 	.word	0x00000003
        /*1244*/ 	.word	0x00036840
        /*1248*/ 	.short	0x010a
        /*124a*/ 	.byte	0x3f
	.zero		1


	//   ....[84]....
        /*124c*/ 	.word	0x00027be0
        /*1250*/ 	.word	0x00000003
        /*1254*/ 	.word	0x00000060
        /*1258*/ 	.short	0x010a
        /*125a*/ 	.byte	0x3f
	.zero		1


	//   ....[85]....
        /*125c*/ 	.word	0x00027c30
        /*1260*/ 	.word	0x00000003
        /*1264*/ 	.word	0x00036840
        /*1268*/ 	.short	0x010a
        /*126a*/ 	.byte	0x3f
	.zero		1


	//   ....[86]....
        /*126c*/ 	.word	0x00027c80
        /*1270*/ 	.word	0x00000002
        /*1274*/ 	.word	0x00000060
        /*1278*/ 	.short	0x010a
        /*127a*/ 	.byte	0x3f
	.zero		1


	//   ....[87]....
        /*127c*/ 	.word	0x00027cd0
        /*1280*/ 	.word	0x00000002
        /*1284*/ 	.word	0x00036840
        /*1288*/ 	.short	0x010a
        /*128a*/ 	.byte	0x3f
	.zero		1


	//   ....[88]....
        /*128c*/ 	.word	0x00027d20
        /*1290*/ 	.word	0x00000002
        /*1294*/ 	.word	0x00000060
        /*1298*/ 	.short	0x010a
        /*129a*/ 	.byte	0x3f
	.zero		1


	//   ....[89]....
        /*129c*/ 	.word	0x00027d70
        /*12a0*/ 	.word	0x00000002
        /*12a4*/ 	.word	0x00036860
        /*12a8*/ 	.short	0x010a
        /*12aa*/ 	.byte	0x3f
	.zero		1


	//   ....[90]....
        /*12ac*/ 	.word	0x000287d0
        /*12b0*/ 	.word	0x00000000
        /*12b4*/ 	.word	0x00036820
        /*12b8*/ 	.short	0x010a
        /*12ba*/ 	.byte	0x3f
	.zero		1


	//   ....[91]....
        /*12bc*/ 	.word	0x00028970
        /*12c0*/ 	.word	0x00000006
        /*12c4*/ 	.word	0x00000000
        /*12c8*/ 	.short	0x010a
        /*12ca*/ 	.byte	0x3f
	.zero		1


	//   ....[92]....
        /*12cc*/ 	.word	0x000289c0
        /*12d0*/ 	.word	0x00000007
        /*12d4*/ 	.word	0x00000000
        /*12d8*/ 	.short	0x010a
        /*12da*/ 	.byte	0x3f
	.zero		1


	//   ....[93]....
        /*12dc*/ 	.word	0x00028a10
        /*12e0*/ 	.word	0x00000004
        /*12e4*/ 	.word	0x00000000
        /*12e8*/ 	.short	0x010a
        /*12ea*/ 	.byte	0x3f
	.zero		1


	//----- nvinfo : EIATTR_NUM_MBARRIERS
	.align		4
.L_187:
        /*12ec*/ 	.byte	0x03, 0x38
        /*12ee*/ 	.short	0x0016


	//----- nvinfo : EIATTR_EXIT_INSTR_OFFSETS
	.align		4
        /*12f0*/ 	.byte	0x04, 0x1c
        /*12f2*/ 	.short	(.L_189 - .L_188)


	//   ....[0]....
.L_188:
        /*12f4*/ 	.word	0x00026420


	//----- nvinfo : EIATTR_MAX_THREADS
	.align		4
.L_189:
        /*12f8*/ 	.byte	0x04, 0x05
        /*12fa*/ 	.short	(.L_191 - .L_190)
.L_190:
        /*12fc*/ 	.word	0x00000180
        /*1300*/ 	.word	0x00000001
        /*1304*/ 	.word	0x00000001


	//----- nvinfo : EIATTR_CRS_STACK_SIZE
	.align		4
.L_191:
        /*1308*/ 	.byte	0x04, 0x1e
        /*130a*/ 	.short	(.L_193 - .L_192)
.L_192:
        /*130c*/ 	.word	0x00000000


	//----- nvinfo : EIATTR_CBANK_PARAM_SIZE
	.align		4
.L_193:
        /*1310*/ 	.byte	0x03, 0x19
        /*1312*/ 	.short	0x0af0


	//----- nvinfo : EIATTR_PARAM_CBANK
	.align		4
        /*1314*/ 	.byte	0x04, 0x0a
        /*1316*/ 	.short	(.L_195 - .L_194)
	.align		4
.L_194:
        /*1318*/ 	.word	index@(.nv.constant0._ZN7cutlass13device_kernelIN5flash11enable_sm90INS1_16FlashAttnFwdSm90INS1_25CollectiveMainloopFwdSm90ILi2EN4cute5tupleIJNS5_1CILi1EEES8_S8_EEENS6_IJNS7_ILi128EEENS7_ILi112EEENS7_ILi192EEEEEELi192ENS_10bfloat16_tEfNS_4arch4Sm90ELb0ELb0ELb0ELb1ELb0ELb1ELb0ELb1ELb1ELb1ELb0ELb0EEENS1_21CollectiveEpilogueFwdINS6_IJSA_SC_SB_EEES9_SE_SG_Li256ELb1ELb1ELb0ELb0EEENS1_36VarlenDynamicPersistentTileSchedulerILi128ELi112ELi256ELi128ELb0ELb1ELb1ELb0ELb1ELb1EEEEEEEEEvNT_6ParamsE)
        /*131c*/ 	.short	0x0210
        /*131e*/ 	.short	0x0af0


	//----- nvinfo : EIATTR_SW_WAR
	.align		4
.L_195:
        /*1320*/ 	.byte	0x04, 0x36
        /*1322*/ 	.short	(.L_197 - .L_196)
.L_196:
        /*1324*/ 	.word	0x00000008
.L_197:


//--------------------- .nv.info._ZN7cutlass13device_kernelIN5flash11enable_sm90INS1_16FlashAttnFwdSm90INS1_25CollectiveMainloopFwdSm90ILi2EN4cute5tupleIJNS5_1CILi1EEES8_S8_EEENS6_IJNS7_ILi128EEENS7_ILi96EEENS7_ILi192EEEEEELi192ENS_10bfloat16_tEfNS_4arch4Sm90ELb0ELb1ELb0ELb0ELb0ELb0ELb0ELb1ELb1ELb1ELb0ELb0EEENS1_21CollectiveEpilogueFwdINS6_IJSA_SC_SB_EEES9_SE_SG_Li256ELb0ELb1ELb0ELb0EEENS1_30DynamicPersistentTileSchedulerILi256ELi128ELb0ELb1ELb1EEEEEEEEEvNT_6ParamsE --------------------------
	.section	.nv.info._ZN7cutlass13device_kernelIN5flash11enable_sm90INS1_16FlashAttnFwdSm90INS1_25CollectiveMainloopFwdSm90ILi2EN4cute5tupleIJNS5_1CILi1EEES8_S8_EEENS6_IJNS7_ILi128EEENS7_ILi96EEENS7_ILi192EEEEEELi192ENS_10bfloat16_tEfNS_4arch4Sm90ELb0ELb1ELb0ELb0ELb0ELb0ELb0ELb1ELb1ELb1ELb0ELb0EEENS1_21CollectiveEpilogueFwdINS6_IJSA_SC_SB_EEES9_SE_SG_Li256ELb0ELb1ELb0ELb0EEENS1_30DynamicPersistentTileSchedulerILi256ELi128ELb0ELb1ELb1EEEEEEEEEvNT_6ParamsE,"",@"SHT_CUDA_INFO"
	.sectionflags	@""
	.align	4


	//----- nvinfo : EIATTR_CUDA_API_VERSION
	.align		4
        /*0000*/ 	.byte	0x04, 0x37
        /*0002*/ 	.short	(.L_199 - .L_198)
.L_198:
        /*0004*/ 	.word	0x00000082


	//----- nvinfo : EIATTR_KPARAM_INFO
	.align		4
.L_199:
        /*0008*/ 	.byte	0x04, 0x17
        /*000a*/ 	.short	(.L_201 - .L_200)
.L_200:
        /*000c*/ 	.word	0x00000000
        /*0010*/ 	.short	0x0000
        /*0012*/ 	.short	0x0070
        /*0014*/ 	.byte	0x00, 0xf0, 0x01, 0x2a


	//----- nvinfo : EIATTR_SPARSE_MMA_MASK
	.align		4
.L_201:
        /*0018*/ 	.byte	0x03, 0x50
        /*001a*/ 	.short	0x0000


	//----- nvinfo : EIATTR_MAXREG_COUNT
	.align		4
        /*001c*/ 	.byte	0x03, 0x1b
        /*001e*/ 	.short	0x00a8


	//----- nvinfo : EIATTR_NUM_BARRIERS
	.align		4
        /*0020*/ 	.byte	0x02, 0x4c
        /*0022*/ 	.byte	0x09
	.zero		1


	//----- nvinfo : EIATTR_EXTERNS
	.align		4
        /*0024*/ 	.byte	0x04, 0x0f
        /*0026*/ 	.short	(.L_203 - .L_202)


	//   ....[0]....
	.align		4
.L_202:
        /*0028*/ 	.word	index@(__assertfail)


	//----- nvinfo : EIATTR_ANNOTATIONS
	.align		4
.L_203:
        /*002c*/ 	.byte	0x04, 0x55
        /*002e*/ 	.short	(.L_205 - .L_204)


	//   ....[0]....
.L_204:
        /* <DEDUP_REMOVED lines=28> */


	//----- nvinfo : EIATTR_MERCURY_ISA_VERSION
	.align		4
.L_205:
        /*01d8*/ 	.byte	0x03, 0x5f
        /*01da*/ 	.short	0x0101


	//----- nvinfo : EIATTR_INT_WARP_WIDE_INSTR_OFFSETS
	.align		4
        /*01dc*/ 	.byte	0x04, 0x31
        /*01de*/ 	.short	(.L_207 - .L_206)


	//   ....[0]....
.L_206:
        /*01e0*/ 	.word	0x00000130


	//   ....[1]....
        /*01e4*/ 	.word	0x00000170


	//   ....[2]....
        /*01e8*/ 	.word	0x000001e0


	//   ....[3]....
        /*01ec*/ 	.word	0x000109b0


	//   ....[4]....
        /*01f0*/ 	.word	0x00010a50


	//   ....[5]....
        /*01f4*/ 	.word	0x000145f0


	//   ....[6]....
        /*01f8*/ 	.word	0x00014690


	//----- nvinfo : EIATTR_COOP_GROUP_MASK_REGIDS
	.align		4
.L_207:
        /*01fc*/ 	.byte	0x04, 0x29
        /*01fe*/ 	.short	(.L_209 - .L_208)


	//   ....[0]....
.L_208:
        /*0200*/ 	.word	0xffffffff


	//   ....[1]....
        /*0204*/ 	.word	0xffffffff


	//   ....[2]....
        /*0208*/ 	.word	0xffffffff


	//   ....[3]....
        /*020c*/ 	.word	0xffffffff


	//   ....[4]....
        /*0210*/ 	.word	0xffffffff


	//   ....[5]....
        /*0214*/ 	.word	0xffffffff


	//   ....[6]....
        /*0218*/ 	.word	0xffffffff


	//   ....[7]....
        /*021c*/ 	.word	0xffffffff


	//   ....[8]....
        /*0220*/ 	.word	0xffffffff


	//   ....[9]....
        /*0224*/ 	.word	0xffffffff


	//   ....[10]....
        /*0228*/ 	.word	0xffffffff


	//   ....[11]....
        /*022c*/ 	.word	0xffffffff


	//   ....[12]....
        /*0230*/ 	.word	0xffffffff


	//   ....[13]....
        /*0234*/ 	.word	0xffffffff


	//   ....[14]....
        /*0238*/ 	.word	0xffffffff


	//   ....[15]....
        /*023c*/ 	.word	0xffffffff


	//   ....[16]....
        /*0240*/ 	.word	0xffffffff


	//   ....[17]....
        /*0244*/ 	.word	0xffffffff


	//   ....[18]....
        /*0248*/ 	.word	0xffffffff


	//   ....[19]....
        /*024c*/ 	.word	0xffffffff


	//   ....[20]....
        /*0250*/ 	.word	0xffffffff


	//   ....[21]....
        /*0254*/ 	.word	0xffffffff


	//   ....[22]....
        /*0258*/ 	.word	0xffffffff


	//   ....[23]....
        /*025c*/ 	.word	0xffffffff


	//   ....[24]....
        /*0260*/ 	.word	0xffffffff


	//   ....[25]....
        /*0264*/ 	.word	0xffffffff


	//   ....[26]....
        /*0268*/ 	.word	0xffffffff


	//   ....[27]....
        /*026c*/ 	.word	0xffffffff


	//   ....[28]....
        /*0270*/ 	.word	0xffffffff


	//   ....[29]....
        /*0274*/ 	.word	0xffffffff


	//   ....[30]....
        /*0278*/ 	.word	0xffffffff


	//   ....[31]....
        /*027c*/ 	.word	0xffffffff


	//   ....[32]....
        /*0280*/ 	.word	0xffffffff


	//   ....[33]....
        /*0284*/ 	.word	0xffffffff


	//   ....[34]....
        /*0288*/ 	.word	0xffffffff


	//   ....[35]....
        /*028c*/ 	.word	0xffffffff


	//   ....[36]....
        /*0290*/ 	.word	0xffffffff


	//   ....[37]....
        /*0294*/ 	.word	0xffffffff


	//   ....[38]....
        /*0298*/ 	.word	0xffffffff


	//   ....[39]....
        /*029c*/ 	.word	0xffffffff


	//   ....[40]....
        /*02a0*/ 	.word	0xffffffff


	//   ....[41]....
        /*02a4*/ 	.word	0xffffffff


	//   ....[42]....
        /*02a8*/ 	.word	0xffffffff


	//   ....[43]....
        /*02ac*/ 	.word	0xffffffff


	//   ....[44]....
        /*02b0*/ 	.word	0xffffffff


	//   ....[45]....
        /*02b4*/ 	.word	0xffffffff


	//   ....[46]....
        /*02b8*/ 	.word	0xffffffff


	//   ....[47]....
        /*02bc*/ 	.word	0xffffffff


	//   ....[48]....
        /*02c0*/ 	.word	0xffffffff


	//   ....[49]....
        /*02c4*/ 	.word	0xffffffff


	//   ....[50]....
        /*02c8*/ 	.word	0xffffffff


	//   ....[51]....
        /*02cc*/ 	.word	0xffffffff


	//   ....[52]....
        /*02d0*/ 	.word	0xffffffff


	//   ....[53]....
        /*02d4*/ 	.word	0xffffffff


	//   ....[54]....
        /*02d8*/ 	.word	0xffffffff


	//   ....[55]....
        /*02dc*/ 	.word	0xffffffff


	//   ....[56]....
        /*02e0*/ 	.word	0xffffffff


	//   ....[57]....
        /*02e4*/ 	.word	0xffffffff


	//   ....[58]....
        /*02e8*/ 	.word	0xffffffff


	//   ....[59]....
        /*02ec*/ 	.word	0xffffffff


	//   ....[60]....
        /*02f0*/ 	.word	0xffffffff


	//   ....[61]....
        /*02f4*/ 	.word	0xffffffff


	//   ....[62]....
        /*02f8*/ 	.word	0xffffffff


	//   ....[63]....
        /*02fc*/ 	.word	0xffffffff


	//   ....[64]....
        /*0300*/ 	.word	0xffffffff


	//   ....[65]....
        /*0304*/ 	.word	0xffffffff


	//   ....[66]....
        /*0308*/ 	.word	0xffffffff


	//   ....[67]....
        /*030c*/ 	.word	0xffffffff


	//   ....[68]....
        /*0310*/ 	.word	0xffffffff


	//   ....[69]....
        /*0314*/ 	.word	0xffffffff


	//   ....[70]....
        /*0318*/ 	.word	0xffffffff


	//   ....[71]....
        /*031c*/ 	.word	0xffffffff


	//   ....[72]....
        /*0320*/ 	.word	0xffffffff


	//   ....[73]....
        /*0324*/ 	.word	0xffffffff


	//   ....[74]....
        /*0328*/ 	.word	0x0500000f


	//   ....[75]....
        /*032c*/ 	.word	0x0500000f


	//   ....[76]....
        /*0330*/ 	.word	0x0500000f


	//   ....[77]....
        /*0334*/ 	.word	0x0500000f


	//   ....[78]....
        /*0338*/ 	.word	0x0500000f


	//   ....[79]....
        /*033c*/ 	.word	0x0500000f


	//   ....[80]....
        /*0340*/ 	.word	0x0500000f


	//   ....[81]....
        /*0344*/ 	.word	0x0500000f


	//   ....[82]....
        /*0348*/ 	.word	0x0500000f


	//   ....[83]....
        /*034c*/ 	.word	0x0500000f


	//   ....[84]....
        /*0350*/ 	.word	0x0500000f


	//   ....[85]....
        /*0354*/ 	.word	0x0500000f


	//   ....[86]....
        /*0358*/ 	.word	0x0500000f


	//   ....[87]....
        /*035c*/ 	.word	0x0500000f


	//   ....[88]....
        /*0360*/ 	.word	0x0500000f


	//   ....[89]....
        /*0364*/ 	.word	0x0500000f


	//   ....[90]....
        /*0368*/ 	.word	0x0500000f


	//   ....[91]....
        /*036c*/ 	.word	0x0500000f


	//   ....[92]....
        /*0370*/ 	.word	0x0500000f


	//----- nvinfo : EIATTR_COOP_GROUP_INSTR_OFFSETS
	.align		4
.L_209:
        /*0374*/ 	.byte	0x04, 0x28
        /*0376*/ 	.short	(.L_211 - .L_210)


	//   ....[0]....
.L_210:
        /*0378*/ 	.word	0x00000060


	//   ....[1]....
        /*037c*/ 	.word	0x00000140


	//   ....[2]....
        /*0380*/ 	.word	0x00000190


	//   ....[3]....
        /*0384*/ 	.word	0x000003c0


	//   ....[4]....
        /*0388*/ 	.word	0x00000520


	//   ....[5]....
        /*038c*/ 	.word	0x00000640


	//   ....[6]....
        /*0390*/ 	.word	0x000007a0


	//   ....[7]....
        /*0394*/ 	.word	0x00001940


	//   ....[8]....
        /*0398*/ 	.word	0x000021e0


	//   ....[9]....
        /*039c*/ 	.word	0x00002d80


	//   ....[10]....
        /*03a0*/ 	.word	0x000033c0


	//   ....[11]....
        /*03a4*/ 	.word	0x000034e0


	//   ....[12]....
        /*03a8*/ 	.word	0x00003a70


	//   ....[13]....
        /*03ac*/ 	.word	0x00003b60


	//   ....[14]....
        /*03b0*/ 	.word	0x000057d0


	//   ....[15]....
        /*03b4*/ 	.word	0x000059f0


	//   ....[16]....
        /*03b8*/ 	.word	0x00006770


	//   ....[17]....
        /*03bc*/ 	.word	0x00006890


	//   ....[18]....
        /*03c0*/ 	.word	0x00006e40


	//   ....[19]....
        /*03c4*/ 	.word	0x00006e90


	//   ....[20]....
        /*03c8*/ 	.word	0x00008a10


	//   ....[21]....
        /*03cc*/ 	.word	0x00008a30


	//   ....[22]....
        /*03d0*/ 	.word	0x00008d70


	//   ....[23]....
        /*03d4*/ 	.word	0x00008dd0


	//   ....[24]....
        /*03d8*/ 	.word	0x0000a840


	//   ....[25]....
        /*03dc*/ 	.word	0x0000aa80


	//   ....[26]....
        /*03e0*/ 	.word	0x0000b7f0


	//   ....[27]....
        /*03e4*/ 	.word	0x0000ba40


	//   ....[28]....
        /*03e8*/ 	.word	0x0000bf20


	//   ....[29]....
        /*03ec*/ 	.word	0x0000bf90


	//   ....[30]....
        /*03f0*/ 	.word	0x0000cf90


	//   ....[31]....
        /*03f4*/ 	.word	0x0000cfd0


	//   ....[32]....
        /*03f8*/ 	.word	0x0000d0e0


	//   ....[33]....
        /*03fc*/ 	.word	0x0000d0f0


	//   ....[34]....
        /*0400*/ 	.word	0x0000e540


	//   ....[35]....
        /*0404*/ 	.word	0x0000e5b0


	//   ....[36]....
        /*0408*/ 	.word	0x0000e610


	//   ....[37]....
        /*040c*/ 	.word	0x0000e640


	//   ....[38]....
        /*0410*/ 	.word	0x0000edf0


	//   ....[39]....
        /*0414*/ 	.word	0x0000ee20


	//   ....[40]....
        /*0418*/ 	.word	0x0000ef30


	//   ....[41]....
        /*041c*/ 	.word	0x0000ef50


	//   ....[42]....
        /*0420*/ 	.word	0x0000f060


	//   ....[43]....
        /*0424*/ 	.word	0x0000f080


	//   ....[44]....
        /*0428*/ 	.word	0x0000f1a0


	//   ....[45]....
        /*042c*/ 	.word	0x0000f1c0


	//   ....[46]....
        /*0430*/ 	.word	0x0000f930


	//   ....[47]....
        /*0434*/ 	.word	0x0000f950


	//   ....[48]....
        /*0438*/ 	.word	0x0000fa60


	//   ....[49]....
        /*043c*/ 	.word	0x0000fa80


	//   ....[50]....
        /*0440*/ 	.word	0x0000fb90


	//   ....[51]....
        /*0444*/ 	.word	0x0000fbb0


	//   ....[52]....
        /*0448*/ 	.word	0x0000fcd0


	//   ....[53]....
        /*044c*/ 	.word	0x0000fcf0


	//   ....[54]....
        /*0450*/ 	.word	0x0000feb0


	//   ....[55]....
        /*0454*/ 	.word	0x00010ff0


	//   ....[56]....
        /*0458*/ 	.word	0x00011a80


	//   ....[57]....
        /*045c*/ 	.word	0x00011ab0


	//   ....[58]....
        /*0460*/ 	.word	0x00011b80


	//   ....[59]....
        /*0464*/ 	.word	0x00011ba0


	//   ....[60]....
        /*0468*/ 	.word	0x00011c40


	//   ....[61]....
        /*046c*/ 	.word	0x00011c60


	//   ....[62]....
        /*0470*/ 	.word	0x00011d00


	//   ....[63]....
        /*0474*/ 	.word	0x00011d20


	//   ....[64]....
        /*0478*/ 	.word	0x00011dc0


	//   ....[65]....
        /*047c*/ 	.word	0x00011de0


	//   ....[66]....
        /*0480*/ 	.word	0x00011e80


	//   ....[67]....
        /*0484*/ 	.word	0x00011ea0


	//   ....[68]....
        /*0488*/ 	.word	0x00011f40


	//   ....[69]....
        /*048c*/ 	.word	0x00011f60


	//   ....[70]....
        /*0490*/ 	.word	0x00011f70


	//   ....[71]....
        /*0494*/ 	.word	0x00011f80


	//   ....[72]....
        /*0498*/ 	.word	0x00014ce0


	//   ....[73]....
        /*049c*/ 	.word	0x00014ed0


	//   ....[74]....
        /*04a0*/ 	.word	0x00015520


	//   ....[75]....
        /*04a4*/ 	.word	0x000156a0


	//   ....[76]....
        /*04a8*/ 	.word	0x00015700


	//   ....[77]....
        /*04ac*/ 	.word	0x00015860


	//   ....[78]....
        /*04b0*/ 	.word	0x000158b0


	//   ....[79]....
        /*04b4*/ 	.word	0x000159d0


	//   ....[80]....
        /*04b8*/ 	.word	0x00015a40


	//   ....[81]....
        /*04bc*/ 	.word	0x00015b60


	//   ....[82]....
        /*04c0*/ 	.word	0x00015bd0


	//   ....[83]....
        /*04c4*/ 	.word	0x00015cf0


	//   ....[84]....
        /*04c8*/ 	.word	0x00015d60


	//   ....[85]....
        /*04cc*/ 	.word	0x00015e80


	//   ....[86]....
        /*04d0*/ 	.word	0x00015ef0


	//   ....[87]....
        /*04d4*/ 	.word	0x00016010


	//   ....[88]....
        /*04d8*/ 	.word	0x00016080


	//   ....[89]....
        /*04dc*/ 	.word	0x000161a0


	//   ....[90]....
        /*04e0*/ 	.word	0x000161f0


	//   ....[91]....
        /*04e4*/ 	.word	0x00016510


	//   ....[92]....
        /*04e8*/ 	.word	0x00016630


	//----- nvinfo : EIATTR_REG_RECONFIG
	.align		4
.L_211:
        /*04ec*/ 	.byte	0x01, 0x54
	.zero		2


	//----- nvinfo : EIATTR_SYSCALL_OFFSETS
	.align		4
        /*04f0*/ 	.byte	0x04, 0x46
        /*04f2*/ 	.short	(.L_213 - .L_212)


	//   ....[0]....
.L_212:
        /*04f4*/ 	.word	0x00001b20


	//   ....[1]....
        /*04f8*/ 	.word	0x00010bc0


	//   ....[2]....
        /*04fc*/ 	.word	0x00010d10


	//   ....[3]....
        /*0500*/ 	.word	0x00010e00


	//   ....[4]....
        /*0504*/ 	.word	0x00011650


	//----- nvinfo : EIATTR_MBARRIER_INSTR_OFFSETS
	.align		4
.L_213:
        /*0508*/ 	.byte	0x04, 0x39
        /*050a*/ 	.short	(.L_215 - .L_214)


	//   ....[0]....
.L_214:
        /*050c*/ 	.word	0x00000270
        /*0510*/ 	.word	0x000000ff
        /*0514*/ 	.word	0x00030800
        /*0518*/ 	.short	0x0100
        /*051a*/ 	.byte	0x08
	.zero		1


	//   ....[1]....
        /*051c*/ 	.word	0x00000280
        /*0520*/ 	.word	0x000000ff
        /*0524*/ 	.word	0x00030820
        /*0528*/ 	.short	0x0100
        /*052a*/ 	.byte	0x08
	.zero		1


	//   ....[2]....
        /*052c*/ 	.word	0x00000370
        /*0530*/ 	.word	0x000000ff
        /*0534*/ 	.word	0x00030830
        /*0538*/ 	.short	0x0100
        /*053a*/ 	.byte	0x08
	.zero		1


	//   ....[3]....
        /*053c*/ 	.word	0x00000380
        /*0540*/ 	.word	0x000000ff
        /*0544*/ 	.word	0x00030840
        /*0548*/ 	.short	0x0100
        /*054a*/ 	.byte	0x08
	.zero		1


	//   ....[4]....
        /*054c*/ 	.word	0x00000390
        /*0550*/ 	.word	0x000000ff
        /*0554*/ 	.word	0x00030838
        /*0558*/ 	.short	0x0100
        /*055a*/ 	.byte	0x08
	.zero		1


	//   ....[5]....
        /*055c*/ 	.word	0x000003a0
        /*0560*/ 	.word	0x000000ff
        /*0564*/ 	.word	0x00030848
        /*0568*/ 	.short	0x0100
        /*056a*/ 	.byte	0x08
	.zero		1


	//   ....[6]....
        /*056c*/ 	.word	0x000004d0
        /*0570*/ 	.word	0x000000ff
        /*0574*/ 	.word	0x00030850
        /*0578*/ 	.short	0x0100
        /*057a*/ 	.byte	0x08
	.zero		1


	//   ....[7]....
        /*057c*/ 	.word	0x000004e0
        /*0580*/ 	.word	0x000000ff
        /*0584*/ 	.word	0x00030860
        /*0588*/ 	.short	0x0100
        /*058a*/ 	.byte	0x08
	.zero		1


	//   ....[8]....
        /*058c*/ 	.word	0x000004f0
        /*0590*/ 	.word	0x000000ff
        /*0594*/ 	.word	0x00030858
        /*0598*/ 	.short	0x0100
        /*059a*/ 	.byte	0x08
	.zero		1


	//   ....[9]....
        /*059c*/ 	.word	0x00000500
        /*05a0*/ 	.word	0x000000ff
        /*05a4*/ 	.word	0x00030868
        /*05a8*/ 	.short	0x0100
        /*05aa*/ 	.byte	0x08
	.zero		1


	//   ....[10]....
        /*05ac*/ 	.word	0x000005f0
        /*05b0*/ 	.word	0x000000ff
        /*05b4*/ 	.word	0x00030870
        /*05b8*/ 	.short	0x0100
        /*05ba*/ 	.byte	0x06
	.zero		1


	//   ....[11]....
        /*05bc*/ 	.word	0x00000600
        /*05c0*/ 	.word	0x000000ff
        /*05c4*/ 	.word	0x00030880
        /*05c8*/ 	.short	0x0100
        /*05ca*/ 	.byte	0x06
	.zero		1


	//   ....[12]....
        /*05cc*/ 	.word	0x00000610
        /*05d0*/ 	.word	0x000000ff
        /*05d4*/ 	.word	0x00030878
        /*05d8*/ 	.short	0x0100
        /*05da*/ 	.byte	0x06
	.zero		1


	//   ....[13]....
        /*05dc*/ 	.word	0x00000620
        /*05e0*/ 	.word	0x000000ff
        /*05e4*/ 	.word	0x00030888
        /*05e8*/ 	.short	0x0100
        /*05ea*/ 	.byte	0x06
	.zero		1


	//   ....[14]....
        /*05ec*/ 	.word	0x00000750
        /*05f0*/ 	.word	0x000000ff
        /*05f4*/ 	.word	0x00030890
        /*05f8*/ 	.short	0x0100
        /*05fa*/ 	.byte	0x08
	.zero		1


	//   ....[15]....
        /*05fc*/ 	.word	0x00000760
        /*0600*/ 	.word	0x000000ff
        /*0604*/ 	.word	0x000308a0
        /*0608*/ 	.short	0x0100
        /*060a*/ 	.byte	0x08
	.zero		1


	//   ....[16]....
        /*060c*/ 	.word	0x00000770
        /*0610*/ 	.word	0x000000ff
        /*0614*/ 	.word	0x00030898
        /*0618*/ 	.short	0x0100
        /*061a*/ 	.byte	0x08
	.zero		1


	//   ....[17]....
        /*061c*/ 	.word	0x00000780
        /*0620*/ 	.word	0x000000ff
        /*0624*/ 	.word	0x000308a8
        /*0628*/ 	.short	0x0100
        /*062a*/ 	.byte	0x08
	.zero		1


	//   ....[18]....
        /*062c*/ 	.word	0x000008b0
        /*0630*/ 	.word	0x000000ff
        /*0634*/ 	.word	0x000308b0
        /*0638*/ 	.short	0x0100
        /*063a*/ 	.byte	0x08
	.zero		1


	//   ....[19]....
        /*063c*/ 	.word	0x000008c0
        /*0640*/ 	.word	0x000000ff
        /*0644*/ 	.word	0x000308c0
        /*0648*/ 	.short	0x0100
        /*064a*/ 	.byte	0x08
	.zero		1


	//   ....[20]....
        /*064c*/ 	.word	0x000008d0
        /*0650*/ 	.word	0x000000ff
        /*0654*/ 	.word	0x000308b8
        /*0658*/ 	.short	0x0100
        /*065a*/ 	.byte	0x08
	.zero		1


	//   ....[21]....
        /*065c*/ 	.word	0x000008e0
        /*0660*/ 	.word	0x000000ff
        /*0664*/ 	.word	0x000308c8
        /*0668*/ 	.short	0x0100
        /*066a*/ 	.byte	0x08
	.zero		1


	//   ....[22]....
        /*066c*/ 	.word	0x00001bc0
        /*0670*/ 	.word	0x000000ff
        /*0674*/ 	.word	0x00030800
        /*0678*/ 	.short	0x010a
        /*067a*/ 	.byte	0x25
	.zero		1


	//   ....[23]....
        /*067c*/ 	.word	0x00001c40
        /*0680*/ 	.word	0x00000003
        /*0684*/ 	.word	0x00030830
        /*0688*/ 	.short	0x010a
        /*068a*/ 	.byte	0x3f
	.zero		1


	//   ....[24]....
        /*068c*/ 	.word	0x00001ce0
        /*0690*/ 	.word	0x00000003
        /*0694*/ 	.word	0x00030830
        /*0698*/ 	.short	0x010a
        /*069a*/ 	.byte	0x3f
	.zero		1


	//   ....[25]....
        /*069c*/ 	.word	0x000024b0
        /*06a0*/ 	.word	0x00000000
        /*06a4*/ 	.word	0x00000000
        /*06a8*/ 	.short	0x0101
        /*06aa*/ 	.byte	0x3f
	.zero		1


	//   ....[26]....
        /*06ac*/ 	.word	0x00004960
        /*06b0*/ 	.word	0x000000ff
        /*06b4*/ 	.word	0x00030830
        /*06b8*/ 	.short	0x010a
        /*06ba*/ 	.byte	0x06
	.zero		1


	//   ....[27]....
        /*06bc*/ 	.word	0x000049a0
        /*06c0*/ 	.word	0x000000ff
        /*06c4*/ 	.word	0x00030830
        /*06c8*/ 	.short	0x010a
        /*06ca*/ 	.byte	0x06
	.zero		1


	//   ....[28]....
        /*06cc*/ 	.word	0x00005420
        /*06d0*/ 	.word	0x000000ff
        /*06d4*/ 	.word	0x00030850
        /*06d8*/ 	.short	0x010a
        /*06da*/ 	.byte	0x05
	.zero		1


	//   ....[29]....
        /*06dc*/ 	.word	0x00005460
        /*06e0*/ 	.word	0x000000ff
        /*06e4*/ 	.word	0x00030850
        /*06e8*/ 	.short	0x010a
        /*06ea*/ 	.byte	0x05
	.zero		1


	//   ....[30]....
        /*06ec*/ 	.word	0x00005800
        /*06f0*/ 	.word	0x00000000
        /*06f4*/ 	.word	0x00000000
        /*06f8*/ 	.short	0x0101
        /*06fa*/ 	.byte	0x3f
	.zero		1


	//   ....[31]....
        /*06fc*/ 	.word	0x00007390
        /*0700*/ 	.word	0x00000086
        /*0704*/ 	.word	0x00000000
        /*0708*/ 	.short	0x0101
        /*070a*/ 	.byte	0x3f
	.zero		1


	//   ....[32]....
        /*070c*/ 	.word	0x00007bd0
        /*0710*/ 	.word	0x000000ff
        /*0714*/ 	.word	0x00030830
        /*0718*/ 	.short	0x010a
        /*071a*/ 	.byte	0x05
	.zero		1


	//   ....[33]....
        /*071c*/ 	.word	0x00007c10
        /*0720*/ 	.word	0x000000ff
        /*0724*/ 	.word	0x00030830
        /*0728*/ 	.short	0x010a
        /*072a*/ 	.byte	0x05
	.zero		1


	//   ....[34]....
        /*072c*/ 	.word	0x00008690
        /*0730*/ 	.word	0x000000ff
        /*0734*/ 	.word	0x00030850
        /*0738*/ 	.short	0x010a
        /*073a*/ 	.byte	0x05
	.zero		1


	//   ....[35]....
        /*073c*/ 	.word	0x000086d0
        /*0740*/ 	.word	0x000000ff
        /*0744*/ 	.word	0x00030850
        /*0748*/ 	.short	0x010a
        /*074a*/ 	.byte	0x05
	.zero		1


	//   ....[36]....
        /*074c*/ 	.word	0x000095d0
        /*0750*/ 	.word	0x0000007b
        /*0754*/ 	.word	0x00000000
        /*0758*/ 	.short	0x0101
        /*075a*/ 	.byte	0x3f
	.zero		1


	//   ....[37]....
        /*075c*/ 	.word	0x00009640
        /*0760*/ 	.word	0x0000007b
        /*0764*/ 	.word	0x00000000
        /*0768*/ 	.short	0x0101
        /*076a*/ 	.byte	0x3f
	.zero		1


	//   ....[38]....
        /*076c*/ 	.word	0x00009a00
        /*0770*/ 	.word	0x000000ff
        /*0774*/ 	.word	0x00030830
        /*0778*/ 	.short	0x010a
        /*077a*/ 	.byte	0x05
	.zero		1


	//   ....[39]....
        /*077c*/ 	.word	0x00009a40
        /*0780*/ 	.word	0x000000ff
        /*0784*/ 	.word	0x00030830
        /*0788*/ 	.short	0x010a
        /*078a*/ 	.byte	0x05
	.zero		1


	//   ....[40]....
        /*078c*/ 	.word	0x0000a4c0
        /*0790*/ 	.word	0x000000ff
        /*0794*/ 	.word	0x00030850
        /*0798*/ 	.short	0x010a
        /*079a*/ 	.byte	0x05
	.zero		1


	//   ....[41]....
        /*079c*/ 	.word	0x0000a500
        /*07a0*/ 	.word	0x000000ff
        /*07a4*/ 	.word	0x00030850
        /*07a8*/ 	.short	0x010a
        /*07aa*/ 	.byte	0x05
	.zero		1


	//   ....[42]....
        /*07ac*/ 	.word	0x0000a8e0
        /*07b0*/ 	.word	0x00000000
        /*07b4*/ 	.word	0x00000000
        /*07b8*/ 	.short	0x0101
        /*07ba*/ 	.byte	0x3f
	.zero		1


	//   ....[43]....
        /*07bc*/ 	.word	0x0000c2b0
        /*07c0*/ 	.word	0x0000007f
        /*07c4*/ 	.word	0x00000000
        /*07c8*/ 	.short	0x0101
        /*07ca*/ 	.byte	0x3f
	.zero		1


	//   ....[44]....
        /*07cc*/ 	.word	0x0000cf00
        /*07d0*/ 	.word	0x000000ff
        /*07d4*/ 	.word	0x00030850
        /*07d8*/ 	.short	0x010a
        /*07da*/ 	.byte	0x05
	.zero		1


	//   ....[45]....
        /*07dc*/ 	.word	0x0000cf40
        /*07e0*/ 	.word	0x000000ff
        /*07e4*/ 	.word	0x00030850
        /*07e8*/ 	.short	0x010a
        /*07ea*/ 	.byte	0x05
	.zero		1


	//   ....[46]....
        /*07ec*/ 	.word	0x0000d400
        /*07f0*/ 	.word	0x00000014
        /*07f4*/ 	.word	0x00000000
        /*07f8*/ 	.short	0x0101
        /*07fa*/ 	.byte	0x3f
	.zero		1


	//   ....[47]....
        /*07fc*/ 	.word	0x0000ede0
        /*0800*/ 	.word	0x00000010
        /*0804*/ 	.word	0x00000000
        /*0808*/ 	.short	0x0101
        /*080a*/ 	.byte	0x3f
	.zero		1


	//   ....[48]....
        /*080c*/ 	.word	0x00011210
        /*0810*/ 	.word	0x00000000
        /*0814*/ 	.word	0x00030840
        /*0818*/ 	.short	0x010a
        /*081a*/ 	.byte	0x3f
	.zero		1


	//   ....[49]....
        /*081c*/ 	.word	0x000120f0
        /*0820*/ 	.word	0x00000011
        /*0824*/ 	.word	0x00030800
        /*0828*/ 	.short	0x0107
        /*082a*/ 	.byte	0x3f
	.zero		1


	//   ....[50]....
        /*082c*/ 	.word	0x00012200
        /*0830*/ 	.word	0x00000011
        /*0834*/ 	.word	0x00030800
        /*0838*/ 	.short	0x0101
        /*083a*/ 	.byte	0x3f
	.zero		1


	//   ....[51]....
        /*083c*/ 	.word	0x00012220
        /*0840*/ 	.word	0x00000011
        /*0844*/ 	.word	0x00030820
        /*0848*/ 	.short	0x010a
        /*084a*/ 	.byte	0x3f
	.zero		1


	//   ....[52]....
        /*084c*/ 	.word	0x00012560
        /*0850*/ 	.word	0x00000003
        /*0854*/ 	.word	0x00030840
        /*0858*/ 	.short	0x010a
        /*085a*/ 	.byte	0x3f
	.zero		1


	//   ....[53]....
        /*085c*/ 	.word	0x000129f0
        /*0860*/ 	.word	0x00000003
        /*0864*/ 	.word	0x00000060
        /*0868*/ 	.short	0x010a
        /*086a*/ 	.byte	0x3f
	.zero		1


	//   ....[54]....
        /*086c*/ 	.word	0x00013150
        /*0870*/ 	.word	0x00000003
        /*0874*/ 	.word	0x00030840
        /*0878*/ 	.short	0x010a
        /*087a*/ 	.byte	0x3f
	.zero		1


	//   ....[55]....
        /*087c*/ 	.word	0x000135e0
        /*0880*/ 	.word	0x00000009
        /*0884*/ 	.word	0x00000060
        /*0888*/ 	.short	0x010a
        /*088a*/ 	.byte	0x3f
	.zero		1


	//   ....[56]....
        /*088c*/ 	.word	0x00013c80
        /*0890*/ 	.word	0x00000002
        /*0894*/ 	.word	0x00030840
        /*0898*/ 	.short	0x010a
        /*089a*/ 	.byte	0x3f
	.zero		1


	//   ....[57]....
        /*089c*/ 	.word	0x00014110
        /*08a0*/ 	.word	0x00000002
        /*08a4*/ 	.word	0x00000060
        /*08a8*/ 	.short	0x010a
        /*08aa*/ 	.byte	0x3f
	.zero		1


	//   ....[58]....
        /*08ac*/ 	.word	0x00014760
        /*08b0*/ 	.word	0x00000002
        /*08b4*/ 	.word	0x00030860
        /*08b8*/ 	.short	0x010a
        /*08ba*/ 	.byte	0x3f
	.zero		1


	//   ....[59]....
        /*08bc*/ 	.word	0x00014e50
        /*08c0*/ 	.word	0x00000000
        /*08c4*/ 	.word	0x00030820
        /*08c8*/ 	.short	0x010a
        /*08ca*/ 	.byte	0x3f
	.zero		1


	//   ....[60]....
        /*08cc*/ 	.word	0x00015040
        /*08d0*/ 	.word	0x00000006
        /*08d4*/ 	.word	0x00000000
        /*08d8*/ 	.short	0x010a
        /*08da*/ 	.byte	0x3f
	.zero		1


	//   ....[61]....
        /*08dc*/ 	.word	0x00015090
        /*08e0*/ 	.word	0x00000003
        /*08e4*/ 	.word	0x00000000
        /*08e8*/ 	.short	0x010a
        /*08ea*/ 	.byte	0x3f
	.zero		1


	//   ....[62]....
        /*08ec*/ 	.word	0x000150f0
        /*08f0*/ 	.word	0x00000012
        /*08f4*/ 	.word	0x00000000
        /*08f8*/ 	.short	0x010a
        /*08fa*/ 	.byte	0x3f
	.zero		1


	//   ....[63]....
        /*08fc*/ 	.word	0x00015120
        /*0900*/ 	.word	0x00000003
        /*0904*/ 	.word	0x00000000
        /*0908*/ 	.short	0x010a
        /*090a*/ 	.byte	0x3f
	.zero		1


	//   ....[64]....
        /*090c*/ 	.word	0x00015190
        /*0910*/ 	.word	0x00000003
        /*0914*/ 	.word	0x00030800
        /*0918*/ 	.short	0x010a
        /*091a*/ 	.byte	0x3f
	.zero		1


	//   ....[65]....
        /*091c*/ 	.word	0x000151e0
        /*0920*/ 	.word	0x00000003
        /*0924*/ 	.word	0x00030830
        /*0928*/ 	.short	0x010a
        /*092a*/ 	.byte	0x3f
	.zero		1


	//   ....[66]....
        /*092c*/ 	.word	0x00015240
        /*0930*/ 	.word	0x0000000b
        /*0934*/ 	.word	0x00030830
        /*0938*/ 	.short	0x010a
        /*093a*/ 	.byte	0x3f
	.zero		1


	//   ....[67]....
        /*093c*/ 	.word	0x000152a0
        /*0940*/ 	.word	0x00000003
        /*0944*/ 	.word	0x00030850
        /*0948*/ 	.short	0x010a
        /*094a*/ 	.byte	0x3f
	.zero		1


	//   ....[68]....
        /*094c*/ 	.word	0x00015300
        /*0950*/ 	.word	0x00000005
        /*0954*/ 	.word	0x00030830
        /*0958*/ 	.short	0x010a
        /*095a*/ 	.byte	0x3f
	.zero		1


	//   ....[69]....
        /*095c*/ 	.word	0x00015360
        /*0960*/ 	.word	0x00000003
        /*0964*/ 	.word	0x00030850
        /*0968*/ 	.short	0x010a
        /*096a*/ 	.byte	0x3f
	.zero		1


	//   ....[70]....
        /*096c*/ 	.word	0x000153c0
        /*0970*/ 	.word	0x00000005
        /*0974*/ 	.word	0x00030830
        /*0978*/ 	.short	0x010a
        /*097a*/ 	.byte	0x3f
	.zero		1


	//   ....[71]....
        /*097c*/ 	.word	0x00015420
        /*0980*/ 	.word	0x00000003
        /*0984*/ 	.word	0x00030850
        /*0988*/ 	.short	0x010a
        /*098a*/ 	.byte	0x3f
	.zero		1


	//   ....[72]....
        /*098c*/ 	.word	0x00015480
        /*0990*/ 	.word	0x00000003
        /*0994*/ 	.word	0x00030850
        /*0998*/ 	.short	0x010a
        /*099a*/ 	.byte	0x3f
	.zero		1


	//   ....[73]....
        /*099c*/ 	.word	0x000155d0
        /*09a0*/ 	.word	0x00000000
        /*09a4*/ 	.word	0x00030840
        /*09a8*/ 	.short	0x010a
        /*09aa*/ 	.byte	0x3f
	.zero		1


	//   ....[74]....
        /*09ac*/ 	.word	0x00016230
        /*09b0*/ 	.word	0x00000011
        /*09b4*/ 	.word	0x00030820
        /*09b8*/ 	.short	0x010a
        /*09ba*/ 	.byte	0x3f
	.zero		1


	//   ....[75]....
        /*09bc*/ 	.word	0x00016280
        /*09c0*/ 	.word	0x00000003
        /*09c4*/ 	.word	0x00030840
        /*09c8*/ 	.short	0x010a
        /*09ca*/ 	.byte	0x3f
	.zero		1


	//   ....[76]....
        /*09cc*/ 	.word	0x000162d0
        /*09d0*/ 	.word	0x00000003
        /*09d4*/ 	.word	0x00000060
        /*09d8*/ 	.short	0x010a
        /*09da*/ 	.byte	0x3f
	.zero		1


	//   ....[77]....
        /*09dc*/ 	.word	0x00016320
        /*09e0*/ 	.word	0x00000003
        /*09e4*/ 	.word	0x00030840
        /*09e8*/ 	.short	0x010a
        /*09ea*/ 	.byte	0x3f
	.zero		1


	//   ....[78]....
        /*09ec*/ 	.word	0x00016370
        /*09f0*/ 	.word	0x00000009
        /*09f4*/ 	.word	0x00000060
        /*09f8*/ 	.short	0x010a
        /*09fa*/ 	.byte	0x3f
	.zero		1


	//   ....[79]....
        /*09fc*/ 	.word	0x000163c0
        /*0a00*/ 	.word	0x00000002
        /*0a04*/ 	.word	0x00030840
        /*0a08*/ 	.short	0x010a
        /*0a0a*/ 	.byte	0x3f
	.zero		1


	//   ....[80]....
        /*0a0c*/ 	.word	0x00016410
        /*0a10*/ 	.word	0x00000002
        /*0a14*/ 	.word	0x00000060
        /*0a18*/ 	.short	0x010a
        /*0a1a*/ 	.byte	0x3f
	.zero		1


	//   ....[81]....
        /*0a1c*/ 	.word	0x00016460
        /*0a20*/ 	.word	0x00000002
        /*0a24*/ 	.word	0x00030860
        /*0a28*/ 	.short	0x010a
        /*0a2a*/ 	.byte	0x3f
	.zero		1


	//   ....[82]....
        /*0a2c*/ 	.word	0x00016550
        /*0a30*/ 	.word	0x00000000
        /*0a34*/ 	.word	0x00030820
        /*0a38*/ 	.short	0x010a
        /*0a3a*/ 	.byte	0x3f
	.zero		1


	//   ....[83]....
        /*0a3c*/ 	.word	0x000166f0
        /*0a40*/ 	.word	0x00000006
        /*0a44*/ 	.word	0x00000000
        /*0a48*/ 	.short	0x010a
        /*0a4a*/ 	.byte	0x3f
	.zero		1


	//   ....[84]....
        /*0a4c*/ 	.word	0x00016740
        /*0a50*/ 	.word	0x00000003
        /*0a54*/ 	.word	0x00000000
        /*0a58*/ 	.short	0x010a
        /*0a5a*/ 	.byte	0x3f
	.zero		1


	//   ....[85]....
        /*0a5c*/ 	.word	0x00016790
        /*0a60*/ 	.word	0x00000012
        /*0a64*/ 	.word	0x00000000
        /*0a68*/ 	.short	0x010a
        /*0a6a*/ 	.byte	0x3f
	.zero		1


	//----- nvinfo : EIATTR_NUM_MBARRIERS
	.align		4
.L_215:
        /*0a6c*/ 	.byte	0x03, 0x38
        /*0a6e*/ 	.short	0x0016


	//----- nvinfo : EIATTR_EXIT_INSTR_OFFSETS
	.align		4
        /*0a70*/ 	.byte	0x04, 0x1c
        /*0a72*/ 	.short	(.L_217 - .L_216)


	//   ....[0]....
.L_216:
        /*0a74*/ 	.word	0x00000a10


	//   ....[1]....
        /*0a78*/ 	.word	0x0000fe40


	//   ....[2]....
        /*0a7c*/ 	.word	0x00015170


	//----- nvinfo : EIATTR_MAX_THREADS
	.align		4
.L_217:
        /*0a80*/ 	.byte	0x04, 0x05
        /*0a82*/ 	.short	(.L_219 - .L_218)
.L_218:
        /*0a84*/ 	.word	0x00000180
        /*0a88*/ 	.word	0x00000001
        /*0a8c*/ 	.word	0x00000001


	//----- nvinfo : EIATTR_CRS_STACK_SIZE
	.align		4
.L_219:
        /*0a90*/ 	.byte	0x04, 0x1e
        /*0a92*/ 	.short	(.L_221 - .L_220)
.L_220:
        /*0a94*/ 	.word	0x00000000


	//----- nvinfo : EIATTR_CBANK_PARAM_SIZE
	.align		4
.L_221:
        /*0a98*/ 	.byte	0x03, 0x19
        /*0a9a*/ 	.short	0x0af0


	//----- nvinfo : EIATTR_PARAM_CBANK
	.align		4
        /*0a9c*/ 	.byte	0x04, 0x0a
        /*0a9e*/ 	.short	(.L_223 - .L_222)
	.align		4
.L_222:
        /*0aa0*/ 	.word	index@(.nv.constant0._ZN7cutlass13device_kernelIN5flash11enable_sm90INS1_16FlashAttnFwdSm90INS1_25CollectiveMainloopFwdSm90ILi2EN4cute5tupleIJNS5_1CILi1EEES8_S8_EEENS6_IJNS7_ILi128EEENS7_ILi96EEENS7_ILi192EEEEEELi192ENS_10bfloat16_tEfNS_4arch4Sm90ELb0ELb1ELb0ELb0ELb0ELb0ELb0ELb1ELb1ELb1ELb0ELb0EEENS1_21CollectiveEpilogueFwdINS6_IJSA_SC_SB_EEES9_SE_SG_Li256ELb0ELb1ELb0ELb0EEENS1_30DynamicPersistentTileSchedulerILi256ELi128ELb0ELb1ELb1EEEEEEEEEvNT_6ParamsE)
        /*0aa4*/ 	.short	0x0210
        /*0aa6*/ 	.short	0x0af0


	//----- nvinfo : EIATTR_SW_WAR
	.align		4
.L_223:
        /*0aa8*/ 	.byte	0x04, 0x36
        /*0aaa*/ 	.short	(.L_225 - .L_224)
.L_224:
        /*0aac*/ 	.word	0x00000008
.L_225:


//--------------------- .nv.info._ZN7cutlass13device_kernelIN5flash11enable_sm90INS1_16FlashAttnFwdSm90INS1_25CollectiveMainloopFwdSm90ILi2EN4cute5tupleIJNS5_1CILi1EEES8_S8_EEENS6_IJNS7_ILi128EEENS7_ILi96EEENS7_ILi192EEEEEELi192ENS_10bfloat16_tEfNS_4arch4Sm90ELb0ELb1ELb0ELb1ELb0ELb0ELb0ELb1ELb1ELb1ELb0ELb0EEENS1_21CollectiveEpilogueFwdINS6_IJSA_SC_SB_EEES9_SE_SG_Li256ELb1ELb1ELb0ELb0EEENS1_36VarlenDynamicPersistentTileSchedulerILi128ELi96ELi256ELi128ELb0ELb1ELb1ELb1ELb0ELb1EEEEEEEEEvNT_6ParamsE --------------------------
	.section	.nv.info._ZN7cutlass13device_kernelIN5flash11enable_sm90INS1_16FlashAttnFwdSm90INS1_25CollectiveMainloopFwdSm90ILi2EN4cute5tupleIJNS5_1CILi1EEES8_S8_EEENS6_IJNS7_ILi128EEENS7_ILi96EEENS7_ILi192EEEEEELi192ENS_10bfloat16_tEfNS_4arch4Sm90ELb0ELb1ELb0ELb1ELb0ELb0ELb0ELb1ELb1ELb1ELb0ELb0EEENS1_21CollectiveEpilogueFwdINS6_IJSA_SC_SB_EEES9_SE_SG_Li256ELb1ELb1ELb0ELb0EEENS1_36VarlenDynamicPersistentTileSchedulerILi128ELi96ELi256ELi128ELb0ELb1ELb1ELb1ELb0ELb1EEEEEEEEEvNT_6ParamsE,"",@"SHT_CUDA_INFO"
	.sectionflags	@""
	.align	4


	//----- nvinfo : EIATTR_CUDA_API_VERSION
	.align		4
        /*0000*/ 	.byte	0x04, 0x37
        /*0002*/ 	.short	(.L_227 - .L_226)
.L_226:
        /*0004*/ 	.word	0x00000082


	//----- nvinfo : EIATTR_KPARAM_INFO
	.align		4
.L_227:
        /*0008*/ 	.byte	0x04, 0x17
        /*000a*/ 	.short	(.L_229 - .L_228)
.L_228:
        /*000c*/ 	.word	0x00000000
        /*0010*/ 	.short	0x0000
        /*0012*/ 	.short	0x0070
        /*0014*/ 	.byte	0x00, 0xf0, 0x01, 0x2a


	//----- nvinfo : EIATTR_SPARSE_MMA_MASK
	.align		4
.L_229:
        /*0018*/ 	.byte	0x03, 0x50
        /*001a*/ 	.short	0x0000


	//----- nvinfo : EIATTR_MAXREG_COUNT
	.align		4
        /*001c*/ 	.byte	0x03, 0x1b
        /*001e*/ 	.short	0x00a8


	//----- nvinfo : EIATTR_NUM_BARRIERS
	.align		4
        /*0020*/ 	.byte	0x02, 0x4c
        /*0022*/ 	.byte	0x09
	.zero		1


	//----- nvinfo : EIATTR_EXTERNS
	.align		4
        /*0024*/ 	.byte	0x04, 0x0f
        /*0026*/ 	.short	(.L_231 - .L_230)


	//   ....[0]....
	.align		4
.L_230:
        /*0028*/ 	.word	index@(__assertfail)


	//----- nvinfo : EIATTR_ANNOTATIONS
	.align		4
.L_231:
        /*002c*/ 	.byte	0x04, 0x55
        /*002e*/ 	.short	(.L_233 - .L_232)


	//   ....[0]....
.L_232:
        /* <DEDUP_REMOVED lines=65> */


	//----- nvinfo : EIATTR_MERCURY_ISA_VERSION
	.align		4
.L_233:
        /*0428*/ 	.byte	0x03, 0x5f
        /*042a*/ 	.short	0x0101


	//----- nvinfo : EIATTR_UNUSED_LOAD_BYTE_OFFSET
	.align		4
        /*042c*/ 	.byte	0x04, 0x44
        /*042e*/ 	.short	(.L_235 - .L_234)


	//   ....[0]....
.L_234:
        /*0430*/ 	.word	0x00000a10
        /*0434*/ 	.word	0x0000fff0


	//   ....[1]....
        /*0438*/ 	.word	0x0000db80
        /*043c*/ 	.word	0x0000fff0


	//----- nvinfo : EIATTR_INT_WARP_WIDE_INSTR_OFFSETS
	.align		4
.L_235:
        /*0440*/ 	.byte	0x04, 0x31
        /*0442*/ 	.short	(.L_237 - .L_236)


	//   ....[0]....
.L_236:
        /*0444*/ 	.word	0x00000130


	//   ....[1]....
        /*0448*/ 	.word	0x00000170


	//   ....[2]....
        /*044c*/ 	.word	0x000001e0


	//   ....[3]....
        /*0450*/ 	.word	0x00011af0


	//   ....[4]....
        /*0454*/ 	.word	0x00011b90


	//   ....[5]....
        /*0458*/ 	.word	0x00015ad0


	//   ....[6]....
        /*045c*/ 	.word	0x00015b40


	//----- nvinfo : EIATTR_COOP_GROUP_MASK_REGIDS
	.align		4
.L_237:
        /*0460*/ 	.byte	0x04, 0x29
        /*0462*/ 	.short	(.L_239 - .L_238)


	//   ....[0]....
.L_238:
        /*0464*/ 	.word	0xffffffff


	//   ....[1]....
        /*0468*/ 	.word	0xffffffff


	//   ....[2]....
        /*046c*/ 	.word	0xffffffff


	//   ....[3]....
        /*0470*/ 	.word	0xffffffff


	//   ....[4]....
        /*0474*/ 	.word	0xffffffff


	//   ....[5]....
        /*0478*/ 	.word	0xffffffff


	//   ....[6]....
        /*047c*/ 	.word	0xffffffff


	//   ....[7]....
        /*0480*/ 	.word	0xffffffff


	//   ....[8]....
        /*0484*/ 	.word	0xffffffff


	//   ....[9]....
        /*0488*/ 	.word	0xffffffff


	//   ....[10]....
        /*048c*/ 	.word	0xffffffff


	//   ....[11]....
        /*0490*/ 	.word	0xffffffff


	//   ....[12]....
        /*0494*/ 	.word	0xffffffff


	//   ....[13]....
        /*0498*/ 	.word	0xffffffff


	//   ....[14]....
        /*049c*/ 	.word	0xffffffff


	//   ....[15]....
        /*04a0*/ 	.word	0xffffffff


	//   ....[16]....
        /*04a4*/ 	.word	0xffffffff


	//   ....[17]....
        /*04a8*/ 	.word	0xffffffff


	//   ....[18]....
        /*04ac*/ 	.word	0xffffffff


	//   ....[19]....
        /*04b0*/ 	.word	0xffffffff


	//   ....[20]....
        /*04b4*/ 	.word	0xffffffff


	//   ....[21]....
        /*04b8*/ 	.word	0xffffffff


	//   ....[22]....
        /*04bc*/ 	.word	0xffffffff


	//   ....[23]....
        /*04c0*/ 	.word	0xffffffff


	//   ....[24]....
        /*04c4*/ 	.word	0xffffffff


	//   ....[25]....
        /*04c8*/ 	.word	0xffffffff


	//   ....[26]....
        /*04cc*/ 	.word	0xffffffff


	//   ....[27]....
        /*04d0*/ 	.word	0xffffffff


	//   ....[28]....
        /*04d4*/ 	.word	0xffffffff


	//   ....[29]....
        /*04d8*/ 	.word	0xffffffff


	//   ....[30]....
        /*04dc*/ 	.word	0xffffffff


	//   ....[31]....
        /*04e0*/ 	.word	0xffffffff


	//   ....[32]....
        /*04e4*/ 	.word	0xffffffff


	//   ....[33]....
        /*04e8*/ 	.word	0xffffffff


	//   ....[34]....
        /*04ec*/ 	.word	0xffffffff


	//   ....[35]....
        /*04f0*/ 	.word	0xffffffff


	//   ....[36]....
        /*04f4*/ 	.word	0xffffffff


	//   ....[37]....
        /*04f8*/ 	.word	0xffffffff


	//   ....[38]....
        /*04fc*/ 	.word	0xffffffff


	//   ....[39]....
        /*0500*/ 	.word	0xffffffff


	//   ....[40]....
        /*0504*/ 	.word	0xffffffff


	//   ....[41]....
        /*0508*/ 	.word	0xffffffff


	//   ....[42]....
        /*050c*/ 	.word	0xffffffff


	//   ....[43]....
        /*0510*/ 	.word	0xffffffff


	//   ....[44]....
        /*0514*/ 	.word	0xffffffff


	//   ....[45]....
        /*0518*/ 	.word	0xffffffff


	//   ....[46]....
        /*051c*/ 	.word	0xffffffff


	//   ....[47]....
        /*0520*/ 	.word	0xffffffff


	//   ....[48]....
        /*0524*/ 	.word	0xffffffff


	//   ....[49]....
        /*0528*/ 	.word	0xffffffff


	//   ....[50]....
        /*052c*/ 	.word	0xffffffff


	//   ....[51]....
        /*0530*/ 	.word	0xffffffff


	//   ....[52]....
        /*0534*/ 	.word	0xffffffff


	//   ....[53]....
        /*0538*/ 	.word	0xffffffff


	//   ....[54]....
        /*053c*/ 	.word	0xffffffff


	//   ....[55]....
        /*0540*/ 	.word	0xffffffff


	//   ....[56]....
        /*0544*/ 	.word	0xffffffff


	//   ....[57]....
        /*0548*/ 	.word	0xffffffff


	//   ....[58]....
        /*054c*/ 	.word	0xffffffff


	//   ....[59]....
        /*0550*/ 	.word	0xffffffff


	//   ....[60]....
        /*0554*/ 	.word	0xffffffff


	//   ....[61]....
        /*0558*/ 	.word	0xffffffff


	//   ....[62]....
        /*055c*/ 	.word	0xffffffff


	//   ....[63]....
        /*0560*/ 	.word	0xffffffff


	//   ....[64]....
        /*0564*/ 	.word	0xffffffff


	//   ....[65]....
        /*0568*/ 	.word	0xffffffff


	//   ....[66]....
        /*056c*/ 	.word	0xffffffff


	//   ....[67]....
        /*0570*/ 	.word	0xffffffff


	//   ....[68]....
        /*0574*/ 	.word	0xffffffff


	//   ....[69]....
        /*0578*/ 	.word	0xffffffff


	//   ....[70]....
        /*057c*/ 	.word	0xffffffff


	//   ....[71]....
        /*0580*/ 	.word	0xffffffff


	//   ....[72]....
        /*0584*/ 	.word	0xffffffff


	//   ....[73]....
        /*0588*/ 	.word	0xffffffff


	//   ....[74]....
        /*058c*/ 	.word	0xffffffff


	//   ....[75]....
        /*0590*/ 	.word	0xffffffff


	//   ....[76]....
        /*0594*/ 	.word	0xffffffff


	//   ....[77]....
        /*0598*/ 	.word	0xffffffff


	//   ....[78]....
        /*059c*/ 	.word	0xffffffff


	//   ....[79]....
        /*05a0*/ 	.word	0xffffffff


	//   ....[80]....
        /*05a4*/ 	.word	0xffffffff


	//   ....[81]....
        /*05a8*/ 	.word	0xffffffff


	//   ....[82]....
        /*05ac*/ 	.word	0xffffffff


	//   ....[83]....
        /*05b0*/ 	.word	0xffffffff


	//   ....[84]....
        /*05b4*/ 	.word	0xffffffff


	//   ....[85]....
        /*05b8*/ 	.word	0xffffffff


	//   ....[86]....
        /*05bc*/ 	.word	0xffffffff


	//   ....[87]....
        /*05c0*/ 	.word	0xffffffff


	//   ....[88]....
        /*05c4*/ 	.word	0xffffffff


	//   ....[89]....
        /*05c8*/ 	.word	0xffffffff


	//   ....[90]....
        /*05cc*/ 	.word	0xffffffff


	//   ....[91]....
        /*05d0*/ 	.word	0xffffffff


	//   ....[92]....
        /*05d4*/ 	.word	0xffffffff


	//   ....[93]....
        /*05d8*/ 	.word	0xffffffff


	//   ....[94]....
        /*05dc*/ 	.word	0xffffffff


	//   ....[95]....
        /*05e0*/ 	.word	0xffffffff


	//   ....[96]....
        /*05e4*/ 	.word	0xffffffff


	//   ....[97]....
        /*05e8*/ 	.word	0xffffffff


	//   ....[98]....
        /*05ec*/ 	.word	0xffffffff


	//   ....[99]....
        /*05f0*/ 	.word	0xffffffff


	//   ....[100]....
        /*05f4*/ 	.word	0xffffffff


	//   ....[101]....
        /*05f8*/ 	.word	0xffffffff


	//   ....[102]....
        /*05fc*/ 	.word	0xffffffff


	//   ....[103]....
        /*0600*/ 	.word	0xffffffff


	//   ....[104]....
        /*0604*/ 	.word	0xffffffff


	//   ....[105]....
        /*0608*/ 	.word	0x0500000f


	//   ....[106]....
        /*060c*/ 	.word	0x0500000f


	//   ....[107]....
        /*0610*/ 	.word	0x0500000f


	//   ....[108]....
        /*0614*/ 	.word	0x0500000f


	//   ....[109]....
        /*0618*/ 	.word	0x0500000f


	//   ....[110]....
        /*061c*/ 	.word	0x0500000f


	//   ....[111]....
        /*0620*/ 	.word	0x0500000f


	//   ....[112]....
        /*0624*/ 	.word	0x0500000f


	//   ....[113]....
        /*0628*/ 	.word	0x0500000f


	//   ....[114]....
        /*062c*/ 	.word	0x0500000f


	//   ....[115]....
        /*0630*/ 	.word	0x0500000f


	//   ....[116]....
        /*0634*/ 	.word	0x0500000f


	//   ....[117]....
        /*0638*/ 	.word	0x0500000f


	//   ....[118]....
        /*063c*/ 	.word	0x0500000f


	//   ....[119]....
        /*0640*/ 	.word	0x0500000f


	//   ....[120]....
        /*0644*/ 	.word	0x0500000f


	//   ....[121]....
        /*0648*/ 	.word	0x0500000f


	//   ....[122]....
        /*064c*/ 	.word	0x0500000f


	//   ....[123]....
        /*0650*/ 	.word	0x0500000f


	//   ....[124]....
        /*0654*/ 	.word	0x0500000f


	//   ....[125]....
        /*0658*/ 	.word	0x0500000f


	//   ....[126]....
        /*065c*/ 	.word	0x0500000f


	//   ....[127]....
        /*0660*/ 	.word	0x0500000f


	//   ....[128]....
        /*0664*/ 	.word	0x0500000f


	//   ....[129]....
        /*0668*/ 	.word	0x0500000f


	//   ....[130]....
        /*066c*/ 	.word	0x0500000f


	//   ....[131]....
        /*0670*/ 	.word	0x0500000f


	//   ....[132]....
        /*0674*/ 	.word	0x0500000f


	//   ....[133]....
        /*0678*/ 	.word	0x0500000f


	//   ....[134]....
        /*067c*/ 	.word	0x0500000f


	//   ....[135]....
        /*0680*/ 	.word	0x0500000f


	//   ....[136]....
        /*0684*/ 	.word	0x0500000f


	//   ....[137]....
        /*0688*/ 	.word	0x0500000f


	//   ....[138]....
        /*068c*/ 	.word	0x0500000f


	//   ....[139]....
        /*0690*/ 	.word	0x0500000f


	//----- nvinfo : EIATTR_COOP_GROUP_INSTR_OFFSETS
	.align		4
.L_239:
        /*0694*/ 	.byte	0x04, 0x28
        /*0696*/ 	.short	(.L_241 - .L_240)


	//   ....[0]....
.L_240:
        /*0698*/ 	.word	0x00000060


	//   ....[1]....
        /*069c*/ 	.word	0x00000140


	//   ....[2]....
        /*06a0*/ 	.word	0x00000190


	//   ....[3]....
        /*06a4*/ 	.word	0x000003c0


	//   ....[4]....
        /*06a8*/ 	.word	0x00000520


	//   ....[5]....
        /*06ac*/ 	.word	0x00000640


	//   ....[6]....
        /*06b0*/ 	.word	0x000007a0


	//   ....[7]....
        /*06b4*/ 	.word	0x00001aa0


	//   ....[8]....
        /*06b8*/ 	.word	0x00002330


	//   ....[9]....
        /*06bc*/ 	.word	0x00002ec0


	//   ....[10]....
        /*06c0*/ 	.word	0x00003510


	//   ....[11]....
        /*06c4*/ 	.word	0x00003630


	//   ....[12]....
        /*06c8*/ 	.word	0x00003bc0


	//   ....[13]....
        /*06cc*/ 	.word	0x00003cb0


	//   ....[14]....
        /*06d0*/ 	.word	0x00005950


	//   ....[15]....
        /*06d4*/ 	.word	0x00005b30


	//   ....[16]....
        /*06d8*/ 	.word	0x000068b0


	//   ....[17]....
        /*06dc*/ 	.word	0x000069d0


	//   ....[18]....
        /*06e0*/ 	.word	0x00006f80


	//   ....[19]....
        /*06e4*/ 	.word	0x00006fd0


	//   ....[20]....
        /*06e8*/ 	.word	0x00008b50


	//   ....[21]....
        /*06ec*/ 	.word	0x00008b70


	//   ....[22]....
        /*06f0*/ 	.word	0x00008eb0


	//   ....[23]....
        /*06f4*/ 	.word	0x00008f10


	//   ....[24]....
        /*06f8*/ 	.word	0x0000a9a0


	//   ....[25]....
        /*06fc*/ 	.word	0x0000abb0


	//   ....[26]....
        /*0700*/ 	.word	0x0000b920


	//   ....[27]....
        /*0704*/ 	.word	0x0000ba40


	//   ....[28]....
        /*0708*/ 	.word	0x0000c090


	//   ....[29]....
        /*070c*/ 	.word	0x0000c0f0


	//   ....[30]....
        /*0710*/ 	.word	0x0000d0c0


	//   ....[31]....
        /*0714*/ 	.word	0x0000d100


	//   ....[32]....
        /*0718*/ 	.word	0x0000d200


	//   ....[33]....
        /*071c*/ 	.word	0x0000d220


	//   ....[34]....
        /*0720*/ 	.word	0x0000e9e0


	//   ....[35]....
        /*0724*/ 	.word	0x0000ea20


	//   ....[36]....
        /*0728*/ 	.word	0x0000ea50


	//   ....[37]....
        /*072c*/ 	.word	0x0000ea80


	//   ....[38]....
        /*0730*/ 	.word	0x0000f180


	//   ....[39]....
        /*0734*/ 	.word	0x0000f1c0


	//   ....[40]....
        /*0738*/ 	.word	0x0000f2d0


	//   ....[41]....
        /*073c*/ 	.word	0x0000f2f0


	//   ....[42]....
        /*0740*/ 	.word	0x0000f400


	//   ....[43]....
        /*0744*/ 	.word	0x0000f420


	//   ....[44]....
        /*0748*/ 	.word	0x0000f540


	//   ....[45]....
        /*074c*/ 	.word	0x0000f560


	//   ....[46]....
        /*0750*/ 	.word	0x0000ff10


	//   ....[47]....
        /*0754*/ 	.word	0x0000ff30


	//   ....[48]....
        /*0758*/ 	.word	0x00010040


	//   ....[49]....
        /*075c*/ 	.word	0x00010060


	//   ....[50]....
        /*0760*/ 	.word	0x00010170


	//   ....[51]....
        /*0764*/ 	.word	0x00010190


	//   ....[52]....
        /*0768*/ 	.word	0x000102b0


	//   ....[53]....
        /*076c*/ 	.word	0x000102d0


	//   ....[54]....
        /*0770*/ 	.word	0x00010480


	//   ....[55]....
        /*0774*/ 	.word	0x00010670


	//   ....[56]....
        /*0778*/ 	.word	0x000106a0


	//   ....[57]....
        /*077c*/ 	.word	0x000106d0


	//   ....[58]....
        /*0780*/ 	.word	0x00010700


	//   ....[59]....
        /*0784*/ 	.word	0x00010730


	//   ....[60]....
        /*0788*/ 	.word	0x00010760


	//   ....[61]....
        /*078c*/ 	.word	0x000108e0


	//   ....[62]....
        /*0790*/ 	.word	0x00010910


	//   ....[63]....
        /*0794*/ 	.word	0x00010940


	//   ....[64]....
        /*0798*/ 	.word	0x00010970


	//   ....[65]....
        /*079c*/ 	.word	0x000109a0


	//   ....[66]....
        /*07a0*/ 	.word	0x000109d0


	//   ....[67]....
        /*07a4*/ 	.word	0x00010a80


	//   ....[68]....
        /*07a8*/ 	.word	0x00010ae0


	//   ....[69]....
        /*07ac*/ 	.word	0x00010b70


	//   ....[70]....
        /*07b0*/ 	.word	0x000120d0


	//   ....[71]....
        /*07b4*/ 	.word	0x00012d20


	//   ....[72]....
        /*07b8*/ 	.word	0x00012d70


	//   ....[73]....
        /*07bc*/ 	.word	0x00012d90


	//   ....[74]....
        /*07c0*/ 	.word	0x00012dd0


	//   ....[75]....
        /*07c4*/ 	.word	0x00012f00


	//   ....[76]....
        /*07c8*/ 	.word	0x00012f10


	//   ....[77]....
        /*07cc*/ 	.word	0x00012fb0


	//   ....[78]....
        /*07d0*/ 	.word	0x00012fc0


	//   ....[79]....
        /*07d4*/ 	.word	0x00013060


	//   ....[80]....
        /*07d8*/ 	.word	0x00013070


	//   ....[81]....
        /*07dc*/ 	.word	0x00013110


	//   ....[82]....
        /*07e0*/ 	.word	0x00013120


	//   ....[83]....
        /*07e4*/ 	.word	0x000131a0


	//   ....[84]....
        /*07e8*/ 	.word	0x000131d0


	//   ....[85]....
        /*07ec*/ 	.word	0x000131f0


	//   ....[86]....
        /*07f0*/ 	.word	0x00013200


	//   ....[87]....
        /*07f4*/ 	.word	0x000162e0


	//   ....[88]....
        /*07f8*/ 	.word	0x00016340


	//   ....[89]....
        /*07fc*/ 	.word	0x00016370


	//   ....[90]....
        /*0800*/ 	.word	0x00016380


	//   ....[91]....
        /*0804*/ 	.word	0x000163b0


	//   ....[92]....
        /*0808*/ 	.word	0x000163e0


	//   ....[93]....
        /*080c*/ 	.word	0x00016410


	//   ....[94]....
        /*0810*/ 	.word	0x00016440


	//   ....[95]....
        /*0814*/ 	.word	0x000165d0


	//   ....[96]....
        /*0818*/ 	.word	0x00016600


	//   ....[97]....
        /*081c*/ 	.word	0x00016630


	//   ....[98]....
        /*0820*/ 	.word	0x00016660


	//   ....[99]....
        /*0824*/ 	.word	0x00016690


	//   ....[100]....
        /*0828*/ 	.word	0x000166c0


	//   ....[101]....
        /*082c*/ 	.word	0x00016780


	//   ....[102]....
        /*0830*/ 	.word	0x000167a0


	//   ....[103]....
        /*0834*/ 	.word	0x00016810


	//   ....[104]....
        /*0838*/ 	.word	0x00016ef0


	//   ....[105]....
        /*083c*/ 	.word	0x000175a0


	//   ....[106]....
        /*0840*/ 	.word	0x00017770


	//   ....[107]....
        /*0844*/ 	.word	0x000177c0


	//   ....[108]....
        /*0848*/ 	.word	0x000178f0


	//   ....[109]....
        /*084c*/ 	.word	0x00017940


	//   ....[110]....
        /*0850*/ 	.word	0x00017a80


	//   ....[111]....
        /*0854*/ 	.word	0x00017af0


	//   ....[112]....
        /*0858*/ 	.word	0x00017c20


	//   ....[113]....
        /*085c*/ 	.word	0x00017c70


	//   ....[114]....
        /*0860*/ 	.word	0x00017da0


	//   ....[115]....
        /*0864*/ 	.word	0x00017df0


	//   ....[116]....
        /*0868*/ 	.word	0x00017f20


	//   ....[117]....
        /*086c*/ 	.word	0x00017f70


	//   ....[118]....
        /*0870*/ 	.word	0x00018080


	//   ....[119]....
        /*0874*/ 	.word	0x000180f0


	//   ....[120]....
        /*0878*/ 	.word	0x00018200


	//   ....[121]....
        /*087c*/ 	.word	0x00018250


	//   ....[122]....
        /*0880*/ 	.word	0x00018580


	//   ....[123]....
        /*0884*/ 	.word	0x00018620


	//   ....[124]....
        /*0888*/ 	.word	0x00018750


	//   ....[125]....
        /*088c*/ 	.word	0x000187c0


	//   ....[126]....
        /*0890*/ 	.word	0x00018840


	//   ....[127]....
        /*0894*/ 	.word	0x000188c0


	//   ....[128]....
        /*0898*/ 	.word	0x00018940


	//   ....[129]....
        /*089c*/ 	.word	0x000189d0


	//   ....[130]....
        /*08a0*/ 	.word	0x00018a70


	//   ....[131]....
        /*08a4*/ 	.word	0x00018b10


	//   ....[132]....
        /*08a8*/ 	.word	0x00018b80


	//   ....[133]....
        /*08ac*/ 	.word	0x00018bf0


	//   ....[134]....
        /*08b0*/ 	.word	0x00018c60


	//   ....[135]....
        /*08b4*/ 	.word	0x00018ce0


	//   ....[136]....
        /*08b8*/ 	.word	0x00018d60


	//   ....[137]....
        /*08bc*/ 	.word	0x00018e00


	//   ....[138]....
        /*08c0*/ 	.word	0x00018e90


	//   ....[139]....
        /*08c4*/ 	.word	0x00018fc0


	//----- nvinfo : EIATTR_REG_RECONFIG
	.align		4
.L_241:
        /*08c8*/ 	.byte	0x01, 0x54
	.zero		2


	//----- nvinfo : EIATTR_SYSCALL_OFFSETS
	.align		4
        /*08cc*/ 	.byte	0x04, 0x46
        /*08ce*/ 	.short	(.L_243 - .L_242)


	//   ....[0]....
.L_242:
        /*08d0*/ 	.word	0x00001c80


	//   ....[1]....
        /*08d4*/ 	.word	0x00011d00


	//   ....[2]....
        /*08d8*/ 	.word	0x00011e50


	//   ....[3]....
        /*08dc*/ 	.word	0x00011f40


	//   ....[4]....
        /*08e0*/ 	.word	0x00012880


	//----- nvinfo : EIATTR_MBARRIER_INSTR_OFFSETS
	.align		4
.L_243:
        /*08e4*/ 	.byte	0x04, 0x39
        /*08e6*/ 	.short	(.L_245 - .L_244)


	//   ....[0]....
.L_244:
        /*08e8*/ 	.word	0x00000270
        /*08ec*/ 	.word	0x000000ff
        /*08f0*/ 	.word	0x00030800
        /*08f4*/ 	.short	0x0100
        /*08f6*/ 	.byte	0x08
	.zero		1


	//   ....[1]....
        /*08f8*/ 	.word	0x00000280
        /*08fc*/ 	.word	0x000000ff
        /*0900*/ 	.word	0x00030820
        /*0904*/ 	.short	0x0100
        /*0906*/ 	.byte	0x08
	.zero		1


	//   ....[2]....
        /*0908*/ 	.word	0x00000370
        /*090c*/ 	.word	0x000000ff
        /*0910*/ 	.word	0x00030830
        /*0914*/ 	.short	0x0100
        /*0916*/ 	.byte	0x08
	.zero		1


	//   ....[3]....
        /*0918*/ 	.word	0x00000380
        /*091c*/ 	.word	0x000000ff
        /*0920*/ 	.word	0x00030840
        /*0924*/ 	.short	0x0100
        /*0926*/ 	.byte	0x08
	.zero		1


	//   ....[4]....
        /*0928*/ 	.word	0x00000390
        /*092c*/ 	.word	0x000000ff
        /*0930*/ 	.word	0x00030838
        /*0934*/ 	.short	0x0100
        /*0936*/ 	.byte	0x08
	.zero		1


	//   ....[5]....
        /*0938*/ 	.word	0x000003a0
        /*093c*/ 	.word	0x000000ff
        /*0940*/ 	.word	0x00030848
        /*0944*/ 	.short	0x0100
        /*0946*/ 	.byte	0x08
	.zero		1


	//   ....[6]....
        /*0948*/ 	.word	0x000004d0
        /*094c*/ 	.word	0x000000ff
        /*0950*/ 	.word	0x00030850
        /*0954*/ 	.short	0x0100
        /*0956*/ 	.byte	0x08
	.zero		1


	//   ....[7]....
        /*0958*/ 	.word	0x000004e0
        /*095c*/ 	.word	0x000000ff
        /*0960*/ 	.word	0x00030860
        /*0964*/ 	.short	0x0100
        /*0966*/ 	.byte	0x08
	.zero		1


	//   ....[8]....
        /*0968*/ 	.word	0x000004f0
        /*096c*/ 	.word	0x000000ff
        /*0970*/ 	.word	0x00030858
        /*0974*/ 	.short	0x0100
        /*0976*/ 	.byte	0x08
	.zero		1


	//   ....[9]....
        /*0978*/ 	.word	0x00000500
        /*097c*/ 	.word	0x000000ff
        /*0980*/ 	.word	0x00030868
        /*0984*/ 	.short	0x0100
        /*0986*/ 	.byte	0x08
	.zero		1


	//   ....[10]....
        /*0988*/ 	.word	0x000005f0
        /*098c*/ 	.word	0x000000ff
        /*0990*/ 	.word	0x00030870
        /*0994*/ 	.short	0x0100
        /*0996*/ 	.byte	0x06
	.zero		1


	//   ....[11]....
        /*0998*/ 	.word	0x00000600
        /*099c*/ 	.word	0x000000ff
        /*09a0*/ 	.word	0x00030880
        /*09a4*/ 	.short	0x0100
        /*09a6*/ 	.byte	0x06
	.zero		1


	//   ....[12]....
        /*09a8*/ 	.word	0x00000610
        /*09ac*/ 	.word	0x000000ff
        /*09b0*/ 	.word	0x00030878
        /*09b4*/ 	.short	0x0100
        /*09b6*/ 	.byte	0x06
	.zero		1


	//   ....[13]....
        /*09b8*/ 	.word	0x00000620
        /*09bc*/ 	.word	0x000000ff
        /*09c0*/ 	.word	0x00030888
        /*09c4*/ 	.short	0x0100
        /*09c6*/ 	.byte	0x06
	.zero		1


	//   ....[14]....
        /*09c8*/ 	.word	0x00000750
        /*09cc*/ 	.word	0x000000ff
        /*09d0*/ 	.word	0x00030890
        /*09d4*/ 	.short	0x0100
        /*09d6*/ 	.byte	0x08
	.zero		1


	//   ....[15]....
        /*09d8*/ 	.word	0x00000760
        /*09dc*/ 	.word	0x000000ff
        /*09e0*/ 	.word	0x000308a0
        /*09e4*/ 	.short	0x0100
        /*09e6*/ 	.byte	0x08
	.zero		1


	//   ....[16]....
        /*09e8*/ 	.word	0x00000770
        /*09ec*/ 	.word	0x000000ff
        /*09f0*/ 	.word	0x00030898
        /*09f4*/ 	.short	0x0100
        /*09f6*/ 	.byte	0x08
	.zero		1


	//   ....[17]....
        /*09f8*/ 	.word	0x00000780
        /*09fc*/ 	.word	0x000000ff
        /*0a00*/ 	.word	0x000308a8
        /*0a04*/ 	.short	0x0100
        /*0a06*/ 	.byte	0x08
	.zero		1


	//   ....[18]....
        /*0a08*/ 	.word	0x000008b0
        /*0a0c*/ 	.word	0x000000ff
        /*0a10*/ 	.word	0x000308b0
        /*0a14*/ 	.short	0x0100
        /*0a16*/ 	.byte	0x08
	.zero		1


	//   ....[19]....
        /*0a18*/ 	.word	0x000008c0
        /*0a1c*/ 	.word	0x000000ff
        /*0a20*/ 	.word	0x000308c0
        /*0a24*/ 	.short	0x0100
        /*0a26*/ 	.byte	0x08
	.zero		1


	//   ....[20]....
        /*0a28*/ 	.word	0x000008d0
        /*0a2c*/ 	.word	0x000000ff
        /*0a30*/ 	.word	0x000308b8
        /*0a34*/ 	.short	0x0100
        /*0a36*/ 	.byte	0x08
	.zero		1


	//   ....[21]....
        /*0a38*/ 	.word	0x000008e0
        /*0a3c*/ 	.word	0x000000ff
        /*0a40*/ 	.word	0x000308c8
        /*0a44*/ 	.short	0x0100
        /*0a46*/ 	.byte	0x08
	.zero		1


	//   ....[22]....
        /*0a48*/ 	.word	0x00001d20
        /*0a4c*/ 	.word	0x000000ff
        /*0a50*/ 	.word	0x00030800
        /*0a54*/ 	.short	0x010a
        /*0a56*/ 	.byte	0x25
	.zero		1


	//   ....[23]....
        /*0a58*/ 	.word	0x00001da0
        /*0a5c*/ 	.word	0x00000003
        /*0a60*/ 	.word	0x00030830
        /*0a64*/ 	.short	0x010a
        /*0a66*/ 	.byte	0x3f
	.zero		1


	//   ....[24]....
        /*0a68*/ 	.word	0x00001e40
        /*0a6c*/ 	.word	0x00000003
        /*0a70*/ 	.word	0x00030830
        /*0a74*/ 	.short	0x010a
        /*0a76*/ 	.byte	0x3f
	.zero		1


	//   ....[25]....
        /*0a78*/ 	.word	0x000025c0
        /*0a7c*/ 	.word	0x00000000
        /*0a80*/ 	.word	0x00000000
        /*0a84*/ 	.short	0x0101
        /*0a86*/ 	.byte	0x3f
	.zero		1


	//   ....[26]....
        /*0a88*/ 	.word	0x00004ab0
        /*0a8c*/ 	.word	0x000000ff
        /*0a90*/ 	.word	0x00030830
        /*0a94*/ 	.short	0x010a
        /*0a96*/ 	.byte	0x06
	.zero		1


	//   ....[27]....
        /*0a98*/ 	.word	0x00004af0
        /*0a9c*/ 	.word	0x000000ff
        /*0aa0*/ 	.word	0x00030830
        /*0aa4*/ 	.short	0x010a
        /*0aa6*/ 	.byte	0x06
	.zero		1


	//   ....[28]....
        /*0aa8*/ 	.word	0x00005570
        /*0aac*/ 	.word	0x000000ff
        /*0ab0*/ 	.word	0x00030850
        /*0ab4*/ 	.short	0x010a
        /*0ab6*/ 	.byte	0x05
	.zero		1


	//   ....[29]....
        /*0ab8*/ 	.word	0x000055b0
        /*0abc*/ 	.word	0x000000ff
        /*0ac0*/ 	.word	0x00030850
        /*0ac4*/ 	.short	0x010a
        /*0ac6*/ 	.byte	0x05
	.zero		1


	//   ....[30]....
        /*0ac8*/ 	.word	0x00005990
        /*0acc*/ 	.word	0x00000000
        /*0ad0*/ 	.word	0x00000000
        /*0ad4*/ 	.short	0x0101
        /*0ad6*/ 	.byte	0x3f
	.zero		1


	//   ....[31]....
        /*0ad8*/ 	.word	0x000074d0
        /*0adc*/ 	.word	0x00000086
        /*0ae0*/ 	.word	0x00000000
        /*0ae4*/ 	.short	0x0101
        /*0ae6*/ 	.byte	0x3f
	.zero		1


	//   ....[32]....
        /*0ae8*/ 	.word	0x00007d10
        /*0aec*/ 	.word	0x000000ff
        /*0af0*/ 	.word	0x00030830
        /*0af4*/ 	.short	0x010a
        /*0af6*/ 	.byte	0x05
	.zero		1


	//   ....[33]....
        /*0af8*/ 	.word	0x00007d50
        /*0afc*/ 	.word	0x000000ff
        /*0b00*/ 	.word	0x00030830
        /*0b04*/ 	.short	0x010a
        /*0b06*/ 	.byte	0x05
	.zero		1


	//   ....[34]....
        /*0b08*/ 	.word	0x000087d0
        /*0b0c*/ 	.word	0x000000ff
        /*0b10*/ 	.word	0x00030850
        /*0b14*/ 	.short	0x010a
        /*0b16*/ 	.byte	0x05
	.zero		1


	//   ....[35]....
        /*0b18*/ 	.word	0x00008810
        /*0b1c*/ 	.word	0x000000ff
        /*0b20*/ 	.word	0x00030850
        /*0b24*/ 	.short	0x010a
        /*0b26*/ 	.byte	0x05
	.zero		1


	//   ....[36]....
        /*0b28*/ 	.word	0x00009750
        /*0b2c*/ 	.word	0x0000007b
        /*0b30*/ 	.word	0x00000000
        /*0b34*/ 	.short	0x0101
        /*0b36*/ 	.byte	0x3f
	.zero		1


	//   ....[37]....
        /*0b38*/ 	.word	0x000097c0
        /*0b3c*/ 	.word	0x0000007b
        /*0b40*/ 	.word	0x00000000
        /*0b44*/ 	.short	0x0101
        /*0b46*/ 	.byte	0x3f
	.zero		1


	//   ....[38]....
        /*0b48*/ 	.word	0x00009b40
        /*0b4c*/ 	.word	0x000000ff
        /*0b50*/ 	.word	0x00030830
        /*0b54*/ 	.short	0x010a
        /*0b56*/ 	.byte	0x05
	.zero		1


	//   ....[39]....
        /*0b58*/ 	.word	0x00009b80
        /*0b5c*/ 	.word	0x000000ff
        /*0b60*/ 	.word	0x00030830
        /*0b64*/ 	.short	0x010a
        /*0b66*/ 	.byte	0x05
	.zero		1


	//   ....[40]....
        /*0b68*/ 	.word	0x0000a600
        /*0b6c*/ 	.word	0x000000ff
        /*0b70*/ 	.word	0x00030850
        /*0b74*/ 	.short	0x010a
        /*0b76*/ 	.byte	0x05
	.zero		1


	//   ....[41]....
        /*0b78*/ 	.word	0x0000a640
        /*0b7c*/ 	.word	0x000000ff
        /*0b80*/ 	.word	0x00030850
        /*0b84*/ 	.short	0x010a
        /*0b86*/ 	.byte	0x05
	.zero		1


	//   ....[42]....
        /*0b88*/ 	.word	0x0000aa10
        /*0b8c*/ 	.word	0x00000000
        /*0b90*/ 	.word	0x00000000
        /*0b94*/ 	.short	0x0101
        /*0b96*/ 	.byte	0x3f
	.zero		1


	//   ....[43]....
        /*0b98*/ 	.word	0x0000c480
        /*0b9c*/ 	.word	0x00000083
        /*0ba0*/ 	.word	0x00000000
        /*0ba4*/ 	.short	0x0101
        /*0ba6*/ 	.byte	0x3f
	.zero		1


	//   ....[44]....
        /*0ba8*/ 	.word	0x0000d030
        /*0bac*/ 	.word	0x000000ff
        /*0bb0*/ 	.word	0x00030850
        /*0bb4*/ 	.short	0x010a
        /*0bb6*/ 	.byte	0x05
	.zero		1


	//   ....[45]....
        /*0bb8*/ 	.word	0x0000d070
        /*0bbc*/ 	.word	0x000000ff
        /*0bc0*/ 	.word	0x00030850
        /*0bc4*/ 	.short	0x010a
        /*0bc6*/ 	.byte	0x05
	.zero		1


	//   ....[46]....
        /*0bc8*/ 	.word	0x0000d520
        /*0bcc*/ 	.word	0x00000004
        /*0bd0*/ 	.word	0x00000000
        /*0bd4*/ 	.short	0x0101
        /*0bd6*/ 	.byte	0x3f
	.zero		1


	//   ....[47]....
        /*0bd8*/ 	.word	0x0000f1b0
        /*0bdc*/ 	.word	0x00000026
        /*0be0*/ 	.word	0x00000000
        /*0be4*/ 	.short	0x0101
        /*0be6*/ 	.byte	0x3f
	.zero		1


	//   ....[48]....
        /*0be8*/ 	.word	0x00012370
        /*0bec*/ 	.word	0x00000000
        /*0bf0*/ 	.word	0x00030840
        /*0bf4*/ 	.short	0x010a
        /*0bf6*/ 	.byte	0x3f
	.zero		1


	//   ....[49]....
        /*0bf8*/ 	.word	0x000133a0
        /*0bfc*/ 	.word	0x0000000a
        /*0c00*/ 	.word	0x00030800
        /*0c04*/ 	.short	0x0107
        /*0c06*/ 	.byte	0x3f
	.zero		1


	//   ....[50]....
        /*0c08*/ 	.word	0x000134b0
        /*0c0c*/ 	.word	0x00000002
        /*0c10*/ 	.word	0x00030800
        /*0c14*/ 	.short	0x0101
        /*0c16*/ 	.byte	0x3f
	.zero		1


	//   ....[51]....
        /*0c18*/ 	.word	0x000134d0
        /*0c1c*/ 	.word	0x00000002
        /*0c20*/ 	.word	0x00030820
        /*0c24*/ 	.short	0x010a
        /*0c26*/ 	.byte	0x3f
	.zero		1


	//   ....[52]....
        /*0c28*/ 	.word	0x00013860
        /*0c2c*/ 	.word	0x00000003
        /*0c30*/ 	.word	0x00030840
        /*0c34*/ 	.short	0x010a
        /*0c36*/ 	.byte	0x3f
	.zero		1


	//   ....[53]....
        /*0c38*/ 	.word	0x00013d20
        /*0c3c*/ 	.word	0x00000003
        /*0c40*/ 	.word	0x00000060
        /*0c44*/ 	.short	0x010a
        /*0c46*/ 	.byte	0x3f
	.zero		1


	//   ....[54]....
        /*0c48*/ 	.word	0x00014520
        /*0c4c*/ 	.word	0x00000003
        /*0c50*/ 	.word	0x00030840
        /*0c54*/ 	.short	0x010a
        /*0c56*/ 	.byte	0x3f
	.zero		1


	//   ....[55]....
        /*0c58*/ 	.word	0x000149e0
        /*0c5c*/ 	.word	0x00000002
        /*0c60*/ 	.word	0x00000060
        /*0c64*/ 	.short	0x010a
        /*0c66*/ 	.byte	0x3f
	.zero		1


	//   ....[56]....
        /*0c68*/ 	.word	0x000150f0
        /*0c6c*/ 	.word	0x00000002
        /*0c70*/ 	.word	0x00030840
        /*0c74*/ 	.short	0x010a
        /*0c76*/ 	.byte	0x3f
	.zero		1


	//   ....[57]....
        /*0c78*/ 	.word	0x000155b0
        /*0c7c*/ 	.word	0x00000002
        /*0c80*/ 	.word	0x00000060
        /*0c84*/ 	.short	0x010a
        /*0c86*/ 	.byte	0x3f
	.zero		1


	//   ....[58]....
        /*0c88*/ 	.word	0x00015c50
        /*0c8c*/ 	.word	0x00000000
        /*0c90*/ 	.word	0x00030860
        /*0c94*/ 	.short	0x010a
        /*0c96*/ 	.byte	0x3f
	.zero		1


	//   ....[59]....
        /*0c98*/ 	.word	0x00016e70
        /*0c9c*/ 	.word	0x00000000
        /*0ca0*/ 	.word	0x00030820
        /*0ca4*/ 	.short	0x010a
        /*0ca6*/ 	.byte	0x3f
	.zero		1


	//   ....[60]....
        /*0ca8*/ 	.word	0x00017050
        /*0cac*/ 	.word	0x00000006
        /*0cb0*/ 	.word	0x00000000
        /*0cb4*/ 	.short	0x010a
        /*0cb6*/ 	.byte	0x3f
	.zero		1


	//   ....[61]....
        /*0cb8*/ 	.word	0x000170c0
        /*0cbc*/ 	.word	0x00000007
        /*0cc0*/ 	.word	0x00000000
        /*0cc4*/ 	.short	0x010a
        /*0cc6*/ 	.byte	0x3f
	.zero		1


	//   ....[62]....
        /*0cc8*/ 	.word	0x00017130
        /*0ccc*/ 	.word	0x00000004
        /*0cd0*/ 	.word	0x00000000
        /*0cd4*/ 	.short	0x010a
        /*0cd6*/ 	.byte	0x3f
	.zero		1


	//   ....[63]....
        /*0cd8*/ 	.word	0x00017160
        /*0cdc*/ 	.word	0x00000003
        /*0ce0*/ 	.word	0x00000000
        /*0ce4*/ 	.short	0x010a
        /*0ce6*/ 	.byte	0x3f
	.zero		1


	//   ....[64]....
        /*0ce8*/ 	.word	0x000171d0
        /*0cec*/ 	.word	0x00000003
        /*0cf0*/ 	.word	0x00030800
        /*0cf4*/ 	.short	0x010a
        /*0cf6*/ 	.byte	0x3f
	.zero		1


	//   ....[65]....
        /*0cf8*/ 	.word	0x00017220
        /*0cfc*/ 	.word	0x00000003
        /*0d00*/ 	.word	0x00030830
        /*0d04*/ 	.short	0x010a
        /*0d06*/ 	.byte	0x3f
	.zero		1


	//   ....[66]....
        /*0d08*/ 	.word	0x00017280
        /*0d0c*/ 	.word	0x0000000b
        /*0d10*/ 	.word	0x00030830
        /*0d14*/ 	.short	0x010a
        /*0d16*/ 	.byte	0x3f
	.zero		1


	//   ....[67]....
        /*0d18*/ 	.word	0x000172e0
        /*0d1c*/ 	.word	0x00000003
        /*0d20*/ 	.word	0x00030850
        /*0d24*/ 	.short	0x010a
        /*0d26*/ 	.byte	0x3f
	.zero		1


	//   ....[68]....
        /*0d28*/ 	.word	0x00017340
        /*0d2c*/ 	.word	0x00000005
        /*0d30*/ 	.word	0x00030830
        /*0d34*/ 	.short	0x010a
        /*0d36*/ 	.byte	0x3f
	.zero		1


	//   ....[69]....
        /*0d38*/ 	.word	0x000173a0
        /*0d3c*/ 	.word	0x00000003
        /*0d40*/ 	.word	0x00030850
        /*0d44*/ 	.short	0x010a
        /*0d46*/ 	.byte	0x3f
	.zero		1


	//   ....[70]....
        /*0d48*/ 	.word	0x00017400
        /*0d4c*/ 	.word	0x00000005
        /*0d50*/ 	.word	0x00030830
        /*0d54*/ 	.short	0x010a
        /*0d56*/ 	.byte	0x3f
	.zero		1


	//   ....[71]....
        /*0d58*/ 	.word	0x00017460
        /*0d5c*/ 	.word	0x00000003
        /*0d60*/ 	.word	0x00030850
        /*0d64*/ 	.short	0x010a
        /*0d66*/ 	.byte	0x3f
	.zero		1


	//   ....[72]....
        /*0d68*/ 	.word	0x000174c0
        /*0d6c*/ 	.word	0x00000003
        /*0d70*/ 	.word	0x00030850
        /*0d74*/ 	.short	0x010a
        /*0d76*/ 	.byte	0x3f
	.zero		1


	//   ....[73]....
        /*0d78*/ 	.word	0x00017660
        /*0d7c*/ 	.word	0x00000000
        /*0d80*/ 	.word	0x00030840
        /*0d84*/ 	.short	0x010a
        /*0d86*/ 	.byte	0x3f
	.zero		1


	//   ....[74]....
        /*0d88*/ 	.word	0x000182a0
        /*0d8c*/ 	.word	0x00000002
        /*0d90*/ 	.word	0x00030820
        /*0d94*/ 	.short	0x010a
        /*0d96*/ 	.byte	0x3f
	.zero		1


	//   ....[75]....
        /*0d98*/ 	.word	0x000182f0
        /*0d9c*/ 	.word	0x00000003
        /*0da0*/ 	.word	0x00030840
        /*0da4*/ 	.short	0x010a
        /*0da6*/ 	.byte	0x3f
	.zero		1


	//   ....[76]....
        /*0da8*/ 	.word	0x00018340
        /*0dac*/ 	.word	0x00000003
        /*0db0*/ 	.word	0x00000060
        /*0db4*/ 	.short	0x010a
        /*0db6*/ 	.byte	0x3f
	.zero		1


	//   ....[77]....
        /*0db8*/ 	.word	0x00018390
        /*0dbc*/ 	.word	0x00000003
        /*0dc0*/ 	.word	0x00030840
        /*0dc4*/ 	.short	0x010a
        /*0dc6*/ 	.byte	0x3f
	.zero		1


	//   ....[78]....
        /*0dc8*/ 	.word	0x000183e0
        /*0dcc*/ 	.word	0x00000002
        /*0dd0*/ 	.word	0x00000060
        /*0dd4*/ 	.short	0x010a
        /*0dd6*/ 	.byte	0x3f
	.zero		1


	//   ....[79]....
        /*0dd8*/ 	.word	0x00018430
        /*0ddc*/ 	.word	0x00000002
        /*0de0*/ 	.word	0x00030840
        /*0de4*/ 	.short	0x010a
        /*0de6*/ 	.byte	0x3f
	.zero		1


	//   ....[80]....
        /*0de8*/ 	.word	0x00018480
        /*0dec*/ 	.word	0x00000002
        /*0df0*/ 	.word	0x00000060
        /*0df4*/ 	.short	0x010a
        /*0df6*/ 	.byte	0x3f
	.zero		1


	//   ....[81]....
        /*0df8*/ 	.word	0x000184d0
        /*0dfc*/ 	.word	0x00000000
        /*0e00*/ 	.word	0x00030860
        /*0e04*/ 	.short	0x010a
        /*0e06*/ 	.byte	0x3f
	.zero		1


	//   ....[82]....
        /*0e08*/ 	.word	0x00018ee0
        /*0e0c*/ 	.word	0x00000000
        /*0e10*/ 	.word	0x00030820
        /*0e14*/ 	.short	0x010a
        /*0e16*/ 	.byte	0x3f
	.zero		1


	//   ....[83]....
        /*0e18*/ 	.word	0x00019080
        /*0e1c*/ 	.word	0x00000006
        /*0e20*/ 	.word	0x00000000
        /*0e24*/ 	.short	0x010a
        /*0e26*/ 	.byte	0x3f
	.zero		1


	//   ....[84]....
        /*0e28*/ 	.word	0x000190d0
        /*0e2c*/ 	.word	0x00000007
        /*0e30*/ 	.word	0x00000000
        /*0e34*/ 	.short	0x010a
        /*0e36*/ 	.byte	0x3f
	.zero		1


	//   ....[85]....
        /*0e38*/ 	.word	0x00019120
        /*0e3c*/ 	.word	0x00000004
        /*0e40*/ 	.word	0x00000000
        /*0e44*/ 	.short	0x010a
        /*0e46*/ 	.byte	0x3f
	.zero		1


	//----- nvinfo : EIATTR_NUM_MBARRIERS
	.align		4
.L_245:
        /*0e48*/ 	.byte	0x03, 0x38
        /*0e4a*/ 	.short	0x0016


	//----- nvinfo : EIATTR_EXIT_INSTR_OFFSETS
	.align		4
        /*0e4c*/ 	.byte	0x04, 0x1c
        /*0e4e*/ 	.short	(.L_247 - .L_246)


	//   ....[0]....
.L_246:
        /*0e50*/ 	.word	0x00000a50


	//   ....[1]....
        /*0e54*/ 	.word	0x00010420


	//   ....[2]....
        /*0e58*/ 	.word	0x000171b0


	//----- nvinfo : EIATTR_MAX_THREADS
	.align		4
.L_247:
        /*0e5c*/ 	.byte	0x04, 0x05
        /*0e5e*/ 	.short	(.L_249 - .L_248)
.L_248:
        /*0e60*/ 	.word	0x00000180
        /*0e64*/ 	.word	0x00000001
        /*0e68*/ 	.word	0x00000001


	//----- nvinfo : EIATTR_CRS_STACK_SIZE
	.align		4
.L_249:
        /*0e6c*/ 	.byte	0x04, 0x1e
        /*0e6e*/ 	.short	(.L_251 - .L_250)
.L_250:
        /*0e70*/ 	.word	0x00000000


	//----- nvinfo : EIATTR_CBANK_PARAM_SIZE
	.align		4
.L_251:
        /*0e74*/ 	.byte	0x03, 0x19
        /*0e76*/ 	.short	0x0af0


	//----- nvinfo : EIATTR_PARAM_CBANK
	.align		4
        /*0e78*/ 	.byte	0x04, 0x0a
        /*0e7a*/ 	.short	(.L_253 - .L_252)
	.align		4
.L_252:
        /*0e7c*/ 	.word	index@(.nv.constant0._ZN7cutlass13device_kernelIN5flash11enable_sm90INS1_16FlashAttnFwdSm90INS1_25CollectiveMainloopFwdSm90ILi2EN4cute5tupleIJNS5_1CILi1EEES8_S8_EEENS6_IJNS7_ILi128EEENS7_ILi96EEENS7_ILi192EEEEEELi192ENS_10bfloat16_tEfNS_4arch4Sm90ELb0ELb1ELb0ELb1ELb0ELb0ELb0ELb1ELb1ELb1ELb0ELb0EEENS1_21CollectiveEpilogueFwdINS6_IJSA_SC_SB_EEES9_SE_SG_Li256ELb1ELb1ELb0ELb0EEENS1_36VarlenDynamicPersistentTileSchedulerILi128ELi96ELi256ELi128ELb0ELb1ELb1ELb1ELb0ELb1EEEEEEEEEvNT_6ParamsE)
        /*0e80*/ 	.short	0x0210
        /*0e82*/ 	.short	0x0af0


	//----- nvinfo : EIATTR_SW_WAR
	.align		4
.L_253:
        /*0e84*/ 	.byte	0x04, 0x36
        /*0e86*/ 	.short	(.L_255 - .L_254)
.L_254:
        /*0e88*/ 	.word	0x00000008
.L_255:


//--------------------- .nv.info._ZN7cutlass13device_kernelIN5flash11enable_sm90INS1_16FlashAttnFwdSm90INS1_25CollectiveMainloopFwdSm90ILi2EN4cute5tupleIJNS5_1CILi1EEES8_S8_EEENS6_IJNS7_ILi128EEENS7_ILi96EEENS7_ILi192EEEEEELi192ENS_10bfloat16_tEfNS_4arch4Sm90ELb0ELb1ELb0ELb1ELb0ELb1ELb0ELb1ELb1ELb1ELb0ELb0EEENS1_21CollectiveEpilogueFwdINS6_IJSA_SC_SB_EEES9_SE_SG_Li256ELb1ELb1ELb0ELb0EEENS1_36VarlenDynamicPersistentTileSchedulerILi128ELi96ELi256ELi128ELb0ELb1ELb1ELb1ELb0ELb1EEEEEEEEEvNT_6ParamsE --------------------------
	.section	.nv.info._ZN7cutlass13device_kernelIN5flash11enable_sm90INS1_16FlashAttnFwdSm90INS1_25CollectiveMainloopFwdSm90ILi2EN4cute5tupleIJNS5_1CILi1EEES8_S8_EEENS6_IJNS7_ILi128EEENS7_ILi96EEENS7_ILi192EEEEEELi192ENS_10bfloat16_tEfNS_4arch4Sm90ELb0ELb1ELb0ELb1ELb0ELb1ELb0ELb1ELb1ELb1ELb0ELb0EEENS1_21CollectiveEpilogueFwdINS6_IJSA_SC_SB_EEES9_SE_SG_Li256ELb1ELb1ELb0ELb0EEENS1_36VarlenDynamicPersistentTileSchedulerILi128ELi96ELi256ELi128ELb0ELb1ELb1ELb1ELb0ELb1EEEEEEEEEvNT_6ParamsE,"",@"SHT_CUDA_INFO"
	.sectionflags	@""
	.align	4


	//----- nvinfo : EIATTR_CUDA_API_VERSION
	.align		4
        /*0000*/ 	.byte	0x04, 0x37
        /*0002*/ 	.short	(.L_257 - .L_256)
.L_256:
        /*0004*/ 	.word	0x00000082


	//----- nvinfo : EIATTR_KPARAM_INFO
	.align		4
.L_257:
        /*0008*/ 	.byte	0x04, 0x17
        /*000a*/ 	.short	(.L_259 - .L_258)
.L_258:
        /*000c*/ 	.word	0x00000000
        /*0010*/ 	.short	0x0000
        /*0012*/ 	.short	0x0070
        /*0014*/ 	.byte	0x00, 0xf0, 0x01, 0x2a


	//----- nvinfo : EIATTR_SPARSE_MMA_MASK
	.align		4
.L_259:
        /*0018*/ 	.byte	0x03, 0x50
        /*001a*/ 	.short	0x0000


	//----- nvinfo : EIATTR_MAXREG_COUNT
	.align		4
        /*001c*/ 	.byte	0x03, 0x1b
        /*001e*/ 	.short	0x00a8


	//----- nvinfo : EIATTR_NUM_BARRIERS
	.align		4
        /*0020*/ 	.byte	0x02, 0x4c
        /*0022*/ 	.byte	0x10
	.zero		1


	//----- nvinfo : EIATTR_EXTERNS
	.align		4
        /*0024*/ 	.byte	0x04, 0x0f
        /*0026*/ 	.short	(.L_261 - .L_260)


	//   ....[0]....
	.align		4
.L_260:
        /*0028*/ 	.word	index@(__assertfail)


	//----- nvinfo : EIATTR_ANNOTATIONS
	.align		4
.L_261:
        /*002c*/ 	.byte	0x04, 0x55
        /*002e*/ 	.short	(.L_263 - .L_262)


	//   ....[0]....
.L_262:
        /* <DEDUP_REMOVED lines=118> */


	//----- nvinfo : EIATTR_MERCURY_ISA_VERSION
	.align		4
.L_263:
        /*0778*/ 	.byte	0x03, 0x5f
        /*077a*/ 	.short	0x0101


	//----- nvinfo : EIATTR_UNUSED_LOAD_BYTE_OFFSET
	.align		4
        /*077c*/ 	.byte	0x04, 0x44
        /*077e*/ 	.short	(.L_265 - .L_264)


	//   ....[0]....
.L_264:
        /*0780*/ 	.word	0x00000ab0
        /*0784*/ 	.word	0x0000fff0


	//   ....[1]....
        /*0788*/ 	.word	0x0001fcf0
        /*078c*/ 	.word	0x0000fff0


	//----- nvinfo : EIATTR_INT_WARP_WIDE_INSTR_OFFSETS
	.align		4
.L_265:
        /*0790*/ 	.byte	0x04, 0x31
        /*0792*/ 	.short	(.L_267 - .L_266)


	//   ....[0]....
.L_266:
        /*0794*/ 	.word	0x00000190


	//   ....[1]....
        /*0798*/ 	.word	0x000001d0


	//   ....[2]....
        /*079c*/ 	.word	0x00000240


	//   ....[3]....
        /*07a0*/ 	.word	0x000254b0


	//   ....[4]....
        /*07a4*/ 	.word	0x00025540


	//   ....[5]....
        /*07a8*/ 	.word	0x00029400


	//   ....[6]....
        /*07ac*/ 	.word	0x00029460


	//----- nvinfo : EIATTR_COOP_GROUP_MASK_REGIDS
	.align		4
.L_267:
        /*07b0*/ 	.byte	0x04, 0x29
        /*07b2*/ 	.short	(.L_269 - .L_268)


	//   ....[0]....
.L_268:
        /*07b4*/ 	.word	0xffffffff


	//   ....[1]....
        /*07b8*/ 	.word	0xffffffff


	//   ....[2]....
        /*07bc*/ 	.word	0xffffffff


	//   ....[3]....
        /*07c0*/ 	.word	0xffffffff


	//   ....[4]....
        /*07c4*/ 	.word	0xffffffff


	//   ....[5]....
        /*07c8*/ 	.word	0xffffffff


	//   ....[6]....
        /*07cc*/ 	.word	0xffffffff


	//   ....[7]....
        /*07d0*/ 	.word	0xffffffff


	//   ....[8]....
        /*07d4*/ 	.word	0xffffffff


	//   ....[9]....
        /*07d8*/ 	.word	0xffffffff


	//   ....[10]....
        /*07dc*/ 	.word	0xffffffff


	//   ....[11]....
        /*07e0*/ 	.word	0xffffffff


	//   ....[12]....
        /*07e4*/ 	.word	0xffffffff


	//   ....[13]....
        /*07e8*/ 	.word	0xffffffff


	//   ....[14]....
        /*07ec*/ 	.word	0xffffffff


	//   ....[15]....
        /*07f0*/ 	.word	0xffffffff


	//   ....[16]....
        /*07f4*/ 	.word	0xffffffff


	//   ....[17]....
        /*07f8*/ 	.word	0xffffffff


	//   ....[18]....
        /*07fc*/ 	.word	0xffffffff


	//   ....[19]....
        /*0800*/ 	.word	0xffffffff


	//   ....[20]....
        /*0804*/ 	.word	0xffffffff


	//   ....[21]....
        /*0808*/ 	.word	0xffffffff


	//   ....[22]....
        /*080c*/ 	.word	0xffffffff


	//   ....[23]....
        /*0810*/ 	.word	0xffffffff


	//   ....[24]....
        /*0814*/ 	.word	0xffffffff


	//   ....[25]....
        /*0818*/ 	.word	0xffffffff


	//   ....[26]....
        /*081c*/ 	.word	0xffffffff


	//   ....[27]....
        /*0820*/ 	.word	0xffffffff


	//   ....[28]....
        /*0824*/ 	.word	0xffffffff


	//   ....[29]....
        /*0828*/ 	.word	0xffffffff


	//   ....[30]....
        /*082c*/ 	.word	0xffffffff


	//   ....[31]....
        /*0830*/ 	.word	0xffffffff


	//   ....[32]....
        /*0834*/ 	.word	0xffffffff


	//   ....[33]....
        /*0838*/ 	.word	0xffffffff


	//   ....[34]....
        /*083c*/ 	.word	0xffffffff


	//   ....[35]....
        /*0840*/ 	.word	0xffffffff


	//   ....[36]....
        /*0844*/ 	.word	0xffffffff


	//   ....[37]....
        /*0848*/ 	.word	0xffffffff


	//   ....[38]....
        /*084c*/ 	.word	0xffffffff


	//   ....[39]....
        /*0850*/ 	.word	0xffffffff


	//   ....[40]....
        /*0854*/ 	.word	0xffffffff


	//   ....[41]....
        /*0858*/ 	.word	0xffffffff


	//   ....[42]....
        /*085c*/ 	.word	0xffffffff


	//   ....[43]....
        /*0860*/ 	.word	0xffffffff


	//   ....[44]....
        /*0864*/ 	.word	0xffffffff


	//   ....[45]....
        /*0868*/ 	.word	0xffffffff


	//   ....[46]....
        /*086c*/ 	.word	0xffffffff


	//   ....[47]....
        /*0870*/ 	.word	0xffffffff


	//   ....[48]....
        /*0874*/ 	.word	0xffffffff


	//   ....[49]....
        /*0878*/ 	.word	0xffffffff


	//   ....[50]....
        /*087c*/ 	.word	0xffffffff


	//   ....[51]....
        /*0880*/ 	.word	0xffffffff


	//   ....[52]....
        /*0884*/ 	.word	0xffffffff


	//   ....[53]....
        /*0888*/ 	.word	0xffffffff


	//   ....[54]....
        /*088c*/ 	.word	0xffffffff


	//   ....[55]....
        /*0890*/ 	.word	0xffffffff


	//   ....[56]....
        /*0894*/ 	.word	0xffffffff


	//   ....[57]....
        /*0898*/ 	.word	0xffffffff


	//   ....[58]....
        /*089c*/ 	.word	0xffffffff


	//   ....[59]....
        /*08a0*/ 	.word	0xffffffff


	//   ....[60]....
        /*08a4*/ 	.word	0xffffffff


	//   ....[61]....
        /*08a8*/ 	.word	0xffffffff


	//   ....[62]....
        /*08ac*/ 	.word	0xffffffff


	//   ....[63]....
        /*08b0*/ 	.word	0xffffffff


	//   ....[64]....
        /*08b4*/ 	.word	0xffffffff


	//   ....[65]....
        /*08b8*/ 	.word	0xffffffff


	//   ....[66]....
        /*08bc*/ 	.word	0xffffffff


	//   ....[67]....
        /*08c0*/ 	.word	0xffffffff


	//   ....[68]....
        /*08c4*/ 	.word	0xffffffff


	//   ....[69]....
        /*08c8*/ 	.word	0xffffffff


	//   ....[70]....
        /*08cc*/ 	.word	0xffffffff


	//   ....[71]....
        /*08d0*/ 	.word	0xffffffff


	//   ....[72]....
        /*08d4*/ 	.word	0xffffffff


	//   ....[73]....
        /*08d8*/ 	.word	0xffffffff


	//   ....[74]....
        /*08dc*/ 	.word	0xffffffff


	//   ....[75]....
        /*08e0*/ 	.word	0xffffffff


	//   ....[76]....
        /*08e4*/ 	.word	0xffffffff


	//   ....[77]....
        /*08e8*/ 	.word	0xffffffff


	//   ....[78]....
        /*08ec*/ 	.word	0xffffffff


	//   ....[79]....
        /*08f0*/ 	.word	0xffffffff


	//   ....[80]....
        /*08f4*/ 	.word	0xffffffff


	//   ....[81]....
        /*08f8*/ 	.word	0xffffffff


	//   ....[82]....
        /*08fc*/ 	.word	0xffffffff


	//   ....[83]....
        /*0900*/ 	.word	0xffffffff


	//   ....[84]....
        /*0904*/ 	.word	0xffffffff


	//   ....[85]....
        /*0908*/ 	.word	0xffffffff


	//   ....[86]....
        /*090c*/ 	.word	0xffffffff


	//   ....[87]....
        /*0910*/ 	.word	0xffffffff


	//   ....[88]....
        /*0914*/ 	.word	0xffffffff


	//   ....[89]....
        /*0918*/ 	.word	0xffffffff


	//   ....[90]....
        /*091c*/ 	.word	0xffffffff


	//   ....[91]....
        /*0920*/ 	.word	0xffffffff


	//   ....[92]....
        /*0924*/ 	.word	0xffffffff


	//   ....[93]....
        /*0928*/ 	.word	0xffffffff


	//   ....[94]....
        /*092c*/ 	.word	0xffffffff


	//   ....[95]....
        /*0930*/ 	.word	0xffffffff


	//   ....[96]....
        /*0934*/ 	.word	0xffffffff


	//   ....[97]....
        /*0938*/ 	.word	0xffffffff


	//   ....[98]....
        /*093c*/ 	.word	0xffffffff


	//   ....[99]....
        /*0940*/ 	.word	0xffffffff


	//   ....[100]....
        /*0944*/ 	.word	0xffffffff


	//   ....[101]....
        /*0948*/ 	.word	0xffffffff


	//   ....[102]....
        /*094c*/ 	.word	0xffffffff


	//   ....[103]....
        /*0950*/ 	.word	0xffffffff


	//   ....[104]....
        /*0954*/ 	.word	0xffffffff


	//   ....[105]....
        /*0958*/ 	.word	0xffffffff


	//   ....[106]....
        /*095c*/ 	.word	0xffffffff


	//   ....[107]....
        /*0960*/ 	.word	0xffffffff


	//   ....[108]....
        /*0964*/ 	.word	0xffffffff


	//   ....[109]....
        /*0968*/ 	.word	0xffffffff


	//   ....[110]....
        /*096c*/ 	.word	0xffffffff


	//   ....[111]....
        /*0970*/ 	.word	0xffffffff


	//   ....[112]....
        /*0974*/ 	.word	0xffffffff


	//   ....[113]....
        /*0978*/ 	.word	0xffffffff


	//   ....[114]....
        /*097c*/ 	.word	0xffffffff


	//   ....[115]....
        /*0980*/ 	.word	0xffffffff


	//   ....[116]....
        /*0984*/ 	.word	0xffffffff


	//   ....[117]....
        /*0988*/ 	.word	0xffffffff


	//   ....[118]....
        /*098c*/ 	.word	0xffffffff


	//   ....[119]....
        /*0990*/ 	.word	0xffffffff


	//   ....[120]....
        /*0994*/ 	.word	0xffffffff


	//   ....[121]....
        /*0998*/ 	.word	0xffffffff


	//   ....[122]....
        /*099c*/ 	.word	0x0500000f


	//   ....[123]....
        /*09a0*/ 	.word	0x0500000f


	//   ....[124]....
        /*09a4*/ 	.word	0x0500000f


	//   ....[125]....
        /*09a8*/ 	.word	0x0500000f


	//   ....[126]....
        /*09ac*/ 	.word	0x0500000f


	//   ....[127]....
        /*09b0*/ 	.word	0x0500000f


	//   ....[128]....
        /*09b4*/ 	.word	0x0500000f


	//   ....[129]....
        /*09b8*/ 	.word	0x0500000f


	//   ....[130]....
        /*09bc*/ 	.word	0x0500000f


	//   ....[131]....
        /*09c0*/ 	.word	0x0500000f


	//   ....[132]....
        /*09c4*/ 	.word	0x0500000f


	//   ....[133]....
        /*09c8*/ 	.word	0x0500000f


	//   ....[134]....
        /*09cc*/ 	.word	0x0500000f


	//   ....[135]....
        /*09d0*/ 	.word	0x0500000f


	//   ....[136]....
        /*09d4*/ 	.word	0x0500000f


	//   ....[137]....
        /*09d8*/ 	.word	0x0500000f


	//   ....[138]....
        /*09dc*/ 	.word	0x0500000f


	//   ....[139]....
        /*09e0*/ 	.word	0x0500000f


	//   ....[140]....
        /*09e4*/ 	.word	0x0500000f


	//   ....[141]....
        /*09e8*/ 	.word	0x0500000f


	//   ....[142]....
        /*09ec*/ 	.word	0x0500000f


	//   ....[143]....
        /*09f0*/ 	.word	0x0500000f


	//   ....[144]....
        /*09f4*/ 	.word	0x0500000f


	//   ....[145]....
        /*09f8*/ 	.word	0x0500000f


	//   ....[146]....
        /*09fc*/ 	.word	0x0500000f


	//   ....[147]....
        /*0a00*/ 	.word	0x0500000f


	//   ....[148]....
        /*0a04*/ 	.word	0x0500000f


	//   ....[149]....
        /*0a08*/ 	.word	0x0500000f


	//   ....[150]....
        /*0a0c*/ 	.word	0x0500000f


	//   ....[151]....
        /*0a10*/ 	.word	0x0500000f


	//   ....[152]....
        /*0a14*/ 	.word	0x0500000f


	//   ....[153]....
        /*0a18*/ 	.word	0x0500000f


	//   ....[154]....
        /*0a1c*/ 	.word	0x0500000f


	//   ....[155]....
        /*0a20*/ 	.word	0x0500000f


	//   ....[156]....
        /*0a24*/ 	.word	0x0500000f


	//   ....[157]....
        /*0a28*/ 	.word	0x0500000f


	//   ....[158]....
        /*0a2c*/ 	.word	0x0500000f


	//   ....[159]....
        /*0a30*/ 	.word	0x0500000f


	//   ....[160]....
        /*0a34*/ 	.word	0x0500000f


	//   ....[161]....
        /*0a38*/ 	.word	0x0500000f


	//   ....[162]....
        /*0a3c*/ 	.word	0x0500000f


	//   ....[163]....
        /*0a40*/ 	.word	0x0500000f


	//   ....[164]....
        /*0a44*/ 	.word	0x0500000f


	//   ....[165]....
        /*0a48*/ 	.word	0x0500000f


	//   ....[166]....
        /*0a4c*/ 	.word	0x0500000f


	//   ....[167]....
        /*0a50*/ 	.word	0x0500000f


	//   ....[168]....
        /*0a54*/ 	.word	0x0500000f


	//   ....[169]....
        /*0a58*/ 	.word	0x0500000f


	//   ....[170]....
        /*0a5c*/ 	.word	0x0500000f


	//   ....[171]....
        /*0a60*/ 	.word	0x0500000f


	//   ....[172]....
        /*0a64*/ 	.word	0x0500000f


	//   ....[173]....
        /*0a68*/ 	.word	0x0500000f


	//----- nvinfo : EIATTR_COOP_GROUP_INSTR_OFFSETS
	.align		4
.L_269:
        /*0a6c*/ 	.byte	0x04, 0x28
        /*0a6e*/ 	.short	(.L_271 - .L_270)


	//   ....[0]....
.L_270:
        /*0a70*/ 	.word	0x00000060


	//   ....[1]....
        /*0a74*/ 	.word	0x000001a0


	//   ....[2]....
        /*0a78*/ 	.word	0x000001f0


	//   ....[3]....
        /*0a7c*/ 	.word	0x00000420


	//   ....[4]....
        /*0a80*/ 	.word	0x00000580


	//   ....[5]....
        /*0a84*/ 	.word	0x000006a0


	//   ....[6]....
        /*0a88*/ 	.word	0x00000800


	//   ....[7]....
        /*0a8c*/ 	.word	0x0000b630


	//   ....[8]....
        /*0a90*/ 	.word	0x0000bd30


	//   ....[9]....
        /*0a94*/ 	.word	0x0000bd40


	//   ....[10]....
        /*0a98*/ 	.word	0x0000bd50


	//   ....[11]....
        /*0a9c*/ 	.word	0x0000bd60


	//   ....[12]....
        /*0aa0*/ 	.word	0x0000c5d0


	//   ....[13]....
        /*0aa4*/ 	.word	0x0000c5e0


	//   ....[14]....
        /*0aa8*/ 	.word	0x0000c5f0


	//   ....[15]....
        /*0aac*/ 	.word	0x0000c600


	//   ....[16]....
        /*0ab0*/ 	.word	0x0000f6e0


	//   ....[17]....
        /*0ab4*/ 	.word	0x0000f6f0


	//   ....[18]....
        /*0ab8*/ 	.word	0x0000f700


	//   ....[19]....
        /*0abc*/ 	.word	0x0000f710


	//   ....[20]....
        /*0ac0*/ 	.word	0x0000fd80


	//   ....[21]....
        /*0ac4*/ 	.word	0x0000fd90


	//   ....[22]....
        /*0ac8*/ 	.word	0x0000fda0


	//   ....[23]....
        /*0acc*/ 	.word	0x0000fdb0


	//   ....[24]....
        /*0ad0*/ 	.word	0x00013860


	//   ....[25]....
        /*0ad4*/ 	.word	0x00013b40


	//   ....[26]....
        /*0ad8*/ 	.word	0x00014820


	//   ....[27]....
        /*0adc*/ 	.word	0x00014930


	//   ....[28]....
        /*0ae0*/ 	.word	0x00014e50


	//   ....[29]....
        /*0ae4*/ 	.word	0x00014f20


	//   ....[30]....
        /*0ae8*/ 	.word	0x00016fa0


	//   ....[31]....
        /*0aec*/ 	.word	0x000171d0


	//   ....[32]....
        /*0af0*/ 	.word	0x000180a0


	//   ....[33]....
        /*0af4*/ 	.word	0x000181c0


	//   ....[34]....
        /*0af8*/ 	.word	0x00018770


	//   ....[35]....
        /*0afc*/ 	.word	0x000187d0


	//   ....[36]....
        /*0b00*/ 	.word	0x0001a6a0


	//   ....[37]....
        /*0b04*/ 	.word	0x0001a6c0


	//   ....[38]....
        /*0b08*/ 	.word	0x0001abf0


	//   ....[39]....
        /*0b0c*/ 	.word	0x0001ac10


	//   ....[40]....
        /*0b10*/ 	.word	0x0001c8d0


	//   ....[41]....
        /*0b14*/ 	.word	0x0001cb30


	//   ....[42]....
        /*0b18*/ 	.word	0x0001d9f0


	//   ....[43]....
        /*0b1c*/ 	.word	0x0001db10


	//   ....[44]....
        /*0b20*/ 	.word	0x0001e0c0


	//   ....[45]....
        /*0b24*/ 	.word	0x0001e110


	//   ....[46]....
        /*0b28*/ 	.word	0x0001f200


	//   ....[47]....
        /*0b2c*/ 	.word	0x0001f450


	//   ....[48]....
        /*0b30*/ 	.word	0x0001f4c0


	//   ....[49]....
        /*0b34*/ 	.word	0x0001f4e0


	//   ....[50]....
        /*0b38*/ 	.word	0x00020a40


	//   ....[51]....
        /*0b3c*/ 	.word	0x00020a80


	//   ....[52]....
        /*0b40*/ 	.word	0x00020ab0


	//   ....[53]....
        /*0b44*/ 	.word	0x00020ae0


	//   ....[54]....
        /*0b48*/ 	.word	0x00021200


	//   ....[55]....
        /*0b4c*/ 	.word	0x00021220


	//   ....[56]....
        /*0b50*/ 	.word	0x00021330


	//   ....[57]....
        /*0b54*/ 	.word	0x00021350


	//   ....[58]....
        /*0b58*/ 	.word	0x00021450


	//   ....[59]....
        /*0b5c*/ 	.word	0x00021470


	//   ....[60]....
        /*0b60*/ 	.word	0x00021580


	//   ....[61]....
        /*0b64*/ 	.word	0x000215a0


	//   ....[62]....
        /*0b68*/ 	.word	0x00021e10


	//   ....[63]....
        /*0b6c*/ 	.word	0x00021e40


	//   ....[64]....
        /*0b70*/ 	.word	0x00021f50


	//   ....[65]....
        /*0b74*/ 	.word	0x00021f70


	//   ....[66]....
        /*0b78*/ 	.word	0x00022070


	//   ....[67]....
        /*0b7c*/ 	.word	0x00022090


	//   ....[68]....
        /*0b80*/ 	.word	0x000221a0


	//   ....[69]....
        /*0b84*/ 	.word	0x000221c0


	//   ....[70]....
        /*0b88*/ 	.word	0x00022350


	//   ....[71]....
        /*0b8c*/ 	.word	0x00022520


	//   ....[72]....
        /*0b90*/ 	.word	0x00022550


	//   ....[73]....
        /*0b94*/ 	.word	0x00022580


	//   ....[74]....
        /*0b98*/ 	.word	0x000225b0


	//   ....[75]....
        /*0b9c*/ 	.word	0x000225e0


	//   ....[76]....
        /*0ba0*/ 	.word	0x00022610


	//   ....[77]....
        /*0ba4*/ 	.word	0x00022780


	//   ....[78]....
        /*0ba8*/ 	.word	0x000227b0


	//   ....[79]....
        /*0bac*/ 	.word	0x000227e0


	//   ....[80]....
        /*0bb0*/ 	.word	0x00022810


	//   ....[81]....
        /*0bb4*/ 	.word	0x00022840


	//   ....[82]....
        /*0bb8*/ 	.word	0x00022870


	//   ....[83]....
        /*0bbc*/ 	.word	0x00022910


	//   ....[84]....
        /*0bc0*/ 	.word	0x00022970


	//   ....[85]....
        /*0bc4*/ 	.word	0x00022a00


	//   ....[86]....
        /*0bc8*/ 	.word	0x00023af0


	//   ....[87]....
        /*0bcc*/ 	.word	0x00025a70


	//   ....[88]....
        /*0bd0*/ 	.word	0x00026700


	//   ....[89]....
        /*0bd4*/ 	.word	0x00026720


	//   ....[90]....
        /*0bd8*/ 	.word	0x00026730


	//   ....[91]....
        /*0bdc*/ 	.word	0x00026760


	//   ....[92]....
        /*0be0*/ 	.word	0x00026880


	//   ....[93]....
        /*0be4*/ 	.word	0x00026890


	//   ....[94]....
        /*0be8*/ 	.word	0x00026930


	//   ....[95]....
        /*0bec*/ 	.word	0x00026940


	//   ....[96]....
        /*0bf0*/ 	.word	0x000269e0


	//   ....[97]....
        /*0bf4*/ 	.word	0x000269f0


	//   ....[98]....
        /*0bf8*/ 	.word	0x00026a90


	//   ....[99]....
        /*0bfc*/ 	.word	0x00026aa0


	//   ....[100]....
        /*0c00*/ 	.word	0x00026b20


	//   ....[101]....
        /*0c04*/ 	.word	0x00026b50


	//   ....[102]....
        /*0c08*/ 	.word	0x00026ba0


	//   ....[103]....
        /*0c0c*/ 	.word	0x00026be0


	//   ....[104]....
        /*0c10*/ 	.word	0x00029bf0


	//   ....[105]....
        /*0c14*/ 	.word	0x00029c50


	//   ....[106]....
        /*0c18*/ 	.word	0x00029c80


	//   ....[107]....
        /*0c1c*/ 	.word	0x00029c90


	//   ....[108]....
        /*0c20*/ 	.word	0x00029cc0


	//   ....[109]....
        /*0c24*/ 	.word	0x00029cf0


	//   ....[110]....
        /*0c28*/ 	.word	0x00029d20


	//   ....[111]....
        /*0c2c*/ 	.word	0x00029d50


	//   ....[112]....
        /*0c30*/ 	.word	0x00029ed0


	//   ....[113]....
        /*0c34*/ 	.word	0x00029f00


	//   ....[114]....
        /*0c38*/ 	.word	0x00029f30


	//   ....[115]....
        /*0c3c*/ 	.word	0x00029f60


	//   ....[116]....
        /*0c40*/ 	.word	0x00029f90


	//   ....[117]....
        /*0c44*/ 	.word	0x00029fc0


	//   ....[118]....
        /*0c48*/ 	.word	0x0002a080


	//   ....[119]....
        /*0c4c*/ 	.word	0x0002a0a0


	//   ....[120]....
        /*0c50*/ 	.word	0x0002a110


	//   ....[121]....
        /*0c54*/ 	.word	0x0002a7e0


	//   ....[122]....
        /*0c58*/ 	.word	0x0002ac40


	//   ....[123]....
        /*0c5c*/ 	.word	0x0002acd0


	//   ....[124]....
        /*0c60*/ 	.word	0x0002ad20


	//   ....[125]....
        /*0c64*/ 	.word	0x0002ad70


	//   ....[126]....
        /*0c68*/ 	.word	0x0002ae00


	//   ....[127]....
        /*0c6c*/ 	.word	0x0002ae90


	//   ....[128]....
        /*0c70*/ 	.word	0x0002aee0


	//   ....[129]....
        /*0c74*/ 	.word	0x0002af30


	//   ....[130]....
        /*0c78*/ 	.word	0x0002b020


	//   ....[131]....
        /*0c7c*/ 	.word	0x0002b0b0


	//   ....[132]....
        /*0c80*/ 	.word	0x0002b110


	//   ....[133]....
        /*0c84*/ 	.word	0x0002b170


	//   ....[134]....
        /*0c88*/ 	.word	0x0002b200


	//   ....[135]....
        /*0c8c*/ 	.word	0x0002b290


	//   ....[136]....
        /*0c90*/ 	.word	0x0002b2f0


	//   ....[137]....
        /*0c94*/ 	.word	0x0002b350


	//   ....[138]....
        /*0c98*/ 	.word	0x0002b6e0


	//   ....[139]....
        /*0c9c*/ 	.word	0x0002b9d0


	//   ....[140]....
        /*0ca0*/ 	.word	0x0002bbb0


	//   ....[141]....
        /*0ca4*/ 	.word	0x0002bc00


	//   ....[142]....
        /*0ca8*/ 	.word	0x0002bc60


	//   ....[143]....
        /*0cac*/ 	.word	0x0002bd00


	//   ....[144]....
        /*0cb0*/ 	.word	0x0002bdd0


	//   ....[145]....
        /*0cb4*/ 	.word	0x0002bed0


	//   ....[146]....
        /*0cb8*/ 	.word	0x0002bfa0


	//   ....[147]....
        /*0cbc*/ 	.word	0x0002c0b0


	//   ....[148]....
        /*0cc0*/ 	.word	0x0002c110


	//   ....[149]....
        /*0cc4*/ 	.word	0x0002c220


	//   ....[150]....
        /*0cc8*/ 	.word	0x0002c280


	//   ....[151]....
        /*0ccc*/ 	.word	0x0002c390


	//   ....[152]....
        /*0cd0*/ 	.word	0x0002c3f0


	//   ....[153]....
        /*0cd4*/ 	.word	0x0002c4e0


	//   ....[154]....
        /*0cd8*/ 	.word	0x0002c560


	//   ....[155]....
        /*0cdc*/ 	.word	0x0002c640


	//   ....[156]....
        /*0ce0*/ 	.word	0x0002c9b0


	//   ....[157]....
        /*0ce4*/ 	.word	0x0002ca50


	//   ....[158]....
        /*0ce8*/ 	.word	0x0002cb70


	//   ....[159]....
        /*0cec*/ 	.word	0x0002cbf0


	//   ....[160]....
        /*0cf0*/ 	.word	0x0002cc70


	//   ....[161]....
        /*0cf4*/ 	.word	0x0002ccf0


	//   ....[162]....
        /*0cf8*/ 	.word	0x0002cd70


	//   ....[163]....
        /*0cfc*/ 	.word	0x0002ce00


	//   ....[164]....
        /*0d00*/ 	.word	0x0002cea0


	//   ....[165]....
        /*0d04*/ 	.word	0x0002cf50


	//   ....[166]....
        /*0d08*/ 	.word	0x0002cfd0


	//   ....[167]....
        /*0d0c*/ 	.word	0x0002d050


	//   ....[168]....
        /*0d10*/ 	.word	0x0002d0d0


	//   ....[169]....
        /*0d14*/ 	.word	0x0002d160


	//   ....[170]....
        /*0d18*/ 	.word	0x0002d1e0


	//   ....[171]....
        /*0d1c*/ 	.word	0x0002d280


	//   ....[172]....
        /*0d20*/ 	.word	0x0002d310


	//   ....[173]....
        /*0d24*/ 	.word	0x0002d440


	//----- nvinfo : EIATTR_REG_RECONFIG
	.align		4
.L_271:
        /*0d28*/ 	.byte	0x01, 0x54
	.zero		2


	//----- nvinfo : EIATTR_SYSCALL_OFFSETS
	.align		4
        /*0d2c*/ 	.byte	0x04, 0x46
        /*0d2e*/ 	.short	(.L_273 - .L_272)


	//   ....[0]....
.L_272:
        /*0d30*/ 	.word	0x00001e60


	//   ....[1]....
        /*0d34*/ 	.word	0x00001fb0


	//   ....[2]....
        /*0d38*/ 	.word	0x0000b7d0


	//   ....[3]....
        /*0d3c*/ 	.word	0x0000baf0


	//   ....[4]....
        /*0d40*/ 	.word	0x000256b0


	//   ....[5]....
        /*0d44*/ 	.word	0x00025800


	//   ....[6]....
        /*0d48*/ 	.word	0x000258f0


	//   ....[7]....
        /*0d4c*/ 	.word	0x00026210


	//----- nvinfo : EIATTR_MBARRIER_INSTR_OFFSETS
	.align		4
.L_273:
        /*0d50*/ 	.byte	0x04, 0x39
        /*0d52*/ 	.short	(.L_275 - .L_274)


	//   ....[0]....
.L_274:
        /*0d54*/ 	.word	0x000002d0
        /*0d58*/ 	.word	0x000000ff
        /*0d5c*/ 	.word	0x00030800
        /*0d60*/ 	.short	0x0100
        /*0d62*/ 	.byte	0x08
	.zero		1


	//   ....[1]....
        /*0d64*/ 	.word	0x000002e0
        /*0d68*/ 	.word	0x000000ff
        /*0d6c*/ 	.word	0x00030820
        /*0d70*/ 	.short	0x0100
        /*0d72*/ 	.byte	0x08
	.zero		1


	//   ....[2]....
        /*0d74*/ 	.word	0x000003d0
        /*0d78*/ 	.word	0x000000ff
        /*0d7c*/ 	.word	0x00030830
        /*0d80*/ 	.short	0x0100
        /*0d82*/ 	.byte	0x08
	.zero		1


	//   ....[3]....
        /*0d84*/ 	.word	0x000003e0
        /*0d88*/ 	.word	0x000000ff
        /*0d8c*/ 	.word	0x00030840
        /*0d90*/ 	.short	0x0100
        /*0d92*/ 	.byte	0x08
	.zero		1


	//   ....[4]....
        /*0d94*/ 	.word	0x000003f0
        /*0d98*/ 	.word	0x000000ff
        /*0d9c*/ 	.word	0x00030838
        /*0da0*/ 	.short	0x0100
        /*0da2*/ 	.byte	0x08
	.zero		1


	//   ....[5]....
        /*0da4*/ 	.word	0x00000400
        /*0da8*/ 	.word	0x000000ff
        /*0dac*/ 	.word	0x00030848
        /*0db0*/ 	.short	0x0100
        /*0db2*/ 	.byte	0x08
	.zero		1


	//   ....[6]....
        /*0db4*/ 	.word	0x00000530
        /*0db8*/ 	.word	0x000000ff
        /*0dbc*/ 	.word	0x00030850
        /*0dc0*/ 	.short	0x0100
        /*0dc2*/ 	.byte	0x08
	.zero		1


	//   ....[7]....
        /*0dc4*/ 	.word	0x00000540
        /*0dc8*/ 	.word	0x000000ff
        /*0dcc*/ 	.word	0x00030860
        /*0dd0*/ 	.short	0x0100
        /*0dd2*/ 	.byte	0x08
	.zero		1


	//   ....[8]....
        /*0dd4*/ 	.word	0x00000550
        /*0dd8*/ 	.word	0x000000ff
        /*0ddc*/ 	.word	0x00030858
        /*0de0*/ 	.short	0x0100
        /*0de2*/ 	.byte	0x08
	.zero		1


	//   ....[9]....
        /*0de4*/ 	.word	0x00000560
        /*0de8*/ 	.word	0x000000ff
        /*0dec*/ 	.word	0x00030868
        /*0df0*/ 	.short	0x0100
        /*0df2*/ 	.byte	0x08
	.zero		1


	//   ....[10]....
        /*0df4*/ 	.word	0x00000650
        /*0df8*/ 	.word	0x000000ff
        /*0dfc*/ 	.word	0x00030870
        /*0e00*/ 	.short	0x0100
        /*0e02*/ 	.byte	0x06
	.zero		1


	//   ....[11]....
        /*0e04*/ 	.word	0x00000660
        /*0e08*/ 	.word	0x000000ff
        /*0e0c*/ 	.word	0x00030880
        /*0e10*/ 	.short	0x0100
        /*0e12*/ 	.byte	0x06
	.zero		1


	//   ....[12]....
        /*0e14*/ 	.word	0x00000670
        /*0e18*/ 	.word	0x000000ff
        /*0e1c*/ 	.word	0x00030878
        /*0e20*/ 	.short	0x0100
        /*0e22*/ 	.byte	0x06
	.zero		1


	//   ....[13]....
        /*0e24*/ 	.word	0x00000680
        /*0e28*/ 	.word	0x000000ff
        /*0e2c*/ 	.word	0x00030888
        /*0e30*/ 	.short	0x0100
        /*0e32*/ 	.byte	0x06
	.zero		1


	//   ....[14]....
        /*0e34*/ 	.word	0x000007b0
        /*0e38*/ 	.word	0x000000ff
        /*0e3c*/ 	.word	0x00030890
        /*0e40*/ 	.short	0x0100
        /*0e42*/ 	.byte	0x08
	.zero		1


	//   ....[15]....
        /*0e44*/ 	.word	0x000007c0
        /*0e48*/ 	.word	0x000000ff
        /*0e4c*/ 	.word	0x000308a0
        /*0e50*/ 	.short	0x0100
        /*0e52*/ 	.byte	0x08
	.zero		1


	//   ....[16]....
        /*0e54*/ 	.word	0x000007d0
        /*0e58*/ 	.word	0x000000ff
        /*0e5c*/ 	.word	0x00030898
        /*0e60*/ 	.short	0x0100
        /*0e62*/ 	.byte	0x08
	.zero		1


	//   ....[17]....
        /*0e64*/ 	.word	0x000007e0
        /*0e68*/ 	.word	0x000000ff
        /*0e6c*/ 	.word	0x000308a8
        /*0e70*/ 	.short	0x0100
        /*0e72*/ 	.byte	0x08
	.zero		1


	//   ....[18]....
        /*0e74*/ 	.word	0x00000910
        /*0e78*/ 	.word	0x000000ff
        /*0e7c*/ 	.word	0x000308b0
        /*0e80*/ 	.short	0x0100
        /*0e82*/ 	.byte	0x08
	.zero		1


	//   ....[19]....
        /*0e84*/ 	.word	0x00000920
        /*0e88*/ 	.word	0x000000ff
        /*0e8c*/ 	.word	0x000308c0
        /*0e90*/ 	.short	0x0100
        /*0e92*/ 	.byte	0x08
	.zero		1


	//   ....[20]....
        /*0e94*/ 	.word	0x00000930
        /*0e98*/ 	.word	0x000000ff
        /*0e9c*/ 	.word	0x000308b8
        /*0ea0*/ 	.short	0x0100
        /*0ea2*/ 	.byte	0x08
	.zero		1


	//   ....[21]....
        /*0ea4*/ 	.word	0x00000940
        /*0ea8*/ 	.word	0x000000ff
        /*0eac*/ 	.word	0x000308c8
        /*0eb0*/ 	.short	0x0100
        /*0eb2*/ 	.byte	0x08
	.zero		1


	//   ....[22]....
        /*0eb4*/ 	.word	0x00003c00
        /*0eb8*/ 	.word	0x0000005a
        /*0ebc*/ 	.word	0x00030890
        /*0ec0*/ 	.short	0x010a
        /*0ec2*/ 	.byte	0x3f
	.zero		1


	//   ....[23]....
        /*0ec4*/ 	.word	0x00007160
        /*0ec8*/ 	.word	0x0000005a
        /*0ecc*/ 	.word	0x00030890
        /*0ed0*/ 	.short	0x010a
        /*0ed2*/ 	.byte	0x3f
	.zero		1


	//   ....[24]....
        /*0ed4*/ 	.word	0x0000a480
        /*0ed8*/ 	.word	0x0000005a
        /*0edc*/ 	.word	0x00030890
        /*0ee0*/ 	.short	0x010a
        /*0ee2*/ 	.byte	0x3f
	.zero		1


	//   ....[25]....
        /*0ee4*/ 	.word	0x0000a850
        /*0ee8*/ 	.word	0x00000020
        /*0eec*/ 	.word	0x00000000
        /*0ef0*/ 	.short	0x0101
        /*0ef2*/ 	.byte	0x3f
	.zero		1


	//   ....[26]....
        /*0ef4*/ 	.word	0x0000a890
        /*0ef8*/ 	.word	0x0000005a
        /*0efc*/ 	.word	0x000308b0
        /*0f00*/ 	.short	0x010a
        /*0f02*/ 	.byte	0x3f
	.zero		1


	//   ....[27]....
        /*0f04*/ 	.word	0x0000adc0
        /*0f08*/ 	.word	0x0000005a
        /*0f0c*/ 	.word	0x00000000
        /*0f10*/ 	.short	0x0101
        /*0f12*/ 	.byte	0x3f
	.zero		1


	//   ....[28]....
        /*0f14*/ 	.word	0x0000b850
        /*0f18*/ 	.word	0x00000010
        /*0f1c*/ 	.word	0x00030800
        /*0f20*/ 	.short	0x010a
        /*0f22*/ 	.byte	0x3f
	.zero		1


	//   ....[29]....
        /*0f24*/ 	.word	0x0000b8a0
        /*0f28*/ 	.word	0x00000010
        /*0f2c*/ 	.word	0x00030800
        /*0f30*/ 	.short	0x010a
        /*0f32*/ 	.byte	0x3f
	.zero		1


	//   ....[30]....
        /*0f34*/ 	.word	0x0000ccc0
        /*0f38*/ 	.word	0x00000010
        /*0f3c*/ 	.word	0x00030800
        /*0f40*/ 	.short	0x010a
        /*0f42*/ 	.byte	0x3f
	.zero		1


	//   ....[31]....
        /*0f44*/ 	.word	0x00010200
        /*0f48*/ 	.word	0x00000010
        /*0f4c*/ 	.word	0x00030800
        /*0f50*/ 	.short	0x010a
        /*0f52*/ 	.byte	0x3f
	.zero		1


	//   ....[32]....
        /*0f54*/ 	.word	0x00012de0
        /*0f58*/ 	.word	0x00000005
        /*0f5c*/ 	.word	0x00030830
        /*0f60*/ 	.short	0x010a
        /*0f62*/ 	.byte	0x3f
	.zero		1


	//   ....[33]....
        /*0f64*/ 	.word	0x00012e50
        /*0f68*/ 	.word	0x00000005
        /*0f6c*/ 	.word	0x00030830
        /*0f70*/ 	.short	0x010a
        /*0f72*/ 	.byte	0x3f
	.zero		1


	//   ....[34]....
        /*0f74*/ 	.word	0x00013910
        /*0f78*/ 	.word	0x00000000
        /*0f7c*/ 	.word	0x00000000
        /*0f80*/ 	.short	0x0101
        /*0f82*/ 	.byte	0x3f
	.zero		1


	//   ....[35]....
        /*0f84*/ 	.word	0x00015dd0
        /*0f88*/ 	.word	0x00000000
        /*0f8c*/ 	.word	0x00030830
        /*0f90*/ 	.short	0x010a
        /*0f92*/ 	.byte	0x3f
	.zero		1


	//   ....[36]....
        /*0f94*/ 	.word	0x00015e50
        /*0f98*/ 	.word	0x00000000
        /*0f9c*/ 	.word	0x00030830
        /*0fa0*/ 	.short	0x010a
        /*0fa2*/ 	.byte	0x3f
	.zero		1


	//   ....[37]....
        /*0fa4*/ 	.word	0x00016b70
        /*0fa8*/ 	.word	0x00000015
        /*0fac*/ 	.word	0x00030850
        /*0fb0*/ 	.short	0x010a
        /*0fb2*/ 	.byte	0x3f
	.zero		1


	//   ....[38]....
        /*0fb4*/ 	.word	0x00016bc0
        /*0fb8*/ 	.word	0x00000015
        /*0fbc*/ 	.word	0x00030850
        /*0fc0*/ 	.short	0x010a
        /*0fc2*/ 	.byte	0x3f
	.zero		1


	//   ....[39]....
        /*0fc4*/ 	.word	0x00016fc0
        /*0fc8*/ 	.word	0x00000000
        /*0fcc*/ 	.word	0x00000000
        /*0fd0*/ 	.short	0x0101
        /*0fd2*/ 	.byte	0x3f
	.zero		1


	//   ....[40]....
        /*0fd4*/ 	.word	0x00018210
        /*0fd8*/ 	.word	0x00000015
        /*0fdc*/ 	.word	0x00000000
        /*0fe0*/ 	.short	0x0101
        /*0fe2*/ 	.byte	0x3f
	.zero		1


	//   ....[41]....
        /*0fe4*/ 	.word	0x00019570
        /*0fe8*/ 	.word	0x00000000
        /*0fec*/ 	.word	0x00030830
        /*0ff0*/ 	.short	0x010a
        /*0ff2*/ 	.byte	0x3f
	.zero		1


	//   ....[42]....
        /*0ff4*/ 	.word	0x000195f0
        /*0ff8*/ 	.word	0x00000000
        /*0ffc*/ 	.word	0x00030830
        /*1000*/ 	.short	0x010a
        /*1002*/ 	.byte	0x3f
	.zero		1


	//   ....[43]....
        /*1004*/ 	.word	0x0001a330
        /*1008*/ 	.word	0x0000000f
        /*100c*/ 	.word	0x00030850
        /*1010*/ 	.short	0x010a
        /*1012*/ 	.byte	0x3f
	.zero		1


	//   ....[44]....
        /*1014*/ 	.word	0x0001a380
        /*1018*/ 	.word	0x0000000f
        /*101c*/ 	.word	0x00030850
        /*1020*/ 	.short	0x010a
        /*1022*/ 	.byte	0x3f
	.zero		1


	//   ....[45]....
        /*1024*/ 	.word	0x0001b150
        /*1028*/ 	.word	0x00000082
        /*102c*/ 	.word	0x00000000
        /*1030*/ 	.short	0x0101
        /*1032*/ 	.byte	0x3f
	.zero		1


	//   ....[46]....
        /*1034*/ 	.word	0x0001b1a0
        /*1038*/ 	.word	0x0000000f
        /*103c*/ 	.word	0x00000000
        /*1040*/ 	.short	0x0101
        /*1042*/ 	.byte	0x3f
	.zero		1


	//   ....[47]....
        /*1044*/ 	.word	0x0001b740
        /*1048*/ 	.word	0x00000003
        /*104c*/ 	.word	0x00030830
        /*1050*/ 	.short	0x010a
        /*1052*/ 	.byte	0x3f
	.zero		1


	//   ....[48]....
        /*1054*/ 	.word	0x0001b7c0
        /*1058*/ 	.word	0x00000003
        /*105c*/ 	.word	0x00030830
        /*1060*/ 	.short	0x010a
        /*1062*/ 	.byte	0x3f
	.zero		1


	//   ....[49]....
        /*1064*/ 	.word	0x0001c4c0
        /*1068*/ 	.word	0x0000000e
        /*106c*/ 	.word	0x00030850
        /*1070*/ 	.short	0x010a
        /*1072*/ 	.byte	0x3f
	.zero		1


	//   ....[50]....
        /*1074*/ 	.word	0x0001c510
        /*1078*/ 	.word	0x0000000e
        /*107c*/ 	.word	0x00030850
        /*1080*/ 	.short	0x010a
        /*1082*/ 	.byte	0x3f
	.zero		1


	//   ....[51]....
        /*1084*/ 	.word	0x0001c980
        /*1088*/ 	.word	0x00000000
        /*108c*/ 	.word	0x00000000
        /*1090*/ 	.short	0x0101
        /*1092*/ 	.byte	0x3f
	.zero		1


	//   ....[52]....
        /*1094*/ 	.word	0x0001db60
        /*1098*/ 	.word	0x0000000e
        /*109c*/ 	.word	0x00000000
        /*10a0*/ 	.short	0x0101
        /*10a2*/ 	.byte	0x3f
	.zero		1


	//   ....[53]....
        /*10a4*/ 	.word	0x0001f100
        /*10a8*/ 	.word	0x0000000c
        /*10ac*/ 	.word	0x00030850
        /*10b0*/ 	.short	0x010a
        /*10b2*/ 	.byte	0x3f
	.zero		1


	//   ....[54]....
        /*10b4*/ 	.word	0x0001f1a0
        /*10b8*/ 	.word	0x0000000c
        /*10bc*/ 	.word	0x00030850
        /*10c0*/ 	.short	0x010a
        /*10c2*/ 	.byte	0x3f
	.zero		1


	//   ....[55]....
        /*10c4*/ 	.word	0x0001f680
        /*10c8*/ 	.word	0x00000008
        /*10cc*/ 	.word	0x00000000
        /*10d0*/ 	.short	0x0101
        /*10d2*/ 	.byte	0x3f
	.zero		1


	//   ....[56]....
        /*10d4*/ 	.word	0x00021210
        /*10d8*/ 	.word	0x00000000
        /*10dc*/ 	.word	0x00000000
        /*10e0*/ 	.short	0x0101
        /*10e2*/ 	.byte	0x3f
	.zero		1


	//   ....[57]....
        /*10e4*/ 	.word	0x00023be0
        /*10e8*/ 	.word	0x00000006
        /*10ec*/ 	.word	0x00030820
        /*10f0*/ 	.short	0x010a
        /*10f2*/ 	.byte	0x3f
	.zero		1


	//   ....[58]....
        /*10f4*/ 	.word	0x00023cc0
        /*10f8*/ 	.word	0x00000007
        /*10fc*/ 	.word	0x000308a0
        /*1100*/ 	.short	0x010a
        /*1102*/ 	.byte	0x3f
	.zero		1


	//   ....[59]....
        /*1104*/ 	.word	0x00024110
        /*1108*/ 	.word	0x00000007
        /*110c*/ 	.word	0x000308c0
        /*1110*/ 	.short	0x010a
        /*1112*/ 	.byte	0x3f
	.zero		1


	//   ....[60]....
        /*1114*/ 	.word	0x000246b0
        /*1118*/ 	.word	0x00000008
        /*111c*/ 	.word	0x000308a0
        /*1120*/ 	.short	0x010a
        /*1122*/ 	.byte	0x3f
	.zero		1


	//   ....[61]....
        /*1124*/ 	.word	0x00024af0
        /*1128*/ 	.word	0x00000008
        /*112c*/ 	.word	0x000308c0
        /*1130*/ 	.short	0x010a
        /*1132*/ 	.byte	0x3f
	.zero		1


	//   ....[62]....
        /*1134*/ 	.word	0x00025d00
        /*1138*/ 	.word	0x00000000
        /*113c*/ 	.word	0x00030840
        /*1140*/ 	.short	0x010a
        /*1142*/ 	.byte	0x3f
	.zero		1


	//   ....[63]....
        /*1144*/ 	.word	0x00026d10
        /*1148*/ 	.word	0x0000000a
        /*114c*/ 	.word	0x00030800
        /*1150*/ 	.short	0x0107
        /*1152*/ 	.byte	0x3f
	.zero		1


	//   ....[64]....
        /*1154*/ 	.word	0x00026e20
        /*1158*/ 	.word	0x00000002
        /*115c*/ 	.word	0x00030800
        /*1160*/ 	.short	0x0101
        /*1162*/ 	.byte	0x3f
	.zero		1


	//   ....[65]....
        /*1164*/ 	.word	0x00026e40
        /*1168*/ 	.word	0x00000002
        /*116c*/ 	.word	0x00030820
        /*1170*/ 	.short	0x010a
        /*1172*/ 	.byte	0x3f
	.zero		1


	//   ....[66]....
        /*1174*/ 	.word	0x000271c0
        /*1178*/ 	.word	0x00000003
        /*117c*/ 	.word	0x00030840
        /*1180*/ 	.short	0x010a
        /*1182*/ 	.byte	0x3f
	.zero		1


	//   ....[67]....
        /*1184*/ 	.word	0x00027680
        /*1188*/ 	.word	0x00000003
        /*118c*/ 	.word	0x00000060
        /*1190*/ 	.short	0x010a
        /*1192*/ 	.byte	0x3f
	.zero		1


	//   ....[68]....
        /*1194*/ 	.word	0x00027e60
        /*1198*/ 	.word	0x00000003
        /*119c*/ 	.word	0x00030840
        /*11a0*/ 	.short	0x010a
        /*11a2*/ 	.byte	0x3f
	.zero		1


	//   ....[69]....
        /*11a4*/ 	.word	0x00028320
        /*11a8*/ 	.word	0x00000002
        /*11ac*/ 	.word	0x00000060
        /*11b0*/ 	.short	0x010a
        /*11b2*/ 	.byte	0x3f
	.zero		1


	//   ....[70]....
        /*11b4*/ 	.word	0x00028a20
        /*11b8*/ 	.word	0x00000002
        /*11bc*/ 	.word	0x00030840
        /*11c0*/ 	.short	0x010a
        /*11c2*/ 	.byte	0x3f
	.zero		1


	//   ....[71]....
        /*11c4*/ 	.word	0x00028ee0
        /*11c8*/ 	.word	0x00000002
        /*11cc*/ 	.word	0x00000060
        /*11d0*/ 	.short	0x010a
        /*11d2*/ 	.byte	0x3f
	.zero		1


	//   ....[72]....
        /*11d4*/ 	.word	0x00029570
        /*11d8*/ 	.word	0x00000000
        /*11dc*/ 	.word	0x00030860
        /*11e0*/ 	.short	0x010a
        /*11e2*/ 	.byte	0x3f
	.zero		1


	//   ....[73]....
        /*11e4*/ 	.word	0x0002a760
        /*11e8*/ 	.word	0x00000000
        /*11ec*/ 	.word	0x00030820
        /*11f0*/ 	.short	0x010a
        /*11f2*/ 	.byte	0x3f
	.zero		1


	//   ....[74]....
        /*11f4*/ 	.word	0x0002a930
        /*11f8*/ 	.word	0x00000006
        /*11fc*/ 	.word	0x00000000
        /*1200*/ 	.short	0x010a
        /*1202*/ 	.byte	0x3f
	.zero		1


	//   ....[75]....
        /*1204*/ 	.word	0x0002a9a0
        /*1208*/ 	.word	0x00000007
        /*120c*/ 	.word	0x00000000
        /*1210*/ 	.short	0x010a
        /*1212*/ 	.byte	0x3f
	.zero		1


	//   ....[76]....
        /*1214*/ 	.word	0x0002aa10
        /*1218*/ 	.word	0x00000004
        /*121c*/ 	.word	0x00000000
        /*1220*/ 	.short	0x010a
        /*1222*/ 	.byte	0x3f
	.zero		1


	//   ....[77]....
        /*1224*/ 	.word	0x0002aa40
        /*1228*/ 	.word	0x00000003
        /*122c*/ 	.word	0x00000000
        /*1230*/ 	.short	0x010a
        /*1232*/ 	.byte	0x3f
	.zero		1


	//   ....[78]....
        /*1234*/ 	.word	0x0002aaa0
        /*1238*/ 	.word	0x0000005a
        /*123c*/ 	.word	0x00030890
        /*1240*/ 	.short	0x010a
        /*1242*/ 	.byte	0x3f
	.zero		1


	//   ....[79]....
        /*1244*/ 	.word	0x0002aaf0
        /*1248*/ 	.word	0x0000005a
        /*124c*/ 	.word	0x00030890
        /*1250*/ 	.short	0x010a
        /*1252*/ 	.byte	0x3f
	.zero		1


	//   ....[80]....
        /*1254*/ 	.word	0x0002ab40
        /*1258*/ 	.word	0x0000005a
        /*125c*/ 	.word	0x00030890
        /*1260*/ 	.short	0x010a
        /*1262*/ 	.byte	0x3f
	.zero		1


	//   ....[81]....
        /*1264*/ 	.word	0x0002ab90
        /*1268*/ 	.word	0x0000005a
        /*126c*/ 	.word	0x000308b0
        /*1270*/ 	.short	0x010a
        /*1272*/ 	.byte	0x3f
	.zero		1


	//   ....[82]....
        /*1274*/ 	.word	0x0002af70
        /*1278*/ 	.word	0x00000010
        /*127c*/ 	.word	0x00030800
        /*1280*/ 	.short	0x010a
        /*1282*/ 	.byte	0x3f
	.zero		1


	//   ....[83]....
        /*1284*/ 	.word	0x0002b380
        /*1288*/ 	.word	0x00000010
        /*128c*/ 	.word	0x00030800
        /*1290*/ 	.short	0x010a
        /*1292*/ 	.byte	0x3f
	.zero		1


	//   ....[84]....
        /*1294*/ 	.word	0x0002b3d0
        /*1298*/ 	.word	0x00000005
        /*129c*/ 	.word	0x00030830
        /*12a0*/ 	.short	0x010a
        /*12a2*/ 	.byte	0x3f
	.zero		1


	//   ....[85]....
        /*12a4*/ 	.word	0x0002b420
        /*12a8*/ 	.word	0x00000000
        /*12ac*/ 	.word	0x00030830
        /*12b0*/ 	.short	0x010a
        /*12b2*/ 	.byte	0x3f
	.zero		1


	//   ....[86]....
        /*12b4*/ 	.word	0x0002b470
        /*12b8*/ 	.word	0x00000015
        /*12bc*/ 	.word	0x00030850
        /*12c0*/ 	.short	0x010a
        /*12c2*/ 	.byte	0x3f
	.zero		1


	//   ....[87]....
        /*12c4*/ 	.word	0x0002b4c0
        /*12c8*/ 	.word	0x00000000
        /*12cc*/ 	.word	0x00030830
        /*12d0*/ 	.short	0x010a
        /*12d2*/ 	.byte	0x3f
	.zero		1


	//   ....[88]....
        /*12d4*/ 	.word	0x0002b510
        /*12d8*/ 	.word	0x0000000f
        /*12dc*/ 	.word	0x00030850
        /*12e0*/ 	.short	0x010a
        /*12e2*/ 	.byte	0x3f
	.zero		1


	//   ....[89]....
        /*12e4*/ 	.word	0x0002b560
        /*12e8*/ 	.word	0x00000003
        /*12ec*/ 	.word	0x00030830
        /*12f0*/ 	.short	0x010a
        /*12f2*/ 	.byte	0x3f
	.zero		1


	//   ....[90]....
        /*12f4*/ 	.word	0x0002b5b0
        /*12f8*/ 	.word	0x0000000e
        /*12fc*/ 	.word	0x00030850
        /*1300*/ 	.short	0x010a
        /*1302*/ 	.byte	0x3f
	.zero		1


	//   ....[91]....
        /*1304*/ 	.word	0x0002b600
        /*1308*/ 	.word	0x0000000c
        /*130c*/ 	.word	0x00030850
        /*1310*/ 	.short	0x010a
        /*1312*/ 	.byte	0x3f
	.zero		1


	//   ....[92]....
        /*1314*/ 	.word	0x0002b7b0
        /*1318*/ 	.word	0x00000005
        /*131c*/ 	.word	0x00030820
        /*1320*/ 	.short	0x010a
        /*1322*/ 	.byte	0x3f
	.zero		1


	//   ....[93]....
        /*1324*/ 	.word	0x0002b800
        /*1328*/ 	.word	0x00000007
        /*132c*/ 	.word	0x000308a0
        /*1330*/ 	.short	0x010a
        /*1332*/ 	.byte	0x3f
	.zero		1


	//   ....[94]....
        /*1334*/ 	.word	0x0002b850
        /*1338*/ 	.word	0x00000007
        /*133c*/ 	.word	0x000308c0
        /*1340*/ 	.short	0x010a
        /*1342*/ 	.byte	0x3f
	.zero		1


	//   ....[95]....
        /*1344*/ 	.word	0x0002b8a0
        /*1348*/ 	.word	0x00000008
        /*134c*/ 	.word	0x000308a0
        /*1350*/ 	.short	0x010a
        /*1352*/ 	.byte	0x3f
	.zero		1


	//   ....[96]....
        /*1354*/ 	.word	0x0002b8f0
        /*1358*/ 	.word	0x00000008
        /*135c*/ 	.word	0x000308c0
        /*1360*/ 	.short	0x010a
        /*1362*/ 	.byte	0x3f
	.zero		1


	//   ....[97]....
        /*1364*/ 	.word	0x0002ba90
        /*1368*/ 	.word	0x00000000
        /*136c*/ 	.word	0x00030840
        /*1370*/ 	.short	0x010a
        /*1372*/ 	.byte	0x3f
	.zero		1


	//   ....[98]....
        /*1374*/ 	.word	0x0002c6d0
        /*1378*/ 	.word	0x00000002
        /*137c*/ 	.word	0x00030820
        /*1380*/ 	.short	0x010a
        /*1382*/ 	.byte	0x3f
	.zero		1


	//   ....[99]....
        /*1384*/ 	.word	0x0002c720
        /*1388*/ 	.word	0x00000003
        /*138c*/ 	.word	0x00030840
        /*1390*/ 	.short	0x010a
        /*1392*/ 	.byte	0x3f
	.zero		1


	//   ....[100]....
        /*1394*/ 	.word	0x0002c770
        /*1398*/ 	.word	0x00000003
        /*139c*/ 	.word	0x00000060
        /*13a0*/ 	.short	0x010a
        /*13a2*/ 	.byte	0x3f
	.zero		1


	//   ....[101]....
        /*13a4*/ 	.word	0x0002c7c0
        /*13a8*/ 	.word	0x00000003
        /*13ac*/ 	.word	0x00030840
        /*13b0*/ 	.short	0x010a
        /*13b2*/ 	.byte	0x3f
	.zero		1


	//   ....[102]....
        /*13b4*/ 	.word	0x0002c810
        /*13b8*/ 	.word	0x00000002
        /*13bc*/ 	.word	0x00000060
        /*13c0*/ 	.short	0x010a
        /*13c2*/ 	.byte	0x3f
	.zero		1


	//   ....[103]....
        /*13c4*/ 	.word	0x0002c860
        /*13c8*/ 	.word	0x00000002
        /*13cc*/ 	.word	0x00030840
        /*13d0*/ 	.short	0x010a
        /*13d2*/ 	.byte	0x3f
	.zero		1


	//   ....[104]....
        /*13d4*/ 	.word	0x0002c8b0
        /*13d8*/ 	.word	0x00000002
        /*13dc*/ 	.word	0x00000060
        /*13e0*/ 	.short	0x010a
        /*13e2*/ 	.byte	0x3f
	.zero		1


	//   ....[105]....
        /*13e4*/ 	.word	0x0002c900
        /*13e8*/ 	.word	0x00000000
        /*13ec*/ 	.word	0x00030860
        /*13f0*/ 	.short	0x010a
        /*13f2*/ 	.byte	0x3f
	.zero		1


	//   ....[106]....
        /*13f4*/ 	.word	0x0002d360
        /*13f8*/ 	.word	0x00000000
        /*13fc*/ 	.word	0x00030820
        /*1400*/ 	.short	0x010a
        /*1402*/ 	.byte	0x3f
	.zero		1


	//   ....[107]....
        /*1404*/ 	.word	0x0002d500
        /*1408*/ 	.word	0x00000006
        /*140c*/ 	.word	0x00000000
        /*1410*/ 	.short	0x010a
        /*1412*/ 	.byte	0x3f
	.zero		1


	//   ....[108]....
        /*1414*/ 	.word	0x0002d550
        /*1418*/ 	.word	0x00000007
        /*141c*/ 	.word	0x00000000
        /*1420*/ 	.short	0x010a
        /*1422*/ 	.byte	0x3f
	.zero		1


	//   ....[109]....
        /*1424*/ 	.word	0x0002d5a0
        /*1428*/ 	.word	0x00000004
        /*142c*/ 	.word	0x00000000
        /*1430*/ 	.short	0x010a
        /*1432*/ 	.byte	0x3f
	.zero		1


	//----- nvinfo : EIATTR_NUM_MBARRIERS
	.align		4
.L_275:
        /*1434*/ 	.byte	0x03, 0x38
        /*1436*/ 	.short	0x0016


	//----- nvinfo : EIATTR_EXIT_INSTR_OFFSETS
	.align		4
        /*1438*/ 	.byte	0x04, 0x1c
        /*143a*/ 	.short	(.L_277 - .L_276)


	//   ....[0]....
.L_276:
        /*143c*/ 	.word	0x0002aa90


	//----- nvinfo : EIATTR_MAX_THREADS
	.align		4
.L_277:
        /*1440*/ 	.byte	0x04, 0x05
        /*1442*/ 	.short	(.L_279 - .L_278)
.L_278:
        /*1444*/ 	.word	0x00000180
        /*1448*/ 	.word	0x00000001
        /*144c*/ 	.word	0x00000001


	//----- nvinfo : EIATTR_CRS_STACK_SIZE
	.align		4
.L_279:
        /*1450*/ 	.byte	0x04, 0x1e
        /*1452*/ 	.short	(.L_281 - .L_280)
.L_280:
        /*1454*/ 	.word	0x00000000


	//----- nvinfo : EIATTR_CBANK_PARAM_SIZE
	.align		4
.L_281:
        /*1458*/ 	.byte	0x03, 0x19
        /*145a*/ 	.short	0x0af0


	//----- nvinfo : EIATTR_PARAM_CBANK
	.align		4
        /*145c*/ 	.byte	0x04, 0x0a
        /*145e*/ 	.short	(.L_283 - .L_282)
	.align		4
.L_282:
        /*1460*/ 	.word	index@(.nv.constant0._ZN7cutlass13device_kernelIN5flash11enable_sm90INS1_16FlashAttnFwdSm90INS1_25CollectiveMainloopFwdSm90ILi2EN4cute5tupleIJNS5_1CILi1EEES8_S8_EEENS6_IJNS7_ILi128EEENS7_ILi96EEENS7_ILi192EEEEEELi192ENS_10bfloat16_tEfNS_4arch4Sm90ELb0ELb1ELb0ELb1ELb0ELb1ELb0ELb1ELb1ELb1ELb0ELb0EEENS1_21CollectiveEpilogueFwdINS6_IJSA_SC_SB_EEES9_SE_SG_Li256ELb1ELb1ELb0ELb0EEENS1_36VarlenDynamicPersistentTileSchedulerILi128ELi96ELi256ELi128ELb0ELb1ELb1ELb1ELb0ELb1EEEEEEEEEvNT_6ParamsE)
        /*1464*/ 	.short	0x0210
        /*1466*/ 	.short	0x0af0


	//----- nvinfo : EIATTR_SW_WAR
	.align		4
.L_283:
        /*1468*/ 	.byte	0x04, 0x36
        /*146a*/ 	.short	(.L_285 - .L_284)
.L_284:
        /*146c*/ 	.word	0x00000008
.L_285:


//--------------------- .nv.info._ZN7cutlass13device_kernelIN5flash11enable_sm90INS1_16FlashAttnFwdSm90INS1_25CollectiveMainloopFwdSm90ILi2EN4cute5tupleIJNS5_1CILi1EEES8_S8_EEENS6_IJNS7_ILi128EEENS7_ILi112EEENS7_ILi192EEEEEELi192ENS_10bfloat16_tEfNS_4arch4Sm90ELb1ELb0ELb0ELb0ELb0ELb0ELb0ELb1ELb1ELb1ELb0ELb0EEENS1_21CollectiveEpilogueFwdINS6_IJSA_SC_SB_EEES9_SE_SG_Li256ELb0ELb1ELb0ELb0EEENS1_30DynamicPersistentTileSchedulerILi256ELi128ELb0ELb1ELb1EEEEEEEEEvNT_6ParamsE --------------------------
	.section	.nv.info._ZN7cutlass13device_kernelIN5flash11enable_sm90INS1_16FlashAttnFwdSm90INS1_25CollectiveMainloopFwdSm90ILi2EN4cute5tupleIJNS5_1CILi1EEES8_S8_EEENS6_IJNS7_ILi128EEENS7_ILi112EEENS7_ILi192EEEEEELi192ENS_10bfloat16_tEfNS_4arch4Sm90ELb1ELb0ELb0ELb0ELb0ELb0ELb0ELb1ELb1ELb1ELb0ELb0EEENS1_21CollectiveEpilogueFwdINS6_IJSA_SC_SB_EEES9_SE_SG_Li256ELb0ELb1ELb0ELb0EEENS1_30DynamicPersistentTileSchedulerILi256ELi128ELb0ELb1ELb1EEEEEEEEEvNT_6ParamsE,"",@"SHT_CUDA_INFO"
	.sectionflags	@""
	.align	4


	//----- nvinfo : EIATTR_CUDA_API_VERSION
	.align		4
        /*0000*/ 	.byte	0x04, 0x37
        /*0002*/ 	.short	(.L_287 - .L_286)
.L_286:
        /*0004*/ 	.word	0x00000082


	//----- nvinfo : EIATTR_KPARAM_INFO
	.align		4
.L_287:
        /*0008*/ 	.byte	0x04, 0x17
        /*000a*/ 	.short	(.L_289 - .L_288)
.L_288:
        /*000c*/ 	.word	0x00000000
        /*0010*/ 	.short	0x0000
        /*0012*/ 	.short	0x0070
        /*0014*/ 	.byte	0x00, 0xf0, 0x01, 0x2a


	//----- nvinfo : EIATTR_SPARSE_MMA_MASK
	.align		4
.L_289:
        /*0018*/ 	.byte	0x03, 0x50
        /*001a*/ 	.short	0x0000


	//----- nvinfo : EIATTR_MAXREG_COUNT
	.align		4
        /*001c*/ 	.byte	0x03, 0x1b
        /*001e*/ 	.short	0x00a8


	//----- nvinfo : EIATTR_NUM_BARRIERS
	.align		4
        /*0020*/ 	.byte	0x02, 0x4c
        /*0022*/ 	.byte	0x09
	.zero		1


	//----- nvinfo : EIATTR_EXTERNS
	.align		4
        /*0024*/ 	.byte	0x04, 0x0f
        /*0026*/ 	.short	(.L_291 - .L_290)


	//   ....[0]....
	.align		4
.L_290:
        /*0028*/ 	.word	index@(__assertfail)


	//----- nvinfo : EIATTR_ANNOTATIONS
	.align		4
.L_291:
        /*002c*/ 	.byte	0x04, 0x55
        /*002e*/ 	.short	(.L_293 - .L_292)


	//   ....[0]....
.L_292:
        /* <DEDUP_REMOVED lines=31> */


	//----- nvinfo : EIATTR_MERCURY_ISA_VERSION
	.align		4
.L_293:
        /*0210*/ 	.byte	0x03, 0x5f
        /*0212*/ 	.short	0x0101


	//----- nvinfo : EIATTR_INT_WARP_WIDE_INSTR_OFFSETS
	.align		4
        /*0214*/ 	.byte	0x04, 0x31
        /*0216*/ 	.short	(.L_295 - .L_294)


	//   ....[0]....
.L_294:
        /*0218*/ 	.word	0x00000120


	//   ....[1]....
        /*021c*/ 	.word	0x00000160


	//   ....[2]....
        /*0220*/ 	.word	0x00000220


	//   ....[3]....
        /*0224*/ 	.word	0x00011040


	//   ....[4]....
        /*0228*/ 	.word	0x000110e0


	//   ....[5]....
        /*022c*/ 	.word	0x00014ac0


	//   ....[6]....
        /*0230*/ 	.word	0x00014b60


	//----- nvinfo : EIATTR_COOP_GROUP_MASK_REGIDS
	.align		4
.L_295:
        /*0234*/ 	.byte	0x04, 0x29
        /*0236*/ 	.short	(.L_297 - .L_296)


	//   ....[0]....
.L_296:
        /*0238*/ 	.word	0xffffffff


	//   ....[1]....
        /*023c*/ 	.word	0xffffffff


	//   ....[2]....
        /*0240*/ 	.word	0xffffffff


	//   ....[3]....
        /*0244*/ 	.word	0xffffffff


	//   ....[4]....
        /*0248*/ 	.word	0xffffffff


	//   ....[5]....
        /*024c*/ 	.word	0xffffffff


	//   ....[6]....
        /*0250*/ 	.word	0xffffffff


	//   ....[7]....
        /*0254*/ 	.word	0xffffffff


	//   ....[8]....
        /*0258*/ 	.word	0xffffffff


	//   ....[9]....
        /*025c*/ 	.word	0xffffffff


	//   ....[10]....
        /*0260*/ 	.word	0xffffffff


	//   ....[11]....
        /*0264*/ 	.word	0xffffffff


	//   ....[12]....
        /*0268*/ 	.word	0xffffffff


	//   ....[13]....
        /*026c*/ 	.word	0xffffffff


	//   ....[14]....
        /*0270*/ 	.word	0xffffffff


	//   ....[15]....
        /*0274*/ 	.word	0xffffffff


	//   ....[16]....
        /*0278*/ 	.word	0xffffffff


	//   ....[17]....
        /*027c*/ 	.word	0xffffffff


	//   ....[18]....
        /*0280*/ 	.word	0xffffffff


	//   ....[19]....
        /*0284*/ 	.word	0xffffffff


	//   ....[20]....
        /*0288*/ 	.word	0xffffffff


	//   ....[21]....
        /*028c*/ 	.word	0xffffffff


	//   ....[22]....
        /*0290*/ 	.word	0xffffffff


	//   ....[23]....
        /*0294*/ 	.word	0xffffffff


	//   ....[24]....
        /*0298*/ 	.word	0xffffffff


	//   ....[25]....
        /*029c*/ 	.word	0xffffffff


	//   ....[26]....
        /*02a0*/ 	.word	0xffffffff


	//   ....[27]....
        /*02a4*/ 	.word	0xffffffff


	//   ....[28]....
        /*02a8*/ 	.word	0xffffffff


	//   ....[29]....
        /*02ac*/ 	.word	0xffffffff


	//   ....[30]....
        /*02b0*/ 	.word	0xffffffff


	//   ....[31]....
        /*02b4*/ 	.word	0xffffffff


	//   ....[32]....
        /*02b8*/ 	.word	0xffffffff


	//   ....[33]....
        /*02bc*/ 	.word	0xffffffff


	//   ....[34]....
        /*02c0*/ 	.word	0xffffffff


	//   ....[35]....
        /*02c4*/ 	.word	0xffffffff


	//   ....[36]....
        /*02c8*/ 	.word	0xffffffff


	//   ....[37]....
        /*02cc*/ 	.word	0xffffffff


	//   ....[38]....
        /*02d0*/ 	.word	0xffffffff


	//   ....[39]....
        /*02d4*/ 	.word	0xffffffff


	//   ....[40]....
        /*02d8*/ 	.word	0xffffffff


	//   ....[41]....
        /*02dc*/ 	.word	0xffffffff


	//   ....[42]....
        /*02e0*/ 	.word	0xffffffff


	//   ....[43]....
        /*02e4*/ 	.word	0xffffffff


	//   ....[44]....
        /*02e8*/ 	.word	0xffffffff


	//   ....[45]....
        /*02ec*/ 	.word	0xffffffff


	//   ....[46]....
        /*02f0*/ 	.word	0xffffffff


	//   ....[47]....
        /*02f4*/ 	.word	0xffffffff


	//   ....[48]....
        /*02f8*/ 	.word	0xffffffff


	//   ....[49]....
        /*02fc*/ 	.word	0xffffffff


	//   ....[50]....
        /*0300*/ 	.word	0xffffffff


	//   ....[51]....
        /*0304*/ 	.word	0xffffffff


	//   ....[52]....
        /*0308*/ 	.word	0xffffffff


	//   ....[53]....
        /*030c*/ 	.word	0xffffffff


	//   ....[54]....
        /*0310*/ 	.word	0xffffffff


	//   ....[55]....
        /*0314*/ 	.word	0xffffffff


	//   ....[56]....
        /*0318*/ 	.word	0xffffffff


	//   ....[57]....
        /*031c*/ 	.word	0xffffffff


	//   ....[58]....
        /*0320*/ 	.word	0xffffffff


	//   ....[59]....
        /*0324*/ 	.word	0xffffffff


	//   ....[60]....
        /*0328*/ 	.word	0xffffffff


	//   ....[61]....
        /*032c*/ 	.word	0xffffffff


	//   ....[62]....
        /*0330*/ 	.word	0xffffffff


	//   ....[63]....
        /*0334*/ 	.word	0xffffffff


	//   ....[64]....
        /*0338*/ 	.word	0xffffffff


	//   ....[65]....
        /*033c*/ 	.word	0xffffffff


	//   ....[66]....
        /*0340*/ 	.word	0xffffffff


	//   ....[67]....
        /*0344*/ 	.word	0xffffffff


	//   ....[68]....
        /*0348*/ 	.word	0x0500000f


	//   ....[69]....
        /*034c*/ 	.word	0x0500000f


	//   ....[70]....
        /*0350*/ 	.word	0x0500000f


	//   ....[71]....
        /*0354*/ 	.word	0x0500000f


	//   ....[72]....
        /*0358*/ 	.word	0x0500000f


	//   ....[73]....
        /*035c*/ 	.word	0x0500000f


	//   ....[74]....
        /*0360*/ 	.word	0x0500000f


	//   ....[75]....
        /*0364*/ 	.word	0x0500000f


	//   ....[76]....
        /*0368*/ 	.word	0x0500000f


	//   ....[77]....
        /*036c*/ 	.word	0x0500000f


	//   ....[78]....
        /*0370*/ 	.word	0x0500000f


	//   ....[79]....
        /*0374*/ 	.word	0x0500000f


	//   ....[80]....
        /*0378*/ 	.word	0x0500000f


	//   ....[81]....
        /*037c*/ 	.word	0x0500000f


	//   ....[82]....
        /*0380*/ 	.word	0x0500000f


	//   ....[83]....
        /*0384*/ 	.word	0x0500000f


	//   ....[84]....
        /*0388*/ 	.word	0x0500000f


	//   ....[85]....
        /*038c*/ 	.word	0x0500000f


	//   ....[86]....
        /*0390*/ 	.word	0x0500000f


	//----- nvinfo : EIATTR_COOP_GROUP_INSTR_OFFSETS
	.align		4
.L_297:
        /*0394*/ 	.byte	0x04, 0x28
        /*0396*/ 	.short	(.L_299 - .L_298)


	//   ....[0]....
.L_298:
        /*0398*/ 	.word	0x00000060


	//   ....[1]....
        /*039c*/ 	.word	0x00000130


	//   ....[2]....
        /*03a0*/ 	.word	0x00000230


	//   ....[3]....
        /*03a4*/ 	.word	0x000003a0


	//   ....[4]....
        /*03a8*/ 	.word	0x00000500


	//   ....[5]....
        /*03ac*/ 	.word	0x00000620


	//   ....[6]....
        /*03b0*/ 	.word	0x00000780


	//   ....[7]....
        /*03b4*/ 	.word	0x00001570


	//   ....[8]....
        /*03b8*/ 	.word	0x00001d10


	//   ....[9]....
        /*03bc*/ 	.word	0x00001e00


	//   ....[10]....
        /*03c0*/ 	.word	0x00003e30


	//   ....[11]....
        /*03c4*/ 	.word	0x00003f00


	//   ....[12]....
        /*03c8*/ 	.word	0x00004770


	//   ....[13]....
        /*03cc*/ 	.word	0x00004810


	//   ....[14]....
        /*03d0*/ 	.word	0x00007ca0


	//   ....[15]....
        /*03d4*/ 	.word	0x00008370


	//   ....[16]....
        /*03d8*/ 	.word	0x000083d0


	//   ....[17]....
        /*03dc*/ 	.word	0x00008440


	//   ....[18]....
        /*03e0*/ 	.word	0x00008d00


	//   ....[19]....
        /*03e4*/ 	.word	0x00008d30


	//   ....[20]....
        /*03e8*/ 	.word	0x0000c1d0


	//   ....[21]....
        /*03ec*/ 	.word	0x0000c200


	//   ....[22]....
        /*03f0*/ 	.word	0x0000c650


	//   ....[23]....
        /*03f4*/ 	.word	0x0000c6c0


	//   ....[24]....
        /*03f8*/ 	.word	0x0000dab0


	//   ....[25]....
        /*03fc*/ 	.word	0x0000daf0


	//   ....[26]....
        /*0400*/ 	.word	0x0000dbd0


	//   ....[27]....
        /*0404*/ 	.word	0x0000dbf0


	//   ....[28]....
        /*0408*/ 	.word	0x0000f0d0


	//   ....[29]....
        /*040c*/ 	.word	0x0000f140


	//   ....[30]....
        /*0410*/ 	.word	0x0000f1b0


	//   ....[31]....
        /*0414*/ 	.word	0x0000f1e0


	//   ....[32]....
        /*0418*/ 	.word	0x0000f8a0


	//   ....[33]....
        /*041c*/ 	.word	0x0000f8c0


	//   ....[34]....
        /*0420*/ 	.word	0x0000f9e0


	//   ....[35]....
        /*0424*/ 	.word	0x0000fa00


	//   ....[36]....
        /*0428*/ 	.word	0x0000fb10


	//   ....[37]....
        /*042c*/ 	.word	0x0000fb30


	//   ....[38]....
        /*0430*/ 	.word	0x0000fc50


	//   ....[39]....
        /*0434*/ 	.word	0x0000fc70


	//   ....[40]....
        /*0438*/ 	.word	0x00010310


	//   ....[41]....
        /*043c*/ 	.word	0x00010340


	//   ....[42]....
        /*0440*/ 	.word	0x00010460


	//   ....[43]....
        /*0444*/ 	.word	0x00010480


	//   ....[44]....
        /*0448*/ 	.word	0x00010590


	//   ....[45]....
        /*044c*/ 	.word	0x000105b0


	//   ....[46]....
        /*0450*/ 	.word	0x000106d0


	//   ....[47]....
        /*0454*/ 	.word	0x000106f0


	//   ....[48]....
        /*0458*/ 	.word	0x00010890


	//   ....[49]....
        /*045c*/ 	.word	0x00011630


	//   ....[50]....
        /*0460*/ 	.word	0x00012060


	//   ....[51]....
        /*0464*/ 	.word	0x000120a0


	//   ....[52]....
        /*0468*/ 	.word	0x00012170


	//   ....[53]....
        /*046c*/ 	.word	0x00012180


	//   ....[54]....
        /*0470*/ 	.word	0x00012210


	//   ....[55]....
        /*0474*/ 	.word	0x00012220


	//   ....[56]....
        /*0478*/ 	.word	0x000122b0


	//   ....[57]....
        /*047c*/ 	.word	0x000122c0


	//   ....[58]....
        /*0480*/ 	.word	0x00012350


	//   ....[59]....
        /*0484*/ 	.word	0x00012360


	//   ....[60]....
        /*0488*/ 	.word	0x000123f0


	//   ....[61]....
        /*048c*/ 	.word	0x00012400


	//   ....[62]....
        /*0490*/ 	.word	0x00012490


	//   ....[63]....
        /*0494*/ 	.word	0x000124a0


	//   ....[64]....
        /*0498*/ 	.word	0x000124b0


	//   ....[65]....
        /*049c*/ 	.word	0x000124c0


	//   ....[66]....
        /*04a0*/ 	.word	0x000151b0


	//   ....[67]....
        /*04a4*/ 	.word	0x000153a0


	//   ....[68]....
        /*04a8*/ 	.word	0x00015910


	//   ....[69]....
        /*04ac*/ 	.word	0x00015a90


	//   ....[70]....
        /*04b0*/ 	.word	0x00015af0


	//   ....[71]....
        /*04b4*/ 	.word	0x00015c30


	//   ....[72]....
        /*04b8*/ 	.word	0x00015c80


	//   ....[73]....
        /*04bc*/ 	.word	0x00015da0


	//   ....[74]....
        /*04c0*/ 	.word	0x00015df0


	//   ....[75]....
        /*04c4*/ 	.word	0x00015f10


	//   ....[76]....
        /*04c8*/ 	.word	0x00015f60


	//   ....[77]....
        /*04cc*/ 	.word	0x00016080


	//   ....[78]....
        /*04d0*/ 	.word	0x000160d0


	//   ....[79]....
        /*04d4*/ 	.word	0x000161f0


	//   ....[80]....
        /*04d8*/ 	.word	0x00016240


	//   ....[81]....
        /*04dc*/ 	.word	0x00016360


	//   ....[82]....
        /*04e0*/ 	.word	0x000163b0


	//   ....[83]....
        /*04e4*/ 	.word	0x000164b0


	//   ....[84]....
        /*04e8*/ 	.word	0x00016500


	//   ....[85]....
        /*04ec*/ 	.word	0x00016820


	//   ....[86]....
        /*04f0*/ 	.word	0x00016940


	//----- nvinfo : EIATTR_REG_RECONFIG
	.align		4
.L_299:
        /*04f4*/ 	.byte	0x01, 0x54
	.zero		2


	//----- nvinfo : EIATTR_SYSCALL_OFFSETS
	.align		4
        /*04f8*/ 	.byte	0x04, 0x46
        /*04fa*/ 	.short	(.L_301 - .L_300)


	//   ....[0]....
.L_300:
        /*04fc*/ 	.word	0x00001750


	//   ....[1]....
        /*0500*/ 	.word	0x00011250


	//   ....[2]....
        /*0504*/ 	.word	0x000113a0


	//   ....[3]....
        /*0508*/ 	.word	0x00011490


	//   ....[4]....
        /*050c*/ 	.word	0x00011c60


	//----- nvinfo : EIATTR_MBARRIER_INSTR_OFFSETS
	.align		4
.L_301:
        /*0510*/ 	.byte	0x04, 0x39
        /*0512*/ 	.short	(.L_303 - .L_302)


	//   ....[0]....
.L_302:
        /*0514*/ 	.word	0x00000250
        /*0518*/ 	.word	0x000000ff
        /*051c*/ 	.word	0x00036800
        /*0520*/ 	.short	0x0100
        /*0522*/ 	.byte	0x08
	.zero		1


	//   ....[1]....
        /*0524*/ 	.word	0x00000260
        /*0528*/ 	.word	0x000000ff
        /*052c*/ 	.word	0x00036820
        /*0530*/ 	.short	0x0100
        /*0532*/ 	.byte	0x08
	.zero		1


	//   ....[2]....
        /*0534*/ 	.word	0x00000350
        /*0538*/ 	.word	0x000000ff
        /*053c*/ 	.word	0x00036830
        /*0540*/ 	.short	0x0100
        /*0542*/ 	.byte	0x08
	.zero		1


	//   ....[3]....
        /*0544*/ 	.word	0x00000360
        /*0548*/ 	.word	0x000000ff
        /*054c*/ 	.word	0x00036840
        /*0550*/ 	.short	0x0100
        /*0552*/ 	.byte	0x08
	.zero		1


	//   ....[4]....
        /*0554*/ 	.word	0x00000370
        /*0558*/ 	.word	0x000000ff
        /*055c*/ 	.word	0x00036838
        /*0560*/ 	.short	0x0100
        /*0562*/ 	.byte	0x08
	.zero		1


	//   ....[5]....
        /*0564*/ 	.word	0x00000380
        /*0568*/ 	.word	0x000000ff
        /*056c*/ 	.word	0x00036848
        /*0570*/ 	.short	0x0100
        /*0572*/ 	.byte	0x08
	.zero		1


	//   ....[6]....
        /*0574*/ 	.word	0x000004b0
        /*0578*/ 	.word	0x000000ff
        /*057c*/ 	.word	0x00036850
        /*0580*/ 	.short	0x0100
        /*0582*/ 	.byte	0x08
	.zero		1


	//   ....[7]....
        /*0584*/ 	.word	0x000004c0
        /*0588*/ 	.word	0x000000ff
        /*058c*/ 	.word	0x00036860
        /*0590*/ 	.short	0x0100
        /*0592*/ 	.byte	0x08
	.zero		1


	//   ....[8]....
        /*0594*/ 	.word	0x000004d0
        /*0598*/ 	.word	0x000000ff
        /*059c*/ 	.word	0x00036858
        /*05a0*/ 	.short	0x0100
        /*05a2*/ 	.byte	0x08
	.zero		1


	//   ....[9]....
        /*05a4*/ 	.word	0x000004e0
        /*05a8*/ 	.word	0x000000ff
        /*05ac*/ 	.word	0x00036868
        /*05b0*/ 	.short	0x0100
        /*05b2*/ 	.byte	0x08
	.zero		1


	//   ....[10]....
        /*05b4*/ 	.word	0x000005d0
        /*05b8*/ 	.word	0x000000ff
        /*05bc*/ 	.word	0x00036870
        /*05c0*/ 	.short	0x0100
        /*05c2*/ 	.byte	0x06
	.zero		1


	//   ....[11]....
        /*05c4*/ 	.word	0x000005e0
        /*05c8*/ 	.word	0x000000ff
        /*05cc*/ 	.word	0x00036880
        /*05d0*/ 	.short	0x0100
        /*05d2*/ 	.byte	0x06
	.zero		1


	//   ....[12]....
        /*05d4*/ 	.word	0x000005f0
        /*05d8*/ 	.word	0x000000ff
        /*05dc*/ 	.word	0x00036878
        /*05e0*/ 	.short	0x0100
        /*05e2*/ 	.byte	0x06
	.zero		1


	//   ....[13]....
        /*05e4*/ 	.word	0x00000600
        /*05e8*/ 	.word	0x000000ff
        /*05ec*/ 	.word	0x00036888
        /*05f0*/ 	.short	0x0100
        /*05f2*/ 	.byte	0x06
	.zero		1


	//   ....[14]....
        /*05f4*/ 	.word	0x00000730
        /*05f8*/ 	.word	0x000000ff
        /*05fc*/ 	.word	0x00036890
        /*0600*/ 	.short	0x0100
        /*0602*/ 	.byte	0x08
	.zero		1


	//   ....[15]....
        /*0604*/ 	.word	0x00000740
        /*0608*/ 	.word	0x000000ff
        /*060c*/ 	.word	0x000368a0
        /*0610*/ 	.short	0x0100
        /*0612*/ 	.byte	0x08
	.zero		1


	//   ....[16]....
        /*0614*/ 	.word	0x00000750
        /*0618*/ 	.word	0x000000ff
        /*061c*/ 	.word	0x00036898
        /*0620*/ 	.short	0x0100
        /*0622*/ 	.byte	0x08
	.zero		1


	//   ....[17]....
        /*0624*/ 	.word	0x00000760
        /*0628*/ 	.word	0x000000ff
        /*062c*/ 	.word	0x000368a8
        /*0630*/ 	.short	0x0100
        /*0632*/ 	.byte	0x08
	.zero		1


	//   ....[18]....
        /*0634*/ 	.word	0x00000890
        /*0638*/ 	.word	0x000000ff
        /*063c*/ 	.word	0x000368b0
        /*0640*/ 	.short	0x0100
        /*0642*/ 	.byte	0x08
	.zero		1


	//   ....[19]....
        /*0644*/ 	.word	0x000008a0
        /*0648*/ 	.word	0x000000ff
        /*064c*/ 	.word	0x000368c0
        /*0650*/ 	.short	0x0100
        /*0652*/ 	.byte	0x08
	.zero		1


	//   ....[20]....
        /*0654*/ 	.word	0x000008b0
        /*0658*/ 	.word	0x000000ff
        /*065c*/ 	.word	0x000368b8
        /*0660*/ 	.short	0x0100
        /*0662*/ 	.byte	0x08
	.zero		1


	//   ....[21]....
        /*0664*/ 	.word	0x000008c0
        /*0668*/ 	.word	0x000000ff
        /*066c*/ 	.word	0x000368c8
        /*0670*/ 	.short	0x0100
        /*0672*/ 	.byte	0x08
	.zero		1


	//   ....[22]....
        /*0674*/ 	.word	0x000017b0
        /*0678*/ 	.word	0x000000ff
        /*067c*/ 	.word	0x00036800
        /*0680*/ 	.short	0x010a
        /*0682*/ 	.byte	0x25
	.zero		1


	//   ....[23]....
        /*0684*/ 	.word	0x00001830
        /*0688*/ 	.word	0x00000002
        /*068c*/ 	.word	0x00036830
        /*0690*/ 	.short	0x010a
        /*0692*/ 	.byte	0x3f
	.zero		1


	//   ....[24]....
        /*0694*/ 	.word	0x00001890
        /*0698*/ 	.word	0x00000002
        /*069c*/ 	.word	0x00036830
        /*06a0*/ 	.short	0x010a
        /*06a2*/ 	.byte	0x3f
	.zero		1


	//   ....[25]....
        /*06a4*/ 	.word	0x00003d60
        /*06a8*/ 	.word	0x00000002
        /*06ac*/ 	.word	0x00000000
        /*06b0*/ 	.short	0x0101
        /*06b2*/ 	.byte	0x3f
	.zero		1


	//   ....[26]....
        /*06b4*/ 	.word	0x00005560
        /*06b8*/ 	.word	0x000000ff
        /*06bc*/ 	.word	0x00036830
        /*06c0*/ 	.short	0x010a
        /*06c2*/ 	.byte	0x06
	.zero		1


	//   ....[27]....
        /*06c4*/ 	.word	0x000055a0
        /*06c8*/ 	.word	0x000000ff
        /*06cc*/ 	.word	0x00036830
        /*06d0*/ 	.short	0x010a
        /*06d2*/ 	.byte	0x06
	.zero		1


	//   ....[28]....
        /*06d4*/ 	.word	0x00007ae0
        /*06d8*/ 	.word	0x000000ff
        /*06dc*/ 	.word	0x00036850
        /*06e0*/ 	.short	0x010a
        /*06e2*/ 	.byte	0x0b
	.zero		1


	//   ....[29]....
        /*06e4*/ 	.word	0x00007b20
        /*06e8*/ 	.word	0x000000ff
        /*06ec*/ 	.word	0x00036850
        /*06f0*/ 	.short	0x010a
        /*06f2*/ 	.byte	0x0b
	.zero		1


	//   ....[30]....
        /*06f4*/ 	.word	0x00009320
        /*06f8*/ 	.word	0x00000008
        /*06fc*/ 	.word	0x00000000
        /*0700*/ 	.short	0x0101
        /*0702*/ 	.byte	0x3f
	.zero		1


	//   ....[31]....
        /*0704*/ 	.word	0x00009390
        /*0708*/ 	.word	0x00000008
        /*070c*/ 	.word	0x00000000
        /*0710*/ 	.short	0x0101
        /*0712*/ 	.byte	0x3f
	.zero		1


	//   ....[32]....
        /*0714*/ 	.word	0x00009930
        /*0718*/ 	.word	0x000000ff
        /*071c*/ 	.word	0x00036830
        /*0720*/ 	.short	0x010a
        /*0722*/ 	.byte	0x04
	.zero		1


	//   ....[33]....
        /*0724*/ 	.word	0x00009970
        /*0728*/ 	.word	0x000000ff
        /*072c*/ 	.word	0x00036830
        /*0730*/ 	.short	0x010a
        /*0732*/ 	.byte	0x04
	.zero		1


	//   ....[34]....
        /*0734*/ 	.word	0x0000beb0
        /*0738*/ 	.word	0x000000ff
        /*073c*/ 	.word	0x00036850
        /*0740*/ 	.short	0x010a
        /*0742*/ 	.byte	0x0a
	.zero		1


	//   ....[35]....
        /*0744*/ 	.word	0x0000bef0
        /*0748*/ 	.word	0x000000ff
        /*074c*/ 	.word	0x00036850
        /*0750*/ 	.short	0x010a
        /*0752*/ 	.byte	0x0a
	.zero		1


	//   ....[36]....
        /*0754*/ 	.word	0x0000ce30
        /*0758*/ 	.word	0x0000008c
        /*075c*/ 	.word	0x00000000
        /*0760*/ 	.short	0x0101
        /*0762*/ 	.byte	0x3f
	.zero		1


	//   ....[37]....
        /*0764*/ 	.word	0x0000ce90
        /*0768*/ 	.word	0x0000008c
        /*076c*/ 	.word	0x00000000
        /*0770*/ 	.short	0x0101
        /*0772*/ 	.byte	0x3f
	.zero		1


	//   ....[38]....
        /*0774*/ 	.word	0x0000da20
        /*0778*/ 	.word	0x000000ff
        /*077c*/ 	.word	0x00036850
        /*0780*/ 	.short	0x010a
        /*0782*/ 	.byte	0x05
	.zero		1


	//   ....[39]....
        /*0784*/ 	.word	0x0000da60
        /*0788*/ 	.word	0x000000ff
        /*078c*/ 	.word	0x00036850
        /*0790*/ 	.short	0x010a
        /*0792*/ 	.byte	0x05
	.zero		1


	//   ....[40]....
        /*0794*/ 	.word	0x0000df60
        /*0798*/ 	.word	0x0000007a
        /*079c*/ 	.word	0x00000000
        /*07a0*/ 	.short	0x0101
        /*07a2*/ 	.byte	0x3f
	.zero		1


	//   ....[41]....
        /*07a4*/ 	.word	0x0000f890
        /*07a8*/ 	.word	0x0000005a
        /*07ac*/ 	.word	0x00000000
        /*07b0*/ 	.short	0x0101
        /*07b2*/ 	.byte	0x3f
	.zero		1


	//   ....[42]....
        /*07b4*/ 	.word	0x00011840
        /*07b8*/ 	.word	0x00000002
        /*07bc*/ 	.word	0x00036840
        /*07c0*/ 	.short	0x010a
        /*07c2*/ 	.byte	0x3f
	.zero		1


	//   ....[43]....
        /*07c4*/ 	.word	0x00012610
        /*07c8*/ 	.word	0x00000011
        /*07cc*/ 	.word	0x00036800
        /*07d0*/ 	.short	0x0107
        /*07d2*/ 	.byte	0x3f
	.zero		1


	//   ....[44]....
        /*07d4*/ 	.word	0x00012720
        /*07d8*/ 	.word	0x00000011
        /*07dc*/ 	.word	0x00036800
        /*07e0*/ 	.short	0x0101
        /*07e2*/ 	.byte	0x3f
	.zero		1


	//   ....[45]....
        /*07e4*/ 	.word	0x00012740
        /*07e8*/ 	.word	0x00000011
        /*07ec*/ 	.word	0x00036820
        /*07f0*/ 	.short	0x010a
        /*07f2*/ 	.byte	0x3f
	.zero		1


	//   ....[46]....
        /*07f4*/ 	.word	0x00012a60
        /*07f8*/ 	.word	0x00000002
        /*07fc*/ 	.word	0x00036840
        /*0800*/ 	.short	0x010a
        /*0802*/ 	.byte	0x3f
	.zero		1


	//   ....[47]....
        /*0804*/ 	.word	0x00012ed0
        /*0808*/ 	.word	0x00000003
        /*080c*/ 	.word	0x00000060
        /*0810*/ 	.short	0x010a
        /*0812*/ 	.byte	0x3f
	.zero		1


	//   ....[48]....
        /*0814*/ 	.word	0x00013620
        /*0818*/ 	.word	0x00000003
        /*081c*/ 	.word	0x00036840
        /*0820*/ 	.short	0x010a
        /*0822*/ 	.byte	0x3f
	.zero		1


	//   ....[49]....
        /*0824*/ 	.word	0x00013ab0
        /*0828*/ 	.word	0x00000002
        /*082c*/ 	.word	0x00000060
        /*0830*/ 	.short	0x010a
        /*0832*/ 	.byte	0x3f
	.zero		1


	//   ....[50]....
        /*0834*/ 	.word	0x00014150
        /*0838*/ 	.word	0x00000002
        /*083c*/ 	.word	0x00036840
        /*0840*/ 	.short	0x010a
        /*0842*/ 	.byte	0x3f
	.zero		1


	//   ....[51]....
        /*0844*/ 	.word	0x000145e0
        /*0848*/ 	.word	0x00000002
        /*084c*/ 	.word	0x00000060
        /*0850*/ 	.short	0x010a
        /*0852*/ 	.byte	0x3f
	.zero		1


	//   ....[52]....
        /*0854*/ 	.word	0x00014c30
        /*0858*/ 	.word	0x00000002
        /*085c*/ 	.word	0x00036860
        /*0860*/ 	.short	0x010a
        /*0862*/ 	.byte	0x3f
	.zero		1


	//   ....[53]....
        /*0864*/ 	.word	0x00015320
        /*0868*/ 	.word	0x00000000
        /*086c*/ 	.word	0x00036820
        /*0870*/ 	.short	0x010a
        /*0872*/ 	.byte	0x3f
	.zero		1


	//   ....[54]....
        /*0874*/ 	.word	0x000154f0
        /*0878*/ 	.word	0x00000006
        /*087c*/ 	.word	0x00000000
        /*0880*/ 	.short	0x010a
        /*0882*/ 	.byte	0x3f
	.zero		1


	//   ....[55]....
        /*0884*/ 	.word	0x00015540
        /*0888*/ 	.word	0x00000003
        /*088c*/ 	.word	0x00000000
        /*0890*/ 	.short	0x010a
        /*0892*/ 	.byte	0x3f
	.zero		1


	//   ....[56]....
        /*0894*/ 	.word	0x000155a0
        /*0898*/ 	.word	0x00000012
        /*089c*/ 	.word	0x00000000
        /*08a0*/ 	.short	0x010a
        /*08a2*/ 	.byte	0x3f
	.zero		1


	//   ....[57]....
        /*08a4*/ 	.word	0x000155d0
        /*08a8*/ 	.word	0x00000003
        /*08ac*/ 	.word	0x00000000
        /*08b0*/ 	.short	0x010a
        /*08b2*/ 	.byte	0x3f
	.zero		1


	//   ....[58]....
        /*08b4*/ 	.word	0x00015640
        /*08b8*/ 	.word	0x00000003
        /*08bc*/ 	.word	0x00036800
        /*08c0*/ 	.short	0x010a
        /*08c2*/ 	.byte	0x3f
	.zero		1


	//   ....[59]....
        /*08c4*/ 	.word	0x00015690
        /*08c8*/ 	.word	0x00000002
        /*08cc*/ 	.word	0x00036830
        /*08d0*/ 	.short	0x010a
        /*08d2*/ 	.byte	0x3f
	.zero		1


	//   ....[60]....
        /*08d4*/ 	.word	0x000156f0
        /*08d8*/ 	.word	0x00000005
        /*08dc*/ 	.word	0x00036830
        /*08e0*/ 	.short	0x010a
        /*08e2*/ 	.byte	0x3f
	.zero		1


	//   ....[61]....
        /*08e4*/ 	.word	0x00015750
        /*08e8*/ 	.word	0x00000003
        /*08ec*/ 	.word	0x00036850
        /*08f0*/ 	.short	0x010a
        /*08f2*/ 	.byte	0x3f
	.zero		1


	//   ....[62]....
        /*08f4*/ 	.word	0x000157b0
        /*08f8*/ 	.word	0x00000005
        /*08fc*/ 	.word	0x00036830
        /*0900*/ 	.short	0x010a
        /*0902*/ 	.byte	0x3f
	.zero		1


	//   ....[63]....
        /*0904*/ 	.word	0x00015810
        /*0908*/ 	.word	0x00000003
        /*090c*/ 	.word	0x00036850
        /*0910*/ 	.short	0x010a
        /*0912*/ 	.byte	0x3f
	.zero		1


	//   ....[64]....
        /*0914*/ 	.word	0x00015870
        /*0918*/ 	.word	0x00000003
        /*091c*/ 	.word	0x00036850
        /*0920*/ 	.short	0x010a
        /*0922*/ 	.byte	0x3f
	.zero		1


	//   ....[65]....
        /*0924*/ 	.word	0x000159c0
        /*0928*/ 	.word	0x00000002
        /*092c*/ 	.word	0x00036840
        /*0930*/ 	.short	0x010a
        /*0932*/ 	.byte	0x3f
	.zero		1


	//   ....[66]....
        /*0934*/ 	.word	0x00016540
        /*0938*/ 	.word	0x00000011
        /*093c*/ 	.word	0x00036820
        /*0940*/ 	.short	0x010a
        /*0942*/ 	.byte	0x3f
	.zero		1


	//   ....[67]....
        /*0944*/ 	.word	0x00016590
        /*0948*/ 	.word	0x00000002
        /*094c*/ 	.word	0x00036840
        /*0950*/ 	.short	0x010a
        /*0952*/ 	.byte	0x3f
	.zero		1


	//   ....[68]....
        /*0954*/ 	.word	0x000165e0
        /*0958*/ 	.word	0x00000003
        /*095c*/ 	.word	0x00000060
        /*0960*/ 	.short	0x010a
        /*0962*/ 	.byte	0x3f
	.zero		1


	//   ....[69]....
        /*0964*/ 	.word	0x00016630
        /*0968*/ 	.word	0x00000003
        /*096c*/ 	.word	0x00036840
        /*0970*/ 	.short	0x010a
        /*0972*/ 	.byte	0x3f
	.zero		1


	//   ....[70]....
        /*0974*/ 	.word	0x00016680
        /*0978*/ 	.word	0x00000002
        /*097c*/ 	.word	0x00000060
        /*0980*/ 	.short	0x010a
        /*0982*/ 	.byte	0x3f
	.zero		1


	//   ....[71]....
        /*0984*/ 	.word	0x000166d0
        /*0988*/ 	.word	0x00000002
        /*098c*/ 	.word	0x00036840
        /*0990*/ 	.short	0x010a
        /*0992*/ 	.byte	0x3f
	.zero		1


	//   ....[72]....
        /*0994*/ 	.word	0x00016720
        /*0998*/ 	.word	0x00000002
        /*099c*/ 	.word	0x00000060
        /*09a0*/ 	.short	0x010a
        /*09a2*/ 	.byte	0x3f
	.zero		1


	//   ....[73]....
        /*09a4*/ 	.word	0x00016770
        /*09a8*/ 	.word	0x00000002
        /*09ac*/ 	.word	0x00036860
        /*09b0*/ 	.short	0x010a
        /*09b2*/ 	.byte	0x3f
	.zero		1


	//   ....[74]....
        /*09b4*/ 	.word	0x00016860
        /*09b8*/ 	.word	0x00000000
        /*09bc*/ 	.word	0x00036820
        /*09c0*/ 	.short	0x010a
        /*09c2*/ 	.byte	0x3f
	.zero		1


	//   ....[75]....
        /*09c4*/ 	.word	0x00016a00
        /*09c8*/ 	.word	0x00000006
        /*09cc*/ 	.word	0x00000000
        /*09d0*/ 	.short	0x010a
        /*09d2*/ 	.byte	0x3f
	.zero		1


	//   ....[76]....
        /*09d4*/ 	.word	0x00016a50
        /*09d8*/ 	.word	0x00000003
        /*09dc*/ 	.word	0x00000000
        /*09e0*/ 	.short	0x010a
        /*09e2*/ 	.byte	0x3f
	.zero		1


	//   ....[77]....
        /*09e4*/ 	.word	0x00016aa0
        /*09e8*/ 	.word	0x00000012
        /*09ec*/ 	.word	0x00000000
        /*09f0*/ 	.short	0x010a
        /*09f2*/ 	.byte	0x3f
	.zero		1


	//----- nvinfo : EIATTR_NUM_MBARRIERS
	.align		4
.L_303:
        /*09f4*/ 	.byte	0x03, 0x38
        /*09f6*/ 	.short	0x0016


	//----- nvinfo : EIATTR_EXIT_INSTR_OFFSETS
	.align		4
        /*09f8*/ 	.byte	0x04, 0x1c
        /*09fa*/ 	.short	(.L_305 - .L_304)


	//   ....[0]....
.L_304:
        /*09fc*/ 	.word	0x000009e0


	//   ....[1]....
        /*0a00*/ 	.word	0x00010830


	//   ....[2]....
        /*0a04*/ 	.word	0x00015620


	//----- nvinfo : EIATTR_MAX_THREADS
	.align		4
.L_305:
        /*0a08*/ 	.byte	0x04, 0x05
        /*0a0a*/ 	.short	(.L_307 - .L_306)
.L_306:
        /*0a0c*/ 	.word	0x00000180
        /*0a10*/ 	.word	0x00000001
        /*0a14*/ 	.word	0x00000001


	//----- nvinfo : EIATTR_CRS_STACK_SIZE
	.align		4
.L_307:
        /*0a18*/ 	.byte	0x04, 0x1e
        /*0a1a*/ 	.short	(.L_309 - .L_308)
.L_308:
        /*0a1c*/ 	.word	0x00000000


	//----- nvinfo : EIATTR_CBANK_PARAM_SIZE
	.align		4
.L_309:
        /*0a20*/ 	.byte	0x03, 0x19
        /*0a22*/ 	.short	0x0af0


	//----- nvinfo : EIATTR_PARAM_CBANK
	.align		4
        /*0a24*/ 	.byte	0x04, 0x0a
        /*0a26*/ 	.short	(.L_311 - .L_310)
	.align		4
.L_310:
        /*0a28*/ 	.word	index@(.nv.constant0._ZN7cutlass13device_kernelIN5flash11enable_sm90INS1_16FlashAttnFwdSm90INS1_25CollectiveMainloopFwdSm90ILi2EN4cute5tupleIJNS5_1CILi1EEES8_S8_EEENS6_IJNS7_ILi128EEENS7_ILi112EEENS7_ILi192EEEEEELi192ENS_10bfloat16_tEfNS_4arch4Sm90ELb1ELb0ELb0ELb0ELb0ELb0ELb0ELb1ELb1ELb1ELb0ELb0EEENS1_21CollectiveEpilogueFwdINS6_IJSA_SC_SB_EEES9_SE_SG_Li256ELb0ELb1ELb0ELb0EEENS1_30DynamicPersistentTileSchedulerILi256ELi128ELb0ELb1ELb1EEEEEEEEEvNT_6ParamsE)
        /*0a2c*/ 	.short	0x0210
        /*0a2e*/ 	.short	0x0af0


	//----- nvinfo : EIATTR_SW_WAR
	.align		4
.L_311:
        /*0a30*/ 	.byte	0x04, 0x36
        /*0a32*/ 	.short	(.L_313 - .L_312)
.L_312:
        /*0a34*/ 	.word	0x00000008
.L_313:


//--------------------- .nv.info._ZN7cutlass13device_kernelIN5flash11enable_sm90INS1_16FlashAttnFwdSm90INS1_25CollectiveMainloopFwdSm90ILi2EN4cute5tupleIJNS5_1CILi1EEES8_S8_EEENS6_IJNS7_ILi128EEENS7_ILi112EEENS7_ILi192EEEEEELi192ENS_10bfloat16_tEfNS_4arch4Sm90ELb1ELb0ELb0ELb1ELb0ELb0ELb0ELb1ELb1ELb1ELb0ELb0EEENS1_21CollectiveEpilogueFwdINS6_IJSA_SC_SB_EEES9_SE_SG_Li256ELb1ELb1ELb0ELb0EEENS1_36VarlenDynamicPersistentTileSchedulerILi128ELi112ELi256ELi128ELb0ELb1ELb1ELb1ELb1ELb1EEEEEEEEEvNT_6ParamsE --------------------------
	.section	.nv.info._ZN7cutlass13device_kernelIN5flash11enable_sm90INS1_16FlashAttnFwdSm90INS1_25CollectiveMainloopFwdSm90ILi2EN4cute5tupleIJNS5_1CILi1EEES8_S8_EEENS6_IJNS7_ILi128EEENS7_ILi112EEENS7_ILi192EEEEEELi192ENS_10bfloat16_tEfNS_4arch4Sm90ELb1ELb0ELb0ELb1ELb0ELb0ELb0ELb1ELb1ELb1ELb0ELb0EEENS1_21CollectiveEpilogueFwdINS6_IJSA_SC_SB_EEES9_SE_SG_Li256ELb1ELb1ELb0ELb0EEENS1_36VarlenDynamicPersistentTileSchedulerILi128ELi112ELi256ELi128ELb0ELb1ELb1ELb1ELb1ELb1EEEEEEEEEvNT_6ParamsE,"",@"SHT_CUDA_INFO"
	.sectionflags	@""
	.align	4


	//----- nvinfo : EIATTR_CUDA_API_VERSION
	.align		4
        /*0000*/ 	.byte	0x04, 0x37
        /*0002*/ 	.short	(.L_315 - .L_314)
.L_314:
        /*0004*/ 	.word	0x00000082


	//----- nvinfo : EIATTR_KPARAM_INFO
	.align		4
.L_315:
        /*0008*/ 	.byte	0x04, 0x17
        /*000a*/ 	.short	(.L_317 - .L_316)
.L_316:
        /*000c*/ 	.word	0x00000000
        /*0010*/ 	.short	0x0000
        /*0012*/ 	.short	0x0070
        /*0014*/ 	.byte	0x00, 0xf0, 0x01, 0x2a


	//----- nvinfo : EIATTR_SPARSE_MMA_MASK
	.align		4
.L_317:
        /*0018*/ 	.byte	0x03, 0x50
        /*001a*/ 	.short	0x0000


	//----- nvinfo : EIATTR_MAXREG_COUNT
	.align		4
        /*001c*/ 	.byte	0x03, 0x1b
        /*001e*/ 	.short	0x00a8


	//----- nvinfo : EIATTR_NUM_BARRIERS
	.align		4
        /*0020*/ 	.byte	0x02, 0x4c
        /*0022*/ 	.byte	0x09
	.zero		1


	//----- nvinfo : EIATTR_EXTERNS
	.align		4
        /*0024*/ 	.byte	0x04, 0x0f
        /*0026*/ 	.short	(.L_319 - .L_318)


	//   ....[0]....
	.align		4
.L_318:
        /*0028*/ 	.word	index@(__assertfail)


	//----- nvinfo : EIATTR_ANNOTATIONS
	.align		4
.L_319:
        /*002c*/ 	.byte	0x04, 0x55
        /*002e*/ 	.short	(.L_321 - .L_320)


	//   ....[0]....
.L_320:
        /* <DEDUP_REMOVED lines=77> */


	//----- nvinfo : EIATTR_MERCURY_ISA_VERSION
	.align		4
.L_321:
        /*04e8*/ 	.byte	0x03, 0x5f
        /*04ea*/ 	.short	0x0101


	//----- nvinfo : EIATTR_UNUSED_LOAD_BYTE_OFFSET
	.align		4
        /*04ec*/ 	.byte	0x04, 0x44
        /*04ee*/ 	.short	(.L_323 - .L_322)


	//   ....[0]....
.L_322:
        /*04f0*/ 	.word	0x00000a10
        /*04f4*/ 	.word	0x0000fff0


	//   ....[1]....
        /*04f8*/ 	.word	0x0000ec10
        /*04fc*/ 	.word	0x0000fff0


	//----- nvinfo : EIATTR_INT_WARP_WIDE_INSTR_OFFSETS
	.align		4
.L_323:
        /*0500*/ 	.byte	0x04, 0x31
        /*0502*/ 	.short	(.L_325 - .L_324)


	//   ....[0]....
.L_324:
        /*0504*/ 	.word	0x00000130


	//   ....[1]....
        /*0508*/ 	.word	0x00000170


	//   ....[2]....
        /*050c*/ 	.word	0x000001e0


	//   ....[3]....
        /*0510*/ 	.word	0x00012920


	//   ....[4]....
        /*0514*/ 	.word	0x000129c0


	//   ....[5]....
        /*0518*/ 	.word	0x00016970


	//   ....[6]....
        /*051c*/ 	.word	0x000169e0


	//----- nvinfo : EIATTR_COOP_GROUP_MASK_REGIDS
	.align		4
.L_325:
        /*0520*/ 	.byte	0x04, 0x29
        /*0522*/ 	.short	(.L_327 - .L_326)


	//   ....[0]....
.L_326:
        /*0524*/ 	.word	0xffffffff


	//   ....[1]....
        /*0528*/ 	.word	0xffffffff


	//   ....[2]....
        /*052c*/ 	.word	0xffffffff


	//   ....[3]....
        /*0530*/ 	.word	0xffffffff


	//   ....[4]....
        /*0534*/ 	.word	0xffffffff


	//   ....[5]....
        /*0538*/ 	.word	0xffffffff


	//   ....[6]....
        /*053c*/ 	.word	0xffffffff


	//   ....[7]....
        /*0540*/ 	.word	0xffffffff


	//   ....[8]....
        /*0544*/ 	.word	0xffffffff


	//   ....[9]....
        /*0548*/ 	.word	0xffffffff


	//   ....[10]....
        /*054c*/ 	.word	0xffffffff


	//   ....[11]....
        /*0550*/ 	.word	0xffffffff


	//   ....[12]....
        /*0554*/ 	.word	0xffffffff


	//   ....[13]....
        /*0558*/ 	.word	0xffffffff


	//   ....[14]....
        /*055c*/ 	.word	0xffffffff


	//   ....[15]....
        /*0560*/ 	.word	0xffffffff


	//   ....[16]....
        /*0564*/ 	.word	0xffffffff


	//   ....[17]....
        /*0568*/ 	.word	0xffffffff


	//   ....[18]....
        /*056c*/ 	.word	0xffffffff


	//   ....[19]....
        /*0570*/ 	.word	0xffffffff


	//   ....[20]....
        /*0574*/ 	.word	0xffffffff


	//   ....[21]....
        /*0578*/ 	.word	0xffffffff


	//   ....[22]....
        /*057c*/ 	.word	0xffffffff


	//   ....[23]....
        /*0580*/ 	.word	0xffffffff


	//   ....[24]....
        /*0584*/ 	.word	0xffffffff


	//   ....[25]....
        /*0588*/ 	.word	0xffffffff


	//   ....[26]....
        /*058c*/ 	.word	0xffffffff


	//   ....[27]....
        /*0590*/ 	.word	0xffffffff


	//   ....[28]....
        /*0594*/ 	.word	0xffffffff


	//   ....[29]....
        /*0598*/ 	.word	0xffffffff


	//   ....[30]....
        /*059c*/ 	.word	0xffffffff


	//   ....[31]....
        /*05a0*/ 	.word	0xffffffff


	//   ....[32]....
        /*05a4*/ 	.word	0xffffffff


	//   ....[33]....
        /*05a8*/ 	.word	0xffffffff


	//   ....[34]....
        /*05ac*/ 	.word	0xffffffff


	//   ....[35]....
        /*05b0*/ 	.word	0xffffffff


	//   ....[36]....
        /*05b4*/ 	.word	0xffffffff


	//   ....[37]....
        /*05b8*/ 	.word	0xffffffff


	//   ....[38]....
        /*05bc*/ 	.word	0xffffffff


	//   ....[39]....
        /*05c0*/ 	.word	0xffffffff


	//   ....[40]....
        /*05c4*/ 	.word	0xffffffff


	//   ....[41]....
        /*05c8*/ 	.word	0xffffffff


	//   ....[42]....
        /*05cc*/ 	.word	0xffffffff


	//   ....[43]....
        /*05d0*/ 	.word	0xffffffff


	//   ....[44]....
        /*05d4*/ 	.word	0xffffffff


	//   ....[45]....
        /*05d8*/ 	.word	0xffffffff


	//   ....[46]....
        /*05dc*/ 	.word	0xffffffff


	//   ....[47]....
        /*05e0*/ 	.word	0xffffffff


	//   ....[48]....
        /*05e4*/ 	.word	0xffffffff


	//   ....[49]....
        /*05e8*/ 	.word	0xffffffff


	//   ....[50]....
        /*05ec*/ 	.word	0xffffffff


	//   ....[51]....
        /*05f0*/ 	.word	0xffffffff


	//   ....[52]....
        /*05f4*/ 	.word	0xffffffff


	//   ....[53]....
        /*05f8*/ 	.word	0xffffffff


	//   ....[54]....
        /*05fc*/ 	.word	0xffffffff


	//   ....[55]....
        /*0600*/ 	.word	0xffffffff


	//   ....[56]....
        /*0604*/ 	.word	0xffffffff


	//   ....[57]....
        /*0608*/ 	.word	0xffffffff


	//   ....[58]....
        /*060c*/ 	.word	0xffffffff


	//   ....[59]....
        /*0610*/ 	.word	0xffffffff


	//   ....[60]....
        /*0614*/ 	.word	0xffffffff


	//   ....[61]....
        /*0618*/ 	.word	0xffffffff


	//   ....[62]....
        /*061c*/ 	.word	0xffffffff


	//   ....[63]....
        /*0620*/ 	.word	0xffffffff


	//   ....[64]....
        /*0624*/ 	.word	0xffffffff


	//   ....[65]....
        /*0628*/ 	.word	0xffffffff


	//   ....[66]....
        /*062c*/ 	.word	0xffffffff


	//   ....[67]....
        /*0630*/ 	.word	0xffffffff


	//   ....[68]....
        /*0634*/ 	.word	0xffffffff


	//   ....[69]....
        /*0638*/ 	.word	0xffffffff


	//   ....[70]....
        /*063c*/ 	.word	0xffffffff


	//   ....[71]....
        /*0640*/ 	.word	0xffffffff


	//   ....[72]....
        /*0644*/ 	.word	0xffffffff


	//   ....[73]....
        /*0648*/ 	.word	0xffffffff


	//   ....[74]....
        /*064c*/ 	.word	0xffffffff


	//   ....[75]....
        /*0650*/ 	.word	0xffffffff


	//   ....[76]....
        /*0654*/ 	.word	0xffffffff


	//   ....[77]....
        /*0658*/ 	.word	0xffffffff


	//   ....[78]....
        /*065c*/ 	.word	0xffffffff


	//   ....[79]....
        /*0660*/ 	.word	0xffffffff


	//   ....[80]....
        /*0664*/ 	.word	0xffffffff


	//   ....[81]....
        /*0668*/ 	.word	0xffffffff


	//   ....[82]....
        /*066c*/ 	.word	0xffffffff


	//   ....[83]....
        /*0670*/ 	.word	0xffffffff


	//   ....[84]....
        /*0674*/ 	.word	0xffffffff


	//   ....[85]....
        /*0678*/ 	.word	0xffffffff


	//   ....[86]....
        /*067c*/ 	.word	0xffffffff


	//   ....[87]....
        /*0680*/ 	.word	0xffffffff


	//   ....[88]....
        /*0684*/ 	.word	0xffffffff


	//   ....[89]....
        /*0688*/ 	.word	0xffffffff


	//   ....[90]....
        /*068c*/ 	.word	0xffffffff


	//   ....[91]....
        /*0690*/ 	.word	0xffffffff


	//   ....[92]....
        /*0694*/ 	.word	0xffffffff


	//   ....[93]....
        /*0698*/ 	.word	0xffffffff


	//   ....[94]....
        /*069c*/ 	.word	0xffffffff


	//   ....[95]....
        /*06a0*/ 	.word	0xffffffff


	//   ....[96]....
        /*06a4*/ 	.word	0xffffffff


	//   ....[97]....
        /*06a8*/ 	.word	0xffffffff


	//   ....[98]....
        /*06ac*/ 	.word	0xffffffff


	//   ....[99]....
        /*06b0*/ 	.word	0x0500000f


	//   ....[100]....
        /*06b4*/ 	.word	0x0500000f


	//   ....[101]....
        /*06b8*/ 	.word	0x0500000f


	//   ....[102]....
        /*06bc*/ 	.word	0x0500000f


	//   ....[103]....
        /*06c0*/ 	.word	0x0500000f


	//   ....[104]....
        /*06c4*/ 	.word	0x0500000f


	//   ....[105]....
        /*06c8*/ 	.word	0x0500000f


	//   ....[106]....
        /*06cc*/ 	.word	0x0500000f


	//   ....[107]....
        /*06d0*/ 	.word	0x0500000f


	//   ....[108]....
        /*06d4*/ 	.word	0x0500000f


	//   ....[109]....
        /*06d8*/ 	.word	0x0500000f


	//   ....[110]....
        /*06dc*/ 	.word	0x0500000f


	//   ....[111]....
        /*06e0*/ 	.word	0x0500000f


	//   ....[112]....
        /*06e4*/ 	.word	0x0500000f


	//   ....[113]....
        /*06e8*/ 	.word	0x0500000f


	//   ....[114]....
        /*06ec*/ 	.word	0x0500000f


	//   ....[115]....
        /*06f0*/ 	.word	0x0500000f


	//   ....[116]....
        /*06f4*/ 	.word	0x0500000f


	//   ....[117]....
        /*06f8*/ 	.word	0x0500000f


	//   ....[118]....
        /*06fc*/ 	.word	0x0500000f


	//   ....[119]....
        /*0700*/ 	.word	0x0500000f


	//   ....[120]....
        /*0704*/ 	.word	0x0500000f


	//   ....[121]....
        /*0708*/ 	.word	0x0500000f


	//   ....[122]....
        /*070c*/ 	.word	0x0500000f


	//   ....[123]....
        /*0710*/ 	.word	0x0500000f


	//   ....[124]....
        /*0714*/ 	.word	0x0500000f


	//   ....[125]....
        /*0718*/ 	.word	0x0500000f


	//   ....[126]....
        /*071c*/ 	.word	0x0500000f


	//   ....[127]....
        /*0720*/ 	.word	0x0500000f


	//   ....[128]....
        /*0724*/ 	.word	0x0500000f


	//   ....[129]....
        /*0728*/ 	.word	0x0500000f


	//   ....[130]....
        /*072c*/ 	.word	0x0500000f


	//   ....[131]....
        /*0730*/ 	.word	0x0500000f


	//   ....[132]....
        /*0734*/ 	.word	0x0500000f


	//   ....[133]....
        /*0738*/ 	.word	0x0500000f


	//----- nvinfo : EIATTR_COOP_GROUP_INSTR_OFFSETS
	.align		4
.L_327:
        /*073c*/ 	.byte	0x04, 0x28
        /*073e*/ 	.short	(.L_329 - .L_328)


	//   ....[0]....
.L_328:
        /*0740*/ 	.word	0x00000060


	//   ....[1]....
        /*0744*/ 	.word	0x00000140


	//   ....[2]....
        /*0748*/ 	.word	0x00000190


	//   ....[3]....
        /*074c*/ 	.word	0x000003c0


	//   ....[4]....
        /*0750*/ 	.word	0x00000520


	//   ....[5]....
        /*0754*/ 	.word	0x00000640


	//   ....[6]....
        /*0758*/ 	.word	0x000007a0


	//   ....[7]....
        /*075c*/ 	.word	0x00001890


	//   ....[8]....
        /*0760*/ 	.word	0x00003b30


	//   ....[9]....
        /*0764*/ 	.word	0x00004350


	//   ....[10]....
        /*0768*/ 	.word	0x00004370


	//   ....[11]....
        /*076c*/ 	.word	0x00004380


	//   ....[12]....
        /*0770*/ 	.word	0x00004db0


	//   ....[13]....
        /*0774*/ 	.word	0x00004e70


	//   ....[14]....
        /*0778*/ 	.word	0x00008340


	//   ....[15]....
        /*077c*/ 	.word	0x00008370


	//   ....[16]....
        /*0780*/ 	.word	0x00008bb0


	//   ....[17]....
        /*0784*/ 	.word	0x00008bd0


	//   ....[18]....
        /*0788*/ 	.word	0x000092e0


	//   ....[19]....
        /*078c*/ 	.word	0x00009380


	//   ....[20]....
        /*0790*/ 	.word	0x0000c860


	//   ....[21]....
        /*0794*/ 	.word	0x0000c890


	//   ....[22]....
        /*0798*/ 	.word	0x0000cd10


	//   ....[23]....
        /*079c*/ 	.word	0x0000cd80


	//   ....[24]....
        /*07a0*/ 	.word	0x0000e110


	//   ....[25]....
        /*07a4*/ 	.word	0x0000e150


	//   ....[26]....
        /*07a8*/ 	.word	0x0000e240


	//   ....[27]....
        /*07ac*/ 	.word	0x0000e260


	//   ....[28]....
        /*07b0*/ 	.word	0x0000fa70


	//   ....[29]....
        /*07b4*/ 	.word	0x0000faa0


	//   ....[30]....
        /*07b8*/ 	.word	0x0000fad0


	//   ....[31]....
        /*07bc*/ 	.word	0x0000fb00


	//   ....[32]....
        /*07c0*/ 	.word	0x00010240


	//   ....[33]....
        /*07c4*/ 	.word	0x00010280


	//   ....[34]....
        /*07c8*/ 	.word	0x00010390


	//   ....[35]....
        /*07cc*/ 	.word	0x000103b0


	//   ....[36]....
        /*07d0*/ 	.word	0x000104c0


	//   ....[37]....
        /*07d4*/ 	.word	0x000104e0


	//   ....[38]....
        /*07d8*/ 	.word	0x00010600


	//   ....[39]....
        /*07dc*/ 	.word	0x00010620


	//   ....[40]....
        /*07e0*/ 	.word	0x00010ff0


	//   ....[41]....
        /*07e4*/ 	.word	0x00011010


	//   ....[42]....
        /*07e8*/ 	.word	0x00011120


	//   ....[43]....
        /*07ec*/ 	.word	0x00011140


	//   ....[44]....
        /*07f0*/ 	.word	0x00011250


	//   ....[45]....
        /*07f4*/ 	.word	0x00011270


	//   ....[46]....
        /*07f8*/ 	.word	0x00011390


	//   ....[47]....
        /*07fc*/ 	.word	0x000113b0


	//   ....[48]....
        /*0800*/ 	.word	0x00011540


	//   ....[49]....
        /*0804*/ 	.word	0x00011720


	//   ....[50]....
        /*0808*/ 	.word	0x00011750


	//   ....[51]....
        /*080c*/ 	.word	0x00011780


	//   ....[52]....
        /*0810*/ 	.word	0x000117b0


	//   ....[53]....
        /*0814*/ 	.word	0x000117e0


	//   ....[54]....
        /*0818*/ 	.word	0x00011810


	//   ....[55]....
        /*081c*/ 	.word	0x00011990


	//   ....[56]....
        /*0820*/ 	.word	0x000119c0


	//   ....[57]....
        /*0824*/ 	.word	0x000119f0


	//   ....[58]....
        /*0828*/ 	.word	0x00011a20


	//   ....[59]....
        /*082c*/ 	.word	0x00011a50


	//   ....[60]....
        /*0830*/ 	.word	0x00011a80


	//   ....[61]....
        /*0834*/ 	.word	0x00011b30


	//   ....[62]....
        /*0838*/ 	.word	0x00011b90


	//   ....[63]....
        /*083c*/ 	.word	0x00011c20


	//   ....[64]....
        /*0840*/ 	.word	0x00012f40


	//   ....[65]....
        /*0844*/ 	.word	0x00013bf0


	//   ....[66]....
        /*0848*/ 	.word	0x00013c00


	//   ....[67]....
        /*084c*/ 	.word	0x00013c10


	//   ....[68]....
        /*0850*/ 	.word	0x00013c60


	//   ....[69]....
        /*0854*/ 	.word	0x00013d30


	//   ....[70]....
        /*0858*/ 	.word	0x00013d70


	//   ....[71]....
        /*085c*/ 	.word	0x00013e20


	//   ....[72]....
        /*0860*/ 	.word	0x00013e40


	//   ....[73]....
        /*0864*/ 	.word	0x00013ee0


	//   ....[74]....
        /*0868*/ 	.word	0x00013f00


	//   ....[75]....
        /*086c*/ 	.word	0x00013fa0


	//   ....[76]....
        /*0870*/ 	.word	0x00013fc0


	//   ....[77]....
        /*0874*/ 	.word	0x00014060


	//   ....[78]....
        /*0878*/ 	.word	0x00014080


	//   ....[79]....
        /*087c*/ 	.word	0x00014090


	//   ....[80]....
        /*0880*/ 	.word	0x000140a0


	//   ....[81]....
        /*0884*/ 	.word	0x000171b0


	//   ....[82]....
        /*0888*/ 	.word	0x00017210


	//   ....[83]....
        /*088c*/ 	.word	0x00017240


	//   ....[84]....
        /*0890*/ 	.word	0x00017250


	//   ....[85]....
        /*0894*/ 	.word	0x00017280


	//   ....[86]....
        /*0898*/ 	.word	0x000172b0


	//   ....[87]....
        /*089c*/ 	.word	0x000172e0


	//   ....[88]....
        /*08a0*/ 	.word	0x00017310


	//   ....[89]....
        /*08a4*/ 	.word	0x000174a0


	//   ....[90]....
        /*08a8*/ 	.word	0x000174d0


	//   ....[91]....
        /*08ac*/ 	.word	0x00017500


	//   ....[92]....
        /*08b0*/ 	.word	0x00017530


	//   ....[93]....
        /*08b4*/ 	.word	0x00017560


	//   ....[94]....
        /*08b8*/ 	.word	0x00017590


	//   ....[95]....
        /*08bc*/ 	.word	0x00017650


	//   ....[96]....
        /*08c0*/ 	.word	0x00017670


	//   ....[97]....
        /*08c4*/ 	.word	0x000176e0


	//   ....[98]....
        /*08c8*/ 	.word	0x00017dc0


	//   ....[99]....
        /*08cc*/ 	.word	0x000183b0


	//   ....[100]....
        /*08d0*/ 	.word	0x00018570


	//   ....[101]....
        /*08d4*/ 	.word	0x000185c0


	//   ....[102]....
        /*08d8*/ 	.word	0x000186e0


	//   ....[103]....
        /*08dc*/ 	.word	0x00018750


	//   ....[104]....
        /*08e0*/ 	.word	0x00018860


	//   ....[105]....
        /*08e4*/ 	.word	0x000188d0


	//   ....[106]....
        /*08e8*/ 	.word	0x000189f0


	//   ....[107]....
        /*08ec*/ 	.word	0x00018a60


	//   ....[108]....
        /*08f0*/ 	.word	0x00018b80


	//   ....[109]....
        /*08f4*/ 	.word	0x00018bf0


	//   ....[110]....
        /*08f8*/ 	.word	0x00018d10


	//   ....[111]....
        /*08fc*/ 	.word	0x00018d80


	//   ....[112]....
        /*0900*/ 	.word	0x00018eb0


	//   ....[113]....
        /*0904*/ 	.word	0x00018f00


	//   ....[114]....
        /*0908*/ 	.word	0x00019020


	//   ....[115]....
        /*090c*/ 	.word	0x00019070


	//   ....[116]....
        /*0910*/ 	.word	0x000193a0


	//   ....[117]....
        /*0914*/ 	.word	0x00019440


	//   ....[118]....
        /*0918*/ 	.word	0x00019570


	//   ....[119]....
        /*091c*/ 	.word	0x000195e0


	//   ....[120]....
        /*0920*/ 	.word	0x00019660


	//   ....[121]....
        /*0924*/ 	.word	0x000196e0


	//   ....[122]....
        /*0928*/ 	.word	0x00019760


	//   ....[123]....
        /*092c*/ 	.word	0x000197f0


	//   ....[124]....
        /*0930*/ 	.word	0x00019890


	//   ....[125]....
        /*0934*/ 	.word	0x00019930


	//   ....[126]....
        /*0938*/ 	.word	0x000199a0


	//   ....[127]....
        /*093c*/ 	.word	0x00019a10


	//   ....[128]....
        /*0940*/ 	.word	0x00019a80


	//   ....[129]....
        /*0944*/ 	.word	0x00019b00


	//   ....[130]....
        /*0948*/ 	.word	0x00019b80


	//   ....[131]....
        /*094c*/ 	.word	0x00019c20


	//   ....[132]....
        /*0950*/ 	.word	0x00019cb0


	//   ....[133]....
        /*0954*/ 	.word	0x00019de0


	//----- nvinfo : EIATTR_REG_RECONFIG
	.align		4
.L_329:
        /*0958*/ 	.byte	0x01, 0x54
	.zero		2


	//----- nvinfo : EIATTR_SYSCALL_OFFSETS
	.align		4
        /*095c*/ 	.byte	0x04, 0x46
        /*095e*/ 	.short	(.L_331 - .L_330)


	//   ....[0]....
.L_330:
        /*0960*/ 	.word	0x00001a70


	//   ....[1]....
        /*0964*/ 	.word	0x00012b30


	//   ....[2]....
        /*0968*/ 	.word	0x00012c90


	//   ....[3]....
        /*096c*/ 	.word	0x00012d90


	//   ....[4]....
        /*0970*/ 	.word	0x00013790


	//----- nvinfo : EIATTR_MBARRIER_INSTR_OFFSETS
	.align		4
.L_331:
        /*0974*/ 	.byte	0x04, 0x39
        /*0976*/ 	.short	(.L_333 - .L_332)


	//   ....[0]....
.L_332:
        /*0978*/ 	.word	0x00000270
        /*097c*/ 	.word	0x000000ff
        /*0980*/ 	.word	0x00036800
        /*0984*/ 	.short	0x0100
        /*0986*/ 	.byte	0x08
	.zero		1


	//   ....[1]....
        /*0988*/ 	.word	0x00000280
        /*098c*/ 	.word	0x000000ff
        /*0990*/ 	.word	0x00036820
        /*0994*/ 	.short	0x0100
        /*0996*/ 	.byte	0x08
	.zero		1


	//   ....[2]....
        /*0998*/ 	.word	0x00000370
        /*099c*/ 	.word	0x000000ff
        /*09a0*/ 	.word	0x00036830
        /*09a4*/ 	.short	0x0100
        /*09a6*/ 	.byte	0x08
	.zero		1


	//   ....[3]....
        /*09a8*/ 	.word	0x00000380
        /*09ac*/ 	.word	0x000000ff
        /*09b0*/ 	.word	0x00036840
        /*09b4*/ 	.short	0x0100
        /*09b6*/ 	.byte	0x08
	.zero		1


	//   ....[4]....
        /*09b8*/ 	.word	0x00000390
        /*09bc*/ 	.word	0x000000ff
        /*09c0*/ 	.word	0x00036838
        /*09c4*/ 	.short	0x0100
        /*09c6*/ 	.byte	0x08
	.zero		1


	//   ....[5]....
        /*09c8*/ 	.word	0x000003a0
        /*09cc*/ 	.word	0x000000ff
        /*09d0*/ 	.word	0x00036848
        /*09d4*/ 	.short	0x0100
        /*09d6*/ 	.byte	0x08
	.zero		1


	//   ....[6]....
        /*09d8*/ 	.word	0x000004d0
        /*09dc*/ 	.word	0x000000ff
        /*09e0*/ 	.word	0x00036850
        /*09e4*/ 	.short	0x0100
        /*09e6*/ 	.byte	0x08
	.zero		1


	//   ....[7]....
        /*09e8*/ 	.word	0x000004e0
        /*09ec*/ 	.word	0x000000ff
        /*09f0*/ 	.word	0x00036860
        /*09f4*/ 	.short	0x0100
        /*09f6*/ 	.byte	0x08
	.zero		1


	//   ....[8]....
        /*09f8*/ 	.word	0x000004f0
        /*09fc*/ 	.word	0x000000ff
        /*0a00*/ 	.word	0x00036858
        /*0a04*/ 	.short	0x0100
        /*0a06*/ 	.byte	0x08
	.zero		1


	//   ....[9]....
        /*0a08*/ 	.word	0x00000500
        /*0a0c*/ 	.word	0x000000ff
        /*0a10*/ 	.word	0x00036868
        /*0a14*/ 	.short	0x0100
        /*0a16*/ 	.byte	0x08
	.zero		1


	//   ....[10]....
        /*0a18*/ 	.word	0x000005f0
        /*0a1c*/ 	.word	0x000000ff
        /*0a20*/ 	.word	0x00036870
        /*0a24*/ 	.short	0x0100
        /*0a26*/ 	.byte	0x06
	.zero		1


	//   ....[11]....
        /*0a28*/ 	.word	0x00000600
        /*0a2c*/ 	.word	0x000000ff
        /*0a30*/ 	.word	0x00036880
        /*0a34*/ 	.short	0x0100
        /*0a36*/ 	.byte	0x06
	.zero		1


	//   ....[12]....
        /*0a38*/ 	.word	0x00000610
        /*0a3c*/ 	.word	0x000000ff
        /*0a40*/ 	.word	0x00036878
        /*0a44*/ 	.short	0x0100
        /*0a46*/ 	.byte	0x06
	.zero		1


	//   ....[13]....
        /*0a48*/ 	.word	0x00000620
        /*0a4c*/ 	.word	0x000000ff
        /*0a50*/ 	.word	0x00036888
        /*0a54*/ 	.short	0x0100
        /*0a56*/ 	.byte	0x06
	.zero		1


	//   ....[14]....
        /*0a58*/ 	.word	0x00000750
        /*0a5c*/ 	.word	0x000000ff
        /*0a60*/ 	.word	0x00036890
        /*0a64*/ 	.short	0x0100
        /*0a66*/ 	.byte	0x08
	.zero		1


	//   ....[15]....
        /*0a68*/ 	.word	0x00000760
        /*0a6c*/ 	.word	0x000000ff
        /*0a70*/ 	.word	0x000368a0
        /*0a74*/ 	.short	0x0100
        /*0a76*/ 	.byte	0x08
	.zero		1


	//   ....[16]....
        /*0a78*/ 	.word	0x00000770
        /*0a7c*/ 	.word	0x000000ff
        /*0a80*/ 	.word	0x00036898
        /*0a84*/ 	.short	0x0100
        /*0a86*/ 	.byte	0x08
	.zero		1


	//   ....[17]....
        /*0a88*/ 	.word	0x00000780
        /*0a8c*/ 	.word	0x000000ff
        /*0a90*/ 	.word	0x000368a8
        /*0a94*/ 	.short	0x0100
        /*0a96*/ 	.byte	0x08
	.zero		1


	//   ....[18]....
        /*0a98*/ 	.word	0x000008b0
        /*0a9c*/ 	.word	0x000000ff
        /*0aa0*/ 	.word	0x000368b0
        /*0aa4*/ 	.short	0x0100
        /*0aa6*/ 	.byte	0x08
	.zero		1


	//   ....[19]....
        /*0aa8*/ 	.word	0x000008c0
        /*0aac*/ 	.word	0x000000ff
        /*0ab0*/ 	.word	0x000368c0
        /*0ab4*/ 	.short	0x0100
        /*0ab6*/ 	.byte	0x08
	.zero		1


	//   ....[20]....
        /*0ab8*/ 	.word	0x000008d0
        /*0abc*/ 	.word	0x000000ff
        /*0ac0*/ 	.word	0x000368b8
        /*0ac4*/ 	.short	0x0100
        /*0ac6*/ 	.byte	0x08
	.zero		1


	//   ....[21]....
        /*0ac8*/ 	.word	0x000008e0
        /*0acc*/ 	.word	0x000000ff
        /*0ad0*/ 	.word	0x000368c8
        /*0ad4*/ 	.short	0x0100
        /*0ad6*/ 	.byte	0x08
	.zero		1


	//   ....[22]....
        /*0ad8*/ 	.word	0x00001b10
        /*0adc*/ 	.word	0x000000ff
        /*0ae0*/ 	.word	0x00036800
        /*0ae4*/ 	.short	0x010a
        /*0ae6*/ 	.byte	0x3c
	.zero		1


	//   ....[23]....
        /*0ae8*/ 	.word	0x00001b90
        /*0aec*/ 	.word	0x00000002
        /*0af0*/ 	.word	0x00036830
        /*0af4*/ 	.short	0x010a
        /*0af6*/ 	.byte	0x3f
	.zero		1


	//   ....[24]....
        /*0af8*/ 	.word	0x00001bf0
        /*0afc*/ 	.word	0x00000002
        /*0b00*/ 	.word	0x00036830
        /*0b04*/ 	.short	0x010a
        /*0b06*/ 	.byte	0x3f
	.zero		1


	//   ....[25]....
        /*0b08*/ 	.word	0x000042b0
        /*0b0c*/ 	.word	0x00000002
        /*0b10*/ 	.word	0x00000000
        /*0b14*/ 	.short	0x0101
        /*0b16*/ 	.byte	0x3f
	.zero		1


	//   ....[26]....
        /*0b18*/ 	.word	0x00005ab0
        /*0b1c*/ 	.word	0x000000ff
        /*0b20*/ 	.word	0x00036830
        /*0b24*/ 	.short	0x010a
        /*0b26*/ 	.byte	0x27
	.zero		1


	//   ....[27]....
        /*0b28*/ 	.word	0x00005af0
        /*0b2c*/ 	.word	0x000000ff
        /*0b30*/ 	.word	0x00036830
        /*0b34*/ 	.short	0x010a
        /*0b36*/ 	.byte	0x27
	.zero		1


	//   ....[28]....
        /*0b38*/ 	.word	0x000080f0
        /*0b3c*/ 	.word	0x000000ff
        /*0b40*/ 	.word	0x00036850
        /*0b44*/ 	.short	0x010a
        /*0b46*/ 	.byte	0x0a
	.zero		1


	//   ....[29]....
        /*0b48*/ 	.word	0x00008130
        /*0b4c*/ 	.word	0x000000ff
        /*0b50*/ 	.word	0x00036850
        /*0b54*/ 	.short	0x010a
        /*0b56*/ 	.byte	0x0a
	.zero		1


	//   ....[30]....
        /*0b58*/ 	.word	0x00009980
        /*0b5c*/ 	.word	0x0000000a
        /*0b60*/ 	.word	0x00000000
        /*0b64*/ 	.short	0x0101
        /*0b66*/ 	.byte	0x3f
	.zero		1


	//   ....[31]....
        /*0b68*/ 	.word	0x000099d0
        /*0b6c*/ 	.word	0x00000094
        /*0b70*/ 	.word	0x00000000
        /*0b74*/ 	.short	0x0101
        /*0b76*/ 	.byte	0x3f
	.zero		1


	//   ....[32]....
        /*0b78*/ 	.word	0x00009f30
        /*0b7c*/ 	.word	0x000000ff
        /*0b80*/ 	.word	0x00036830
        /*0b84*/ 	.short	0x010a
        /*0b86*/ 	.byte	0x06
	.zero		1


	//   ....[33]....
        /*0b88*/ 	.word	0x00009f70
        /*0b8c*/ 	.word	0x000000ff
        /*0b90*/ 	.word	0x00036830
        /*0b94*/ 	.short	0x010a
        /*0b96*/ 	.byte	0x06
	.zero		1


	//   ....[34]....
        /*0b98*/ 	.word	0x0000c560
        /*0b9c*/ 	.word	0x000000ff
        /*0ba0*/ 	.word	0x00036850
        /*0ba4*/ 	.short	0x010a
        /*0ba6*/ 	.byte	0x0b
	.zero		1


	//   ....[35]....
        /*0ba8*/ 	.word	0x0000c5a0
        /*0bac*/ 	.word	0x000000ff
        /*0bb0*/ 	.word	0x00036850
        /*0bb4*/ 	.short	0x010a
        /*0bb6*/ 	.byte	0x0b
	.zero		1


	//   ....[36]....
        /*0bb8*/ 	.word	0x0000d470
        /*0bbc*/ 	.word	0x00000085
        /*0bc0*/ 	.word	0x00000000
        /*0bc4*/ 	.short	0x0101
        /*0bc6*/ 	.byte	0x3f
	.zero		1


	//   ....[37]....
        /*0bc8*/ 	.word	0x0000d520
        /*0bcc*/ 	.word	0x00000085
        /*0bd0*/ 	.word	0x00000000
        /*0bd4*/ 	.short	0x0101
        /*0bd6*/ 	.byte	0x3f
	.zero		1


	//   ....[38]....
        /*0bd8*/ 	.word	0x0000e080
        /*0bdc*/ 	.word	0x000000ff
        /*0be0*/ 	.word	0x00036850
        /*0be4*/ 	.short	0x010a
        /*0be6*/ 	.byte	0x05
	.zero		1


	//   ....[39]....
        /*0be8*/ 	.word	0x0000e0c0
        /*0bec*/ 	.word	0x000000ff
        /*0bf0*/ 	.word	0x00036850
        /*0bf4*/ 	.short	0x010a
        /*0bf6*/ 	.byte	0x05
	.zero		1


	//   ....[40]....
        /*0bf8*/ 	.word	0x0000e5b0
        /*0bfc*/ 	.word	0x00000004
        /*0c00*/ 	.word	0x00000000
        /*0c04*/ 	.short	0x0101
        /*0c06*/ 	.byte	0x3f
	.zero		1


	//   ....[41]....
        /*0c08*/ 	.word	0x00010270
        /*0c0c*/ 	.word	0x00000011
        /*0c10*/ 	.word	0x00000000
        /*0c14*/ 	.short	0x0101
        /*0c16*/ 	.byte	0x3f
	.zero		1


	//   ....[42]....
        /*0c18*/ 	.word	0x000131e0
        /*0c1c*/ 	.word	0x00000000
        /*0c20*/ 	.word	0x00036840
        /*0c24*/ 	.short	0x010a
        /*0c26*/ 	.byte	0x3f
	.zero		1


	//   ....[43]....
        /*0c28*/ 	.word	0x00014230
        /*0c2c*/ 	.word	0x00000009
        /*0c30*/ 	.word	0x00036800
        /*0c34*/ 	.short	0x0107
        /*0c36*/ 	.byte	0x3f
	.zero		1


	//   ....[44]....
        /*0c38*/ 	.word	0x00014340
        /*0c3c*/ 	.word	0x00000002
        /*0c40*/ 	.word	0x00036800
        /*0c44*/ 	.short	0x0101
        /*0c46*/ 	.byte	0x3f
	.zero		1


	//   ....[45]....
        /*0c48*/ 	.word	0x00014360
        /*0c4c*/ 	.word	0x00000002
        /*0c50*/ 	.word	0x00036820
        /*0c54*/ 	.short	0x010a
        /*0c56*/ 	.byte	0x3f
	.zero		1


	//   ....[46]....
        /*0c58*/ 	.word	0x000146d0
        /*0c5c*/ 	.word	0x00000002
        /*0c60*/ 	.word	0x00036840
        /*0c64*/ 	.short	0x010a
        /*0c66*/ 	.byte	0x3f
	.zero		1


	//   ....[47]....
        /*0c68*/ 	.word	0x00014b90
        /*0c6c*/ 	.word	0x00000002
        /*0c70*/ 	.word	0x00000060
        /*0c74*/ 	.short	0x010a
        /*0c76*/ 	.byte	0x3f
	.zero		1


	//   ....[48]....
        /*0c78*/ 	.word	0x00015380
        /*0c7c*/ 	.word	0x00000003
        /*0c80*/ 	.word	0x00036840
        /*0c84*/ 	.short	0x010a
        /*0c86*/ 	.byte	0x3f
	.zero		1


	//   ....[49]....
        /*0c88*/ 	.word	0x00015840
        /*0c8c*/ 	.word	0x00000002
        /*0c90*/ 	.word	0x00000060
        /*0c94*/ 	.short	0x010a
        /*0c96*/ 	.byte	0x3f
	.zero		1


	//   ....[50]....
        /*0c98*/ 	.word	0x00015f70
        /*0c9c*/ 	.word	0x00000002
        /*0ca0*/ 	.word	0x00036840
        /*0ca4*/ 	.short	0x010a
        /*0ca6*/ 	.byte	0x3f
	.zero		1


	//   ....[51]....
        /*0ca8*/ 	.word	0x00016430
        /*0cac*/ 	.word	0x00000002
        /*0cb0*/ 	.word	0x00000060
        /*0cb4*/ 	.short	0x010a
        /*0cb6*/ 	.byte	0x3f
	.zero		1


	//   ....[52]....
        /*0cb8*/ 	.word	0x00016af0
        /*0cbc*/ 	.word	0x00000000
        /*0cc0*/ 	.word	0x00036860
        /*0cc4*/ 	.short	0x010a
        /*0cc6*/ 	.byte	0x3f
	.zero		1


	//   ....[53]....
        /*0cc8*/ 	.word	0x00017d40
        /*0ccc*/ 	.word	0x00000000
        /*0cd0*/ 	.word	0x00036820
        /*0cd4*/ 	.short	0x010a
        /*0cd6*/ 	.byte	0x3f
	.zero		1


	//   ....[54]....
        /*0cd8*/ 	.word	0x00017f20
        /*0cdc*/ 	.word	0x00000006
        /*0ce0*/ 	.word	0x00000000
        /*0ce4*/ 	.short	0x010a
        /*0ce6*/ 	.byte	0x3f
	.zero		1


	//   ....[55]....
        /*0ce8*/ 	.word	0x00017f90
        /*0cec*/ 	.word	0x00000007
        /*0cf0*/ 	.word	0x00000000
        /*0cf4*/ 	.short	0x010a
        /*0cf6*/ 	.byte	0x3f
	.zero		1


	//   ....[56]....
        /*0cf8*/ 	.word	0x00018000
        /*0cfc*/ 	.word	0x00000004
        /*0d00*/ 	.word	0x00000000
        /*0d04*/ 	.short	0x010a
        /*0d06*/ 	.byte	0x3f
	.zero		1


	//   ....[57]....
        /*0d08*/ 	.word	0x00018030
        /*0d0c*/ 	.word	0x00000003
        /*0d10*/ 	.word	0x00000000
        /*0d14*/ 	.short	0x010a
        /*0d16*/ 	.byte	0x3f
	.zero		1


	//   ....[58]....
        /*0d18*/ 	.word	0x000180a0
        /*0d1c*/ 	.word	0x00000003
        /*0d20*/ 	.word	0x00036800
        /*0d24*/ 	.short	0x010a
        /*0d26*/ 	.byte	0x3f
	.zero		1


	//   ....[59]....
        /*0d28*/ 	.word	0x000180f0
        /*0d2c*/ 	.word	0x00000002
        /*0d30*/ 	.word	0x00036830
        /*0d34*/ 	.short	0x010a
        /*0d36*/ 	.byte	0x3f
	.zero		1


	//   ....[60]....
        /*0d38*/ 	.word	0x00018150
        /*0d3c*/ 	.word	0x00000005
        /*0d40*/ 	.word	0x00036830
        /*0d44*/ 	.short	0x010a
        /*0d46*/ 	.byte	0x3f
	.zero		1


	//   ....[61]....
        /*0d48*/ 	.word	0x000181b0
        /*0d4c*/ 	.word	0x00000003
        /*0d50*/ 	.word	0x00036850
        /*0d54*/ 	.short	0x010a
        /*0d56*/ 	.byte	0x3f
	.zero		1


	//   ....[62]....
        /*0d58*/ 	.word	0x00018210
        /*0d5c*/ 	.word	0x00000005
        /*0d60*/ 	.word	0x00036830
        /*0d64*/ 	.short	0x010a
        /*0d66*/ 	.byte	0x3f
	.zero		1


	//   ....[63]....
        /*0d68*/ 	.word	0x00018270
        /*0d6c*/ 	.word	0x00000003
        /*0d70*/ 	.word	0x00036850
        /*0d74*/ 	.short	0x010a
        /*0d76*/ 	.byte	0x3f
	.zero		1


	//   ....[64]....
        /*0d78*/ 	.word	0x000182d0
        /*0d7c*/ 	.word	0x00000003
        /*0d80*/ 	.word	0x00036850
        /*0d84*/ 	.short	0x010a
        /*0d86*/ 	.byte	0x3f
	.zero		1


	//   ....[65]....
        /*0d88*/ 	.word	0x00018470
        /*0d8c*/ 	.word	0x00000000
        /*0d90*/ 	.word	0x00036840
        /*0d94*/ 	.short	0x010a
        /*0d96*/ 	.byte	0x3f
	.zero		1


	//   ....[66]....
        /*0d98*/ 	.word	0x000190c0
        /*0d9c*/ 	.word	0x00000002
        /*0da0*/ 	.word	0x00036820
        /*0da4*/ 	.short	0x010a
        /*0da6*/ 	.byte	0x3f
	.zero		1


	//   ....[67]....
        /*0da8*/ 	.word	0x00019110
        /*0dac*/ 	.word	0x00000002
        /*0db0*/ 	.word	0x00036840
        /*0db4*/ 	.short	0x010a
        /*0db6*/ 	.byte	0x3f
	.zero		1


	//   ....[68]....
        /*0db8*/ 	.word	0x00019160
        /*0dbc*/ 	.word	0x00000002
        /*0dc0*/ 	.word	0x00000060
        /*0dc4*/ 	.short	0x010a
        /*0dc6*/ 	.byte	0x3f
	.zero		1


	//   ....[69]....
        /*0dc8*/ 	.word	0x000191b0
        /*0dcc*/ 	.word	0x00000003
        /*0dd0*/ 	.word	0x00036840
        /*0dd4*/ 	.short	0x010a
        /*0dd6*/ 	.byte	0x3f
	.zero		1


	//   ....[70]....
        /*0dd8*/ 	.word	0x00019200
        /*0ddc*/ 	.word	0x00000002
        /*0de0*/ 	.word	0x00000060
        /*0de4*/ 	.short	0x010a
        /*0de6*/ 	.byte	0x3f
	.zero		1


	//   ....[71]....
        /*0de8*/ 	.word	0x00019250
        /*0dec*/ 	.word	0x00000002
        /*0df0*/ 	.word	0x00036840
        /*0df4*/ 	.short	0x010a
        /*0df6*/ 	.byte	0x3f
	.zero		1


	//   ....[72]....
        /*0df8*/ 	.word	0x000192a0
        /*0dfc*/ 	.word	0x00000002
        /*0e00*/ 	.word	0x00000060
        /*0e04*/ 	.short	0x010a
        /*0e06*/ 	.byte	0x3f
	.zero		1


	//   ....[73]....
        /*0e08*/ 	.word	0x000192f0
        /*0e0c*/ 	.word	0x00000000
        /*0e10*/ 	.word	0x00036860
        /*0e14*/ 	.short	0x010a
        /*0e16*/ 	.byte	0x3f
	.zero		1


	//   ....[74]....
        /*0e18*/ 	.word	0x00019d00
        /*0e1c*/ 	.word	0x00000000
        /*0e20*/ 	.word	0x00036820
        /*0e24*/ 	.short	0x010a
        /*0e26*/ 	.byte	0x3f
	.zero		1


	//   ....[75]....
        /*0e28*/ 	.word	0x00019ea0
        /*0e2c*/ 	.word	0x00000006
        /*0e30*/ 	.word	0x00000000
        /*0e34*/ 	.short	0x010a
        /*0e36*/ 	.byte	0x3f
	.zero		1


	//   ....[76]....
        /*0e38*/ 	.word	0x00019ef0
        /*0e3c*/ 	.word	0x00000007
        /*0e40*/ 	.word	0x00000000
        /*0e44*/ 	.short	0x010a
        /*0e46*/ 	.byte	0x3f
	.zero		1


	//   ....[77]....
        /*0e48*/ 	.word	0x00019f40
        /*0e4c*/ 	.word	0x00000004
        /*0e50*/ 	.word	0x00000000
        /*0e54*/ 	.short	0x010a
        /*0e56*/ 	.byte	0x3f
	.zero		1


	//----- nvinfo : EIATTR_NUM_MBARRIERS
	.align		4
.L_333:
        /*0e58*/ 	.byte	0x03, 0x38
        /*0e5a*/ 	.short	0x0016


	//----- nvinfo : EIATTR_EXIT_INSTR_OFFSETS
	.align		4
        /*0e5c*/ 	.byte	0x04, 0x1c
        /*0e5e*/ 	.short	(.L_335 - .L_334)


	//   ....[0]....
.L_334:
        /*0e60*/ 	.word	0x00000a50


	//   ....[1]....
        /*0e64*/ 	.word	0x000114f0


	//   ....[2]....
        /*0e68*/ 	.word	0x00018080


	//----- nvinfo : EIATTR_MAX_THREADS
	.align		4
.L_335:
        /*0e6c*/ 	.byte	0x04, 0x05
        /*0e6e*/ 	.short	(.L_337 - .L_336)
.L_336:
        /*0e70*/ 	.word	0x00000180
        /*0e74*/ 	.word	0x00000001
        /*0e78*/ 	.word	0x00000001


	//----- nvinfo : EIATTR_CRS_STACK_SIZE
	.align		4
.L_337:
        /*0e7c*/ 	.byte	0x04, 0x1e
        /*0e7e*/ 	.short	(.L_339 - .L_338)
.L_338:
        /*0e80*/ 	.word	0x00000000


	//----- nvinfo : EIATTR_CBANK_PARAM_SIZE
	.align		4
.L_339:
        /*0e84*/ 	.byte	0x03, 0x19
        /*0e86*/ 	.short	0x0af0


	//----- nvinfo : EIATTR_PARAM_CBANK
	.align		4
        /*0e88*/ 	.byte	0x04, 0x0a
        /*0e8a*/ 	.short	(.L_341 - .L_340)
	.align		4
.L_340:
        /*0e8c*/ 	.word	index@(.nv.constant0._ZN7cutlass13device_kernelIN5flash11enable_sm90INS1_16FlashAttnFwdSm90INS1_25CollectiveMainloopFwdSm90ILi2EN4cute5tupleIJNS5_1CILi1EEES8_S8_EEENS6_IJNS7_ILi128EEENS7_ILi112EEENS7_ILi192EEEEEELi192ENS_10bfloat16_tEfNS_4arch4Sm90ELb1ELb0ELb0ELb1ELb0ELb0ELb0ELb1ELb1ELb1ELb0ELb0EEENS1_21CollectiveEpilogueFwdINS6_IJSA_SC_SB_EEES9_SE_SG_Li256ELb1ELb1ELb0ELb0EEENS1_36VarlenDynamicPersistentTileSchedulerILi128ELi112ELi256ELi128ELb0ELb1ELb1ELb1ELb1ELb1EEEEEEEEEvNT_6ParamsE)
        /*0e90*/ 	.short	0x0210
        /*0e92*/ 	.short	0x0af0


	//----- nvinfo : EIATTR_SW_WAR
	.align		4
.L_341:
        /*0e94*/ 	.byte	0x04, 0x36
        /*0e96*/ 	.short	(.L_343 - .L_342)
.L_342:
        /*0e98*/ 	.word	0x00000008
.L_343:


//--------------------- .nv.info._ZN7cutlass13device_kernelIN5flash11enable_sm90INS1_16FlashAttnFwdSm90INS1_25CollectiveMainloopFwdSm90ILi2EN4cute5tupleIJNS5_1CILi1EEES8_S8_EEENS6_IJNS7_ILi128EEENS7_ILi112EEENS7_ILi192EEEEEELi192ENS_10bfloat16_tEfNS_4arch4Sm90ELb1ELb0ELb0ELb1ELb0ELb1ELb0ELb1ELb1ELb1ELb0ELb0EEENS1_21CollectiveEpilogueFwdINS6_IJSA_SC_SB_EEES9_SE_SG_Li256ELb1ELb1ELb0ELb0EEENS1_36VarlenDynamicPersistentTileSchedulerILi128ELi112ELi256ELi128ELb0ELb1ELb1ELb1ELb1ELb1EEEEEEEEEvNT_6ParamsE --------------------------
	.section	.nv.info._ZN7cutlass13device_kernelIN5flash11enable_sm90INS1_16FlashAttnFwdSm90INS1_25CollectiveMainloopFwdSm90ILi2EN4cute5tupleIJNS5_1CILi1EEES8_S8_EEENS6_IJNS7_ILi128EEENS7_ILi112EEENS7_ILi192EEEEEELi192ENS_10bfloat16_tEfNS_4arch4Sm90ELb1ELb0ELb0ELb1ELb0ELb1ELb0ELb1ELb1ELb1ELb0ELb0EEENS1_21CollectiveEpilogueFwdINS6_IJSA_SC_SB_EEES9_SE_SG_Li256ELb1ELb1ELb0ELb0EEENS1_36VarlenDynamicPersistentTileSchedulerILi128ELi112ELi256ELi128ELb0ELb1ELb1ELb1ELb1ELb1EEEEEEEEEvNT_6ParamsE,"",@"SHT_CUDA_INFO"
	.sectionflags	@""
	.align	4


	//----- nvinfo : EIATTR_CUDA_API_VERSION
	.align		4
        /*0000*/ 	.byte	0x04, 0x37
        /*0002*/ 	.short	(.L_345 - .L_344)
.L_344:
        /*0004*/ 	.word	0x00000082


	//----- nvinfo : EIATTR_KPARAM_INFO
	.align		4
.L_345:
        /*0008*/ 	.byte	0x04, 0x17
        /*000a*/ 	.short	(.L_347 - .L_346)
.L_346:
        /*000c*/ 	.word	0x00000000
        /*0010*/ 	.short	0x0000
        /*0012*/ 	.short	0x0070
        /*0014*/ 	.byte	0x00, 0xf0, 0x01, 0x2a


	//----- nvinfo : EIATTR_SPARSE_MMA_MASK
	.align		4
.L_347:
        /*0018*/ 	.byte	0x03, 0x50
        /*001a*/ 	.short	0x0000


	//----- nvinfo : EIATTR_MAXREG_COUNT
	.align		4
        /*001c*/ 	.byte	0x03, 0x1b
        /*001e*/ 	.short	0x00a8


	//----- nvinfo : EIATTR_NUM_BARRIERS
	.align		4
        /*0020*/ 	.byte	0x02, 0x4c
        /*0022*/ 	.byte	0x10
	.zero		1


	//----- nvinfo : EIATTR_EXTERNS
	.align		4
        /*0024*/ 	.byte	0x04, 0x0f
        /*0026*/ 	.short	(.L_349 - .L_348)


	//   ....[0]....
	.align		4
.L_348:
        /*0028*/ 	.word	index@(__assertfail)


	//----- nvinfo : EIATTR_ANNOTATIONS
	.align		4
.L_349:
        /*002c*/ 	.byte	0x04, 0x55
        /*002e*/ 	.short	(.L_351 - .L_350)


	//   ....[0]....
.L_350:
        /* <DEDUP_REMOVED lines=134> */


	//----- nvinfo : EIATTR_MERCURY_ISA_VERSION
	.align		4
.L_351:
        /*0878*/ 	.byte	0x03, 0x5f
        /*087a*/ 	.short	0x0101


	//----- nvinfo : EIATTR_UNUSED_LOAD_BYTE_OFFSET
	.align		4
        /*087c*/ 	.byte	0x04, 0x44
        /*087e*/ 	.short	(.L_353 - .L_352)


	//   ....[0]....
.L_352:
        /*0880*/ 	.word	0x00000ab0
        /*0884*/ 	.word	0x0000fff0


	//   ....[1]....
        /*0888*/ 	.word	0x00023130
        /*088c*/ 	.word	0x0000fff0


	//----- nvinfo : EIATTR_INT_WARP_WIDE_INSTR_OFFSETS
	.align		4
.L_353:
        /*0890*/ 	.byte	0x04, 0x31
        /*0892*/ 	.short	(.L_355 - .L_354)


	//   ....[0]....
.L_354:
        /*0894*/ 	.word	0x00000190


	//   ....[1]....
        /*0898*/ 	.word	0x000001d0


	//   ....[2]....
        /*089c*/ 	.word	0x00000240


	//   ....[3]....
        /*08a0*/ 	.word	0x00028400


	//   ....[4]....
        /*08a4*/ 	.word	0x00028490


	//   ....[5]....
        /*08a8*/ 	.word	0x0002c410


	//   ....[6]....
        /*08ac*/ 	.word	0x0002c470


	//----- nvinfo : EIATTR_COOP_GROUP_MASK_REGIDS
	.align		4
.L_355:
        /*08b0*/ 	.byte	0x04, 0x29
        /*08b2*/ 	.short	(.L_357 - .L_356)


	//   ....[0]....
.L_356:
        /*08b4*/ 	.word	0xffffffff


	//   ....[1]....
        /*08b8*/ 	.word	0xffffffff


	//   ....[2]....
        /*08bc*/ 	.word	0xffffffff


	//   ....[3]....
        /*08c0*/ 	.word	0xffffffff


	//   ....[4]....
        /*08c4*/ 	.word	0xffffffff


	//   ....[5]....
        /*08c8*/ 	.word	0xffffffff


	//   ....[6]....
        /*08cc*/ 	.word	0xffffffff


	//   ....[7]....
        /*08d0*/ 	.word	0xffffffff


	//   ....[8]....
        /*08d4*/ 	.word	0xffffffff


	//   ....[9]....
        /*08d8*/ 	.word	0xffffffff


	//   ....[10]....
        /*08dc*/ 	.word	0xffffffff


	//   ....[11]....
        /*08e0*/ 	.word	0xffffffff


	//   ....[12]....
        /*08e4*/ 	.word	0xffffffff


	//   ....[13]....
        /*08e8*/ 	.word	0xffffffff


	//   ....[14]....
        /*08ec*/ 	.word	0xffffffff


	//   ....[15]....
        /*08f0*/ 	.word	0xffffffff


	//   ....[16]....
        /*08f4*/ 	.word	0xffffffff


	//   ....[17]....
        /*08f8*/ 	.word	0xffffffff


	//   ....[18]....
        /*08fc*/ 	.word	0xffffffff


	//   ....[19]....
        /*0900*/ 	.word	0xffffffff


	//   ....[20]....
        /*0904*/ 	.word	0xffffffff


	//   ....[21]....
        /*0908*/ 	.word	0xffffffff


	//   ....[22]....
        /*090c*/ 	.word	0xffffffff


	//   ....[23]....
        /*0910*/ 	.word	0xffffffff


	//   ....[24]....
        /*0914*/ 	.word	0xffffffff


	//   ....[25]....
        /*0918*/ 	.word	0xffffffff


	//   ....[26]....
        /*091c*/ 	.word	0xffffffff


	//   ....[27]....
        /*0920*/ 	.word	0xffffffff


	//   ....[28]....
        /*0924*/ 	.word	0xffffffff


	//   ....[29]....
        /*0928*/ 	.word	0xffffffff


	//   ....[30]....
        /*092c*/ 	.word	0xffffffff


	//   ....[31]....
        /*0930*/ 	.word	0xffffffff


	//   ....[32]....
        /*0934*/ 	.word	0xffffffff


	//   ....[33]....
        /*0938*/ 	.word	0xffffffff


	//   ....[34]....
        /*093c*/ 	.word	0xffffffff


	//   ....[35]....
        /*0940*/ 	.word	0xffffffff


	//   ....[36]....
        /*0944*/ 	.word	0xffffffff


	//   ....[37]....
        /*0948*/ 	.word	0xffffffff


	//   ....[38]....
        /*094c*/ 	.word	0xffffffff


	//   ....[39]....
        /*0950*/ 	.word	0xffffffff


	//   ....[40]....
        /*0954*/ 	.word	0xffffffff


	//   ....[41]....
        /*0958*/ 	.word	0xffffffff


	//   ....[42]....
        /*095c*/ 	.word	0xffffffff


	//   ....[43]....
        /*0960*/ 	.word	0xffffffff


	//   ....[44]....
        /*0964*/ 	.word	0xffffffff


	//   ....[45]....
        /*0968*/ 	.word	0xffffffff


	//   ....[46]....
        /*096c*/ 	.word	0xffffffff


	//   ....[47]....
        /*0970*/ 	.word	0xffffffff


	//   ....[48]....
        /*0974*/ 	.word	0xffffffff


	//   ....[49]....
        /*0978*/ 	.word	0xffffffff


	//   ....[50]....
        /*097c*/ 	.word	0xffffffff


	//   ....[51]....
        /*0980*/ 	.word	0xffffffff


	//   ....[52]....
        /*0984*/ 	.word	0xffffffff


	//   ....[53]....
        /*0988*/ 	.word	0xffffffff


	//   ....[54]....
        /*098c*/ 	.word	0xffffffff


	//   ....[55]....
        /*0990*/ 	.word	0xffffffff


	//   ....[56]....
        /*0994*/ 	.word	0xffffffff


	//   ....[57]....
        /*0998*/ 	.word	0xffffffff


	//   ....[58]....
        /*099c*/ 	.word	0xffffffff


	//   ....[59]....
        /*09a0*/ 	.word	0xffffffff


	//   ....[60]....
        /*09a4*/ 	.word	0xffffffff


	//   ....[61]....
        /*09a8*/ 	.word	0xffffffff


	//   ....[62]....
        /*09ac*/ 	.word	0xffffffff


	//   ....[63]....
        /*09b0*/ 	.word	0xffffffff


	//   ....[64]....
        /*09b4*/ 	.word	0xffffffff


	//   ....[65]....
        /*09b8*/ 	.word	0xffffffff


	//   ....[66]....
        /*09bc*/ 	.word	0xffffffff


	//   ....[67]....
        /*09c0*/ 	.word	0xffffffff


	//   ....[68]....
        /*09c4*/ 	.word	0xffffffff


	//   ....[69]....
        /*09c8*/ 	.word	0xffffffff


	//   ....[70]....
        /*09cc*/ 	.word	0xffffffff


	//   ....[71]....
        /*09d0*/ 	.word	0xffffffff


	//   ....[72]....
        /*09d4*/ 	.word	0xffffffff


	//   ....[73]....
        /*09d8*/ 	.word	0xffffffff


	//   ....[74]....
        /*09dc*/ 	.word	0xffffffff


	//   ....[75]....
        /*09e0*/ 	.word	0xffffffff


	//   ....[76]....
        /*09e4*/ 	.word	0xffffffff


	//   ....[77]....
        /*09e8*/ 	.word	0xffffffff


	//   ....[78]....
        /*09ec*/ 	.word	0xffffffff


	//   ....[79]....
        /*09f0*/ 	.word	0xffffffff


	//   ....[80]....
        /*09f4*/ 	.word	0xffffffff


	//   ....[81]....
        /*09f8*/ 	.word	0xffffffff


	//   ....[82]....
        /*09fc*/ 	.word	0xffffffff


	//   ....[83]....
        /*0a00*/ 	.word	0xffffffff


	//   ....[84]....
        /*0a04*/ 	.word	0xffffffff


	//   ....[85]....
        /*0a08*/ 	.word	0xffffffff


	//   ....[86]....
        /*0a0c*/ 	.word	0xffffffff


	//   ....[87]....
        /*0a10*/ 	.word	0xffffffff


	//   ....[88]....
        /*0a14*/ 	.word	0xffffffff


	//   ....[89]....
        /*0a18*/ 	.word	0xffffffff


	//   ....[90]....
        /*0a1c*/ 	.word	0xffffffff


	//   ....[91]....
        /*0a20*/ 	.word	0xffffffff


	//   ....[92]....
        /*0a24*/ 	.word	0xffffffff


	//   ....[93]....
        /*0a28*/ 	.word	0xffffffff


	//   ....[94]....
        /*0a2c*/ 	.word	0xffffffff


	//   ....[95]....
        /*0a30*/ 	.word	0xffffffff


	//   ....[96]....
        /*0a34*/ 	.word	0xffffffff


	//   ....[97]....
        /*0a38*/ 	.word	0xffffffff


	//   ....[98]....
        /*0a3c*/ 	.word	0xffffffff


	//   ....[99]....
        /*0a40*/ 	.word	0xffffffff


	//   ....[100]....
        /*0a44*/ 	.word	0xffffffff


	//   ....[101]....
        /*0a48*/ 	.word	0xffffffff


	//   ....[102]....
        /*0a4c*/ 	.word	0xffffffff


	//   ....[103]....
        /*0a50*/ 	.word	0xffffffff


	//   ....[104]....
        /*0a54*/ 	.word	0xffffffff


	//   ....[105]....
        /*0a58*/ 	.word	0xffffffff


	//   ....[106]....
        /*0a5c*/ 	.word	0xffffffff


	//   ....[107]....
        /*0a60*/ 	.word	0xffffffff


	//   ....[108]....
        /*0a64*/ 	.word	0xffffffff


	//   ....[109]....
        /*0a68*/ 	.word	0xffffffff


	//   ....[110]....
        /*0a6c*/ 	.word	0xffffffff


	//   ....[111]....
        /*0a70*/ 	.word	0xffffffff


	//   ....[112]....
        /*0a74*/ 	.word	0xffffffff


	//   ....[113]....
        /*0a78*/ 	.word	0xffffffff


	//   ....[114]....
        /*0a7c*/ 	.word	0xffffffff


	//   ....[115]....
        /*0a80*/ 	.word	0xffffffff


	//   ....[116]....
        /*0a84*/ 	.word	0x0500000f


	//   ....[117]....
        /*0a88*/ 	.word	0x0500000f


	//   ....[118]....
        /*0a8c*/ 	.word	0x0500000f


	//   ....[119]....
        /*0a90*/ 	.word	0x0500000f


	//   ....[120]....
        /*0a94*/ 	.word	0x0500000f


	//   ....[121]....
        /*0a98*/ 	.word	0x0500000f


	//   ....[122]....
        /*0a9c*/ 	.word	0x0500000f


	//   ....[123]....
        /*0aa0*/ 	.word	0x0500000f


	//   ....[124]....
        /*0aa4*/ 	.word	0x0500000f


	//   ....[125]....
        /*0aa8*/ 	.word	0x0500000f


	//   ....[126]....
        /*0aac*/ 	.word	0x0500000f


	//   ....[127]....
        /*0ab0*/ 	.word	0x0500000f


	//   ....[128]....
        /*0ab4*/ 	.word	0x0500000f


	//   ....[129]....
        /*0ab8*/ 	.word	0x0500000f


	//   ....[130]....
        /*0abc*/ 	.word	0x0500000f


	//   ....[131]....
        /*0ac0*/ 	.word	0x0500000f


	//   ....[132]....
        /*0ac4*/ 	.word	0x0500000f


	//   ....[133]....
        /*0ac8*/ 	.word	0x0500000f


	//   ....[134]....
        /*0acc*/ 	.word	0x0500000f


	//   ....[135]....
        /*0ad0*/ 	.word	0x0500000f


	//   ....[136]....
        /*0ad4*/ 	.word	0x0500000f


	//   ....[137]....
        /*0ad8*/ 	.word	0x0500000f


	//   ....[138]....
        /*0adc*/ 	.word	0x0500000f


	//   ....[139]....
        /*0ae0*/ 	.word	0x0500000f


	//   ....[140]....
        /*0ae4*/ 	.word	0x0500000f


	//   ....[141]....
        /*0ae8*/ 	.word	0x0500000f


	//   ....[142]....
        /*0aec*/ 	.word	0x0500000f


	//   ....[143]....
        /*0af0*/ 	.word	0x0500000f


	//   ....[144]....
        /*0af4*/ 	.word	0x0500000f


	//   ....[145]....
        /*0af8*/ 	.word	0x0500000f


	//   ....[146]....
        /*0afc*/ 	.word	0x0500000f


	//   ....[147]....
        /*0b00*/ 	.word	0x0500000f


	//   ....[148]....
        /*0b04*/ 	.word	0x0500000f


	//   ....[149]....
        /*0b08*/ 	.word	0x0500000f


	//   ....[150]....
        /*0b0c*/ 	.word	0x0500000f


	//   ....[151]....
        /*0b10*/ 	.word	0x0500000f


	//   ....[152]....
        /*0b14*/ 	.word	0x0500000f


	//   ....[153]....
        /*0b18*/ 	.word	0x0500000f


	//   ....[154]....
        /*0b1c*/ 	.word	0x0500000f


	//   ....[155]....
        /*0b20*/ 	.word	0x0500000f


	//   ....[156]....
        /*0b24*/ 	.word	0x0500000f


	//   ....[157]....
        /*0b28*/ 	.word	0x0500000f


	//   ....[158]....
        /*0b2c*/ 	.word	0x0500000f


	//   ....[159]....
        /*0b30*/ 	.word	0x0500000f


	//   ....[160]....
        /*0b34*/ 	.word	0x0500000f


	//   ....[161]....
        /*0b38*/ 	.word	0x0500000f


	//   ....[162]....
        /*0b3c*/ 	.word	0x0500000f


	//   ....[163]....
        /*0b40*/ 	.word	0x0500000f


	//   ....[164]....
        /*0b44*/ 	.word	0x0500000f


	//   ....[165]....
        /*0b48*/ 	.word	0x0500000f


	//   ....[166]....
        /*0b4c*/ 	.word	0x0500000f


	//   ....[167]....
        /*0b50*/ 	.word	0x0500000f


	//----- nvinfo : EIATTR_COOP_GROUP_INSTR_OFFSETS
	.align		4
.L_357:
        /*0b54*/ 	.byte	0x04, 0x28
        /*0b56*/ 	.short	(.L_359 - .L_358)


	//   ....[0]....
.L_358:
        /*0b58*/ 	.word	0x00000060


	//   ....[1]....
        /*0b5c*/ 	.word	0x000001a0


	//   ....[2]....
        /*0b60*/ 	.word	0x000001f0


	//   ....[3]....
        /*0b64*/ 	.word	0x00000420


	//   ....[4]....
        /*0b68*/ 	.word	0x00000580


	//   ....[5]....
        /*0b6c*/ 	.word	0x000006a0


	//   ....[6]....
        /*0b70*/ 	.word	0x00000800


	//   ....[7]....
        /*0b74*/ 	.word	0x0000b1b0


	//   ....[8]....
        /*0b78*/ 	.word	0x0000b910


	//   ....[9]....
        /*0b7c*/ 	.word	0x0000b920


	//   ....[10]....
        /*0b80*/ 	.word	0x0000b930


	//   ....[11]....
        /*0b84*/ 	.word	0x0000b940


	//   ....[12]....
        /*0b88*/ 	.word	0x0000c200


	//   ....[13]....
        /*0b8c*/ 	.word	0x0000c210


	//   ....[14]....
        /*0b90*/ 	.word	0x0000c220


	//   ....[15]....
        /*0b94*/ 	.word	0x0000c230


	//   ....[16]....
        /*0b98*/ 	.word	0x0000f3d0


	//   ....[17]....
        /*0b9c*/ 	.word	0x0000f3e0


	//   ....[18]....
        /*0ba0*/ 	.word	0x0000f3f0


	//   ....[19]....
        /*0ba4*/ 	.word	0x0000f400


	//   ....[20]....
        /*0ba8*/ 	.word	0x0000fa90


	//   ....[21]....
        /*0bac*/ 	.word	0x0000faa0


	//   ....[22]....
        /*0bb0*/ 	.word	0x0000fab0


	//   ....[23]....
        /*0bb4*/ 	.word	0x0000fac0


	//   ....[24]....
        /*0bb8*/ 	.word	0x00015dc0


	//   ....[25]....
        /*0bbc*/ 	.word	0x00016500


	//   ....[26]....
        /*0bc0*/ 	.word	0x00016560


	//   ....[27]....
        /*0bc4*/ 	.word	0x00016600


	//   ....[28]....
        /*0bc8*/ 	.word	0x00016e20


	//   ....[29]....
        /*0bcc*/ 	.word	0x00016e90


	//   ....[30]....
        /*0bd0*/ 	.word	0x0001b690


	//   ....[31]....
        /*0bd4*/ 	.word	0x0001bc10


	//   ....[32]....
        /*0bd8*/ 	.word	0x0001bc40


	//   ....[33]....
        /*0bdc*/ 	.word	0x0001c030


	//   ....[34]....
        /*0be0*/ 	.word	0x0001c430


	//   ....[35]....
        /*0be4*/ 	.word	0x0001c490


	//   ....[36]....
        /*0be8*/ 	.word	0x00020c90


	//   ....[37]....
        /*0bec*/ 	.word	0x00020cb0


	//   ....[38]....
        /*0bf0*/ 	.word	0x000212d0


	//   ....[39]....
        /*0bf4*/ 	.word	0x000213a0


	//   ....[40]....
        /*0bf8*/ 	.word	0x000228d0


	//   ....[41]....
        /*0bfc*/ 	.word	0x000228e0


	//   ....[42]....
        /*0c00*/ 	.word	0x00022930


	//   ....[43]....
        /*0c04*/ 	.word	0x00022940


	//   ....[44]....
        /*0c08*/ 	.word	0x00023fb0


	//   ....[45]....
        /*0c0c*/ 	.word	0x00024010


	//   ....[46]....
        /*0c10*/ 	.word	0x00024050


	//   ....[47]....
        /*0c14*/ 	.word	0x00024070


	//   ....[48]....
        /*0c18*/ 	.word	0x000246e0


	//   ....[49]....
        /*0c1c*/ 	.word	0x00024710


	//   ....[50]....
        /*0c20*/ 	.word	0x00024810


	//   ....[51]....
        /*0c24*/ 	.word	0x00024830


	//   ....[52]....
        /*0c28*/ 	.word	0x00024930


	//   ....[53]....
        /*0c2c*/ 	.word	0x00024950


	//   ....[54]....
        /*0c30*/ 	.word	0x00024a60


	//   ....[55]....
        /*0c34*/ 	.word	0x00024a80


	//   ....[56]....
        /*0c38*/ 	.word	0x00025350


	//   ....[57]....
        /*0c3c*/ 	.word	0x00025370


	//   ....[58]....
        /*0c40*/ 	.word	0x00025470


	//   ....[59]....
        /*0c44*/ 	.word	0x00025490


	//   ....[60]....
        /*0c48*/ 	.word	0x00025590


	//   ....[61]....
        /*0c4c*/ 	.word	0x000255b0


	//   ....[62]....
        /*0c50*/ 	.word	0x000256c0


	//   ....[63]....
        /*0c54*/ 	.word	0x000256e0


	//   ....[64]....
        /*0c58*/ 	.word	0x00025870


	//   ....[65]....
        /*0c5c*/ 	.word	0x00025a40


	//   ....[66]....
        /*0c60*/ 	.word	0x00025a70


	//   ....[67]....
        /*0c64*/ 	.word	0x00025aa0


	//   ....[68]....
        /*0c68*/ 	.word	0x00025ad0


	//   ....[69]....
        /*0c6c*/ 	.word	0x00025b00


	//   ....[70]....
        /*0c70*/ 	.word	0x00025b30


	//   ....[71]....
        /*0c74*/ 	.word	0x00025ca0


	//   ....[72]....
        /*0c78*/ 	.word	0x00025cd0


	//   ....[73]....
        /*0c7c*/ 	.word	0x00025d00


	//   ....[74]....
        /*0c80*/ 	.word	0x00025d30


	//   ....[75]....
        /*0c84*/ 	.word	0x00025d60


	//   ....[76]....
        /*0c88*/ 	.word	0x00025d90


	//   ....[77]....
        /*0c8c*/ 	.word	0x00025e30


	//   ....[78]....
        /*0c90*/ 	.word	0x00025e90


	//   ....[79]....
        /*0c94*/ 	.word	0x00025f20


	//   ....[80]....
        /*0c98*/ 	.word	0x00026da0


	//   ....[81]....
        /*0c9c*/ 	.word	0x00028a00


	//   ....[82]....
        /*0ca0*/ 	.word	0x000296d0


	//   ....[83]....
        /*0ca4*/ 	.word	0x000296f0


	//   ....[84]....
        /*0ca8*/ 	.word	0x00029710


	//   ....[85]....
        /*0cac*/ 	.word	0x00029730


	//   ....[86]....
        /*0cb0*/ 	.word	0x00029810


	//   ....[87]....
        /*0cb4*/ 	.word	0x00029870


	//   ....[88]....
        /*0cb8*/ 	.word	0x000298a0


	//   ....[89]....
        /*0cbc*/ 	.word	0x00029920


	//   ....[90]....
        /*0cc0*/ 	.word	0x00029950


	//   ....[91]....
        /*0cc4*/ 	.word	0x000299e0


	//   ....[92]....
        /*0cc8*/ 	.word	0x00029a10


	//   ....[93]....
        /*0ccc*/ 	.word	0x00029aa0


	//   ....[94]....
        /*0cd0*/ 	.word	0x00029ad0


	//   ....[95]....
        /*0cd4*/ 	.word	0x00029b60


	//   ....[96]....
        /*0cd8*/ 	.word	0x00029b70


	//   ....[97]....
        /*0cdc*/ 	.word	0x00029c00


	//   ....[98]....
        /*0ce0*/ 	.word	0x0002cc30


	//   ....[99]....
        /*0ce4*/ 	.word	0x0002cc90


	//   ....[100]....
        /*0ce8*/ 	.word	0x0002ccc0


	//   ....[101]....
        /*0cec*/ 	.word	0x0002ccd0


	//   ....[102]....
        /*0cf0*/ 	.word	0x0002cd00


	//   ....[103]....
        /*0cf4*/ 	.word	0x0002cd30


	//   ....[104]....
        /*0cf8*/ 	.word	0x0002cd60


	//   ....[105]....
        /*0cfc*/ 	.word	0x0002cd90


	//   ....[106]....
        /*0d00*/ 	.word	0x0002cf10


	//   ....[107]....
        /*0d04*/ 	.word	0x0002cf40


	//   ....[108]....
        /*0d08*/ 	.word	0x0002cf70


	//   ....[109]....
        /*0d0c*/ 	.word	0x0002cfa0


	//   ....[110]....
        /*0d10*/ 	.word	0x0002cfd0


	//   ....[111]....
        /*0d14*/ 	.word	0x0002d000


	//   ....[112]....
        /*0d18*/ 	.word	0x0002d0c0


	//   ....[113]....
        /*0d1c*/ 	.word	0x0002d0e0


	//   ....[114]....
        /*0d20*/ 	.word	0x0002d150


	//   ....[115]....
        /*0d24*/ 	.word	0x0002d820


	//   ....[116]....
        /*0d28*/ 	.word	0x0002dc80


	//   ....[117]....
        /*0d2c*/ 	.word	0x0002dd10


	//   ....[118]....
        /*0d30*/ 	.word	0x0002dd60


	//   ....[119]....
        /*0d34*/ 	.word	0x0002ddb0


	//   ....[120]....
        /*0d38*/ 	.word	0x0002de40


	//   ....[121]....
        /*0d3c*/ 	.word	0x0002ded0


	//   ....[122]....
        /*0d40*/ 	.word	0x0002df20


	//   ....[123]....
        /*0d44*/ 	.word	0x0002df70


	//   ....[124]....
        /*0d48*/ 	.word	0x0002e060


	//   ....[125]....
        /*0d4c*/ 	.word	0x0002e0f0


	//   ....[126]....
        /*0d50*/ 	.word	0x0002e150


	//   ....[127]....
        /*0d54*/ 	.word	0x0002e1b0


	//   ....[128]....
        /*0d58*/ 	.word	0x0002e240


	//   ....[129]....
        /*0d5c*/ 	.word	0x0002e2d0


	//   ....[130]....
        /*0d60*/ 	.word	0x0002e330


	//   ....[131]....
        /*0d64*/ 	.word	0x0002e390


	//   ....[132]....
        /*0d68*/ 	.word	0x0002e680


	//   ....[133]....
        /*0d6c*/ 	.word	0x0002e970


	//   ....[134]....
        /*0d70*/ 	.word	0x0002eae0


	//   ....[135]....
        /*0d74*/ 	.word	0x0002eb30


	//   ....[136]....
        /*0d78*/ 	.word	0x0002eb90


	//   ....[137]....
        /*0d7c*/ 	.word	0x0002ec30


	//   ....[138]....
        /*0d80*/ 	.word	0x0002ecd0


	//   ....[139]....
        /*0d84*/ 	.word	0x0002ee00


	//   ....[140]....
        /*0d88*/ 	.word	0x0002eee0


	//   ....[141]....
        /*0d8c*/ 	.word	0x0002ef70


	//   ....[142]....
        /*0d90*/ 	.word	0x0002f050


	//   ....[143]....
        /*0d94*/ 	.word	0x0002f0e0


	//   ....[144]....
        /*0d98*/ 	.word	0x0002f1d0


	//   ....[145]....
        /*0d9c*/ 	.word	0x0002f260


	//   ....[146]....
        /*0da0*/ 	.word	0x0002f350


	//   ....[147]....
        /*0da4*/ 	.word	0x0002f3e0


	//   ....[148]....
        /*0da8*/ 	.word	0x0002f4c0


	//   ....[149]....
        /*0dac*/ 	.word	0x0002f5d0


	//   ....[150]....
        /*0db0*/ 	.word	0x0002f900


	//   ....[151]....
        /*0db4*/ 	.word	0x0002f9a0


	//   ....[152]....
        /*0db8*/ 	.word	0x0002fac0


	//   ....[153]....
        /*0dbc*/ 	.word	0x0002fb40


	//   ....[154]....
        /*0dc0*/ 	.word	0x0002fbc0


	//   ....[155]....
        /*0dc4*/ 	.word	0x0002fc40


	//   ....[156]....
        /*0dc8*/ 	.word	0x0002fcc0


	//   ....[157]....
        /*0dcc*/ 	.word	0x0002fd50


	//   ....[158]....
        /*0dd0*/ 	.word	0x0002fdf0


	//   ....[159]....
        /*0dd4*/ 	.word	0x0002fea0


	//   ....[160]....
        /*0dd8*/ 	.word	0x0002ff20


	//   ....[161]....
        /*0ddc*/ 	.word	0x0002ffa0


	//   ....[162]....
        /*0de0*/ 	.word	0x00030020


	//   ....[163]....
        /*0de4*/ 	.word	0x000300b0


	//   ....[164]....
        /*0de8*/ 	.word	0x00030130


	//   ....[165]....
        /*0dec*/ 	.word	0x000301d0


	//   ....[166]....
        /*0df0*/ 	.word	0x00030260


	//   ....[167]....
        /*0df4*/ 	.word	0x00030390


	//----- nvinfo : EIATTR_REG_RECONFIG
	.align		4
.L_359:
        /*0df8*/ 	.byte	0x01, 0x54
	.zero		2


	//----- nvinfo : EIATTR_SYSCALL_OFFSETS
	.align		4
        /*0dfc*/ 	.byte	0x04, 0x46
        /*0dfe*/ 	.short	(.L_361 - .L_360)


	//   ....[0]....
.L_360:
        /*0e00*/ 	.word	0x00001c20


	//   ....[1]....
        /*0e04*/ 	.word	0x00001d70


	//   ....[2]....
        /*0e08*/ 	.word	0x0000b350


	//   ....[3]....
        /*0e0c*/ 	.word	0x0000b670


	//   ....[4]....
        /*0e10*/ 	.word	0x00028600


	//   ....[5]....
        /*0e14*/ 	.word	0x00028760


	//   ....[6]....
        /*0e18*/ 	.word	0x00028860


	//   ....[7]....
        /*0e1c*/ 	.word	0x00029280


	//----- nvinfo : EIATTR_MBARRIER_INSTR_OFFSETS
	.align		4
.L_361:
        /*0e20*/ 	.byte	0x04, 0x39
        /*0e22*/ 	.short	(.L_363 - .L_362)


	//   ....[0]....
.L_362:
        /*0e24*/ 	.word	0x000002d0
        /*0e28*/ 	.word	0x000000ff
        /*0e2c*/ 	.word	0x00036800
        /*0e30*/ 	.short	0x0100
        /*0e32*/ 	.byte	0x08
	.zero		1


	//   ....[1]....
        /*0e34*/ 	.word	0x000002e0
        /*0e38*/ 	.word	0x000000ff
        /*0e3c*/ 	.word	0x00036820
        /*0e40*/ 	.short	0x0100
        /*0e42*/ 	.byte	0x08
	.zero		1


	//   ....[2]....
        /*0e44*/ 	.word	0x000003d0
        /*0e48*/ 	.word	0x000000ff
        /*0e4c*/ 	.word	0x00036830
        /*0e50*/ 	.short	0x0100
        /*0e52*/ 	.byte	0x08
	.zero		1


	//   ....[3]....
        /*0e54*/ 	.word	0x000003e0
        /*0e58*/ 	.word	0x000000ff
        /*0e5c*/ 	.word	0x00036840
        /*0e60*/ 	.short	0x0100
        /*0e62*/ 	.byte	0x08
	.zero		1


	//   ....[4]....
        /*0e64*/ 	.word	0x000003f0
        /*0e68*/ 	.word	0x000000ff
        /*0e6c*/ 	.word	0x00036838
        /*0e70*/ 	.short	0x0100
        /*0e72*/ 	.byte	0x08
	.zero		1


	//   ....[5]....
        /*0e74*/ 	.word	0x00000400
        /*0e78*/ 	.word	0x000000ff
        /*0e7c*/ 	.word	0x00036848
        /*0e80*/ 	.short	0x0100
        /*0e82*/ 	.byte	0x08
	.zero		1


	//   ....[6]....
        /*0e84*/ 	.word	0x00000530
        /*0e88*/ 	.word	0x000000ff
        /*0e8c*/ 	.word	0x00036850
        /*0e90*/ 	.short	0x0100
        /*0e92*/ 	.byte	0x08
	.zero		1


	//   ....[7]....
        /*0e94*/ 	.word	0x00000540
        /*0e98*/ 	.word	0x000000ff
        /*0e9c*/ 	.word	0x00036860
        /*0ea0*/ 	.short	0x0100
        /*0ea2*/ 	.byte	0x08
	.zero		1


	//   ....[8]....
        /*0ea4*/ 	.word	0x00000550
        /*0ea8*/ 	.word	0x000000ff
        /*0eac*/ 	.word	0x00036858
        /*0eb0*/ 	.short	0x0100
        /*0eb2*/ 	.byte	0x08
	.zero		1


	//   ....[9]....
        /*0eb4*/ 	.word	0x00000560
        /*0eb8*/ 	.word	0x000000ff
        /*0ebc*/ 	.word	0x00036868
        /*0ec0*/ 	.short	0x0100
        /*0ec2*/ 	.byte	0x08
	.zero		1


	//   ....[10]....
        /*0ec4*/ 	.word	0x00000650
        /*0ec8*/ 	.word	0x000000ff
        /*0ecc*/ 	.word	0x00036870
        /*0ed0*/ 	.short	0x0100
        /*0ed2*/ 	.byte	0x06
	.zero		1


	//   ....[11]....
        /*0ed4*/ 	.word	0x00000660
        /*0ed8*/ 	.word	0x000000ff
        /*0edc*/ 	.word	0x00036880
        /*0ee0*/ 	.short	0x0100
        /*0ee2*/ 	.byte	0x06
	.zero		1


	//   ....[12]....
        /*0ee4*/ 	.word	0x00000670
        /*0ee8*/ 	.word	0x000000ff
        /*0eec*/ 	.word	0x00036878
        /*0ef0*/ 	.short	0x0100
        /*0ef2*/ 	.byte	0x06
	.zero		1


	//   ....[13]....
        /*0ef4*/ 	.word	0x00000680
        /*0ef8*/ 	.word	0x000000ff
        /*0efc*/ 	.word	0x00036888
        /*0f00*/ 	.short	0x0100
        /*0f02*/ 	.byte	0x06
	.zero		1


	//   ....[14]....
        /*0f04*/ 	.word	0x000007b0
        /*0f08*/ 	.word	0x000000ff
        /*0f0c*/ 	.word	0x00036890
        /*0f10*/ 	.short	0x0100
        /*0f12*/ 	.byte	0x08
	.zero		1


	//   ....[15]....
        /*0f14*/ 	.word	0x000007c0
        /*0f18*/ 	.word	0x000000ff
        /*0f1c*/ 	.word	0x000368a0
        /*0f20*/ 	.short	0x0100
        /*0f22*/ 	.byte	0x08
	.zero		1


	//   ....[16]....
        /*0f24*/ 	.word	0x000007d0
        /*0f28*/ 	.word	0x000000ff
        /*0f2c*/ 	.word	0x00036898
        /*0f30*/ 	.short	0x0100
        /*0f32*/ 	.byte	0x08
	.zero		1


	//   ....[17]....
        /*0f34*/ 	.word	0x000007e0
        /*0f38*/ 	.word	0x000000ff
        /*0f3c*/ 	.word	0x000368a8
        /*0f40*/ 	.short	0x0100
        /*0f42*/ 	.byte	0x08
	.zero		1


	//   ....[18]....
        /*0f44*/ 	.word	0x00000910
        /*0f48*/ 	.word	0x000000ff
        /*0f4c*/ 	.word	0x000368b0
        /*0f50*/ 	.short	0x0100
        /*0f52*/ 	.byte	0x08
	.zero		1


	//   ....[19]....
        /*0f54*/ 	.word	0x00000920
        /*0f58*/ 	.word	0x000000ff
        /*0f5c*/ 	.word	0x000368c0
        /*0f60*/ 	.short	0x0100
        /*0f62*/ 	.byte	0x08
	.zero		1


	//   ....[20]....
        /*0f64*/ 	.word	0x00000930
        /*0f68*/ 	.word	0x000000ff
        /*0f6c*/ 	.word	0x000368b8
        /*0f70*/ 	.short	0x0100
        /*0f72*/ 	.byte	0x08
	.zero		1


	//   ....[21]....
        /*0f74*/ 	.word	0x00000940
        /*0f78*/ 	.word	0x000000ff
        /*0f7c*/ 	.word	0x000368c8
        /*0f80*/ 	.short	0x0100
        /*0f82*/ 	.byte	0x08
	.zero		1


	//   ....[22]....
        /*0f84*/ 	.word	0x000038f0
        /*0f88*/ 	.word	0x00000060
        /*0f8c*/ 	.word	0x00036890
        /*0f90*/ 	.short	0x010a
        /*0f92*/ 	.byte	0x3f
	.zero		1


	//   ....[23]....
        /*0f94*/ 	.word	0x00006ea0
        /*0f98*/ 	.word	0x00000060
        /*0f9c*/ 	.word	0x00036890
        /*0fa0*/ 	.short	0x010a
        /*0fa2*/ 	.byte	0x3f
	.zero		1


	//   ....[24]....
        /*0fa4*/ 	.word	0x0000a1c0
        /*0fa8*/ 	.word	0x00000060
        /*0fac*/ 	.word	0x00036890
        /*0fb0*/ 	.short	0x010a
        /*0fb2*/ 	.byte	0x3f
	.zero		1


	//   ....[25]....
        /*0fb4*/ 	.word	0x0000a590
        /*0fb8*/ 	.word	0x00000028
        /*0fbc*/ 	.word	0x00000000
        /*0fc0*/ 	.short	0x0101
        /*0fc2*/ 	.byte	0x3f
	.zero		1


	//   ....[26]....
        /*0fc4*/ 	.word	0x0000a5d0
        /*0fc8*/ 	.word	0x00000060
        /*0fcc*/ 	.word	0x000368b0
        /*0fd0*/ 	.short	0x010a
        /*0fd2*/ 	.byte	0x3f
	.zero		1


	//   ....[27]....
        /*0fd4*/ 	.word	0x0000ac40
        /*0fd8*/ 	.word	0x00000060
        /*0fdc*/ 	.word	0x00000000
        /*0fe0*/ 	.short	0x0101
        /*0fe2*/ 	.byte	0x3f
	.zero		1


	//   ....[28]....
        /*0fe4*/ 	.word	0x0000b3d0
        /*0fe8*/ 	.word	0x00000010
        /*0fec*/ 	.word	0x00036800
        /*0ff0*/ 	.short	0x010a
        /*0ff2*/ 	.byte	0x3f
	.zero		1


	//   ....[29]....
        /*0ff4*/ 	.word	0x0000b420
        /*0ff8*/ 	.word	0x00000010
        /*0ffc*/ 	.word	0x00036800
        /*1000*/ 	.short	0x010a
        /*1002*/ 	.byte	0x3f
	.zero		1


	//   ....[30]....
        /*1004*/ 	.word	0x0000c910
        /*1008*/ 	.word	0x00000010
        /*100c*/ 	.word	0x00036800
        /*1010*/ 	.short	0x010a
        /*1012*/ 	.byte	0x3f
	.zero		1


	//   ....[31]....
        /*1014*/ 	.word	0x0000ff60
        /*1018*/ 	.word	0x00000010
        /*101c*/ 	.word	0x00036800
        /*1020*/ 	.short	0x010a
        /*1022*/ 	.byte	0x3f
	.zero		1


	//   ....[32]....
        /*1024*/ 	.word	0x00012c20
        /*1028*/ 	.word	0x00000003
        /*102c*/ 	.word	0x00036830
        /*1030*/ 	.short	0x010a
        /*1032*/ 	.byte	0x3f
	.zero		1


	//   ....[33]....
        /*1034*/ 	.word	0x00012c90
        /*1038*/ 	.word	0x00000003
        /*103c*/ 	.word	0x00036830
        /*1040*/ 	.short	0x010a
        /*1042*/ 	.byte	0x3f
	.zero		1


	//   ....[34]....
        /*1044*/ 	.word	0x000170f0
        /*1048*/ 	.word	0x00000006
        /*104c*/ 	.word	0x00000000
        /*1050*/ 	.short	0x0101
        /*1052*/ 	.byte	0x3f
	.zero		1


	//   ....[35]....
        /*1054*/ 	.word	0x00017c10
        /*1058*/ 	.word	0x0000000d
        /*105c*/ 	.word	0x00036830
        /*1060*/ 	.short	0x010a
        /*1062*/ 	.byte	0x3f
	.zero		1


	//   ....[36]....
        /*1064*/ 	.word	0x00017c90
        /*1068*/ 	.word	0x0000000d
        /*106c*/ 	.word	0x00036830
        /*1070*/ 	.short	0x010a
        /*1072*/ 	.byte	0x3f
	.zero		1


	//   ....[37]....
        /*1074*/ 	.word	0x0001b300
        /*1078*/ 	.word	0x0000000b
        /*107c*/ 	.word	0x00036850
        /*1080*/ 	.short	0x010a
        /*1082*/ 	.byte	0x3f
	.zero		1


	//   ....[38]....
        /*1084*/ 	.word	0x0001b350
        /*1088*/ 	.word	0x0000000b
        /*108c*/ 	.word	0x00036850
        /*1090*/ 	.short	0x010a
        /*1092*/ 	.byte	0x3f
	.zero		1


	//   ....[39]....
        /*1094*/ 	.word	0x0001cb00
        /*1098*/ 	.word	0x0000000d
        /*109c*/ 	.word	0x00000000
        /*10a0*/ 	.short	0x0101
        /*10a2*/ 	.byte	0x3f
	.zero		1


	//   ....[40]....
        /*10a4*/ 	.word	0x0001cb30
        /*10a8*/ 	.word	0x0000000b
        /*10ac*/ 	.word	0x00000000
        /*10b0*/ 	.short	0x0101
        /*10b2*/ 	.byte	0x3f
	.zero		1


	//   ....[41]....
        /*10b4*/ 	.word	0x0001d1f0
        /*10b8*/ 	.word	0x00000004
        /*10bc*/ 	.word	0x00036830
        /*10c0*/ 	.short	0x010a
        /*10c2*/ 	.byte	0x3f
	.zero		1


	//   ....[42]....
        /*10c4*/ 	.word	0x0001d270
        /*10c8*/ 	.word	0x00000004
        /*10cc*/ 	.word	0x00036830
        /*10d0*/ 	.short	0x010a
        /*10d2*/ 	.byte	0x3f
	.zero		1


	//   ....[43]....
        /*10d4*/ 	.word	0x000208e0
        /*10d8*/ 	.word	0x0000000b
        /*10dc*/ 	.word	0x00036850
        /*10e0*/ 	.short	0x010a
        /*10e2*/ 	.byte	0x3f
	.zero		1


	//   ....[44]....
        /*10e4*/ 	.word	0x00020930
        /*10e8*/ 	.word	0x0000000b
        /*10ec*/ 	.word	0x00036850
        /*10f0*/ 	.short	0x010a
        /*10f2*/ 	.byte	0x3f
	.zero		1


	//   ....[45]....
        /*10f4*/ 	.word	0x000218f0
        /*10f8*/ 	.word	0x0000007c
        /*10fc*/ 	.word	0x00000000
        /*1100*/ 	.short	0x0101
        /*1102*/ 	.byte	0x3f
	.zero		1


	//   ....[46]....
        /*1104*/ 	.word	0x00021950
        /*1108*/ 	.word	0x0000000b
        /*110c*/ 	.word	0x00000000
        /*1110*/ 	.short	0x0101
        /*1112*/ 	.byte	0x3f
	.zero		1


	//   ....[47]....
        /*1114*/ 	.word	0x000224d0
        /*1118*/ 	.word	0x00000008
        /*111c*/ 	.word	0x00036850
        /*1120*/ 	.short	0x010a
        /*1122*/ 	.byte	0x3f
	.zero		1


	//   ....[48]....
        /*1124*/ 	.word	0x00022570
        /*1128*/ 	.word	0x00000008
        /*112c*/ 	.word	0x00036850
        /*1130*/ 	.short	0x010a
        /*1132*/ 	.byte	0x3f
	.zero		1


	//   ....[49]....
        /*1134*/ 	.word	0x00022ac0
        /*1138*/ 	.word	0x0000000c
        /*113c*/ 	.word	0x00000000
        /*1140*/ 	.short	0x0101
        /*1142*/ 	.byte	0x3f
	.zero		1


	//   ....[50]....
        /*1144*/ 	.word	0x000246d0
        /*1148*/ 	.word	0x00000000
        /*114c*/ 	.word	0x00000000
        /*1150*/ 	.short	0x0101
        /*1152*/ 	.byte	0x3f
	.zero		1


	//   ....[51]....
        /*1154*/ 	.word	0x00026e90
        /*1158*/ 	.word	0x00000005
        /*115c*/ 	.word	0x00036820
        /*1160*/ 	.short	0x010a
        /*1162*/ 	.byte	0x3f
	.zero		1


	//   ....[52]....
        /*1164*/ 	.word	0x00026f70
        /*1168*/ 	.word	0x00000006
        /*116c*/ 	.word	0x000368a0
        /*1170*/ 	.short	0x010a
        /*1172*/ 	.byte	0x3f
	.zero		1


	//   ....[53]....
        /*1174*/ 	.word	0x000273c0
        /*1178*/ 	.word	0x00000006
        /*117c*/ 	.word	0x000368c0
        /*1180*/ 	.short	0x010a
        /*1182*/ 	.byte	0x3f
	.zero		1


	//   ....[54]....
        /*1184*/ 	.word	0x00027960
        /*1188*/ 	.word	0x00000007
        /*118c*/ 	.word	0x000368a0
        /*1190*/ 	.short	0x010a
        /*1192*/ 	.byte	0x3f
	.zero		1


	//   ....[55]....
        /*1194*/ 	.word	0x00027da0
        /*1198*/ 	.word	0x00000007
        /*119c*/ 	.word	0x000368c0
        /*11a0*/ 	.short	0x010a
        /*11a2*/ 	.byte	0x3f
	.zero		1


	//   ....[56]....
        /*11a4*/ 	.word	0x00028cb0
        /*11a8*/ 	.word	0x00000000
        /*11ac*/ 	.word	0x00036840
        /*11b0*/ 	.short	0x010a
        /*11b2*/ 	.byte	0x3f
	.zero		1


	//   ....[57]....
        /*11b4*/ 	.word	0x00029d00
        /*11b8*/ 	.word	0x00000009
        /*11bc*/ 	.word	0x00036800
        /*11c0*/ 	.short	0x0107
        /*11c2*/ 	.byte	0x3f
	.zero		1


	//   ....[58]....
        /*11c4*/ 	.word	0x00029e10
        /*11c8*/ 	.word	0x00000002
        /*11cc*/ 	.word	0x00036800
        /*11d0*/ 	.short	0x0101
        /*11d2*/ 	.byte	0x3f
	.zero		1


	//   ....[59]....
        /*11d4*/ 	.word	0x00029e30
        /*11d8*/ 	.word	0x00000002
        /*11dc*/ 	.word	0x00036820
        /*11e0*/ 	.short	0x010a
        /*11e2*/ 	.byte	0x3f
	.zero		1


	//   ....[60]....
        /*11e4*/ 	.word	0x0002a190
        /*11e8*/ 	.word	0x00000003
        /*11ec*/ 	.word	0x00036840
        /*11f0*/ 	.short	0x010a
        /*11f2*/ 	.byte	0x3f
	.zero		1


	//   ....[61]....
        /*11f4*/ 	.word	0x0002a650
        /*11f8*/ 	.word	0x00000003
        /*11fc*/ 	.word	0x00000060
        /*1200*/ 	.short	0x010a
        /*1202*/ 	.byte	0x3f
	.zero		1


	//   ....[62]....
        /*1204*/ 	.word	0x0002ae30
        /*1208*/ 	.word	0x00000003
        /*120c*/ 	.word	0x00036840
        /*1210*/ 	.short	0x010a
        /*1212*/ 	.byte	0x3f
	.zero		1


	//   ....[63]....
        /*1214*/ 	.word	0x0002b2f0
        /*1218*/ 	.word	0x00000002
        /*121c*/ 	.word	0x00000060
        /*1220*/ 	.short	0x010a
        /*1222*/ 	.byte	0x3f
	.zero		1


	//   ....[64]....
        /*1224*/ 	.word	0x0002ba10
        /*1228*/ 	.word	0x00000002
        /*122c*/ 	.word	0x00036840
        /*1230*/ 	.short	0x010a
        /*1232*/ 	.byte	0x3f
	.zero		1


	//   ....[65]....
        /*1234*/ 	.word	0x0002bed0
        /*1238*/ 	.word	0x00000002
        /*123c*/ 	.word	0x00000060
        /*1240*/ 	.short	0x010a
        /*1242*/ 	.byte	0x3f
	.zero		1


	//   ....[66]....
        /*1244*/ 	.word	0x0002c580
        /*1248*/ 	.word	0x00000000
        /*124c*/ 	.word	0x00036860
        /*1250*/ 	.short	0x010a
        /*1252*/ 	.byte	0x3f
	.zero		1


	//   ....[67]....
        /*1254*/ 	.word	0x0002d7a0
        /*1258*/ 	.word	0x00000000
        /*125c*/ 	.word	0x00036820
        /*1260*/ 	.short	0x010a
        /*1262*/ 	.byte	0x3f
	.zero		1


	//   ....[68]....
        /*1264*/ 	.word	0x0002d970
        /*1268*/ 	.word	0x00000006
        /*126c*/ 	.word	0x00000000
        /*1270*/ 	.short	0x010a
        /*1272*/ 	.byte	0x3f
	.zero		1


	//   ....[69]....
        /*1274*/ 	.word	0x0002d9e0
        /*1278*/ 	.word	0x00000007
        /*127c*/ 	.word	0x00000000
        /*1280*/ 	.short	0x010a
        /*1282*/ 	.byte	0x3f
	.zero		1


	//   ....[70]....
        /*1284*/ 	.word	0x0002da50
        /*1288*/ 	.word	0x00000004
        /*128c*/ 	.word	0x00000000
        /*1290*/ 	.short	0x010a
        /*1292*/ 	.byte	0x3f
	.zero		1


	//   ....[71]....
        /*1294*/ 	.word	0x0002da80
        /*1298*/ 	.word	0x00000003
        /*129c*/ 	.word	0x00000000
        /*12a0*/ 	.short	0x010a
        /*12a2*/ 	.byte	0x3f
	.zero		1


	//   ....[72]....
        /*12a4*/ 	.word	0x0002dae0
        /*12a8*/ 	.word	0x00000060
        /*12ac*/ 	.word	0x00036890
        /*12b0*/ 	.short	0x010a
        /*12b2*/ 	.byte	0x3f
	.zero		1


	//   ....[73]....
        /*12b4*/ 	.word	0x0002db30
        /*12b8*/ 	.word	0x00000060
        /*12bc*/ 	.word	0x00036890
        /*12c0*/ 	.short	0x010a
        /*12c2*/ 	.byte	0x3f
	.zero		1


	//   ....[74]....
        /*12c4*/ 	.word	0x0002db80
        /*12c8*/ 	.word	0x00000060
        /*12cc*/ 	.word	0x00036890
        /*12d0*/ 	.short	0x010a
        /*12d2*/ 	.byte	0x3f
	.zero		1


	//   ....[75]....
        /*12d4*/ 	.word	0x0002dbd0
        /*12d8*/ 	.word	0x00000060
        /*12dc*/ 	.word	0x000368b0
        /*12e0*/ 	.short	0x010a
        /*12e2*/ 	.byte	0x3f
	.zero		1


	//   ....[76]....
        /*12e4*/ 	.word	0x0002dfb0
        /*12e8*/ 	.word	0x00000010
        /*12ec*/ 	.word	0x00036800
        /*12f0*/ 	.short	0x010a
        /*12f2*/ 	.byte	0x3f
	.zero		1


	//   ....[77]....
        /*12f4*/ 	.word	0x0002e3c0
        /*12f8*/ 	.word	0x00000010
        /*12fc*/ 	.word	0x00036800
        /*1300*/ 	.short	0x010a
        /*1302*/ 	.byte	0x3f
	.zero		1


	//   ....[78]....
        /*1304*/ 	.word	0x0002e410
        /*1308*/ 	.word	0x00000003
        /*130c*/ 	.word	0x00036830
        /*1310*/ 	.short	0x010a
        /*1312*/ 	.byte	0x3f
	.zero		1


	//   ....[79]....
        /*1314*/ 	.word	0x0002e460
        /*1318*/ 	.word	0x0000000d
        /*131c*/ 	.word	0x00036830
        /*1320*/ 	.short	0x010a
        /*1322*/ 	.byte	0x3f
	.zero		1


	//   ....[80]....
        /*1324*/ 	.word	0x0002e4b0
        /*1328*/ 	.word	0x0000000b
        /*132c*/ 	.word	0x00036850
        /*1330*/ 	.short	0x010a
        /*1332*/ 	.byte	0x3f
	.zero		1


	//   ....[81]....
        /*1334*/ 	.word	0x0002e500
        /*1338*/ 	.word	0x00000004
        /*133c*/ 	.word	0x00036830
        /*1340*/ 	.short	0x010a
        /*1342*/ 	.byte	0x3f
	.zero		1


	//   ....[82]....
        /*1344*/ 	.word	0x0002e550
        /*1348*/ 	.word	0x0000000b
        /*134c*/ 	.word	0x00036850
        /*1350*/ 	.short	0x010a
        /*1352*/ 	.byte	0x3f
	.zero		1


	//   ....[83]....
        /*1354*/ 	.word	0x0002e5a0
        /*1358*/ 	.word	0x00000008
        /*135c*/ 	.word	0x00036850
        /*1360*/ 	.short	0x010a
        /*1362*/ 	.byte	0x3f
	.zero		1


	//   ....[84]....
        /*1364*/ 	.word	0x0002e750
        /*1368*/ 	.word	0x00000004
        /*136c*/ 	.word	0x00036820
        /*1370*/ 	.short	0x010a
        /*1372*/ 	.byte	0x3f
	.zero		1


	//   ....[85]....
        /*1374*/ 	.word	0x0002e7a0
        /*1378*/ 	.word	0x00000006
        /*137c*/ 	.word	0x000368a0
        /*1380*/ 	.short	0x010a
        /*1382*/ 	.byte	0x3f
	.zero		1


	//   ....[86]....
        /*1384*/ 	.word	0x0002e7f0
        /*1388*/ 	.word	0x00000006
        /*138c*/ 	.word	0x000368c0
        /*1390*/ 	.short	0x010a
        /*1392*/ 	.byte	0x3f
	.zero		1


	//   ....[87]....
        /*1394*/ 	.word	0x0002e840
        /*1398*/ 	.word	0x00000007
        /*139c*/ 	.word	0x000368a0
        /*13a0*/ 	.short	0x010a
        /*13a2*/ 	.byte	0x3f
	.zero		1


	//   ....[88]....
        /*13a4*/ 	.word	0x0002e890
        /*13a8*/ 	.word	0x00000007
        /*13ac*/ 	.word	0x000368c0
        /*13b0*/ 	.short	0x010a
        /*13b2*/ 	.byte	0x3f
	.zero		1


	//   ....[89]....
        /*13b4*/ 	.word	0x0002ea30
        /*13b8*/ 	.word	0x00000000
        /*13bc*/ 	.word	0x00036840
        /*13c0*/ 	.short	0x010a
        /*13c2*/ 	.byte	0x3f
	.zero		1


	//   ....[90]....
        /*13c4*/ 	.word	0x0002f620
        /*13c8*/ 	.word	0x00000002
        /*13cc*/ 	.word	0x00036820
        /*13d0*/ 	.short	0x010a
        /*13d2*/ 	.byte	0x3f
	.zero		1


	//   ....[91]....
        /*13d4*/ 	.word	0x0002f670
        /*13d8*/ 	.word	0x00000003
        /*13dc*/ 	.word	0x00036840
        /*13e0*/ 	.short	0x010a
        /*13e2*/ 	.byte	0x3f
	.zero		1


	//   ....[92]....
        /*13e4*/ 	.word	0x0002f6c0
        /*13e8*/ 	.word	0x00000003
        /*13ec*/ 	.word	0x00000060
        /*13f0*/ 	.short	0x010a
        /*13f2*/ 	.byte	0x3f
	.zero		1


	//   ....[93]....
        /*13f4*/ 	.word	0x0002f710
        /*13f8*/ 	.word	0x00000003
        /*13fc*/ 	.word	0x00036840
        /*1400*/ 	.short	0x010a
        /*1402*/ 	.byte	0x3f
	.zero		1


	//   ....[94]....
        /*1404*/ 	.word	0x0002f760
        /*1408*/ 	.word	0x00000002
        /*140c*/ 	.word	0x00000060
        /*1410*/ 	.short	0x010a
        /*1412*/ 	.byte	0x3f
	.zero		1


	//   ....[95]....
        /*1414*/ 	.word	0x0002f7b0
        /*1418*/ 	.word	0x00000002
        /*141c*/ 	.word	0x00036840
        /*1420*/ 	.short	0x010a
        /*1422*/ 	.byte	0x3f
	.zero		1


	//   ....[96]....
        /*1424*/ 	.word	0x0002f800
        /*1428*/ 	.word	0x00000002
        /*142c*/ 	.word	0x00000060
        /*1430*/ 	.short	0x010a
        /*1432*/ 	.byte	0x3f
	.zero		1


	//   ....[97]....
        /*1434*/ 	.word	0x0002f850
        /*1438*/ 	.word	0x00000000
        /*143c*/ 	.word	0x00036860
        /*1440*/ 	.short	0x010a
        /*1442*/ 	.byte	0x3f
	.zero		1


	//   ....[98]....
        /*1444*/ 	.word	0x000302b0
        /*1448*/ 	.word	0x00000000
        /*144c*/ 	.word	0x00036820
        /*1450*/ 	.short	0x010a
        /*1452*/ 	.byte	0x3f
	.zero		1


	//   ....[99]....
        /*1454*/ 	.word	0x00030450
        /*1458*/ 	.word	0x00000006
        /*145c*/ 	.word	0x00000000
        /*1460*/ 	.short	0x010a
        /*1462*/ 	.byte	0x3f
	.zero		1


	//   ....[100]....
        /*1464*/ 	.word	0x000304a0
        /*1468*/ 	.word	0x00000007
        /*146c*/ 	.word	0x00000000
        /*1470*/ 	.short	0x010a
        /*1472*/ 	.byte	0x3f
	.zero		1


	//   ....[101]....
        /*1474*/ 	.word	0x000304f0
        /*1478*/ 	.word	0x00000004
        /*147c*/ 	.word	0x00000000
        /*1480*/ 	.short	0x010a
        /*1482*/ 	.byte	0x3f
	.zero		1


	//----- nvinfo : EIATTR_NUM_MBARRIERS
	.align		4
.L_363:
        /*1484*/ 	.byte	0x03, 0x38
        /*1486*/ 	.short	0x0016


	//----- nvinfo : EIATTR_EXIT_INSTR_OFFSETS
	.align		4
        /*1488*/ 	.byte	0x04, 0x1c
        /*148a*/ 	.short	(.L_365 - .L_364)


	//   ....[0]....
.L_364:
        /*148c*/ 	.word	0x0002dad0


	//----- nvinfo : EIATTR_MAX_THREADS
	.align		4
.L_365:
        /*1490*/ 	.byte	0x04, 0x05
        /*1492*/ 	.short	(.L_367 - .L_366)
.L_366:
        /*1494*/ 	.word	0x00000180
        /*1498*/ 	.word	0x00000001
        /*149c*/ 	.word	0x00000001


	//----- nvinfo : EIATTR_CRS_STACK_SIZE
	.align		4
.L_367:
        /*14a0*/ 	.byte	0x04, 0x1e
        /*14a2*/ 	.short	(.L_369 - .L_368)
.L_368:
        /*14a4*/ 	.word	0x00000000


	//----- nvinfo : EIATTR_CBANK_PARAM_SIZE
	.align		4
.L_369:
        /*14a8*/ 	.byte	0x03, 0x19
        /*14aa*/ 	.short	0x0af0


	//----- nvinfo : EIATTR_PARAM_CBANK
	.align		4
        /*14ac*/ 	.byte	0x04, 0x0a
        /*14ae*/ 	.short	(.L_371 - .L_370)
	.align		4
.L_370:
        /*14b0*/ 	.word	index@(.nv.constant0._ZN7cutlass13device_kernelIN5flash11enable_sm90INS1_16FlashAttnFwdSm90INS1_25CollectiveMainloopFwdSm90ILi2EN4cute5tupleIJNS5_1CILi1EEES8_S8_EEENS6_IJNS7_ILi128EEENS7_ILi112EEENS7_ILi192EEEEEELi192ENS_10bfloat16_tEfNS_4arch4Sm90ELb1ELb0ELb0ELb1ELb0ELb1ELb0ELb1ELb1ELb1ELb0ELb0EEENS1_21CollectiveEpilogueFwdINS6_IJSA_SC_SB_EEES9_SE_SG_Li256ELb1ELb1ELb0ELb0EEENS1_36VarlenDynamicPersistentTileSchedulerILi128ELi112ELi256ELi128ELb0ELb1ELb1ELb1ELb1ELb1EEEEEEEEEvNT_6ParamsE)
        /*14b4*/ 	.short	0x0210
        /*14b6*/ 	.short	0x0af0


	//----- nvinfo : EIATTR_SW_WAR
	.align		4
.L_371:
        /*14b8*/ 	.byte	0x04, 0x36
        /*14ba*/ 	.short	(.L_373 - .L_372)
.L_372:
        /*14bc*/ 	.word	0x00000008
.L_373:


//--------------------- .nv.callgraph             --------------------------
	.section	.nv.callgraph,"",@"SHT_CUDA_CALLGRAPH"
	.align	4
	.sectionentsize	8
	.align		4
        /*0000*/ 	.word	0x00000000
	.align		4
        /*0004*/ 	.word	0xffffffff
	.align		4
        /*0008*/ 	.word	index@(_ZN7cutlass13device_kernelIN5flash11enable_sm90INS1_16FlashAttnFwdSm90INS1_25CollectiveMainloopFwdSm90ILi2EN4cute5tupleIJNS5_1CILi1EEES8_S8_EEENS6_IJNS7_ILi128EEENS7_ILi112EEENS7_ILi192EEEEEELi192ENS_10bfloat16_tEfNS_4arch4Sm90ELb0ELb0ELb0ELb0ELb0ELb0ELb0ELb1ELb1ELb1ELb0ELb0EEENS1_21CollectiveEpilogueFwdINS6_IJSA_SC_SB_EEES9_SE_SG_Li256ELb0ELb1ELb0ELb0EEENS1_29StaticPersistentTileSchedulerILb0EEEEEEEEEvNT_6ParamsE)
	.align		4
        /*000c*/ 	.word	index@(__assertfail)
	.align		4
        /*0010*/ 	.word	index@(_ZN7cutlass13device_kernelIN5flash11enable_sm90INS1_16FlashAttnFwdSm90INS1_25CollectiveMainloopFwdSm90ILi2EN4cute5tupleIJNS5_1CILi2EEENS7_ILi1EEES9_EEENS6_IJNS7_ILi128EEENS7_ILi112EEENS7_ILi192EEEEEELi192ENS_10bfloat16_tEfNS_4arch4Sm90ELb0ELb0ELb0ELb0ELb0ELb0ELb0ELb1ELb1ELb1ELb0ELb0EEENS1_21CollectiveEpilogueFwdINS6_IJSB_SD_SC_EEESA_SF_SH_Li256ELb0ELb1ELb0ELb0EEENS1_29StaticPersistentTileSchedulerILb0EEEEEEEEEvNT_6ParamsE)
	.align		4
        /*0014*/ 	.word	index@(__assertfail)
	.align		4
        /*0018*/ 	.word	index@(_ZN7cutlass13device_kernelIN5flash11enable_sm90INS1_16FlashAttnFwdSm90INS1_25CollectiveMainloopFwdSm90ILi2EN4cute5tupleIJNS5_1CILi1EEES8_S8_EEENS6_IJNS7_ILi128EEENS7_ILi112EEENS7_ILi192EEEEEELi192ENS_10bfloat16_tEfNS_4arch4Sm90ELb0ELb0ELb0ELb1ELb0ELb0ELb0ELb1ELb1ELb1ELb0ELb0EEENS1_21CollectiveEpilogueFwdINS6_IJSA_SC_SB_EEES9_SE_SG_Li256ELb1ELb1ELb0ELb0EEENS1_36VarlenDynamicPersistentTileSchedulerILi128ELi112ELi256ELi128ELb0ELb1ELb1ELb0ELb1ELb1EEEEEEEEEvNT_6ParamsE)
	.align		4
        /*001c*/ 	.word	index@(__assertfail)
	.align		4
        /*0020*/ 	.word	index@(_ZN7cutlass13device_kernelIN5flash11enable_sm90INS1_16FlashAttnFwdSm90INS1_25CollectiveMainloopFwdSm90ILi2EN4cute5tupleIJNS5_1CILi1EEES8_S8_EEENS6_IJNS7_ILi128EEENS7_ILi112EEENS7_ILi192EEEEEELi192ENS_10bfloat16_tEfNS_4arch4Sm90ELb0ELb0ELb0ELb1ELb0ELb1ELb0ELb1ELb1ELb1ELb0ELb0EEENS1_21CollectiveEpilogueFwdINS6_IJSA_SC_SB_EEES9_SE_SG_Li256ELb1ELb1ELb0ELb0EEENS1_36VarlenDynamicPersistentTileSchedulerILi128ELi112ELi256ELi128ELb0ELb1ELb1ELb0ELb1ELb1EEEEEEEEEvNT_6ParamsE)
	.align		4
        /*0024*/ 	.word	index@(__assertfail)
	.align		4
        /*0028*/ 	.word	index@(_ZN7cutlass13device_kernelIN5flash11enable_sm90INS1_16FlashAttnFwdSm90INS1_25CollectiveMainloopFwdSm90ILi2EN4cute5tupleIJNS5_1CILi1EEES8_S8_EEENS6_IJNS7_ILi128EEENS7_ILi96EEENS7_ILi192EEEEEELi192ENS_10bfloat16_tEfNS_4arch4Sm90ELb0ELb1ELb0ELb0ELb0ELb0ELb0ELb1ELb1ELb1ELb0ELb0EEENS1_21CollectiveEpilogueFwdINS6_IJSA_SC_SB_EEES9_SE_SG_Li256ELb0ELb1ELb0ELb0EEENS1_30DynamicPersistentTileSchedulerILi256ELi128ELb0ELb1ELb1EEEEEEEEEvNT_6ParamsE)
	.align		4
        /*002c*/ 	.word	index@(__assertfail)
	.align		4
        /*0030*/ 	.word	index@(_ZN7cutlass13device_kernelIN5flash11enable_sm90INS1_16FlashAttnFwdSm90INS1_25CollectiveMainloopFwdSm90ILi2EN4cute5tupleIJNS5_1CILi1EEES8_S8_EEENS6_IJNS7_ILi128EEENS7_ILi96EEENS7_ILi192EEEEEELi192ENS_10bfloat16_tEfNS_4arch4Sm90ELb0ELb1ELb0ELb1ELb0ELb0ELb0ELb1ELb1ELb1ELb0ELb0EEENS1_21CollectiveEpilogueFwdINS6_IJSA_SC_SB_EEES9_SE_SG_Li256ELb1ELb1ELb0ELb0EEENS1_36VarlenDynamicPersistentTileSchedulerILi128ELi96ELi256ELi128ELb0ELb1ELb1ELb1ELb0ELb1EEEEEEEEEvNT_6ParamsE)
	.align		4
        /*0034*/ 	.word	index@(__assertfail)
	.align		4
        /*0038*/ 	.word	index@(_ZN7cutlass13device_kernelIN5flash11enable_sm90INS1_16FlashAttnFwdSm90INS1_25CollectiveMainloopFwdSm90ILi2EN4cute5tupleIJNS5_1CILi1EEES8_S8_EEENS6_IJNS7_ILi128EEENS7_ILi96EEENS7_ILi192EEEEEELi192ENS_10bfloat16_tEfNS_4arch4Sm90ELb0ELb1ELb0ELb1ELb0ELb1ELb0ELb1ELb1ELb1ELb0ELb0EEENS1_21CollectiveEpilogueFwdINS6_IJSA_SC_SB_EEES9_SE_SG_Li256ELb1ELb1ELb0ELb0EEENS1_36VarlenDynamicPersistentTileSchedulerILi128ELi96ELi256ELi128ELb0ELb1ELb1ELb1ELb0ELb1EEEEEEEEEvNT_6ParamsE)
	.align		4
        /*003c*/ 	.word	index@(__assertfail)
	.align		4
        /*0040*/ 	.word	index@(_ZN7cutlass13device_kernelIN5flash11enable_sm90INS1_16FlashAttnFwdSm90INS1_25CollectiveMainloopFwdSm90ILi2EN4cute5tupleIJNS5_1CILi1EEES8_S8_EEENS6_IJNS7_ILi128EEENS7_ILi112EEENS7_ILi192EEEEEELi192ENS_10bfloat16_tEfNS_4arch4Sm90ELb1ELb0ELb0ELb0ELb0ELb0ELb0ELb1ELb1ELb1ELb0ELb0EEENS1_21CollectiveEpilogueFwdINS6_IJSA_SC_SB_EEES9_SE_SG_Li256ELb0ELb1ELb0ELb0EEENS1_30DynamicPersistentTileSchedulerILi256ELi128ELb0ELb1ELb1EEEEEEEEEvNT_6ParamsE)
	.align		4
        /*0044*/ 	.word	index@(__assertfail)
	.align		4
        /*0048*/ 	.word	index@(_ZN7cutlass13device_kernelIN5flash11enable_sm90INS1_16FlashAttnFwdSm90INS1_25CollectiveMainloopFwdSm90ILi2EN4cute5tupleIJNS5_1CILi1EEES8_S8_EEENS6_IJNS7_ILi128EEENS7_ILi112EEENS7_ILi192EEEEEELi192ENS_10bfloat16_tEfNS_4arch4Sm90ELb1ELb0ELb0ELb1ELb0ELb0ELb0ELb1ELb1ELb1ELb0ELb0EEENS1_21CollectiveEpilogueFwdINS6_IJSA_SC_SB_EEES9_SE_SG_Li256ELb1ELb1ELb0ELb0EEENS1_36VarlenDynamicPersistentTileSchedulerILi128ELi112ELi256ELi128ELb0ELb1ELb1ELb1ELb1ELb1EEEEEEEEEvNT_6ParamsE)
	.align		4
        /*004c*/ 	.word	index@(__assertfail)
	.align		4
        /*0050*/ 	.word	index@(_ZN7cutlass13device_kernelIN5flash11enable_sm90INS1_16FlashAttnFwdSm90INS1_25CollectiveMainloopFwdSm90ILi2EN4cute5tupleIJNS5_1CILi1EEES8_S8_EEENS6_IJNS7_ILi128EEENS7_ILi112EEENS7_ILi192EEEEEELi192ENS_10bfloat16_tEfNS_4arch4Sm90ELb1ELb0ELb0ELb1ELb0ELb1ELb0ELb1ELb1ELb1ELb0ELb0EEENS1_21CollectiveEpilogueFwdINS6_IJSA_SC_SB_EEES9_SE_SG_Li256ELb1ELb1ELb0ELb0EEENS1_36VarlenDynamicPersistentTileSchedulerILi128ELi112ELi256ELi128ELb0ELb1ELb1ELb1ELb1ELb1EEEEEEEEEvNT_6ParamsE)
	.align		4
        /*0054*/ 	.word	index@(__assertfail)
	.align		4
        /*0058*/ 	.word	0x00000000
	.align		4
        /*005c*/ 	.word	0xfffffffe
	.align		4
        /*0060*/ 	.word	0x00000000
	.align		4
        /*0064*/ 	.word	0xfffffffd
	.align		4
        /*0068*/ 	.word	0x00000000
	.align		4
        /*006c*/ 	.word	0xfffffffc


//--------------------- .nv.constant4             --------------------------
	.section	.nv.constant4,"a",@progbits
	.align	8
	.align		8
.nv.constant4:
        /*0000*/ 	.dword	__assertfail
	.align		8
        /*0008*/ 	.dword	__unnamed_1
	.align		8
        /*0010*/ 	.dword	__unnamed_2
	.align		8
        /*0018*/ 	.dword	__unnamed_3
	.align		8
        /*0020*/ 	.dword	__unnamed_4
	.align		8
        /*0028*/ 	.dword	__unnamed_5
	.align		8
        /*0030*/ 	.dword	__unnamed_6
	.align		8
        /*0038*/ 	.dword	__unnamed_7
	.align		8
        /*0040*/ 	.dword	__unnamed_8
	.align		8
        /*0048*/ 	.dword	__unnamed_9
	.align		8
        /*0050*/ 	.dword	_ZN74_INTERNAL_5a9d7236_38_flash_fwd_hdim192_bf16_packgqa_sm90_cu_a7f3af4d_33824cuda3std3__45__cpo5beginE
	.align		8
        /*0058*/ 	.dword	_ZN74_INTERNAL_5a9d7236_38_flash_fwd_hdim192_bf16_packgqa_sm90_cu_a7f3af4d_33824cuda3std3__45__cpo3endE
	.align		8
        /*0060*/ 	.dword	_ZN74_INTERNAL_5a9d7236_38_flash_fwd_hdim192_bf16_packgqa_sm90_cu_a7f3af4d_33824cuda3std3__45__cpo6cbeginE
	.align		8
        /*0068*/ 	.dword	_ZN74_INTERNAL_5a9d7236_38_flash_fwd_hdim192_bf16_packgqa_sm90_cu_a7f3af4d_33824cuda3std3__45__cpo4cendE
	.align		8
        /*0070*/ 	.dword	_ZN74_INTERNAL_5a9d7236_38_flash_fwd_hdim192_bf16_packgqa_sm90_cu_a7f3af4d_33824cuda3std3__476_GLOBAL__N__5a9d7236_38_flash_fwd_hdim192_bf16_packgqa_sm90_cu_a7f3af4d_33826ignoreE
	.align		8
        /*0078*/ 	.dword	_ZN74_INTERNAL_5a9d7236_38_flash_fwd_hdim192_bf16_packgqa_sm90_cu_a7f3af4d_33824cuda3std3__419piecewise_constructE
	.align		8
        /*0080*/ 	.dword	_ZN74_INTERNAL_5a9d7236_38_flash_fwd_hdim192_bf16_packgqa_sm90_cu_a7f3af4d_33824cuda3std3__48in_placeE
	.align		8
        /*0088*/ 	.dword	_ZN74_INTERNAL_5a9d7236_38_flash_fwd_hdim192_bf16_packgqa_sm90_cu_a7f3af4d_33824cuda3std6ranges3__45__cpo4swapE
	.align		8
        /*0090*/ 	.dword	_ZN74_INTERNAL_5a9d7236_38_flash_fwd_hdim192_bf16_packgqa_sm90_cu_a7f3af4d_33824cuda3std6ranges3__45__cpo9iter_moveE
	.align		8
        /*0098*/ 	.dword	_ZN74_INTERNAL_5a9d7236_38_flash_fwd_hdim192_bf16_packgqa_sm90_cu_a7f3af4d_33824cute7productE
	.align		8
        /*00a0*/ 	.dword	_ZN74_INTERNAL_5a9d7236_38_flash_fwd_hdim192_bf16_packgqa_sm90_cu_a7f3af4d_33824cute1_E
	.align		8
        /*00a8*/ 	.dword	$str$23
	.align		8
        /*00b0*/ 	.dword	$str$24


//--------------------- .text._ZN7cutlass13device_kernelIN5flash11enable_sm90INS1_16FlashAttnFwdSm90INS1_25CollectiveMainloopFwdSm90ILi2EN4cute5tupleIJNS5_1CILi1EEES8_S8_EEENS6_IJNS7_ILi128EEENS7_ILi112EEENS7_ILi192EEEEEELi192ENS_10bfloat16_tEfNS_4arch4Sm90ELb0ELb0ELb0ELb0ELb0ELb0ELb0ELb1ELb1ELb1ELb0ELb0EEENS1_21CollectiveEpilogueFwdINS6_IJSA_SC_SB_EEES9_SE_SG_Li256ELb0ELb1ELb0ELb0EEENS1_29StaticPersistentTileSchedulerILb0EEEEEEEEEvNT_6ParamsE --------------------------
	.section	.text._ZN7cutlass13device_kernelIN5flash11enable_sm90INS1_16FlashAttnFwdSm90INS1_25CollectiveMainloopFwdSm90ILi2EN4cute5tupleIJNS5_1CILi1EEES8_S8_EEENS6_IJNS7_ILi128EEENS7_ILi112EEENS7_ILi192EEEEEELi192ENS_10bfloat16_tEfNS_4arch4Sm90ELb0ELb0ELb0ELb0ELb0ELb0ELb0ELb1ELb1ELb1ELb0ELb0EEENS1_21CollectiveEpilogueFwdINS6_IJSA_SC_SB_EEES9_SE_SG_Li256ELb0ELb1ELb0ELb0EEENS1_29StaticPersistentTileSchedulerILb0EEEEEEEEEvNT_6ParamsE,"ax",@progbits
	.align	128
.text._ZN7cutlass13device_kernelIN5flash11enable_sm90INS1_16FlashAttnFwdSm90INS1_25CollectiveMainloopFwdSm90ILi2EN4cute5tupleIJNS5_1CILi1EEES8_S8_EEENS6_IJNS7_ILi128EEENS7_ILi112EEENS7_ILi192EEEEEELi192ENS_10bfloat16_tEfNS_4arch4Sm90ELb0ELb0ELb0ELb0ELb0ELb0ELb0ELb1ELb1ELb1ELb0ELb0EEENS1_21CollectiveEpilogueFwdINS6_IJSA_SC_SB_EEES9_SE_SG_Li256ELb0ELb1ELb0ELb0EEENS1_29StaticPersistentTileSchedulerILb0EEEEEEEEEvNT_6ParamsE:
        .type           _ZN7cutlass13device_kernelIN5flash11enable_sm90INS1_16FlashAttnFwdSm90INS1_25CollectiveMainloopFwdSm90ILi2EN4cute5tupleIJNS5_1CILi1EEES8_S8_EEENS6_IJNS7_ILi128EEENS7_ILi112EEENS7_ILi192EEEEEELi192ENS_10bfloat16_tEfNS_4arch4Sm90ELb0ELb0ELb0ELb0ELb0ELb0ELb0ELb1ELb1ELb1ELb0ELb0EEENS1_21CollectiveEpilogueFwdINS6_IJSA_SC_SB_EEES9_SE_SG_Li256ELb0ELb1ELb0ELb0EEENS1_29StaticPersistentTileSchedulerILb0EEEEEEEEEvNT_6ParamsE,@function
        .size           _ZN7cutlass13device_kernelIN5flash11enable_sm90INS1_16FlashAttnFwdSm90INS1_25CollectiveMainloopFwdSm90ILi2EN4cute5tupleIJNS5_1CILi1EEES8_S8_EEENS6_IJNS7_ILi128EEENS7_ILi112EEENS7_ILi192EEEEEELi192ENS_10bfloat16_tEfNS_4arch4Sm90ELb0ELb0ELb0ELb0ELb0ELb0ELb0ELb1ELb1ELb1ELb0ELb0EEENS1_21CollectiveEpilogueFwdINS6_IJSA_SC_SB_EEES9_SE_SG_Li256ELb0ELb1ELb0ELb0EEENS1_29StaticPersistentTileSchedulerILb0EEEEEEEEEvNT_6ParamsE,(.L_x_3239 - _ZN7cutlass13device_kernelIN5flash11enable_sm90INS1_16FlashAttnFwdSm90INS1_25CollectiveMainloopFwdSm90ILi2EN4cute5tupleIJNS5_1CILi1EEES8_S8_EEENS6_IJNS7_ILi128EEENS7_ILi112EEENS7_ILi192EEEEEELi192ENS_10bfloat16_tEfNS_4arch4Sm90ELb0ELb0ELb0ELb0ELb0ELb0ELb0ELb1ELb1ELb1ELb0ELb0EEENS1_21CollectiveEpilogueFwdINS6_IJSA_SC_SB_EEES9_SE_SG_Li256ELb0ELb1ELb0ELb0EEENS1_29StaticPersistentTileSchedulerILb0EEEEEEEEEvNT_6ParamsE)
        .other          _ZN7cutlass13device_kernelIN5flash11enable_sm90INS1_16FlashAttnFwdSm90INS1_25CollectiveMainloopFwdSm90ILi2EN4cute5tupleIJNS5_1CILi1EEES8_S8_EEENS6_IJNS7_ILi128EEENS7_ILi112EEENS7_ILi192EEEEEELi192ENS_10bfloat16_tEfNS_4arch4Sm90ELb0ELb0ELb0ELb0ELb0ELb0ELb0ELb1ELb1ELb1ELb0ELb0EEENS1_21CollectiveEpilogueFwdINS6_IJSA_SC_SB_EEES9_SE_SG_Li256ELb0ELb1ELb0ELb0EEENS1_29StaticPersistentTileSchedulerILb0EEEEEEEEEvNT_6ParamsE,@"STO_CUDA_ENTRY STV_DEFAULT"
_ZN7cutlass13device_kernelIN5flash11enable_sm90INS1_16FlashAttnFwdSm90INS1_25CollectiveMainloopFwdSm90ILi2EN4cute5tupleIJNS5_1CILi1EEES8_S8_EEENS6_IJNS7_ILi128EEENS7_ILi112EEENS7_ILi192EEEEEELi192ENS_10bfloat16_tEfNS_4arch4Sm90ELb0ELb0ELb0ELb0ELb0ELb0ELb0ELb1ELb1ELb1ELb0ELb0EEENS1_21CollectiveEpilogueFwdINS6_IJSA_SC_SB_EEES9_SE_SG_Li256ELb0ELb1ELb0ELb0EEENS1_29StaticPersistentTileSchedulerILb0EEEEEEEEEvNT_6ParamsE:
[----:B------:R-:W0:Y:S02]  /*0000*/  LDC R1, c[0x0][0x28] ;  /* 0x00000a00ff017b82 */ /* 0x000e240000000800 */
[----:B0-----:R-:W-:Y:S01]  /*0010*/  VIADD R1, R1, 0xffffffc8 ;  /* 0xffffffc801017836 */ /* 0x001fe20000000000 */
[----:B------:R-:W0:Y:S01]  /*0020*/  S2R R0, SR_TID.X ;  /* 0x0000000000007919 */ /* 0x000e220000002100 */
[----:B------:R-:W-:Y:S01]  /*0030*/  ELECT P0, URZ, PT ;  /* 0x00000000003f782f */ /* 0x000fe20003800000 */
[----:B------:R-:W-:Y:S01]  /*0040*/  BSSY B0, `(.L_x_0) ;  /* 0x000000d000007945 */ /* 0x000fe20003800000 */
[----:B0-----:R-:W-:-:S05]  /*0050*/  SHF.R.U32.HI R2, RZ, 0x5, R0 ;  /* 0x00000005ff027819 */ /* 0x001fca0000011600 */
[----:B------:R-:W0:Y:S02]  /*0060*/  SHFL.IDX PT, R3, R2, RZ, 0x1f ;  /* 0x00001fff02037589 */ /* 0x000e2400000e0000 */
[----:B0-----:R-:W-:-:S13]  /*0070*/  ISETP.EQ.AND P0, PT, R3, RZ, P0 ;  /* 0x000000ff0300720c */ /* 0x001fda0000702270 */
[----:B------:R-:W-:Y:S05]  /*0080*/  @!P0 BRA `(.L_x_1) ;  /* 0x0000000000208947 */ /* 0x000fea0003800000 */
[----:B------:R-:W-:Y:S02]  /*0090*/  ULDC.64 UR4, c[0x0][0x198] ;  /* 0x0000660000047ab9 */ /* 0x000fe40000000a00 */
[----:B------:R-:W-:Y:S02]  /*00a0*/  UIADD3 UR6, UP0, UR4, 0x370, URZ ;  /* 0x0000037004067890 */ /* 0x000fe4000ff1e03f */
[----:B------:R-:W-:Y:S02]  /*00b0*/  UIADD3 UR4, UP1, UR4, 0x470, URZ ;  /* 0x0000047004047890 */ /* 0x000fe4000ff3e03f */
[----:B------:R-:W-:Y:S02]  /*00c0*/  UIADD3.X UR7, URZ, UR5, URZ, UP0, !UPT ;  /* 0x000000053f077290 */ /* 0x000fe400087fe43f */
[----:B------:R-:W-:-:S07]  /*00d0*/  UIADD3.X UR5, URZ, UR5, URZ, UP1, !UPT ;  /* 0x000000053f057290 */ /* 0x000fce0008ffe43f */
[----:B------:R0:W-:Y:S02]  /*00e0*/  UTMACCTL.PF [UR6] ;  /* 0x00000000060079b9 */ /* 0x0001e40008040000 */
[----:B------:R0:W-:Y:S02]  /*00f0*/  UTMACCTL.PF [UR4] ;  /* 0x00000000040079b9 */ /* 0x0001e40008040000 */
[----:B0-----:R-:W-:Y:S01]  /*0100*/  NOP ;  /* 0x0000000000007918 */ /* 0x001fe20000000000 */
.L_x_1:
[----:B------:R-:W-:Y:S05]  /*0110*/  BSYNC B0 ;  /* 0x0000000000007941 */ /* 0x000fea0003800000 */
.L_x_0:
[----:B------:R-:W-:Y:S01]  /*0120*/  VOTEU.ANY UP0, P0 ;  /* 0x00000000003f7886 */ /* 0x000fe20000000100 */
[----:B------:R-:W0:Y:S01]  /*0130*/  SHFL.IDX PT, R3, R2, RZ, 0x1f ;  /* 0x00001fff02037589 */ /* 0x000e2200000e0000 */
[----:B------:R-:W-:Y:S01]  /*0140*/  UMOV UR4, 0x80 ;  /* 0x0000008000047882 */ /* 0x000fe20000000000 */
[----:B------:R-:W-:Y:S01]  /*0150*/  UMOV UR7, 0x100 ;  /* 0x0000010000077882 */ /* 0x000fe20000000000 */
[----:B------:R-:W-:Y:S01]  /*0160*/  VOTEU.ANY UP1, P0 ;  /* 0x00000000003f7886 */ /* 0x000fe20000020100 */
[----:B------:R-:W1:Y:S01]  /*0170*/  @UP0 S2UR UR8, SR_CgaCtaId ;  /* 0x00000000000809c3 */ /* 0x000e620000008800 */
[----:B------:R-:W-:Y:S01]  /*0180*/  @UP0 UMOV UR6, 0x400 ;  /* 0x0000040000060882 */ /* 0x000fe20000000000 */
[----:B------:R-:W-:-:S04]  /*0190*/  @UP0 UIADD3 UR4, -UR4, 0x100000, URZ ;  /* 0x0010000004040890 */ /* 0x000fc8000fffe13f */
[----:B------:R-:W-:Y:S02]  /*01a0*/  @UP0 USHF.L.U32 UR5, UR4, 0xb, URZ ;  /* 0x0000000b04050899 */ /* 0x000fe4000800063f */
[----:B------:R-:W-:Y:S01]  /*01b0*/  @UP0 USHF.L.U32 UR4, UR4, 0x1, URZ ;  /* 0x0000000104040899 */ /* 0x000fe2000800063f */
[----:B0-----:R-:W-:Y:S02]  /*01c0*/  ISETP.NE.AND P1, PT, R3, RZ, PT ;  /* 0x000000ff0300720c */ /* 0x001fe40003f25270 */
[----:B------:R-:W-:Y:S01]  /*01d0*/  SHF.R.U32.HI R3, RZ, 0x7, R0 ;  /* 0x00000007ff037819 */ /* 0x000fe20000011600 */
[----:B-1----:R-:W-:Y:S02]  /*01e0*/  @UP0 ULEA UR8, UR8, UR6, 0x18 ;  /* 0x0000000608080291 */ /* 0x002fe4000f8ec03f */
[----:B------:R-:W-:-:S04]  /*01f0*/  @UP0 UIADD3 UR6, -UR7, 0x100000, URZ ;  /* 0x0010000007060890 */ /* 0x000fc8000fffe13f */
[----:B------:R-:W-:Y:S02]  /*0200*/  @UP0 USHF.L.U32 UR7, UR6, 0xb, URZ ;  /* 0x0000000b06070899 */ /* 0x000fe4000800063f */
[----:B------:R-:W-:Y:S01]  /*0210*/  @UP0 USHF.L.U32 UR6, UR6, 0x1, URZ ;  /* 0x0000000106060899 */ /* 0x000fe2000800063f */
[----:B------:R-:W-:Y:S01]  /*0220*/  VOTEU.ANY UP0, P0 ;  /* 0x00000000003f7886 */ /* 0x000fe20000000100 */
[----:B------:R-:W0:Y:S04]  /*0230*/  SHFL.IDX PT, R3, R3, RZ, 0x1f ;  /* 0x00001fff03037589 */ /* 0x000e2800000e0000 */
[----:B------:R-:W1:Y:S02]  /*0240*/  FENCE.VIEW.ASYNC.S ;  /* 0x00000000000073c6 */ /* 0x000e640000000000 */
[----:B-1----:R1:W2:Y:S04]  /*0250*/  @UP0 SYNCS.EXCH.64 URZ, [UR8+0x36800], UR4 ;  /* 0x03680004083f05b2 */ /* 0x0022a80008000100 */
[----:B------:R1:W3:Y:S01]  /*0260*/  @UP1 SYNCS.EXCH.64 URZ, [UR8+0x36820], UR6 ;  /* 0x03682006083f15b2 */ /* 0x0002e20008000100 */
[----:B------:R-:W-:Y:S05]  /*0270*/  @P1 BRA `(.L_x_2) ;  /* 0x0000000000481947 */ /* 0x000fea0003800000 */
[----:B-1----:R-:W1:Y:S01]  /*0280*/  S2UR UR5, SR_CgaCtaId ;  /* 0x00000000000579c3 */ /* 0x002e620000008800 */
[----:B------:R-:W-:Y:S01]  /*0290*/  UMOV UR4, 0x400 ;  /* 0x0000040000047882 */ /* 0x000fe20000000000 */
[----:B------:R-:W-:Y:S01]  /*02a0*/  UMOV UR6, 0x1 ;  /* 0x0000000100067882 */ /* 0x000fe20000000000 */
[----:B------:R-:W-:Y:S01]  /*02b0*/  UMOV UR7, 0x2 ;  /* 0x0000000200077882 */ /* 0x000fe20000000000 */
[----:B------:R-:W-:Y:S01]  /*02c0*/  ELECT P0, URZ, PT ;  /* 0x00000000003f782f */ /* 0x000fe20003800000 */
[----:B-1----:R-:W-:Y:S02]  /*02d0*/  ULEA UR8, UR5, UR4, 0x18 ;  /* 0x0000000405087291 */ /* 0x002fe4000f8ec03f */
[----:B------:R-:W-:-:S04]  /*02e0*/  UIADD3 UR4, -UR6, 0x100000, URZ ;  /* 0x0010000006047890 */ /* 0x000fc8000fffe13f */
[----:B------:R-:W-:Y:S02]  /*02f0*/  USHF.L.U32 UR5, UR4, 0xb, URZ ;  /* 0x0000000b04057899 */ /* 0x000fe4000800063f */
[----:B------:R-:W-:Y:S02]  /*0300*/  USHF.L.U32 UR4, UR4, 0x1, URZ ;  /* 0x0000000104047899 */ /* 0x000fe4000800063f */
[----:B------:R-:W-:-:S04]  /*0310*/  UIADD3 UR6, -UR7, 0x100000, URZ ;  /* 0x0010000007067890 */ /* 0x000fc8000fffe13f */
[----:B------:R-:W-:Y:S02]  /*0320*/  USHF.L.U32 UR7, UR6, 0xb, URZ ;  /* 0x0000000b06077899 */ /* 0x000fe4000800063f */
[----:B------:R-:W-:Y:S01]  /*0330*/  USHF.L.U32 UR6, UR6, 0x1, URZ ;  /* 0x0000000106067899 */ /* 0x000fe2000800063f */
[----:B------:R-:W1:Y:S03]  /*0340*/  FENCE.VIEW.ASYNC.S ;  /* 0x00000000000073c6 */ /* 0x000e660000000000 */
[----:B-1----:R4:W1:Y:S08]  /*0350*/  SYNCS.EXCH.64 URZ, [UR8+0x36830], UR4 ;  /* 0x03683004083f75b2 */ /* 0x0028700008000100 */
[----:B------:R4:W0:Y:S01]  /*0360*/  SYNCS.EXCH.64 URZ, [UR8+0x36840], UR6 ;  /* 0x03684006083f75b2 */ /* 0x0008220008000100 */
[----:B------:R4:W0:Y:S01]  /*0370*/  SYNCS.EXCH.64 URZ, [UR8+0x36838], UR4 ;  /* 0x03683804083f75b2 */ /* 0x0008220008000100 */
[----:B------:R4:W0:Y:S02]  /*0380*/  SYNCS.EXCH.64 URZ, [UR8+0x36848], UR6 ;  /* 0x03684806083f75b2 */ /* 0x0008240008000100 */
[----:B----4-:R-:W-:Y:S01]  /*0390*/  NOP ;  /* 0x0000000000007918 */ /* 0x010fe20000000000 */
.L_x_2:
[----:B------:R-:W4:Y:S01]  /*03a0*/  SHFL.IDX PT, R4, R2, RZ, 0x1f ;  /* 0x00001fff02047589 */ /* 0x000f2200000e0000 */
[----:B------:R-:W-:Y:S01]  /*03b0*/  NOP ;  /* 0x0000000000007918 */ /* 0x000fe20000000000 */
[----:B----4-:R-:W-:-:S13]  /*03c0*/  ISETP.NE.AND P0, PT, R4, RZ, PT ;  /* 0x000000ff0400720c */ /* 0x010fda0003f05270 */
        /* <DEDUP_REMOVED lines=19> */
.L_x_3:
[----:B------:R-:W4:Y:S01]  /*0500*/  SHFL.IDX PT, R4, R2, RZ, 0x1f ;  /* 0x00001fff02047589 */ /* 0x000f2200000e0000 */
[----:B------:R-:W-:Y:S01]  /*0510*/  NOP ;  /* 0x0000000000007918 */ /* 0x000fe20000000000 */
[----:B----4-:R-:W-:-:S13]  /*0520*/  ISETP.NE.AND P0, PT, R4, RZ, PT ;  /* 0x000000ff0400720c */ /* 0x010fda0003f05270 */
[----:B------:R-:W-:Y:S05]  /*0530*/  @P0 BRA `(.L_x_4) ;  /* 0x0000000000380947 */ /* 0x000fea0003800000 */
[----:B-1----:R-:W1:Y:S01]  /*0540*/  S2UR UR5, SR_CgaCtaId ;  /* 0x00000000000579c3 */ /* 0x002e620000008800 */
[----:B------:R-:W-:Y:S01]  /*0550*/  UMOV UR4, 0x400 ;  /* 0x0000040000047882 */ /* 0x000fe20000000000 */
[----:B------:R-:W-:Y:S01]  /*0560*/  UMOV UR7, 0x1 ;  /* 0x0000000100077882 */ /* 0x000fe20000000000 */
[----:B------:R-:W-:Y:S01]  /*0570*/  ELECT P0, URZ, PT ;  /* 0x00000000003f782f */ /* 0x000fe20003800000 */
[----:B-1----:R-:W-:Y:S02]  /*0580*/  ULEA UR6, UR5, UR4, 0x18 ;  /* 0x0000000405067291 */ /* 0x002fe4000f8ec03f */
[----:B------:R-:W-:-:S04]  /*0590*/  UIADD3 UR4, -UR7, 0x100000, URZ ;  /* 0x0010000007047890 */ /* 0x000fc8000fffe13f */
[----:B------:R-:W-:Y:S02]  /*05a0*/  USHF.L.U32 UR5, UR4, 0xb, URZ ;  /* 0x0000000b04057899 */ /* 0x000fe4000800063f */
[----:B------:R-:W-:Y:S01]  /*05b0*/  USHF.L.U32 UR4, UR4, 0x1, URZ ;  /* 0x0000000104047899 */ /* 0x000fe2000800063f */
[----:B------:R-:W1:Y:S11]  /*05c0*/  FENCE.VIEW.ASYNC.S ;  /* 0x00000000000073c6 */ /* 0x000e760000000000 */
[----:B-1----:R4:W1:Y:S01]  /*05d0*/  SYNCS.EXCH.64 URZ, [UR6+0x36870], UR4 ;  /* 0x03687004063f75b2 */ /* 0x0028620008000100 */
[----:B------:R4:W0:Y:S01]  /*05e0*/  SYNCS.EXCH.64 URZ, [UR6+0x36880], UR4 ;  /* 0x03688004063f75b2 */ /* 0x0008220008000100 */
[----:B------:R4:W0:Y:S01]  /*05f0*/  SYNCS.EXCH.64 URZ, [UR6+0x36878], UR4 ;  /* 0x03687804063f75b2 */ /* 0x0008220008000100 */
[----:B------:R4:W0:Y:S02]  /*0600*/  SYNCS.EXCH.64 URZ, [UR6+0x36888], UR4 ;  /* 0x03688804063f75b2 */ /* 0x0008240008000100 */
[----:B----4-:R-:W-:Y:S01]  /*0610*/  NOP ;  /* 0x0000000000007918 */ /* 0x010fe20000000000 */
.L_x_4:
        /* <DEDUP_REMOVED lines=22> */
.L_x_5:
        /* <DEDUP_REMOVED lines=22> */
.L_x_6:
[----:B0-----:R-:W-:Y:S01]  /*08e0*/  ISETP.NE.AND P0, PT, R3, RZ, PT ;  /* 0x000000ff0300720c */ /* 0x001fe20003f05270 */
[----:B------:R-:W-:Y:S01]  /*08f0*/  IMAD.MOV.U32 R3, RZ, RZ, 0x1 ;  /* 0x00000001ff037424 */ /* 0x000fe200078e00ff */
[----:B------:R-:W-:-:S04]  /*0900*/  NOP ;  /* 0x0000000000007918 */ /* 0x000fc80000000000 */
[----:B------:R-:W-:-:S05]  /*0910*/  SEL R3, R3, 0x2, !P0 ;  /* 0x0000000203037807 */ /* 0x000fca0004000000 */
[----:B------:R0:W-:Y:S01]  /*0920*/  STL [R1+0x30], R3 ;  /* 0x0000300301007387 */ /* 0x0001e20000100800 */
[----:B-123--:R-:W-:Y:S06]  /*0930*/  BAR.SYNC.DEFER_BLOCKING 0x0 ;  /* 0x0000000000007b1d */ /* 0x00efec0000010000 */
[----:B------:R-:W-:Y:S05]  /*0940*/  @!P0 BRA `(.L_x_7) ;  /* 0x000000b000688947 */ /* 0x000fea0003800000 */
.L_x_8:
[----:B------:R-:W-:-:S08]  /*0950*/  NOP ;  /* 0x0000000000007918 */ /* 0x000fd00000000000 */
[----:B------:R-:W1:Y:S02]  /*0960*/  USETMAXREG.TRY_ALLOC.CTAPOOL UP0, 0xf0 ;  /* 0x000000f0000079c8 */ /* 0x000e640008000600 */
[----:B-1----:R-:W-:-:S13]  /*0970*/  PLOP3.LUT P0, PT, PT, PT, UP0, 0x80, 0x0 ;  /* 0x000000000000781c */ /* 0x002fda0003f0f008 */
[----:B------:R-:W-:Y:S05]  /*0980*/  @!P0 BRA `(.L_x_8) ;  /* 0xfffffffc00f08947 */ /* 0x000fea000383ffff */
[----:B------:R-:W1:Y:S08]  /*0990*/  S2UR UR4, SR_CTAID.X ;  /* 0x00000000000479c3 */ /* 0x000e700000002500 */
[----:B------:R-:W-:Y:S08]  /*09a0*/  BAR.ARV 0x8, 0x180 ;  /* 0x0206000000007b1d */ /* 0x000ff00000002000 */
[----:B------:R-:W1:Y:S02]  /*09b0*/  LDC R2, c[0x0][0xc34] ;  /* 0x00030d00ff027b82 */ /* 0x000e640000000800 */
[----:B-1----:R-:W-:-:S13]  /*09c0*/  ISETP.LE.AND P0, PT, R2, UR4, PT ;  /* 0x0000000402007c0c */ /* 0x002fda000bf03270 */
[----:B------:R-:W-:Y:S05]  /*09d0*/  @P0 EXIT ;  /* 0x000000000000094d */ /* 0x000fea0003800000 */
[----:B------:R-:W2:Y:S01]  /*09e0*/  LDL.LU R10, [R1+0x30] ;  /* 0x00003000010a7983 */ /* 0x000ea20000300800 */
[----:B------:R-:W-:Y:S01]  /*09f0*/  VIADD R0, R0, 0xffffff80 ;  /* 0xffffff8000007836 */ /* 0x000fe20000000000 */
[----:B------:R-:W-:Y:S01]  /*0a00*/  UMOV UR61, URZ ;  /* 0x0000003f003d7c82 */ /* 0x000fe20008000000 */
[----:B------:R-:W-:Y:S01]  /*0a10*/  IMAD.MOV.U32 R214, RZ, RZ, -0x2 ;  /* 0xfffffffeffd67424 */ /* 0x000fe200078e00ff */
[----:B------:R-:W-:Y:S01]  /*0a20*/  UMOV UR36, URZ ;  /* 0x0000003f00247c82 */ /* 0x000fe20008000000 */
[----:B------:R-:W-:Y:S01]  /*0a30*/  IMAD.U32 R23, RZ, RZ, UR4 ;  /* 0x00000004ff177e24 */ /* 0x000fe2000f8e00ff */
[----:B0-----:R-:W-:Y:S01]  /*0a40*/  SHF.R.S32.HI R3, RZ, 0x1f, R0 ;  /* 0x0000001fff037819 */ /* 0x001fe20000011400 */
[----:B------:R-:W-:-:S03]  /*0a50*/  IMAD.MOV.U32 R204, RZ, RZ, RZ ;  /* 0x000000ffffcc7224 */ /* 0x000fc600078e00ff */
[CC--:B------:R-:W-:Y:S02]  /*0a60*/  LEA.HI R5, R3.reuse, R0.reuse, RZ, 0x7 ;  /* 0x0000000003057211 */ /* 0x0c0fe400078f38ff */
[-C--:B------:R-:W-:Y:S02]  /*0a70*/  LEA.HI R2, R3, R0.reuse, RZ, 0x5 ;  /* 0x0000000003027211 */ /* 0x080fe400078f28ff */
[----:B------:R-:W-:Y:S02]  /*0a80*/  LOP3.LUT R7, R5, 0xffffff80, RZ, 0xc0, !PT ;  /* 0xffffff8005077812 */ /* 0x000fe400078ec0ff */
[CC--:B------:R-:W-:Y:S01]  /*0a90*/  LEA.HI R8, R3.reuse, R0.reuse, RZ, 0x2 ;  /* 0x0000000003087211 */ /* 0x0c0fe200078f10ff */
[----:B------:R-:W-:Y:S01]  /*0aa0*/  IMAD.SHL.U32 R6, R2, 0x20, RZ ;  /* 0x0000002002067824 */ /* 0x000fe200078e00ff */
[----:B------:R-:W-:Y:S01]  /*0ab0*/  LEA.HI R4, R3, R0, RZ, 0x4 ;  /* 0x0000000003047211 */ /* 0x000fe200078f20ff */
[----:B------:R-:W-:Y:S01]  /*0ac0*/  IMAD.IADD R206, R0, 0x1, -R7 ;  /* 0x0000000100ce7824 */ /* 0x000fe200078e0a07 */
[----:B------:R-:W-:-:S02]  /*0ad0*/  LOP3.LUT R13, R8, 0xfffffffc, RZ, 0xc0, !PT ;  /* 0xfffffffc080d7812 */ /* 0x000fc400078ec0ff */
[----:B------:R-:W-:Y:S02]  /*0ae0*/  LEA.HI R205, R3, R0, RZ, 0x3 ;  /* 0x0000000003cd7211 */ /* 0x000fe400078f18ff */
[----:B------:R-:W-:Y:S01]  /*0af0*/  SHF.R.S32.HI R7, RZ, 0x1f, R206 ;  /* 0x0000001fff077819 */ /* 0x000fe200000114ce */
[----:B------:R-:W-:Y:S01]  /*0b00*/  IMAD.IADD R13, R0, 0x1, -R13 ;  /* 0x00000001000d7824 */ /* 0x000fe200078e0a0d */
[----:B------:R-:W-:Y:S02]  /*0b10*/  SHF.R.S32.HI R210, RZ, 0x7, R5 ;  /* 0x00000007ffd27819 */ /* 0x000fe40000011405 */
[----:B------:R-:W-:Y:S02]  /*0b20*/  LEA.HI R2, R7, R206, RZ, 0x2 ;  /* 0x000000ce07027211 */ /* 0x000fe400078f10ff */
[----:B------:R-:W-:Y:S02]  /*0b30*/  LOP3.LUT R3, R4, 0x3fffff0, RZ, 0xc0, !PT ;  /* 0x03fffff004037812 */ /* 0x000fe400078ec0ff */
[----:B------:R-:W-:-:S02]  /*0b40*/  SHF.R.S32.HI R8, RZ, 0x2, R2 ;  /* 0x00000002ff087819 */ /* 0x000fc40000011402 */
[----:B------:R-:W-:Y:S01]  /*0b50*/  SHF.R.S32.HI R11, RZ, 0x1f, R2 ;  /* 0x0000001fff0b7819 */ /* 0x000fe20000011402 */
[C---:B------:R-:W-:Y:S01]  /*0b60*/  IMAD.IADD R3, R0.reuse, 0x1, -R3 ;  /* 0x0000000100037824 */ /* 0x040fe200078e0a03 */
[----:B------:R-:W-:Y:S02]  /*0b70*/  LOP3.LUT R15, R205, 0xfffffff8, RZ, 0xc0, !PT ;  /* 0xfffffff8cd0f7812 */ /* 0x000fe400078ec0ff */
[----:B------:R-:W-:Y:S02]  /*0b80*/  LEA.HI R11, R11, R8, RZ, 0x3 ;  /* 0x000000080b0b7211 */ /* 0x000fe400078f18ff */
[----:B------:R-:W-:Y:S01]  /*0b90*/  SHF.R.S32.HI R9, RZ, 0x4, R4 ;  /* 0x00000004ff097819 */ /* 0x000fe20000011404 */
[----:B------:R-:W-:Y:S01]  /*0ba0*/  IMAD.IADD R22, R0, 0x1, -R15 ;  /* 0x0000000100167824 */ /* 0x000fe200078e0a0f */
[----:B------:R-:W-:Y:S02]  /*0bb0*/  LOP3.LUT R11, R11, 0xfffffff8, RZ, 0xc0, !PT ;  /* 0xfffffff80b0b7812 */ /* 0x000fe400078ec0ff */
[----:B------:R-:W-:Y:S01]  /*0bc0*/  LEA.HI R5, R5, R210, RZ, 0x1 ;  /* 0x000000d205057211 */ /* 0x000fe200078f08ff */
[----:B------:R-:W-:Y:S01]  /*0bd0*/  IMAD.SHL.U32 R17, R22, 0x8, RZ ;  /* 0x0000000816117824 */ /* 0x000fe200078e00ff */
[----:B------:R-:W-:Y:S01]  /*0be0*/  LEA.HI R7, R7, R206, RZ, 0x5 ;  /* 0x000000ce07077211 */ /* 0x000fe200078f28ff */
[----:B------:R-:W-:Y:S01]  /*0bf0*/  IMAD.IADD R8, R8, 0x1, -R11 ;  /* 0x0000000108087824 */ /* 0x000fe200078e0a0b */
[----:B------:R-:W-:Y:S01]  /*0c00*/  LOP3.LUT R6, R6, 0xfffffc00, RZ, 0xc0, !PT ;  /* 0xfffffc0006067812 */ /* 0x000fe200078ec0ff */
[C---:B------:R-:W-:Y:S01]  /*0c10*/  VIADD R19, R17.reuse, 0x40 ;  /* 0x0000004011137836 */ /* 0x040fe20000000000 */
[----:B------:R-:W-:Y:S01]  /*0c20*/  LEA.HI R4, R4, R9, RZ, 0x1 ;  /* 0x0000000904047211 */ /* 0x000fe200078f08ff */
[----:B------:R-:W-:Y:S01]  /*0c30*/  VIADD R18, R17, 0x80 ;  /* 0x0000008011127836 */ /* 0x000fe20000000000 */
[----:B------:R-:W-:Y:S01]  /*0c40*/  LEA.HI R0, R13, R13, RZ, 0x1 ;  /* 0x0000000d0d007211 */ /* 0x000fe200078f08ff */
[----:B------:R-:W-:Y:S01]  /*0c50*/  IMAD R213, R3, 0x40, R6 ;  /* 0x0000004003d57824 */ /* 0x000fe200078e0206 */
[----:B------:R-:W-:-:S02]  /*0c60*/  LOP3.LUT R5, R5, 0x3fffffe, RZ, 0xc0, !PT ;  /* 0x03fffffe05057812 */ /* 0x000fc400078ec0ff */
[----:B------:R-:W-:Y:S02]  /*0c70*/  SHF.R.S32.HI R7, RZ, 0x5, R7 ;  /* 0x00000005ff077819 */ /* 0x000fe40000011407 */
[----:B------:R-:W-:Y:S01]  /*0c80*/  LOP3.LUT R4, R4, 0x1ffffffe, RZ, 0xc0, !PT ;  /* 0x1ffffffe04047812 */ /* 0x000fe200078ec0ff */
[----:B------:R-:W-:Y:S01]  /*0c90*/  IMAD.IADD R5, R210, 0x1, -R5 ;  /* 0x00000001d2057824 */ /* 0x000fe200078e0a05 */
[----:B------:R-:W-:Y:S01]  /*0ca0*/  LOP3.LUT R3, R2, 0x7ffffffc, RZ, 0xc0, !PT ;  /* 0x7ffffffc02037812 */ /* 0x000fe200078ec0ff */
[----:B------:R-:W-:Y:S01]  /*0cb0*/  IMAD R8, R7, 0x10, R8 ;  /* 0x0000001007087824 */ /* 0x000fe200078e0208 */
[----:B------:R-:W-:Y:S01]  /*0cc0*/  LOP3.LUT R0, R0, 0x1ffffffe, RZ, 0xc0, !PT ;  /* 0x1ffffffe00007812 */ /* 0x000fe200078ec0ff */
[----:B------:R-:W-:Y:S01]  /*0cd0*/  IMAD.IADD R4, R9, 0x1, -R4 ;  /* 0x0000000109047824 */ /* 0x000fe200078e0a04 */
[----:B------:R-:W-:Y:S01]  /*0ce0*/  SHF.R.S32.HI R205, RZ, 0x3, R205 ;  /* 0x00000003ffcd7819 */ /* 0x000fe200000114cd */
[----:B------:R-:W-:Y:S01]  /*0cf0*/  IMAD.IADD R3, R206, 0x1, -R3 ;  /* 0x00000001ce037824 */ /* 0x000fe200078e0a03 */
[----:B------:R-:W-:Y:S01]  /*0d00*/  SHF.R.S32.HI R216, RZ, 0x1f, R19 ;  /* 0x0000001fffd87819 */ /* 0x000fe20000011413 */
[----:B------:R-:W-:Y:S01]  /*0d10*/  IMAD.IADD R0, R13, 0x1, -R0 ;  /* 0x000000010d007824 */ /* 0x000fe200078e0a00 */
[----:B------:R-:W-:Y:S01]  /*0d20*/  SHF.R.S32.HI R215, RZ, 0x1f, R18 ;  /* 0x0000001fffd77819 */ /* 0x000fe20000011412 */
[----:B------:R-:W-:-:S02]  /*0d30*/  IMAD R211, R5, 0x40, R8 ;  /* 0x0000004005d37824 */ /* 0x000fc400078e0208 */
[----:B------:R-:W-:Y:S02]  /*0d40*/  IMAD R213, R4, 0x8, R213 ;  /* 0x0000000804d57824 */ /* 0x000fe400078e02d5 */
[----:B------:R-:W-:Y:S02]  /*0d50*/  IMAD R214, R3, R214, 0x70 ;  /* 0x0000007003d67424 */ /* 0x000fe400078e02d6 */
[----:B------:R-:W-:Y:S01]  /*0d60*/  IMAD R212, R0, 0x8, R211 ;  /* 0x0000000800d47824 */ /* 0x000fe200078e02d3 */
[----:B--2---:R-:W-:-:S07]  /*0d70*/  LOP3.LUT R16, R10, 0x1, RZ, 0xfc, !PT ;  /* 0x000000010a107812 */ /* 0x004fce00078efcff */
.L_x_37:
[----:B0-----:R-:W0:Y:S01]  /*0d80*/  SHFL.IDX PT, R0, R210, RZ, 0x1f ;  /* 0x00001fffd2007589 */ /* 0x001e2200000e0000 */
[----:B-1----:R-:W1:Y:S01]  /*0d90*/  S2UR UR4, SR_CgaCtaId ;  /* 0x00000000000479c3 */ /* 0x002e620000008800 */
[----:B------:R-:W-:Y:S01]  /*0da0*/  ULDC UR5, c[0x0][0xc38] ;  /* 0x00030e0000057ab9 */ /* 0x000fe20000000800 */
[----:B------:R-:W-:Y:S01]  /*0db0*/  R2UR UR13, R23 ;  /* 0x00000000170d72ca */ /* 0x000fe200000e0000 */
[----:B------:R-:W-:Y:S01]  /*0dc0*/  UISETP.NE.AND UP1, UPT, UR5, 0x1, UPT ;  /* 0x000000010500788c */ /* 0x000fe2000bf25270 */
[----:B------:R-:W-:Y:S01]  /*0dd0*/  IMAD.MOV.U32 R2, RZ, RZ, RZ ;  /* 0x000000ffff027224 */ /* 0x000fe200078e00ff */
[----:B------:R-:W-:Y:S01]  /*0de0*/  ULDC.64 UR8, c[0x0][0x418] ;  /* 0x0001060000087ab9 */ /* 0x000fe20000000a00 */
[----:B------:R-:W-:Y:S01]  /*0df0*/  UMOV UR37, 0x400 ;  /* 0x0000040000257882 */ /* 0x000fe20000000000 */
[----:B------:R-:W-:Y:S01]  /*0e00*/  UISETP.NE.U32.AND UP0, UPT, UR8, URZ, UPT ;  /* 0x0000003f0800728c */ /* 0x000fe2000bf05070 */
[----:B------:R-:W2:Y:S01]  /*0e10*/  LDC R81, c[0x0][0x2f0] ;  /* 0x0000bc00ff517b82 */ /* 0x000ea20000000800 */
[----:B------:R-:W-:Y:S01]  /*0e20*/  ULDC UR5, c[0x0][0xc44] ;  /* 0x0003110000057ab9 */ /* 0x000fe20000000800 */
[----:B------:R-:W-:Y:S01]  /*0e30*/  ULDC UR6, c[0x0][0x424] ;  /* 0x0001090000067ab9 */ /* 0x000fe20000000800 */
[----:B------:R-:W-:-:S02]  /*0e40*/  UISETP.NE.AND.EX UP0, UPT, UR9, URZ, UPT, UP0 ;  /* 0x0000003f0900728c */ /* 0x000fc4000bf05300 */
[----:B------:R-:W-:Y:S02]  /*0e50*/  UISETP.NE.AND UP2, UPT, UR5, 0x1, UPT ;  /* 0x000000010500788c */ /* 0x000fe4000bf45270 */
[----:B------:R-:W-:Y:S01]  /*0e60*/  USEL UR6, UR6, 0x1, UP0 ;  /* 0x0000000106067887 */ /* 0x000fe20008000000 */
[----:B------:R-:W-:Y:S01]  /*0e70*/  @UP1 ULDC UR12, c[0x0][0xc40] ;  /* 0x00031000000c1ab9 */ /* 0x000fe20000000800 */
[----:B------:R-:W-:Y:S01]  /*0e80*/  UMOV UR14, UR13 ;  /* 0x0000000d000e7c82 */ /* 0x000fe20008000000 */
[----:B0-----:R-:W-:Y:S01]  /*0e90*/  R2UR UR7, R0 ;  /* 0x00000000000772ca */ /* 0x001fe200000e0000 */
[----:B-1----:R-:W-:-:S05]  /*0ea0*/  ULEA UR37, UR4, UR37, 0x18 ;  /* 0x0000002504257291 */ /* 0x002fca000f8ec03f */
[----:B------:R-:W-:Y:S01]  /*0eb0*/  @UP2 ULDC.64 UR10, c[0x0][0xc48] ;  /* 0x00031200000a2ab9 */ /* 0x000fe20000000a00 */
[----:B------:R-:W-:Y:S01]  /*0ec0*/  @UP1 ULDC UR4, c[0x0][0xc3c] ;  /* 0x00030f0000041ab9 */ /* 0x000fe20000000800 */
[----:B------:R-:W-:Y:S02]  /*0ed0*/  UIADD3 UR9, UR37, 0x15400, URZ ;  /* 0x0001540025097890 */ /* 0x000fe4000fffe03f */
[----:B------:R-:W-:Y:S02]  /*0ee0*/  UIMAD.WIDE.U32 UR4, UR13, UR4, URZ ;  /* 0x000000040d0472a5 */ /* 0x000fe4000f8e003f */
[----:B------:R-:W-:Y:S01]  /*0ef0*/  ULOP3.LUT UP0, URZ, UR9, 0x9f, URZ, 0xc0, !UPT ;  /* 0x0000009f093f7892 */ /* 0x000fe2000f80c03f */
[----:B--2---:R-:W-:Y:S01]  /*0f00*/  IMAD R81, R81, UR6, RZ ;  /* 0x0000000651517c24 */ /* 0x004fe2000f8e02ff */
[----:B------:R-:W-:Y:S02]  /*0f10*/  @UP1 USHF.R.U32.HI UR14, URZ, UR12, UR5 ;  /* 0x0000000c3f0e1299 */ /* 0x000fe40008011605 */
[----:B------:R-:W-:Y:S01]  /*0f20*/  ULEA.HI UR8, UR7, UR7, URZ, 0x1 ;  /* 0x0000000707087291 */ /* 0x000fe2000f8f083f */
[----:B------:R-:W-:Y:S01]  /*0f30*/  VIADD R3, R81, 0x6f ;  /* 0x0000006f51037836 */ /* 0x000fe20000000000 */
[----:B------:R-:W-:Y:S01]  /*0f40*/  PLOP3.LUT P0, PT, PT, PT, UP0, 0x80, 0x0 ;  /* 0x000000000000781c */ /* 0x000fe20003f0f008 */
[----:B------:R-:W-:-:S02]  /*0f50*/  UIMAD.WIDE.U32 UR4, UR14, UR10, URZ ;  /* 0x0000000a0e0472a5 */ /* 0x000fc4000f8e003f */
[----:B------:R-:W-:Y:S01]  /*0f60*/  IMAD.U32 R209, RZ, RZ, UR14 ;  /* 0x0000000effd17e24 */ /* 0x000fe2000f8e00ff */
[----:B------:R-:W-:Y:S01]  /*0f70*/  ULOP3.LUT UR8, UR8, 0x1e, URZ, 0xc0, !UPT ;  /* 0x0000001e08087892 */ /* 0x000fe2000f8ec03f */
[----:B------:R-:W-:Y:S01]  /*0f80*/  IMAD.HI R2, R3, -0x6db6db6d, R2 ;  /* 0x9249249303027827 */ /* 0x000fe200078e0202 */
[----:B------:R-:W-:Y:S01]  /*0f90*/  UMOV UR6, UR14 ;  /* 0x0000000e00067c82 */ /* 0x000fe20008000000 */
[----:B------:R-:W-:Y:S02]  /*0fa0*/  @UP2 USHF.R.U32.HI UR6, URZ, UR11, UR5 ;  /* 0x0000000b3f062299 */ /* 0x000fe40008011605 */
[----:B------:R-:W-:Y:S01]  /*0fb0*/  UIADD3 UR8, UR7, -UR8, URZ ;  /* 0x8000000807087290 */ /* 0x000fe2000fffe03f */
[----:B------:R-:W-:Y:S01]  /*0fc0*/  SHF.R.U32.HI R3, RZ, 0x1f, R2 ;  /* 0x0000001fff037819 */ /* 0x000fe20000011602 */
[----:B------:R-:W-:Y:S02]  /*0fd0*/  UMOV UR4, UR13 ;  /* 0x0000000d00047c82 */ /* 0x000fe40008000000 */
[----:B------:R-:W-:Y:S01]  /*0fe0*/  ULEA UR8, UR8, UR9, 0xd ;  /* 0x0000000908087291 */ /* 0x000fe2000f8e683f */
[----:B------:R-:W-:Y:S01]  /*0ff0*/  IMAD.U32 R208, RZ, RZ, UR6 ;  /* 0x00000006ffd07e24 */ /* 0x000fe2000f8e00ff */
[----:B------:R-:W-:Y:S01]  /*1000*/  LEA.HI.SX32 R120, R2, R3, 0x1a ;  /* 0x0000000302787211 */ /* 0x000fe200078fd2ff */
[----:B------:R-:W-:Y:S01]  /*1010*/  IMAD.U32 R207, RZ, RZ, UR4 ;  /* 0x00000004ffcf7e24 */ /* 0x000fe2000f8e00ff */
[----:B------:R-:W-:-:S04]  /*1020*/  USHF.R.U32.HI UR8, URZ, 0x4, UR8 ;  /* 0x000000043f087899 */ /* 0x000fc80008011608 */
[----:B------:R-:W-:Y:S01]  /*1030*/  ULOP3.LUT UR38, UR8, 0x3fff, URZ, 0xc0, !UPT ;  /* 0x00003fff08267892 */ /* 0x000fe2000f8ec03f */
[----:B---3-5:R-:W-:Y:S11]  /*1040*/  @!P0 BRA `(.L_x_9) ;  /* 0x0000000000408947 */ /* 0x028ff60003800000 */
[----:B------:R-:W-:Y:S01]  /*1050*/  MOV R0, 0x0 ;  /* 0x0000000000007802 */ /* 0x000fe20000000f00 */
[----:B------:R-:W-:Y:S01]  /*1060*/  ULDC.64 UR4, c[0x4][0xa8] ;  /* 0x01002a0000047ab9 */ /* 0x000fe20000000a00 */
[----:B------:R-:W-:Y:S01]  /*1070*/  ULDC.64 UR6, c[0x4][0x28] ;  /* 0x01000a0000067ab9 */ /* 0x000fe20000000a00 */
[----:B------:R-:W-:Y:S01]  /*1080*/  IMAD.U32 R4, RZ, RZ, UR4 ;  /* 0x00000004ff047e24 */ /* 0x000fe2000f8e00ff */
[----:B------:R0:W1:Y:S01]  /*1090*/  LDC.64 R2, c[0x4][R0] ;  /* 0x0100000000027b82 */ /* 0x0000620000000a00 */
[----:B------:R-:W-:Y:S01]  /*10a0*/  IMAD.U32 R5, RZ, RZ, UR5 ;  /* 0x00000005ff057e24 */ /* 0x000fe2000f8e00ff */
[----:B------:R-:W-:Y:S01]  /*10b0*/  ULDC.64 UR4, c[0x4][0xb0] ;  /* 0x01002c0000047ab9 */ /* 0x000fe20000000a00 */
[----:B------:R-:W-:Y:S01]  /*10c0*/  IMAD.U32 R10, RZ, RZ, UR6 ;  /* 0x00000006ff0a7e24 */ /* 0x000fe2000f8e00ff */
[----:B------:R-:W-:Y:S01]  /*10d0*/  MOV R6, UR4 ;  /* 0x0000000400067c02 */ /* 0x000fe20008000f00 */
[----:B------:R-:W-:Y:S02]  /*10e0*/  IMAD.U32 R7, RZ, RZ, UR5 ;  /* 0x00000005ff077e24 */ /* 0x000fe4000f8e00ff */
[----:B------:R-:W-:-:S02]  /*10f0*/  IMAD.U32 R11, RZ, RZ, UR7 ;  /* 0x00000007ff0b7e24 */ /* 0x000fc4000f8e00ff */
[----:B------:R-:W-:Y:S02]  /*1100*/  IMAD.MOV.U32 R8, RZ, RZ, 0x70 ;  /* 0x00000070ff087424 */ /* 0x000fe400078e00ff */
[----:B------:R-:W-:Y:S02]  /*1110*/  IMAD.MOV.U32 R12, RZ, RZ, 0x1 ;  /* 0x00000001ff0c7424 */ /* 0x000fe400078e00ff */
[----:B0-----:R-:W-:-:S07]  /*1120*/  IMAD.MOV.U32 R13, RZ, RZ, RZ ;  /* 0x000000ffff0d7224 */ /* 0x001fce00078e00ff */
[----:B------:R-:W-:-:S07]  /*1130*/  LEPC R20, `(.L_x_9) ;  /* 0x000000001014794e */ /* 0x000fce0000000000 */
[----:B-1----:R-:W-:Y:S05]  /*1140*/  CALL.ABS.NOINC R2 ;  /* 0x0000000002007343 */ /* 0x002fea0003c00000 */
.L_x_9:
[----:B------:R-:W-:Y:S02]  /*1150*/  LOP3.LUT R0, R204, 0x1, RZ, 0xc0, !PT ;  /* 0x00000001cc007812 */ /* 0x000fe400078ec0ff */
[----:B------:R-:W-:Y:S02]  /*1160*/  ISETP.NE.AND P0, PT, R16, 0x3, PT ;  /* 0x000000031000780c */ /* 0x000fe40003f05270 */
[----:B------:R-:W-:-:S04]  /*1170*/  SHF.L.U32 R0, R0, 0x1f, RZ ;  /* 0x0000001f00007819 */ /* 0x000fc800000006ff */
[----:B------:R-:W0:Y:S02]  /*1180*/  SYNCS.PHASECHK.TRANS64.TRYWAIT P1, [UR37+0x36800], R0 ;  /* 0x03680000ff0075a7 */ /* 0x000e240008020165 */
[----:B0-----:R-:W-:Y:S05]  /*1190*/  @!P1 BRA `(.L_x_10) ;  /* 0x000000f000289947 */ /* 0x001fea0003800000 */
.L_x_131:
[----:B------:R-:W-:Y:S05]  /*11a0*/  @!P0 BRA `(.L_x_11) ;  /* 0x0000000000048947 */ /* 0x000fea0003800000 */
[----:B------:R-:W-:Y:S01]  /*11b0*/  BPT.TRAP 0x1 ;  /* 0x000000040000795c */ /* 0x000fe20000300000 */
.L_x_11:
[----:B------:R-:W-:Y:S02]  /*11c0*/  IMAD.U32 R2, RZ, RZ, UR36 ;  /* 0x00000024ff027e24 */ /* 0x000fe4000f8e00ff */
[----:B0-----:R-:W-:-:S03]  /*11d0*/  IMAD.U32 R3, RZ, RZ, UR61 ;  /* 0x0000003dff037e24 */ /* 0x001fc6000f8e00ff */
[----:B------:R-:W-:Y:S02]  /*11e0*/  LEA R2, R2, UR37, 0x3 ;  /* 0x0000002502027c11 */ /* 0x000fe4000f8e18ff */
[----:B------:R-:W-:-:S04]  /*11f0*/  SHF.L.U32 R3, R3, 0x1f, RZ ;  /* 0x0000001f03037819 */ /* 0x000fc800000006ff */
[----:B------:R0:W1:Y:S01]  /*1200*/  SYNCS.PHASECHK.TRANS64.TRYWAIT P2, [R2+URZ+0x36830], R3 ;  /* 0x03683003020075a7 */ /* 0x000062000804017f */
[----:B------:R-:W-:Y:S05]  /*1210*/  @!P0 BRA `(.L_x_12) ;  /* 0x0000000000048947 */ /* 0x000fea0003800000 */
[----:B------:R-:W-:Y:S01]  /*1220*/  BPT.TRAP 0x1 ;  /* 0x000000040000795c */ /* 0x000fe20000300000 */
.L_x_12:
[----:B------:R-:W2:Y:S01]  /*1230*/  S2R R0, SR_TID.X ;  /* 0x0000000000007919 */ /* 0x000ea20000002100 */
[----:B------:R-:W-:Y:S01]  /*1240*/  IMAD.MOV.U32 R119, RZ, RZ, RZ ;  /* 0x000000ffff777224 */ /* 0x000fe200078e00ff */
[----:B--2---:R-:W-:-:S04]  /*1250*/  LOP3.LUT R0, R0, 0x7f, RZ, 0xc0, !PT ;  /* 0x0000007f00007812 */ /* 0x004fc800078ec0ff */
[----:B------:R-:W-:Y:S01]  /*1260*/  ISETP.NE.AND P1, PT, R0, RZ, PT ;  /* 0x000000ff0000720c */ /* 0x000fe20003f25270 */
[----:B-1----:R-:W-:-:S12]  /*1270*/  @P2 BRA `(.L_x_13) ;  /* 0x0000000000082947 */ /* 0x002fd80003800000 */
[----:B------:R-:W1:Y:S02]  /*1280*/  SYNCS.PHASECHK.TRANS64.TRYWAIT P2, [R2+URZ+0x36830], R3 ;  /* 0x03683003020075a7 */ /* 0x000e64000804017f */
[----:B-1----:R-:W-:Y:S05]  /*1290*/  @!P2 BRA `(.L_x_14) ;  /* 0x000000f00000a947 */ /* 0x002fea0003800000 */
.L_x_13:
[----:B------:R-:W-:Y:S05]  /*12a0*/  WARPSYNC.ALL ;  /* 0x0000000000007948 */ /* 0x000fea0003800000 */
[----:B------:R-:W-:Y:S01]  /*12b0*/  UIADD3 UR37, UR37, 0x21400, URZ ;  /* 0x0002140025257890 */ /* 0x000fe2000fffe03f */
[----:B------:R-:W-:Y:S01]  /*12c0*/  WARPGROUP.ARRIVE ;  /* 0x00000000000079c5 */ /* 0x000fe20000000000 */
[----:B------:R-:W-:Y:S01]  /*12d0*/  ULOP3.LUT UR4, UR38, 0x10000, URZ, 0xfc, !UPT ;  /* 0x0001000026047892 */ /* 0x000fe2000f8efc3f */
[----:B------:R-:W-:Y:S01]  /*12e0*/  MOV R0, UR36 ;  /* 0x0000002400007c02 */ /* 0x000fe20008000f00 */
[----:B------:R-:W-:Y:S01]  /*12f0*/  USHF.R.U32.HI UR37, URZ, 0x4, UR37 ;  /* 0x000000043f257899 */ /* 0x000fe20008011625 */
[----:B01----:R-:W-:Y:S01]  /*1300*/  IMAD.IADD R3, R214, 0x1, R81 ;  /* 0x00000001d6037824 */ /* 0x003fe200078e0251 */
[----:B------:R-:W-:Y:S01]  /*1310*/  UMOV UR7, 0x40000040 ;  /* 0x4000004000077882 */ /* 0x000fe20000000000 */
[----:B------:R-:W-:Y:S01]  /*1320*/  UMOV UR11, 0x40000040 ;  /* 0x40000040000b7882 */ /* 0x000fe20000000000 */
[----:B------:R-:W-:Y:S01]  /*1330*/  ULOP3.LUT UR37, UR37, 0x3fff, URZ, 0xc0, !UPT ;  /* 0x00003fff25257892 */ /* 0x000fe2000f8ec03f */
[----:B------:R-:W-:Y:S01]  /*1340*/  IMAD R3, R120, -0x70, R3 ;  /* 0xffffff9078037824 */ /* 0x000fe200078e0203 */
[----:B------:R-:W-:Y:S01]  /*1350*/  UMOV UR8, UR4 ;  /* 0x0000000400087c82 */ /* 0x000fe20008000000 */
[----:B------:R-:W-:Y:S01]  /*1360*/  UMOV UR12, UR4 ;  /* 0x00000004000c7c82 */ /* 0x000fe20008000000 */
[----:B------:R-:W-:Y:S01]  /*1370*/  ULOP3.LUT UR5, UR37, 0x10000, URZ, 0xfc, !UPT ;  /* 0x0001000025057892 */ /* 0x000fe2000f8efc3f */
[----:B------:R-:W-:Y:S01]  /*1380*/  P2R R80, PR, RZ, 0x2 ;  /* 0x00000002ff507803 */ /* 0x000fe20000000000 */
[----:B------:R-:W-:Y:S01]  /*1390*/  UMOV UR15, 0x40000040 ;  /* 0x40000040000f7882 */ /* 0x000fe20000000000 */
[----:B------:R-:W-:Y:S01]  /*13a0*/  UMOV UR16, UR4 ;  /* 0x0000000400107c82 */ /* 0x000fe20008000000 */
[----:B------:R-:W-:Y:S01]  /*13b0*/  UIMAD UR6, UR36, 0xa80, UR5 ;  /* 0x00000a80240678a4 */ /* 0x000fe2000f8e0205 */
[C---:B------:R-:W-:Y:S01]  /*13c0*/  ISETP.GT.AND P2, PT, R3.reuse, RZ, PT ;  /* 0x000000ff0300720c */ /* 0x040fe20003f44270 */
[----:B------:R-:W-:Y:S01]  /*13d0*/  IMAD.U32 R7, RZ, RZ, UR5 ;  /* 0x00000005ff077e24 */ /* 0x000fe2000f8e00ff */
[----:B------:R-:W-:Y:S01]  /*13e0*/  UMOV UR5, 0x40000040 ;  /* 0x4000004000057882 */ /* 0x000fe20000000000 */
[----:B------:R-:W-:Y:S01]  /*13f0*/  UIADD3 UR10, UR6, 0x80, URZ ;  /* 0x00000080060a7890 */ /* 0x000fe2000fffe03f */
[C---:B------:R-:W-:Y:S01]  /*1400*/  ISETP.GT.AND P3, PT, R3.reuse, 0x1, PT ;  /* 0x000000010300780c */ /* 0x040fe20003f64270 */
[----:B------:R-:W-:Y:S01]  /*1410*/  UMOV UR9, UR5 ;  /* 0x0000000500097c82 */ /* 0x000fe20008000000 */
[----:B------:R-:W-:Y:S01]  /*1420*/  UIADD3 UR14, UR6, 0x180, URZ ;  /* 0x00000180060e7890 */ /* 0x000fe2000fffe03f */
[C---:B------:R-:W-:Y:S01]  /*1430*/  ISETP.GT.AND P4, PT, R3.reuse, 0x8, PT ;  /* 0x000000080300780c */ /* 0x040fe20003f84270 */
[----:B------:R-:W-:Y:S01]  /*1440*/  HGMMA.64x16x16.F32.BF16 R72, gdesc[UR4], RZ, !UPT, gsb0 ;  /* 0x00200000044879f0 */ /* 0x000fe2000c0018ff */
[----:B------:R-:W-:Y:S01]  /*1450*/  UMOV UR13, UR5 ;  /* 0x00000005000d7c82 */ /* 0x000fe20008000000 */
[----:B------:R-:W-:Y:S01]  /*1460*/  UIADD3 UR18, UR6, 0x200, URZ ;  /* 0x0000020006127890 */ /* 0x000fe2000fffe03f */
[C---:B------:R-:W-:Y:S01]  /*1470*/  ISETP.GT.AND P5, PT, R3.reuse, 0x9, PT ;  /* 0x000000090300780c */ /* 0x040fe20003fa4270 */
[----:B------:R-:W-:Y:S01]  /*1480*/  UMOV UR17, UR5 ;  /* 0x0000000500117c82 */ /* 0x000fe20008000000 */
[----:B------:R-:W-:Y:S01]  /*1490*/  UMOV UR19, 0x40000040 ;  /* 0x4000004000137882 */ /* 0x000fe20000000000 */
[----:B------:R-:W-:Y:S01]  /*14a0*/  UIADD3 UR22, UR6, 0x280, URZ ;  /* 0x0000028006167890 */ /* 0x000fe2000fffe03f */
[C---:B------:R-:W-:Y:S01]  /*14b0*/  ISETP.GT.AND P6, PT, R3.reuse, 0x21, PT ;  /* 0x000000210300780c */ /* 0x040fe20003fc4270 */
[----:B------:R-:W-:Y:S01]  /*14c0*/  UMOV UR20, UR4 ;  /* 0x0000000400147c82 */ /* 0x000fe20008000000 */
[----:B------:R-:W-:Y:S01]  /*14d0*/  UMOV UR21, UR5 ;  /* 0x0000000500157c82 */ /* 0x000fe20008000000 */
[----:B------:R-:W-:Y:S01]  /*14e0*/  UMOV UR23, 0x40000040 ;  /* 0x4000004000177882 */ /* 0x000fe20000000000 */
[----:B------:R-:W-:Y:S01]  /*14f0*/  UIADD3 UR7, UR4, 0x2, URZ ;  /* 0x0000000204077890 */ /* 0x000fe2000fffe03f */
[C---:B------:R-:W-:Y:S01]  /*1500*/  ISETP.GT.AND P1, PT, R3.reuse, 0x49, PT ;  /* 0x000000490300780c */ /* 0x040fe20003f24270 */
[----:B------:R-:W-:Y:S01]  /*1510*/  UIADD3 UR26, UR6, 0x284, URZ ;  /* 0x00000284061a7890 */ /* 0x000fe2000fffe03f */
[----:B------:R-:W-:Y:S01]  /*1520*/  P2R R82, PR, RZ, 0x1 ;  /* 0x00000001ff527803 */ /* 0x000fe20000000000 */
[----:B------:R-:W-:Y:S01]  /*1530*/  UMOV UR27, 0x40000040 ;  /* 0x40000040001b7882 */ /* 0x000fe20000000000 */
[----:B------:R-:W-:Y:S01]  /*1540*/  UIADD3 UR30, UR6, 0x286, URZ ;  /* 0x00000286061e7890 */ /* 0x000fe2000fffe03f */
[----:B------:R-:W-:Y:S01]  /*1550*/  ISETP.GT.AND P0, PT, R3, 0x50, PT ;  /* 0x000000500300780c */ /* 0x000fe20003f04270 */
[----:B------:R-:W-:Y:S01]  /*1560*/  UMOV UR31, 0x40000040 ;  /* 0x40000040001f7882 */ /* 0x000fe20000000000 */
[----:B------:R-:W-:Y:S01]  /*1570*/  UIADD3 UR34, UR6, 0x600, URZ ;  /* 0x0000060006227890 */ /* 0x000fe2000fffe03f */
[--C-:B------:R-:W-:Y:S01]  /*1580*/  IMAD.MOV.U32 R118, RZ, RZ, R119.reuse ;  /* 0x000000ffff767224 */ /* 0x100fe200078e0077 */
        /* <DEDUP_REMOVED lines=16> */
[----:B------:R-:W-:Y:S01]  /*1690*/  UMOV UR39, 0x40000040 ;  /* 0x4000004000277882 */ /* 0x000fe20000000000 */
[--C-:B------:R-:W-:Y:S01]  /*16a0*/  IMAD.MOV.U32 R106, RZ, RZ, R119.reuse ;  /* 0x000000ffff6a7224 */ /* 0x100fe200078e0077 */
[----:B------:R-:W-:Y:S01]  /*16b0*/  MOV R104, R119 ;  /* 0x0000007700687202 */ /* 0x000fe20000000f00 */
[----:B------:R-:W-:-:S02]  /*16c0*/  IMAD.MOV.U32 R102, RZ, RZ, R119 ;  /* 0x000000ffff667224 */ /* 0x000fc400078e0077 */
[--C-:B------:R-:W-:Y:S02]  /*16d0*/  IMAD.MOV.U32 R100, RZ, RZ, R119.reuse ;  /* 0x000000ffff647224 */ /* 0x100fe400078e0077 */
[--C-:B------:R-:W-:Y:S02]  /*16e0*/  IMAD.MOV.U32 R98, RZ, RZ, R119.reuse ;  /* 0x000000ffff627224 */ /* 0x100fe400078e0077 */
[--C-:B------:R-:W-:Y:S02]  /*16f0*/  IMAD.MOV.U32 R96, RZ, RZ, R119.reuse ;  /* 0x000000ffff607224 */ /* 0x100fe400078e0077 */
[--C-:B------:R-:W-:Y:S02]  /*1700*/  IMAD.MOV.U32 R94, RZ, RZ, R119.reuse ;  /* 0x000000ffff5e7224 */ /* 0x100fe400078e0077 */
[--C-:B------:R-:W-:Y:S01]  /*1710*/  IMAD.MOV.U32 R92, RZ, RZ, R119.reuse ;  /* 0x000000ffff5c7224 */ /* 0x100fe200078e0077 */
[----:B------:R-:W-:Y:S02]  /*1720*/  WARPGROUP.DEPBAR.LE gsb0, 0x0 ;  /* 0x00008000000079c5 */ /* 0x000fe40000010000 */
[----:B------:R-:W-:Y:S01]  /*1730*/  WARPGROUP.ARRIVE ;  /* 0x00000000000079c5 */ /* 0x000fe20000000000 */
[----:B------:R-:W-:-:S02]  /*1740*/  IMAD.MOV.U32 R90, RZ, RZ, R119 ;  /* 0x000000ffff5a7224 */ /* 0x000fc400078e0077 */
[--C-:B------:R-:W-:Y:S02]  /*1750*/  IMAD.MOV.U32 R88, RZ, RZ, R119.reuse ;  /* 0x000000ffff587224 */ /* 0x100fe400078e0077 */
[--C-:B------:R-:W-:Y:S01]  /*1760*/  IMAD.MOV.U32 R86, RZ, RZ, R119.reuse ;  /* 0x000000ffff567224 */ /* 0x100fe200078e0077 */
[----:B------:R-:W-:Y:S01]  /*1770*/  HGMMA.64x16x16.F32.BF16 R64, gdesc[UR8], RZ, !UPT, gsb0 ;  /* 0x00200000084079f0 */ /* 0x000fe2000c0018ff */
[----:B------:R-:W-:Y:S01]  /*1780*/  UIADD3 UR10, UR6, 0x100, URZ ;  /* 0x00000100060a7890 */ /* 0x000fe2000fffe03f */
[----:B------:R-:W-:Y:S01]  /*1790*/  IMAD.MOV.U32 R84, RZ, RZ, R119 ;  /* 0x000000ffff547224 */ /* 0x000fe200078e0077 */
[----:B------:R-:W-:Y:S01]  /*17a0*/  UMOV UR8, UR4 ;  /* 0x0000000400087c82 */ /* 0x000fe20008000000 */
[----:B------:R-:W-:Y:S01]  /*17b0*/  UMOV UR9, UR5 ;  /* 0x0000000500097c82 */ /* 0x000fe20008000000 */
[----:B------:R-:W-:Y:S01]  /*17c0*/  UMOV UR11, 0x40000040 ;  /* 0x40000040000b7882 */ /* 0x000fe20000000000 */
[----:B------:R-:W-:Y:S02]  /*17d0*/  WARPGROUP.DEPBAR.LE gsb0, 0x0 ;  /* 0x00008000000079c5 */ /* 0x000fe40000010000 */
[----:B------:R-:W-:-:S06]  /*17e0*/  WARPGROUP.ARRIVE ;  /* 0x00000000000079c5 */ /* 0x000fcc0000000000 */
[----:B------:R-:W-:Y:S01]  /*17f0*/  HGMMA.64x16x16.F32.BF16 R56, gdesc[UR8], RZ, !UPT, gsb0 ;  /* 0x00200000083879f0 */ /* 0x000fe2000c0018ff */
[----:B------:R-:W-:Y:S01]  /*1800*/  UIADD3 UR10, UR6, 0x300, URZ ;  /* 0x00000300060a7890 */ /* 0x000fe2000fffe03f */
[----:B------:R-:W-:Y:S01]  /*1810*/  UMOV UR8, UR4 ;  /* 0x0000000400087c82 */ /* 0x000fe20008000000 */
[----:B------:R-:W-:Y:S01]  /*1820*/  UMOV UR9, UR5 ;  /* 0x0000000500097c82 */ /* 0x000fe20008000000 */
[----:B------:R-:W-:Y:S01]  /*1830*/  UMOV UR11, 0x40000040 ;  /* 0x40000040000b7882 */ /* 0x000fe20000000000 */
[----:B------:R-:W-:Y:S02]  /*1840*/  WARPGROUP.DEPBAR.LE gsb0, 0x0 ;  /* 0x00008000000079c5 */ /* 0x000fe40000010000 */
[----:B------:R-:W-:-:S06]  /*1850*/  WARPGROUP.ARRIVE ;  /* 0x00000000000079c5 */ /* 0x000fcc0000000000 */
[----:B------:R-:W-:Y:S01]  /*1860*/  HGMMA.64x16x16.F32.BF16 R48, gdesc[UR12], RZ, !UPT, gsb0 ;  /* 0x002000000c3079f0 */ /* 0x000fe2000c0018ff */
[----:B------:R-:W-:Y:S02]  /*1870*/  UIADD3 UR12, UR6, 0x2, URZ ;  /* 0x00000002060c7890 */ /* 0x000fe4000fffe03f */
[----:B------:R-:W-:Y:S01]  /*1880*/  UIADD3 UR14, UR6, 0x182, URZ ;  /* 0x00000182060e7890 */ /* 0x000fe2000fffe03f */
[----:B------:R-:W-:Y:S01]  /*1890*/  UMOV UR15, 0x40000040 ;  /* 0x40000040000f7882 */ /* 0x000fe20000000000 */
[----:B------:R-:W-:Y:S02]  /*18a0*/  WARPGROUP.DEPBAR.LE gsb0, 0x0 ;  /* 0x00008000000079c5 */ /* 0x000fe40000010000 */
[----:B------:R-:W-:-:S06]  /*18b0*/  WARPGROUP.ARRIVE ;  /* 0x00000000000079c5 */ /* 0x000fcc0000000000 */
[----:B------:R-:W-:Y:S01]  /*18c0*/  HGMMA.64x16x16.F32.BF16 R40, gdesc[UR16], RZ, !UPT, gsb0 ;  /* 0x00200000102879f0 */ /* 0x000fe2000c0018ff */
        /* <DEDUP_REMOVED lines=10> */
[----:B------:R-:W-:Y:S01]  /*1970*/  UMOV UR8, UR7 ;  /* 0x0000000700087c82 */ /* 0x000fe20008000000 */
[----:B------:R-:W-:Y:S01]  /*1980*/  UMOV UR9, 0x40000040 ;  /* 0x4000004000097882 */ /* 0x000fe20000000000 */
[----:B------:R-:W-:Y:S01]  /*1990*/  UMOV UR10, UR12 ;  /* 0x0000000c000a7c82 */ /* 0x000fe20008000000 */
[----:B------:R-:W-:Y:S01]  /*19a0*/  UMOV UR11, 0x40000040 ;  /* 0x40000040000b7882 */ /* 0x000fe20000000000 */
[----:B------:R-:W-:Y:S01]  /*19b0*/  UMOV UR12, UR8 ;  /* 0x00000008000c7c82 */ /* 0x000fe20008000000 */
[----:B------:R-:W-:Y:S01]  /*19c0*/  UMOV UR13, UR9 ;  /* 0x00000009000d7c82 */ /* 0x000fe20008000000 */
[----:B------:R-:W-:Y:S01]  /*19d0*/  UMOV UR16, UR8 ;  /* 0x0000000800107c82 */ /* 0x000fe20008000000 */
[----:B------:R-:W-:Y:S01]  /*19e0*/  UMOV UR17, UR9 ;  /* 0x0000000900117c82 */ /* 0x000fe20008000000 */
[----:B------:R-:W-:Y:S01]  /*19f0*/  UMOV UR20, UR8 ;  /* 0x0000000800147c82 */ /* 0x000fe20008000000 */
[----:B------:R-:W-:Y:S01]  /*1a00*/  UMOV UR21, UR9 ;  /* 0x0000000900157c82 */ /* 0x000fe20008000000 */
[----:B------:R-:W-:Y:S01]  /*1a10*/  UIADD3 UR7, UR4, 0x4, URZ ;  /* 0x0000000404077890 */ /* 0x000fe2000fffe03f */
[----:B------:R-:W-:-:S02]  /*1a20*/  WARPGROUP.DEPBAR.LE gsb0, 0x0 ;  /* 0x00008000000079c5 */ /* 0x000fc40000010000 */
[----:B------:R-:W-:-:S06]  /*1a30*/  WARPGROUP.ARRIVE ;  /* 0x00000000000079c5 */ /* 0x000fcc0000000000 */
[----:B------:R-:W-:Y:S01]  /*1a40*/  HGMMA.64x16x16.F32.BF16 R72, gdesc[UR8], R72, gsb0 ;  /* 0x00200000084879f0 */ /* 0x000fe20008001848 */
[----:B------:R-:W-:Y:S01]  /*1a50*/  UIADD3 UR10, UR6, 0x82, URZ ;  /* 0x00000082060a7890 */ /* 0x000fe2000fffe03f */
[----:B------:R-:W-:Y:S01]  /*1a60*/  UMOV UR11, 0x40000040 ;  /* 0x40000040000b7882 */ /* 0x000fe20000000000 */
[----:B------:R-:W-:Y:S02]  /*1a70*/  WARPGROUP.DEPBAR.LE gsb0, 0x0 ;  /* 0x00008000000079c5 */ /* 0x000fe40000010000 */
        /* <DEDUP_REMOVED lines=13> */
[----:B------:R-:W-:Y:S01]  /*1b50*/  UMOV UR12, UR7 ;  /* 0x00000007000c7c82 */ /* 0x000fe20008000000 */
[----:B------:R-:W-:Y:S01]  /*1b60*/  UMOV UR13, 0x40000040 ;  /* 0x40000040000d7882 */ /* 0x000fe20000000000 */
[----:B------:R-:W-:Y:S01]  /*1b70*/  UMOV UR15, 0x40000040 ;  /* 0x40000040000f7882 */ /* 0x000fe20000000000 */
[----:B------:R-:W-:Y:S01]  /*1b80*/  UMOV UR24, UR12 ;  /* 0x0000000c00187c82 */ /* 0x000fe20008000000 */
[----:B------:R-:W-:Y:S01]  /*1b90*/  UMOV UR25, UR13 ;  /* 0x0000000d00197c82 */ /* 0x000fe20008000000 */
[----:B------:R-:W-:Y:S01]  /*1ba0*/  UIADD3 UR7, UR4, 0x6, URZ ;  /* 0x0000000604077890 */ /* 0x000fe2000fffe03f */
[----:B------:R-:W-:Y:S02]  /*1bb0*/  WARPGROUP.DEPBAR.LE gsb0, 0x0 ;  /* 0x00008000000079c5 */ /* 0x000fe40000010000 */
[----:B------:R-:W-:-:S06]  /*1bc0*/  WARPGROUP.ARRIVE ;  /* 0x00000000000079c5 */ /* 0x000fcc0000000000 */
[----:B------:R-:W-:Y:S01]  /*1bd0*/  HGMMA.64x16x16.F32.BF16 R40, gdesc[UR16], R40, gsb0 ;  /* 0x00200000102879f0 */ /* 0x000fe20008001828 */
[----:B------:R-:W-:Y:S01]  /*1be0*/  UIADD3 UR18, UR6, 0x184, URZ ;  /* 0x0000018406127890 */ /* 0x000fe2000fffe03f */
[----:B------:R-:W-:Y:S01]  /*1bf0*/  UMOV UR16, UR12 ;  /* 0x0000000c00107c82 */ /* 0x000fe20008000000 */
[----:B------:R-:W-:Y:S01]  /*1c00*/  UMOV UR17, UR13 ;  /* 0x0000000d00117c82 */ /* 0x000fe20008000000 */
[----:B------:R-:W-:Y:S01]  /*1c10*/  UMOV UR19, 0x40000040 ;  /* 0x4000004000137882 */ /* 0x000fe20000000000 */
        /* <DEDUP_REMOVED lines=10> */
[----:B------:R-:W-:-:S07]  /*1cc0*/  UIADD3 UR10, UR6, 0x804, URZ ;  /* 0x00000804060a7890 */ /* 0x000fce000fffe03f */
[----:B------:R-:W-:Y:S01]  /*1cd0*/  UMOV UR38, UR10 ;  /* 0x0000000a00267c82 */ /* 0x000fe20008000000 */
        /* <DEDUP_REMOVED lines=41> */
[----:B------:R-:W-:Y:S03]  /*1f70*/  HGMMA.64x16x16.F32.BF16 R24, gdesc[UR12], R24, gsb0 ;  /* 0x002000000c1879f0 */ /* 0x000fe60008001818 */
        /* <DEDUP_REMOVED lines=307> */
[----:B------:R-:W-:Y:S02]  /*32b0*/  R2UR UR36, R0 ;  /* 0x00000000002472ca */ /* 0x000fe400000e0000 */
        /* <DEDUP_REMOVED lines=12> */
[----:B------:R-:W-:Y:S01]  /*3380*/  UIADD3 UR7, UR6, 0x986, URZ ;  /* 0x0000098606077890 */ /* 0x000fe2000fffe03f */
[----:B------:R-:W-:Y:S02]  /*3390*/  WARPGROUP.DEPBAR.LE gsb0, 0x0 ;  /* 0x00008000000079c5 */ /* 0x000fe40000010000 */
[----:B------:R-:W-:-:S06]  /*33a0*/  WARPGROUP.ARRIVE ;  /* 0x00000000000079c5 */ /* 0x000fcc0000000000 */
[----:B------:R-:W-:Y:S03]  /*33b0*/  HGMMA.64x16x16.F32.BF16 R32, gdesc[UR56], R32, gsb0 ;  /* 0x00200000382079f0 */ /* 0x000fe60008001820 */
        /* <DEDUP_REMOVED lines=9> */
[----:B------:R-:W-:Y:S01]  /*3450*/  WARPGROUP.ARRIVE ;  /* 0x00000000000079c5 */ /* 0x000fe20000000000 */
[----:B------:R-:W-:Y:S01]  /*3460*/  FSEL R83, R72, -INF , P2 ;  /* 0xff80000048537808 */ /* 0x000fe20001000000 */
[--C-:B------:R-:W-:Y:S01]  /*3470*/  IMAD.MOV.U32 R72, RZ, RZ, R119.reuse ;  /* 0x000000ffff487224 */ /* 0x100fe200078e0077 */
[----:B------:R-:W-:Y:S02]  /*3480*/  FSEL R73, R73, -INF , P3 ;  /* 0xff80000049497808 */ /* 0x000fe40001800000 */
[----:B------:R-:W-:Y:S01]  /*3490*/  FSEL R85, R76, -INF , P4 ;  /* 0xff8000004c557808 */ /* 0x000fe20002000000 */
[----:B------:R-:W-:Y:S01]  /*34a0*/  HGMMA.64x16x16.F32.BF16 R64, gdesc[UR52], R64, gsb0 ;  /* 0x00200000344079f0 */ /* 0x000fe20008001840 */
[----:B------:R-:W-:Y:S01]  /*34b0*/  UIADD3 UR54, UR6, 0x806, URZ ;  /* 0x0000080606367890 */ /* 0x000fe2000fffe03f */
[----:B------:R-:W-:Y:S01]  /*34c0*/  FMNMX.FTZ R0, R83, R73, !PT ;  /* 0x0000004953007209 */ /* 0x000fe20007810000 */
[----:B------:R-:W-:Y:S01]  /*34d0*/  UMOV UR55, 0x40000040 ;  /* 0x4000004000377882 */ /* 0x000fe20000000000 */
[----:B------:R-:W-:Y:S01]  /*34e0*/  FSEL R5, R74, -INF , P2 ;  /* 0xff8000004a057808 */ /* 0x000fe20001000000 */
[----:B------:R-:W-:Y:S01]  /*34f0*/  IMAD.MOV.U32 R76, RZ, RZ, R119 ;  /* 0x000000ffff4c7224 */ /* 0x000fe200078e0077 */
[----:B------:R-:W-:-:S02]  /*3500*/  FSEL R77, R77, -INF , P5 ;  /* 0xff8000004d4d7808 */ /* 0x000fc40002800000 */
[----:B------:R-:W-:Y:S02]  /*3510*/  ISETP.GT.AND P2, PT, R3, 0x10, PT ;  /* 0x000000100300780c */ /* 0x000fe40003f44270 */
[----:B------:R-:W-:Y:S02]  /*3520*/  FMNMX.FTZ R0, R85, R0, !PT ;  /* 0x0000000055007209 */ /* 0x000fe40007810000 */
[----:B------:R-:W-:Y:S02]  /*3530*/  FSEL R75, R75, -INF , P3 ;  /* 0xff8000004b4b7808 */ /* 0x000fe40001800000 */
[----:B------:R-:W-:Y:S02]  /*3540*/  ISETP.GT.AND P3, PT, R3, 0x11, PT ;  /* 0x000000110300780c */ /* 0x000fe40003f64270 */
[----:B------:R-:W-:Y:S02]  /*3550*/  FMNMX.FTZ R0, R77, R0, !PT ;  /* 0x000000004d007209 */ /* 0x000fe40007810000 */
[----:B------:R-:W-:Y:S01]  /*3560*/  FSEL R9, R78, -INF , P4 ;  /* 0xff8000004e097808 */ /* 0x000fe20002000000 */
[----:B------:R-:W-:Y:S01]  /*3570*/  IMAD.MOV.U32 R78, RZ, RZ, R119 ;  /* 0x000000ffff4e7224 */ /* 0x000fe200078e0077 */
[----:B------:R-:W-:-:S02]  /*3580*/  ISETP.GT.AND P4, PT, R3, 0x18, PT ;  /* 0x000000180300780c */ /* 0x000fc40003f84270 */
[----:B------:R-:W-:Y:S02]  /*3590*/  FSEL R79, R79, -INF , P5 ;  /* 0xff8000004f4f7808 */ /* 0x000fe40002800000 */
[----:B------:R-:W-:Y:S02]  /*35a0*/  ISETP.GT.AND P5, PT, R3, 0x19, PT ;  /* 0x000000190300780c */ /* 0x000fe40003fa4270 */
[----:B------:R-:W-:Y:S01]  /*35b0*/  MOV R74, R119 ;  /* 0x00000077004a7202 */ /* 0x000fe20000000f00 */
[----:B------:R-:W-:Y:S02]  /*35c0*/  WARPGROUP.DEPBAR.LE gsb0, 0x0 ;  /* 0x00008000000079c5 */ /* 0x000fe40000010000 */
[----:B------:R-:W-:Y:S01]  /*35d0*/  WARPGROUP.ARRIVE ;  /* 0x00000000000079c5 */ /* 0x000fe20000000000 */
[----:B------:R-:W-:Y:S01]  /*35e0*/  FSEL R87, R64, -INF , P2 ;  /* 0xff80000040577808 */ /* 0x000fe20001000000 */
[----:B------:R-:W-:Y:S01]  /*35f0*/  IMAD.MOV.U32 R64, RZ, RZ, R119 ;  /* 0x000000ffff407224 */ /* 0x000fe200078e0077 */
[----:B------:R-:W-:-:S02]  /*3600*/  FSEL R65, R65, -INF , P3 ;  /* 0xff80000041417808 */ /* 0x000fc40001800000 */
[----:B------:R-:W-:Y:S01]  /*3610*/  FMNMX.FTZ R0, R87, R0, !PT ;  /* 0x0000000057007209 */ /* 0x000fe20007810000 */
[----:B------:R-:W-:Y:S01]  /*3620*/  HGMMA.64x16x16.F32.BF16 R56, gdesc[UR52], R56, gsb0 ;  /* 0x00200000343879f0 */ /* 0x000fe20008001838 */
[----:B------:R-:W-:Y:S01]  /*3630*/  UIADD3 UR54, UR6, 0x886, URZ ;  /* 0x0000088606367890 */ /* 0x000fe2000fffe03f */
[----:B------:R-:W-:Y:S01]  /*3640*/  FSEL R89, R68, -INF , P4 ;  /* 0xff80000044597808 */ /* 0x000fe20002000000 */
[----:B------:R-:W-:Y:S01]  /*3650*/  UMOV UR55, 0x40000040 ;  /* 0x4000004000377882 */ /* 0x000fe20000000000 */
[----:B------:R-:W-:Y:S01]  /*3660*/  FMNMX.FTZ R0, R65, R0, !PT ;  /* 0x0000000041007209 */ /* 0x000fe20007810000 */
[--C-:B------:R-:W-:Y:S01]  /*3670*/  IMAD.MOV.U32 R68, RZ, RZ, R119.reuse ;  /* 0x000000ffff447224 */ /* 0x100fe200078e0077 */
[----:B------:R-:W-:Y:S01]  /*3680*/  FSEL R11, R66, -INF , P2 ;  /* 0xff800000420b7808 */ /* 0x000fe20001000000 */
[----:B------:R-:W-:Y:S01]  /*3690*/  IMAD.MOV.U32 R66, RZ, RZ, R119 ;  /* 0x000000ffff427224 */ /* 0x000fe200078e0077 */
[----:B------:R-:W-:Y:S02]  /*36a0*/  FSEL R69, R69, -INF , P5 ;  /* 0xff80000045457808 */ /* 0x000fe40002800000 */
[----:B------:R-:W-:-:S02]  /*36b0*/  ISETP.GT.AND P2, PT, R3, 0x20, PT ;  /* 0x000000200300780c */ /* 0x000fc40003f44270 */
[----:B------:R-:W-:Y:S02]  /*36c0*/  FMNMX.FTZ R0, R89, R0, !PT ;  /* 0x0000000059007209 */ /* 0x000fe40007810000 */
[----:B------:R-:W-:Y:S02]  /*36d0*/  FSEL R71, R71, -INF , P5 ;  /* 0xff80000047477808 */ /* 0x000fe40002800000 */
[----:B------:R-:W-:Y:S02]  /*36e0*/  FMNMX.FTZ R0, R69, R0, !PT ;  /* 0x0000000045007209 */ /* 0x000fe40007810000 */
[C---:B------:R-:W-:Y:S02]  /*36f0*/  ISETP.GT.AND P5, PT, R3.reuse, 0x28, PT ;  /* 0x000000280300780c */ /* 0x040fe40003fa4270 */
[----:B------:R-:W-:Y:S01]  /*3700*/  FSEL R13, R70, -INF , P4 ;  /* 0xff800000460d7808 */ /* 0x000fe20002000000 */
[----:B------:R-:W-:Y:S01]  /*3710*/  IMAD.MOV.U32 R70, RZ, RZ, R119 ;  /* 0x000000ffff467224 */ /* 0x000fe200078e0077 */
[----:B------:R-:W-:-:S02]  /*3720*/  ISETP.GT.AND P4, PT, R3, 0x29, PT ;  /* 0x000000290300780c */ /* 0x000fc40003f84270 */
[----:B------:R-:W-:Y:S02]  /*3730*/  FSEL R67, R67, -INF , P3 ;  /* 0xff80000043437808 */ /* 0x000fe40001800000 */
[----:B------:R-:W-:Y:S01]  /*3740*/  ISETP.GT.AND P3, PT, R3, 0x30, PT ;  /* 0x000000300300780c */ /* 0x000fe20003f64270 */
[----:B------:R-:W-:Y:S02]  /*3750*/  WARPGROUP.DEPBAR.LE gsb0, 0x0 ;  /* 0x00008000000079c5 */ /* 0x000fe40000010000 */
[----:B------:R-:W-:Y:S01]  /*3760*/  WARPGROUP.ARRIVE ;  /* 0x00000000000079c5 */ /* 0x000fe20000000000 */
[----:B------:R-:W-:Y:S01]  /*3770*/  FSEL R91, R56, -INF , P2 ;  /* 0xff800000385b7808 */ /* 0x000fe20001000000 */
[--C-:B------:R-:W-:Y:S01]  /*3780*/  IMAD.MOV.U32 R56, RZ, RZ, R119.reuse ;  /* 0x000000ffff387224 */ /* 0x100fe200078e0077 */
[----:B------:R-:W-:Y:S02]  /*3790*/  FSEL R93, R57, -INF , P6 ;  /* 0xff800000395d7808 */ /* 0x000fe40003000000 */
[----:B------:R-:W-:Y:S01]  /*37a0*/  FMNMX.FTZ R0, R91, R0, !PT ;  /* 0x000000005b007209 */ /* 0x000fe20007810000 */
[----:B------:R-:W-:Y:S01]  /*37b0*/  HGMMA.64x16x16.F32.BF16 R48, gdesc[UR52], R48, gsb0 ;  /* 0x00200000343079f0 */ /* 0x000fe20008001830 */
[----:B------:R-:W-:Y:S01]  /*37c0*/  UIADD3 UR54, UR6, 0x906, URZ ;  /* 0x0000090606367890 */ /* 0x000fe2000fffe03f */
[----:B------:R-:W-:Y:S01]  /*37d0*/  FSEL R95, R60, -INF , P5 ;  /* 0xff8000003c5f7808 */ /* 0x000fe20002800000 */
[----:B------:R-:W-:Y:S01]  /*37e0*/  UMOV UR55, 0x40000040 ;  /* 0x4000004000377882 */ /* 0x000fe20000000000 */
[----:B------:R-:W-:Y:S01]  /*37f0*/  FMNMX.FTZ R0, R93, R0, !PT ;  /* 0x000000005d007209 */ /* 0x000fe20007810000 */
[----:B------:R-:W-:Y:S01]  /*3800*/  IMAD.MOV.U32 R60, RZ, RZ, R119 ;  /* 0x000000ffff3c7224 */ /* 0x000fe200078e0077 */
[----:B------:R-:W-:-:S02]  /*3810*/  FSEL R97, R61, -INF , P4 ;  /* 0xff8000003d617808 */ /* 0x000fc40002000000 */
[----:B------:R-:W-:Y:S02]  /*3820*/  FMNMX.FTZ R0, R95, R0, !PT ;  /* 0x000000005f007209 */ /* 0x000fe40007810000 */
[----:B------:R-:W-:Y:S01]  /*3830*/  FSEL R15, R58, -INF , P2 ;  /* 0xff8000003a0f7808 */ /* 0x000fe20001000000 */
[----:B------:R-:W-:Y:S01]  /*3840*/  IMAD.MOV.U32 R58, RZ, RZ, R119 ;  /* 0x000000ffff3a7224 */ /* 0x000fe200078e0077 */
[----:B------:R-:W-:Y:S02]  /*3850*/  ISETP.GT.AND P2, PT, R3, 0x31, PT ;  /* 0x000000310300780c */ /* 0x000fe40003f44270 */
[----:B------:R-:W-:Y:S02]  /*3860*/  FMNMX.FTZ R0, R97, R0, !PT ;  /* 0x0000000061007209 */ /* 0x000fe40007810000 */
[----:B------:R-:W-:Y:S02]  /*3870*/  FSEL R59, R59, -INF , P6 ;  /* 0xff8000003b3b7808 */ /* 0x000fe40003000000 */
[----:B------:R-:W-:-:S02]  /*3880*/  ISETP.GT.AND P6, PT, R3, 0x38, PT ;  /* 0x000000380300780c */ /* 0x000fc40003fc4270 */
[----:B------:R-:W-:Y:S01]  /*3890*/  FSEL R21, R62, -INF , P5 ;  /* 0xff8000003e157808 */ /* 0x000fe20002800000 */
[--C-:B------:R-:W-:Y:S01]  /*38a0*/  IMAD.MOV.U32 R62, RZ, RZ, R119.reuse ;  /* 0x000000ffff3e7224 */ /* 0x100fe200078e0077 */
[----:B------:R-:W-:Y:S02]  /*38b0*/  ISETP.GT.AND P5, PT, R3, 0x39, PT ;  /* 0x000000390300780c */ /* 0x000fe40003fa4270 */
[----:B------:R-:W-:Y:S02]  /*38c0*/  FSEL R63, R63, -INF , P4 ;  /* 0xff8000003f3f7808 */ /* 0x000fe40002000000 */
[----:B------:R-:W-:Y:S01]  /*38d0*/  ISETP.GT.AND P4, PT, R3, 0x40, PT ;  /* 0x000000400300780c */ /* 0x000fe20003f84270 */
[----:B------:R-:W-:Y:S02]  /*38e0*/  WARPGROUP.DEPBAR.LE gsb0, 0x0 ;  /* 0x00008000000079c5 */ /* 0x000fe40000010000 */
[----:B------:R-:W-:Y:S01]  /*38f0*/  WARPGROUP.ARRIVE ;  /* 0x00000000000079c5 */ /* 0x000fe20000000000 */
[----:B------:R-:W-:Y:S01]  /*3900*/  FSEL R99, R48, -INF , P3 ;  /* 0xff80000030637808 */ /* 0x000fe20001800000 */
[----:B------:R-:W-:Y:S01]  /*3910*/  IMAD.MOV.U32 R48, RZ, RZ, R119 ;  /* 0x000000ffff307224 */ /* 0x000fe200078e0077 */
[----:B------:R-:W-:-:S02]  /*3920*/  FSEL R101, R49, -INF , P2 ;  /* 0xff80000031657808 */ /* 0x000fc40001000000 */
[----:B------:R-:W-:Y:S01]  /*3930*/  FMNMX.FTZ R0, R99, R0, !PT ;  /* 0x0000000063007209 */ /* 0x000fe20007810000 */
[----:B------:R-:W-:Y:S01]  /*3940*/  HGMMA.64x16x16.F32.BF16 R40, gdesc[UR52], R40, gsb0 ;  /* 0x00200000342879f0 */ /* 0x000fe20008001828 */
[----:B------:R-:W-:Y:S01]  /*3950*/  UMOV UR54, UR7 ;  /* 0x0000000700367c82 */ /* 0x000fe20008000000 */
[----:B------:R-:W-:Y:S01]  /*3960*/  UMOV UR55, 0x40000040 ;  /* 0x4000004000377882 */ /* 0x000fe20000000000 */
[----:B------:R-:W-:Y:S01]  /*3970*/  FSEL R103, R52, -INF , P6 ;  /* 0xff80000034677808 */ /* 0x000fe20003000000 */
[----:B------:R-:W-:Y:S01]  /*3980*/  IMAD.MOV.U32 R52, RZ, RZ, R119 ;  /* 0x000000ffff347224 */ /* 0x000fe200078e0077 */
[----:B------:R-:W-:Y:S02]  /*3990*/  FMNMX.FTZ R0, R101, R0, !PT ;  /* 0x0000000065007209 */ /* 0x000fe40007810000 */
[----:B------:R-:W-:Y:S02]  /*39a0*/  FSEL R105, R53, -INF , P5 ;  /* 0xff80000035697808 */ /* 0x000fe40002800000 */
[----:B------:R-:W-:-:S02]  /*39b0*/  FMNMX.FTZ R0, R103, R0, !PT ;  /* 0x0000000067007209 */ /* 0x000fc40007810000 */
[----:B------:R-:W-:Y:S01]  /*39c0*/  FSEL R49, R50, -INF , P3 ;  /* 0xff80000032317808 */ /* 0x000fe20001800000 */
[----:B------:R-:W-:Y:S01]  /*39d0*/  IMAD.MOV.U32 R50, RZ, RZ, R119 ;  /* 0x000000ffff327224 */ /* 0x000fe200078e0077 */
[----:B------:R-:W-:Y:S02]  /*39e0*/  ISETP.GT.AND P3, PT, R3, 0x41, PT ;  /* 0x000000410300780c */ /* 0x000fe40003f64270 */
[----:B------:R-:W-:Y:S02]  /*39f0*/  FMNMX.FTZ R0, R105, R0, !PT ;  /* 0x0000000069007209 */ /* 0x000fe40007810000 */
[----:B------:R-:W-:Y:S02]  /*3a00*/  FSEL R51, R51, -INF , P2 ;  /* 0xff80000033337808 */ /* 0x000fe40001000000 */
[----:B------:R-:W-:Y:S02]  /*3a10*/  ISETP.GT.AND P2, PT, R3, 0x48, PT ;  /* 0x000000480300780c */ /* 0x000fe40003f44270 */
[----:B------:R-:W-:-:S02]  /*3a20*/  FSEL R55, R55, -INF , P5 ;  /* 0xff80000037377808 */ /* 0x000fc40002800000 */
[----:B------:R-:W-:Y:S01]  /*3a30*/  ISETP.GT.AND P5, PT, R3, 0x68, PT ;  /* 0x000000680300780c */ /* 0x000fe20003fa4270 */
[----:B------:R-:W-:Y:S02]  /*3a40*/  WARPGROUP.DEPBAR.LE gsb0, 0x0 ;  /* 0x00008000000079c5 */ /* 0x000fe40000010000 */
[----:B------:R-:W-:Y:S01]  /*3a50*/  WARPGROUP.ARRIVE ;  /* 0x00000000000079c5 */ /* 0x000fe20000000000 */
[----:B------:R-:W-:Y:S02]  /*3a60*/  FSEL R107, R40, -INF , P4 ;  /* 0xff800000286b7808 */ /* 0x000fe40002000000 */
[----:B------:R-:W-:Y:S02]  /*3a70*/  FSEL R109, R41, -INF , P3 ;  /* 0xff800000296d7808 */ /* 0x000fe40001800000 */
[----:B------:R-:W-:Y:S01]  /*3a80*/  FMNMX.FTZ R0, R107, R0, !PT ;  /* 0x000000006b007209 */ /* 0x000fe20007810000 */
[----:B------:R-:W-:Y:S01]  /*3a90*/  HGMMA.64x16x16.F32.BF16 R32, gdesc[UR52], R32, gsb0 ;  /* 0x00200000342079f0 */ /* 0x000fe20008001820 */
[----:B------:R-:W-:Y:S01]  /*3aa0*/  UIADD3 UR54, UR6, 0xa06, URZ ;  /* 0x00000a0606367890 */ /* 0x000fe2000fffe03f */
[----:B------:R-:W-:Y:S01]  /*3ab0*/  FSEL R111, R44, -INF , P2 ;  /* 0xff8000002c6f7808 */ /* 0x000fe20001000000 */
[----:B------:R-:W-:Y:S01]  /*3ac0*/  UMOV UR55, 0x40000040 ;  /* 0x4000004000377882 */ /* 0x000fe20000000000 */
[----:B------:R-:W-:Y:S01]  /*3ad0*/  FMNMX.FTZ R0, R109, R0, !PT ;  /* 0x000000006d007209 */ /* 0x000fe20007810000 */
[----:B------:R-:W-:Y:S01]  /*3ae0*/  ULDC UR6, c[0x0][0x988] ;  /* 0x0002620000067ab9 */ /* 0x000fe20000000800 */
[----:B------:R-:W-:-:S02]  /*3af0*/  FSEL R113, R45, -INF , P1 ;  /* 0xff8000002d717808 */ /* 0x000fc40000800000 */
[----:B------:R-:W-:Y:S02]  /*3b00*/  FMNMX.FTZ R0, R111, R0, !PT ;  /* 0x000000006f007209 */ /* 0x000fe40007810000 */
[----:B------:R-:W-:Y:S02]  /*3b10*/  ISETP.GT.AND P1, PT, R3, 0x51, PT ;  /* 0x000000510300780c */ /* 0x000fe40003f24270 */
[----:B------:R-:W-:Y:S02]  /*3b20*/  FMNMX.FTZ R0, R113, R0, !PT ;  /* 0x0000000071007209 */ /* 0x000fe40007810000 */
[----:B------:R-:W-:Y:S02]  /*3b30*/  FSEL R43, R43, -INF , P3 ;  /* 0xff8000002b2b7808 */ /* 0x000fe40001800000 */
[C---:B------:R-:W-:Y:S02]  /*3b40*/  ISETP.GT.AND P3, PT, R3.reuse, 0x60, PT ;  /* 0x000000600300780c */ /* 0x040fe40003f64270 */
[----:B------:R-:W-:Y:S01]  /*3b50*/  FSEL R45, R42, -INF , P4 ;  /* 0xff8000002a2d7808 */ /* 0x000fe20002000000 */
[----:B------:R-:W-:Y:S01]  /*3b60*/  IMAD.MOV.U32 R42, RZ, RZ, R119 ;  /* 0x000000ffff2a7224 */ /* 0x000fe200078e0077 */
[----:B------:R-:W-:-:S02]  /*3b70*/  ISETP.GT.AND P4, PT, R3, 0x61, PT ;  /* 0x000000610300780c */ /* 0x000fc40003f84270 */
[----:B------:R-:W-:Y:S01]  /*3b80*/  FSEL R41, R54, -INF , P6 ;  /* 0xff80000036297808 */ /* 0x000fe20003000000 */
[----:B------:R-:W-:Y:S01]  /*3b90*/  IMAD.MOV.U32 R54, RZ, RZ, R119 ;  /* 0x000000ffff367224 */ /* 0x000fe200078e0077 */
[----:B------:R-:W-:Y:S02]  /*3ba0*/  ISETP.GT.AND P6, PT, R3, 0x69, PT ;  /* 0x000000690300780c */ /* 0x000fe40003fc4270 */
[----:B------:R-:W-:Y:S02]  /*3bb0*/  P2R R20, PR, RZ, 0x2 ;  /* 0x00000002ff147803 */ /* 0x000fe40000000000 */
[----:B------:R-:W-:Y:S01]  /*3bc0*/  MOV R44, R119 ;  /* 0x00000077002c7202 */ /* 0x000fe20000000f00 */
[----:B------:R-:W-:Y:S02]  /*3bd0*/  WARPGROUP.DEPBAR.LE gsb0, 0x0 ;  /* 0x00008000000079c5 */ /* 0x000fe40000010000 */
[----:B------:R-:W-:Y:S01]  /*3be0*/  WARPGROUP.ARRIVE ;  /* 0x00000000000079c5 */ /* 0x000fe20000000000 */
[----:B------:R-:W-:-:S02]  /*3bf0*/  FSEL R115, R32, -INF , P0 ;  /* 0xff80000020737808 */ /* 0x000fc40000000000 */
[----:B------:R-:W-:Y:S02]  /*3c00*/  ISETP.GT.AND P0, PT, R3, 0x58, PT ;  /* 0x000000580300780c */ /* 0x000fe40003f04270 */
[----:B------:R-:W-:Y:S01]  /*3c10*/  FSEL R117, R33, -INF , P1 ;  /* 0xff80000021757808 */ /* 0x000fe20000800000 */
[----:B------:R-:W-:Y:S01]  /*3c20*/  HGMMA.64x16x16.F32.BF16 R24, gdesc[UR52], R24, gsb0 ;  /* 0x00200000341879f0 */ /* 0x000fe20008001818 */
[----:B------:R-:W-:Y:S02]  /*3c30*/  FMNMX.FTZ R0, R115, R0, !PT ;  /* 0x0000000073007209 */ /* 0x000fe40007810000 */
[----:B------:R-:W-:Y:S01]  /*3c40*/  FSEL R33, R46, -INF , P2 ;  /* 0xff8000002e217808 */ /* 0x000fe20001000000 */
[----:B------:R-:W-:Y:S01]  /*3c50*/  IMAD.MOV.U32 R46, RZ, RZ, R119 ;  /* 0x000000ffff2e7224 */ /* 0x000fe200078e0077 */
[----:B------:R-:W-:Y:S02]  /*3c60*/  ISETP.GT.AND P2, PT, R3, 0x59, PT ;  /* 0x000000590300780c */ /* 0x000fe40003f44270 */
[----:B------:R-:W-:-:S02]  /*3c70*/  FSEL R121, R36, -INF , P0 ;  /* 0xff80000024797808 */ /* 0x000fc40000000000 */
[----:B------:R-:W-:Y:S02]  /*3c80*/  FMNMX.FTZ R0, R117, R0, !PT ;  /* 0x0000000075007209 */ /* 0x000fe40007810000 */
[----:B------:R-:W-:Y:S02]  /*3c90*/  FSEL R123, R37, -INF , P2 ;  /* 0xff800000257b7808 */ /* 0x000fe40001000000 */
[----:B------:R-:W-:Y:S02]  /*3ca0*/  FMNMX.FTZ R0, R121, R0, !PT ;  /* 0x0000000079007209 */ /* 0x000fe40007810000 */
[----:B------:R-:W-:Y:S02]  /*3cb0*/  P2R R14, PR, RZ, 0x1 ;  /* 0x00000001ff0e7803 */ /* 0x000fe40000000000 */
[----:B------:R-:W-:Y:S02]  /*3cc0*/  FMNMX.FTZ R0, R123, R0, !PT ;  /* 0x000000007b007209 */ /* 0x000fe40007810000 */
[----:B------:R-:W-:-:S02]  /*3cd0*/  ISETP.GT.AND P0, PT, R3, 0x49, PT ;  /* 0x000000490300780c */ /* 0x000fc40003f04270 */
[----:B------:R-:W-:Y:S02]  /*3ce0*/  ISETP.GT.AND P1, PT, R3, 0x50, PT ;  /* 0x000000500300780c */ /* 0x000fe40003f24270 */
[----:B------:R-:W-:Y:S02]  /*3cf0*/  FSEL R61, R47, -INF , P0 ;  /* 0xff8000002f3d7808 */ /* 0x000fe40000000000 */
[----:B------:R-:W-:Y:S02]  /*3d00*/  FSEL R37, R34, -INF , P1 ;  /* 0xff80000022257808 */ /* 0x000fe40000800000 */
[----:B------:R-:W-:Y:S02]  /*3d10*/  ISETP.NE.AND P1, PT, R20, RZ, PT ;  /* 0x000000ff1400720c */ /* 0x000fe40003f25270 */
[----:B------:R-:W-:Y:S02]  /*3d20*/  P2R R12, PR, RZ, 0x4 ;  /* 0x00000004ff0c7803 */ /* 0x000fe40000000000 */
[----:B------:R-:W-:-:S02]  /*3d30*/  ISETP.NE.AND P0, PT, R14, RZ, PT ;  /* 0x000000ff0e00720c */ /* 0x000fc40003f05270 */
[----:B------:R-:W-:Y:S02]  /*3d40*/  FSEL R35, R35, -INF , P1 ;  /* 0xff80000023237808 */ /* 0x000fe40000800000 */
[----:B------:R-:W-:Y:S01]  /*3d50*/  ISETP.NE.AND P1, PT, R80, RZ, PT ;  /* 0x000000ff5000720c */ /* 0x000fe20003f25270 */
[----:B------:R-:W-:-:S12]  /*3d60*/  IMAD.MOV.U32 R80, RZ, RZ, R119 ;  /* 0x000000ffff507224 */ /* 0x000fd800078e0077 */
[----:B------:R-:W-:Y:S01]  /*3d70*/  @!P1 VIADD R2, R2, 0x36840 ;  /* 0x0003684002029836 */ /* 0x000fe20000000000 */
[----:B------:R-:W-:Y:S02]  /*3d80*/  WARPGROUP.DEPBAR.LE gsb0, 0x0 ;  /* 0x00008000000079c5 */ /* 0x000fe40000010000 */
[----:B------:R-:W-:Y:S02]  /*3d90*/  FSEL R125, R24, -INF , P3 ;  /* 0xff800000187d7808 */ /* 0x000fe40001800000 */
[----:B------:R-:W-:Y:S02]  /*3da0*/  FSEL R127, R25, -INF , P4 ;  /* 0xff800000197f7808 */ /* 0x000fe40002000000 */
[----:B------:R-:W-:Y:S02]  /*3db0*/  FMNMX.FTZ R0, R125, R0, !PT ;  /* 0x000000007d007209 */ /* 0x000fe40007810000 */
[----:B------:R-:W-:Y:S02]  /*3dc0*/  FSEL R129, R28, -INF , P5 ;  /* 0xff8000001c817808 */ /* 0x000fe40002800000 */
[----:B------:R-:W-:-:S02]  /*3dd0*/  FMNMX.FTZ R0, R127, R0, !PT ;  /* 0x000000007f007209 */ /* 0x000fc40007810000 */
[----:B------:R-:W-:Y:S02]  /*3de0*/  FSEL R131, R29, -INF , P6 ;  /* 0xff8000001d837808 */ /* 0x000fe40003000000 */
[----:B------:R-:W-:Y:S02]  /*3df0*/  FMNMX.FTZ R0, R129, R0, !PT ;  /* 0x0000000081007209 */ /* 0x000fe40007810000 */
[----:B------:R-:W-:Y:S02]  /*3e00*/  FSEL R29, R38, -INF , P0 ;  /* 0xff800000261d7808 */ /* 0x000fe40000000000 */
[----:B------:R-:W-:Y:S01]  /*3e10*/  FMNMX.FTZ R6, R131, R0, !PT ;  /* 0x0000000083067209 */ /* 0x000fe20007810000 */
[----:B------:R-:W-:Y:S01]  /*3e20*/  IMAD.U32 R0, RZ, RZ, UR6 ;  /* 0x00000006ff007e24 */ /* 0x000fe2000f8e00ff */
[----:B------:R-:W-:Y:S02]  /*3e30*/  FSEL R27, R27, -INF , P4 ;  /* 0xff8000001b1b7808 */ /* 0x000fe40002000000 */
[----:B------:R-:W-:Y:S01]  /*3e40*/  FSEL R31, R31, -INF , P6 ;  /* 0xff8000001f1f7808 */ /* 0x000fe20003000000 */
[----:B------:R-:W0:Y:S01]  /*3e50*/  SHFL.BFLY PT, R25, R6, 0x2, 0x1f ;  /* 0x0c401f0006197f89 */ /* 0x000e2200000e0000 */
[----:B------:R-:W-:-:S02]  /*3e60*/  @!P1 PRMT R2, RZ, 0x654, R2 ;  /* 0x00000654ff029816 */ /* 0x000fc40000000002 */
[----:B------:R-:W-:Y:S01]  /*3e70*/  ISETP.NE.AND P0, PT, R82, RZ, PT ;  /* 0x000000ff5200720c */ /* 0x000fe20003f05270 */
[----:B------:R-:W-:Y:S01]  /*3e80*/  IMAD.MOV.U32 R82, RZ, RZ, R119 ;  /* 0x000000ffff527224 */ /* 0x000fe200078e0077 */
[----:B------:R1:W-:Y:S01]  /*3e90*/  @!P1 SYNCS.ARRIVE.TRANS64.RED.A1T0 RZ, [R2+URZ], RZ ;  /* 0x000000ff02ff99a7 */ /* 0x0003e2000810043f */
[----:B0-----:R-:W-:Y:S02]  /*3ea0*/  FMNMX.FTZ R25, R6, R25, !PT ;  /* 0x0000001906197209 */ /* 0x001fe40007810000 */
[----:B------:R-:W-:-:S03]  /*3eb0*/  FMNMX.FTZ R6, R5, R75, !PT ;  /* 0x0000004b05067209 */ /* 0x000fc60007810000 */
[----:B------:R-:W0:Y:S01]  /*3ec0*/  SHFL.BFLY PT, R4, R25, 0x1, 0x1f ;  /* 0x0c201f0019047f89 */ /* 0x000e2200000e0000 */
[----:B------:R-:W-:-:S04]  /*3ed0*/  FMNMX.FTZ R6, R9, R6, !PT ;  /* 0x0000000609067209 */ /* 0x000fc80007810000 */
[----:B------:R-:W-:-:S04]  /*3ee0*/  FMNMX.FTZ R6, R79, R6, !PT ;  /* 0x000000064f067209 */ /* 0x000fc80007810000 */
[----:B------:R-:W-:-:S04]  /*3ef0*/  FMNMX.FTZ R6, R11, R6, !PT ;  /* 0x000000060b067209 */ /* 0x000fc80007810000 */
[----:B------:R-:W-:-:S04]  /*3f00*/  FMNMX.FTZ R6, R67, R6, !PT ;  /* 0x0000000643067209 */ /* 0x000fc80007810000 */
[----:B------:R-:W-:-:S04]  /*3f10*/  FMNMX.FTZ R6, R13, R6, !PT ;  /* 0x000000060d067209 */ /* 0x000fc80007810000 */
[----:B------:R-:W-:Y:S02]  /*3f20*/  FMNMX.FTZ R6, R71, R6, !PT ;  /* 0x0000000647067209 */ /* 0x000fe40007810000 */
[----:B0-----:R-:W-:Y:S02]  /*3f30*/  FMNMX.FTZ R4, R25, R4, !PT ;  /* 0x0000000419047209 */ /* 0x001fe40007810000 */
[----:B------:R-:W-:Y:S02]  /*3f40*/  FMNMX.FTZ R6, R15, R6, !PT ;  /* 0x000000060f067209 */ /* 0x000fe40007810000 */
[C---:B------:R-:W-:Y:S01]  /*3f50*/  FSETP.NEU.FTZ.AND P2, PT, R4.reuse, -INF , PT ;  /* 0xff8000000400780b */ /* 0x040fe20003f5d000 */
[----:B------:R-:W-:Y:S01]  /*3f60*/  FMUL.FTZ R8, R4, R0 ;  /* 0x0000000004087220 */ /* 0x000fe20000410000 */
[----:B------:R-:W-:-:S04]  /*3f70*/  FMNMX.FTZ R6, R59, R6, !PT ;  /* 0x000000063b067209 */ /* 0x000fc80007810000 */
[----:B------:R-:W-:Y:S02]  /*3f80*/  FMNMX.FTZ R6, R21, R6, !PT ;  /* 0x0000000615067209 */ /* 0x000fe40007810000 */
[----:B------:R-:W-:Y:S02]  /*3f90*/  FSEL R10, R8, RZ, P2 ;  /* 0x000000ff080a7208 */ /* 0x000fe40001000000 */
[----:B------:R-:W-:Y:S02]  /*3fa0*/  FMNMX.FTZ R6, R63, R6, !PT ;  /* 0x000000063f067209 */ /* 0x000fe40007810000 */
[----:B------:R-:W-:Y:S01]  /*3fb0*/  ISETP.NE.AND P2, PT, R12, RZ, PT ;  /* 0x000000ff0c00720c */ /* 0x000fe20003f45270 */
[--C-:B------:R-:W-:Y:S01]  /*3fc0*/  FFMA.FTZ R53, R65, R0, -R10.reuse ;  /* 0x0000000041357223 */ /* 0x100fe2000001080a */
[----:B------:R-:W-:Y:S01]  /*3fd0*/  FMNMX.FTZ R6, R49, R6, !PT ;  /* 0x0000000631067209 */ /* 0x000fe20007810000 */
[-CC-:B------:R-:W-:Y:S01]  /*3fe0*/  FFMA.FTZ R57, R69, R0.reuse, -R10.reuse ;  /* 0x0000000045397223 */ /* 0x180fe2000001080a */
[----:B------:R-:W-:Y:S01]  /*3ff0*/  FSEL R39, R39, -INF , P2 ;  /* 0xff80000027277808 */ /* 0x000fe20001000000 */
[--C-:B------:R-:W-:Y:S01]  /*4000*/  FFMA.FTZ R200, R83, R0, -R10.reuse ;  /* 0x0000000053c87223 */ /* 0x100fe2000001080a */
[----:B------:R-:W-:Y:S01]  /*4010*/  FMNMX.FTZ R6, R51, R6, !PT ;  /* 0x0000000633067209 */ /* 0x000fe20007810000 */
[-CC-:B------:R-:W-:Y:S01]  /*4020*/  FFMA.FTZ R25, R73, R0.reuse, -R10.reuse ;  /* 0x0000000049197223 */ /* 0x180fe2000001080a */
[----:B------:R-:W-:Y:S01]  /*4030*/  FSEL R65, R26, -INF , P3 ;  /* 0xff8000001a417808 */ /* 0x000fe20001800000 */
[--C-:B------:R-:W-:Y:S01]  /*4040*/  FFMA.FTZ R202, R85, R0, -R10.reuse ;  /* 0x0000000055ca7223 */ /* 0x100fe2000001080a */
[----:B------:R-:W-:Y:S01]  /*4050*/  FMNMX.FTZ R6, R41, R6, !PT ;  /* 0x0000000629067209 */ /* 0x000fe20007810000 */
[----:B------:R-:W-:Y:S01]  /*4060*/  MUFU.EX2 R200, R200 ;  /* 0x000000c800c87308 */ /* 0x000fe20000000800 */
[----:B------:R-:W-:Y:S01]  /*4070*/  FSEL R69, R30, -INF , P5 ;  /* 0xff8000001e457808 */ /* 0x000fe20002800000 */
[--C-:B------:R-:W-:Y:S01]  /*4080*/  FFMA.FTZ R47, R77, R0, -R10.reuse ;  /* 0x000000004d2f7223 */ /* 0x100fe2000001080a */
[----:B------:R-:W-:Y:S01]  /*4090*/  FMNMX.FTZ R6, R55, R6, !PT ;  /* 0x0000000637067209 */ /* 0x000fe20007810000 */
[-CC-:B------:R-:W-:Y:S01]  /*40a0*/  FFMA.FTZ R196, R87, R0.reuse, -R10.reuse ;  /* 0x0000000057c47223 */ /* 0x180fe2000001080a */
[-CC-:B------:R-:W-:Y:S01]  /*40b0*/  FFMA.FTZ R198, R89, R0.reuse, -R10.reuse ;  /* 0x0000000059c67223 */ /* 0x180fe2000001080a */
[--C-:B------:R-:W-:Y:S01]  /*40c0*/  FFMA.FTZ R192, R91, R0, -R10.reuse ;  /* 0x000000005bc07223 */ /* 0x100fe2000001080a */
[----:B------:R-:W-:Y:S01]  /*40d0*/  FMNMX.FTZ R6, R45, R6, !PT ;  /* 0x000000062d067209 */ /* 0x000fe20007810000 */
[----:B------:R-:W0:Y:S01]  /*40e0*/  MUFU.EX2 R25, R25 ;  /* 0x0000001900197308 */ /* 0x000e220000000800 */
[-CC-:B------:R-:W-:Y:S01]  /*40f0*/  FFMA.FTZ R93, R93, R0.reuse, -R10.reuse ;  /* 0x000000005d5d7223 */ /* 0x180fe2000001080a */
[--C-:B------:R-:W-:Y:S01]  /*4100*/  FFMA.FTZ R95, R95, R0, -R10.reuse ;  /* 0x000000005f5f7223 */ /* 0x100fe2000001080a */
[----:B------:R-:W-:Y:S01]  /*4110*/  FMNMX.FTZ R6, R43, R6, !PT ;  /* 0x000000062b067209 */ /* 0x000fe20007810000 */
[-CC-:B------:R-:W-:Y:S01]  /*4120*/  FFMA.FTZ R97, R97, R0.reuse, -R10.reuse ;  /* 0x0000000061617223 */ /* 0x180fe2000001080a */
[-CC-:B------:R-:W-:Y:S01]  /*4130*/  FFMA.FTZ R99, R99, R0.reuse, -R10.reuse ;  /* 0x0000000063637223 */ /* 0x180fe2000001080a */
[--C-:B------:R-:W-:Y:S01]  /*4140*/  FFMA.FTZ R101, R101, R0, -R10.reuse ;  /* 0x0000000065657223 */ /* 0x100fe2000001080a */
[----:B------:R-:W-:Y:S01]  /*4150*/  FMNMX.FTZ R6, R33, R6, !PT ;  /* 0x0000000621067209 */ /* 0x000fe20007810000 */
[----:B------:R-:W2:Y:S01]  /*4160*/  MUFU.EX2 R202, R202 ;  /* 0x000000ca00ca7308 */ /* 0x000ea20000000800 */
[-CC-:B------:R-:W-:Y:S01]  /*4170*/  FFMA.FTZ R103, R103, R0.reuse, -R10.reuse ;  /* 0x0000000067677223 */ /* 0x180fe2000001080a */
[--C-:B------:R-:W-:Y:S01]  /*4180*/  FFMA.FTZ R105, R105, R0, -R10.reuse ;  /* 0x0000000069697223 */ /* 0x100fe2000001080a */
[----:B------:R-:W-:Y:S01]  /*4190*/  FMNMX.FTZ R6, R61, R6, !PT ;  /* 0x000000063d067209 */ /* 0x000fe20007810000 */
[-CC-:B------:R-:W-:Y:S01]  /*41a0*/  FFMA.FTZ R107, R107, R0.reuse, -R10.reuse ;  /* 0x000000006b6b7223 */ /* 0x180fe2000001080a */
[-CC-:B------:R-:W-:Y:S01]  /*41b0*/  FFMA.FTZ R109, R109, R0.reuse, -R10.reuse ;  /* 0x000000006d6d7223 */ /* 0x180fe2000001080a */
[--C-:B------:R-:W-:Y:S01]  /*41c0*/  FFMA.FTZ R111, R111, R0, -R10.reuse ;  /* 0x000000006f6f7223 */ /* 0x100fe2000001080a */
[----:B------:R-:W-:Y:S01]  /*41d0*/  FMNMX.FTZ R6, R37, R6, !PT ;  /* 0x0000000625067209 */ /* 0x000fe20007810000 */
[----:B------:R-:W3:Y:S01]  /*41e0*/  MUFU.EX2 R47, R47 ;  /* 0x0000002f002f7308 */ /* 0x000ee20000000800 */
[-CC-:B------:R-:W-:Y:S01]  /*41f0*/  FFMA.FTZ R113, R113, R0.reuse, -R10.reuse ;  /* 0x0000000071717223 */ /* 0x180fe2000001080a */
[--C-:B------:R-:W-:Y:S01]  /*4200*/  FFMA.FTZ R115, R115, R0, -R10.reuse ;  /* 0x0000000073737223 */ /* 0x100fe2000001080a */
[----:B------:R-:W-:Y:S01]  /*4210*/  FMNMX.FTZ R6, R35, R6, !PT ;  /* 0x0000000623067209 */ /* 0x000fe20007810000 */
[-CC-:B------:R-:W-:Y:S01]  /*4220*/  FFMA.FTZ R117, R117, R0.reuse, -R10.reuse ;  /* 0x0000000075757223 */ /* 0x180fe2000001080a */
[-CC-:B------:R-:W-:Y:S01]  /*4230*/  FFMA.FTZ R121, R121, R0.reuse, -R10.reuse ;  /* 0x0000000079797223 */ /* 0x180fe2000001080a */
[--C-:B------:R-:W-:Y:S01]  /*4240*/  FFMA.FTZ R123, R123, R0, -R10.reuse ;  /* 0x000000007b7b7223 */ /* 0x100fe2000001080a */
[----:B------:R-:W-:Y:S01]  /*4250*/  FMNMX.FTZ R6, R29, R6, !PT ;  /* 0x000000061d067209 */ /* 0x000fe20007810000 */
[----:B------:R-:W-:Y:S01]  /*4260*/  MUFU.EX2 R196, R196 ;  /* 0x000000c400c47308 */ /* 0x000fe20000000800 */
[-CC-:B------:R-:W-:Y:S01]  /*4270*/  FFMA.FTZ R125, R125, R0.reuse, -R10.reuse ;  /* 0x000000007d7d7223 */ /* 0x180fe2000001080a */
[--C-:B------:R-:W-:Y:S01]  /*4280*/  FFMA.FTZ R127, R127, R0, -R10.reuse ;  /* 0x000000007f7f7223 */ /* 0x100fe2000001080a */
[----:B------:R-:W-:Y:S01]  /*4290*/  FMNMX.FTZ R6, R39, R6, !PT ;  /* 0x0000000627067209 */ /* 0x000fe20007810000 */
[-CC-:B------:R-:W-:Y:S01]  /*42a0*/  FFMA.FTZ R129, R129, R0.reuse, -R10.reuse ;  /* 0x0000000081817223 */ /* 0x180fe2000001080a */
[----:B------:R-:W-:Y:S01]  /*42b0*/  FFMA.FTZ R10, R131, R0, -R10 ;  /* 0x00000000830a7223 */ /* 0x000fe2000001080a */
[--C-:B------:R-:W-:Y:S01]  /*42c0*/  IMAD.MOV.U32 R91, RZ, RZ, R119.reuse ;  /* 0x000000ffff5b7224 */ /* 0x100fe200078e0077 */
[----:B------:R-:W-:Y:S01]  /*42d0*/  FMNMX.FTZ R6, R65, R6, !PT ;  /* 0x0000000641067209 */ /* 0x000fe20007810000 */
[----:B------:R-:W-:Y:S01]  /*42e0*/  MUFU.EX2 R53, R53 ;  /* 0x0000003500357308 */ /* 0x000fe20000000800 */
[----:B------:R-:W-:-:S02]  /*42f0*/  IMAD.MOV.U32 R89, RZ, RZ, R119 ;  /* 0x000000ffff597224 */ /* 0x000fc400078e0077 */
[----:B------:R-:W-:Y:S01]  /*4300*/  FMNMX.FTZ R6, R27, R6, !PT ;  /* 0x000000061b067209 */ /* 0x000fe20007810000 */
[--C-:B------:R-:W-:Y:S02]  /*4310*/  IMAD.MOV.U32 R87, RZ, RZ, R119.reuse ;  /* 0x000000ffff577224 */ /* 0x100fe400078e0077 */
[--C-:B------:R-:W-:Y:S01]  /*4320*/  IMAD.MOV.U32 R85, RZ, RZ, R119.reuse ;  /* 0x000000ffff557224 */ /* 0x100fe200078e0077 */
[----:B------:R-:W-:Y:S01]  /*4330*/  FMNMX.FTZ R6, R69, R6, !PT ;  /* 0x0000000645067209 */ /* 0x000fe20007810000 */
[----:B------:R-:W-:Y:S01]  /*4340*/  MUFU.EX2 R198, R198 ;  /* 0x000000c600c67308 */ /* 0x000fe20000000800 */
[--C-:B------:R-:W-:Y:S02]  /*4350*/  IMAD.MOV.U32 R83, RZ, RZ, R119.reuse ;  /* 0x000000ffff537224 */ /* 0x100fe400078e0077 */
[----:B------:R-:W-:Y:S01]  /*4360*/  FMNMX.FTZ R6, R31, R6, !PT ;  /* 0x000000061f067209 */ /* 0x000fe20007810000 */
[--C-:B------:R-:W-:Y:S02]  /*4370*/  IMAD.MOV.U32 R77, RZ, RZ, R119.reuse ;  /* 0x000000ffff4d7224 */ /* 0x100fe400078e0077 */
[----:B------:R-:W-:-:S02]  /*4380*/  IMAD.MOV.U32 R73, RZ, RZ, R119 ;  /* 0x000000ffff497224 */ /* 0x000fc400078e0077 */
[----:B------:R-:W4:Y:S01]  /*4390*/  SHFL.BFLY PT, R3, R6, 0x2, 0x1f ;  /* 0x0c401f0006037f89 */ /* 0x000f2200000e0000 */
[----:B------:R-:W-:Y:S08]  /*43a0*/  MUFU.EX2 R57, R57 ;  /* 0x0000003900397308 */ /* 0x000ff00000000800 */
[----:B------:R-:W-:Y:S08]  /*43b0*/  MUFU.EX2 R192, R192 ;  /* 0x000000c000c07308 */ /* 0x000ff00000000800 */
[----:B------:R-:W-:Y:S01]  /*43c0*/  MUFU.EX2 R93, R93 ;  /* 0x0000005d005d7308 */ /* 0x000fe20000000800 */
[----:B----4-:R-:W-:-:S07]  /*43d0*/  FMNMX.FTZ R8, R6, R3, !PT ;  /* 0x0000000306087209 */ /* 0x010fce0007810000 */
[----:B------:R-:W-:Y:S01]  /*43e0*/  MUFU.EX2 R95, R95 ;  /* 0x0000005f005f7308 */ /* 0x000fe20000000800 */
[----:B------:R-:W4:Y:S07]  /*43f0*/  SHFL.BFLY PT, R3, R8, 0x1, 0x1f ;  /* 0x0c201f0008037f89 */ /* 0x000f2e00000e0000 */
[----:B------:R5:W-:Y:S08]  /*4400*/  MUFU.EX2 R194, R97 ;  /* 0x0000006100c27308 */ /* 0x000bf00000000800 */
[----:B------:R-:W-:Y:S01]  /*4410*/  MUFU.EX2 R99, R99 ;  /* 0x0000006300637308 */ /* 0x000fe20000000800 */
[----:B-----5:R-:W-:-:S07]  /*4420*/  IMAD.MOV.U32 R97, RZ, RZ, R119 ;  /* 0x000000ffff617224 */ /* 0x020fce00078e0077 */
[----:B------:R5:W-:Y:S01]  /*4430*/  MUFU.EX2 R188, R101 ;  /* 0x0000006500bc7308 */ /* 0x000be20000000800 */
[----:B----4-:R-:W-:-:S04]  /*4440*/  FMNMX.FTZ R3, R8, R3, !PT ;  /* 0x0000000308037209 */ /* 0x010fc80007810000 */
[C---:B------:R-:W-:Y:S01]  /*4450*/  FSETP.NEU.FTZ.AND P2, PT, R3.reuse, -INF , PT ;  /* 0xff8000000300780b */ /* 0x040fe20003f5d000 */
[-C--:B------:R-:W-:Y:S02]  /*4460*/  FMUL.FTZ R6, R3, R0.reuse ;  /* 0x0000000003067220 */ /* 0x080fe40000410000 */
[----:B------:R-:W-:Y:S01]  /*4470*/  MUFU.EX2 R103, R103 ;  /* 0x0000006700677308 */ /* 0x000fe20000000800 */
[--C-:B-----5:R-:W-:Y:S02]  /*4480*/  IMAD.MOV.U32 R101, RZ, RZ, R119.reuse ;  /* 0x000000ffff657224 */ /* 0x120fe400078e0077 */
[----:B------:R-:W-:Y:S02]  /*4490*/  FSEL R6, R6, RZ, P2 ;  /* 0x000000ff06067208 */ /* 0x000fe40001000000 */
[----:B------:R-:W-:Y:S01]  /*44a0*/  ISETP.GE.AND P2, PT, R81, 0x71, PT ;  /* 0x000000715100780c */ /* 0x000fe20003f46270 */
[----:B------:R-:W-:Y:S02]  /*44b0*/  IMAD.MOV.U32 R81, RZ, RZ, R119 ;  /* 0x000000ffff517224 */ /* 0x000fe400078e0077 */
[----:B------:R-:W-:Y:S01]  /*44c0*/  MUFU.EX2 R190, R105 ;  /* 0x0000006900be7308 */ /* 0x000fe20000000800 */
[-CC-:B------:R-:W-:Y:S01]  /*44d0*/  FFMA.FTZ R5, R5, R0.reuse, -R6.reuse ;  /* 0x0000000005057223 */ /* 0x180fe20000010806 */
[-CC-:B------:R-:W-:Y:S01]  /*44e0*/  FFMA.FTZ R67, R67, R0.reuse, -R6.reuse ;  /* 0x0000000043437223 */ /* 0x180fe20000010806 */
[-CC-:B------:R-:W-:Y:S01]  /*44f0*/  FFMA.FTZ R75, R75, R0.reuse, -R6.reuse ;  /* 0x000000004b4b7223 */ /* 0x180fe20000010806 */
[-CC-:B------:R-:W-:Y:S01]  /*4500*/  FFMA.FTZ R9, R9, R0.reuse, -R6.reuse ;  /* 0x0000000009097223 */ /* 0x180fe20000010806 */
[-CC-:B------:R-:W-:Y:S01]  /*4510*/  FFMA.FTZ R59, R59, R0.reuse, -R6.reuse ;  /* 0x000000003b3b7223 */ /* 0x180fe20000010806 */
[-CC-:B------:R-:W-:Y:S01]  /*4520*/  FFMA.FTZ R79, R79, R0.reuse, -R6.reuse ;  /* 0x000000004f4f7223 */ /* 0x180fe20000010806 */
[-CC-:B------:R-:W-:Y:S01]  /*4530*/  FFMA.FTZ R11, R11, R0.reuse, -R6.reuse ;  /* 0x000000000b0b7223 */ /* 0x180fe20000010806 */
[----:B------:R0:W-:Y:S01]  /*4540*/  MUFU.EX2 R14, R67 ;  /* 0x00000043000e7308 */ /* 0x0001e20000000800 */
[-CC-:B------:R-:W-:Y:S01]  /*4550*/  FFMA.FTZ R13, R13, R0.reuse, -R6.reuse ;  /* 0x000000000d0d7223 */ /* 0x180fe20000010806 */
[-CC-:B------:R-:W-:Y:S01]  /*4560*/  FFMA.FTZ R51, R51, R0.reuse, -R6.reuse ;  /* 0x0000000033337223 */ /* 0x180fe20000010806 */
[-CC-:B------:R-:W-:Y:S01]  /*4570*/  FFMA.FTZ R71, R71, R0.reuse, -R6.reuse ;  /* 0x0000000047477223 */ /* 0x180fe20000010806 */
[-CC-:B------:R-:W-:Y:S01]  /*4580*/  FFMA.FTZ R15, R15, R0.reuse, -R6.reuse ;  /* 0x000000000f0f7223 */ /* 0x180fe20000010806 */
[-CC-:B------:R-:W-:Y:S01]  /*4590*/  FFMA.FTZ R21, R21, R0.reuse, -R6.reuse ;  /* 0x0000000015157223 */ /* 0x180fe20000010806 */
[-CC-:B------:R-:W-:Y:S01]  /*45a0*/  FFMA.FTZ R43, R43, R0.reuse, -R6.reuse ;  /* 0x000000002b2b7223 */ /* 0x180fe20000010806 */
[-CC-:B------:R-:W-:Y:S01]  /*45b0*/  FFMA.FTZ R63, R63, R0.reuse, -R6.reuse ;  /* 0x000000003f3f7223 */ /* 0x180fe20000010806 */
[----:B------:R-:W-:Y:S01]  /*45c0*/  MUFU.EX2 R5, R5 ;  /* 0x0000000500057308 */ /* 0x000fe20000000800 */
[----:B0-----:R-:W-:Y:S01]  /*45d0*/  FADD.FTZ R67, R200, R25 ;  /* 0x00000019c8437221 */ /* 0x001fe20000010000 */
[-CC-:B------:R-:W-:Y:S01]  /*45e0*/  FFMA.FTZ R49, R49, R0.reuse, -R6.reuse ;  /* 0x0000000031317223 */ /* 0x180fe20000010806 */
[-CC-:B------:R-:W-:Y:S01]  /*45f0*/  FFMA.FTZ R41, R41, R0.reuse, -R6.reuse ;  /* 0x0000000029297223 */ /* 0x180fe20000010806 */
[-CC-:B------:R-:W-:Y:S01]  /*4600*/  FFMA.FTZ R55, R55, R0.reuse, -R6.reuse ;  /* 0x0000000037377223 */ /* 0x180fe20000010806 */
[----:B--2---:R-:W-:Y:S01]  /*4610*/  FADD.FTZ R30, R202, R67 ;  /* 0x00000043ca1e7221 */ /* 0x004fe20000010000 */
[-CC-:B------:R-:W-:Y:S01]  /*4620*/  FFMA.FTZ R45, R45, R0.reuse, -R6.reuse ;  /* 0x000000002d2d7223 */ /* 0x180fe20000010806 */
[-CC-:B------:R-:W-:Y:S01]  /*4630*/  FFMA.FTZ R33, R33, R0.reuse, -R6.reuse ;  /* 0x0000000021217223 */ /* 0x180fe20000010806 */
[----:B------:R0:W2:Y:S01]  /*4640*/  MUFU.EX2 R8, R75 ;  /* 0x0000004b00087308 */ /* 0x0000a20000000800 */
[--C-:B------:R-:W-:Y:S01]  /*4650*/  FFMA.FTZ R61, R61, R0, -R6.reuse ;  /* 0x000000003d3d7223 */ /* 0x100fe20000010806 */
[----:B------:R-:W-:Y:S01]  /*4660*/  F2FP.BF16.F32.PACK_AB R200, R25, R200 ;  /* 0x000000c819c8723e */ /* 0x000fe200000010ff */
[-CC-:B------:R-:W-:Y:S01]  /*4670*/  FFMA.FTZ R37, R37, R0.reuse, -R6.reuse ;  /* 0x0000000025257223 */ /* 0x180fe20000010806 */
[-CC-:B------:R-:W-:Y:S01]  /*4680*/  FFMA.FTZ R35, R35, R0.reuse, -R6.reuse ;  /* 0x0000000023237223 */ /* 0x180fe20000010806 */
[-CC-:B------:R-:W-:Y:S01]  /*4690*/  FFMA.FTZ R29, R29, R0.reuse, -R6.reuse ;  /* 0x000000001d1d7223 */ /* 0x180fe20000010806 */
[-CC-:B------:R-:W-:Y:S01]  /*46a0*/  FFMA.FTZ R39, R39, R0.reuse, -R6.reuse ;  /* 0x0000000027277223 */ /* 0x180fe20000010806 */
[-CC-:B------:R-:W-:Y:S01]  /*46b0*/  FFMA.FTZ R65, R65, R0.reuse, -R6.reuse ;  /* 0x0000000041417223 */ /* 0x180fe20000010806 */
[----:B------:R-:W-:Y:S01]  /*46c0*/  MUFU.EX2 R9, R9 ;  /* 0x0000000900097308 */ /* 0x000fe20000000800 */
[-CC-:B------:R-:W-:Y:S01]  /*46d0*/  FFMA.FTZ R27, R27, R0.reuse, -R6.reuse ;  /* 0x000000001b1b7223 */ /* 0x180fe20000010806 */
[-CC-:B------:R-:W-:Y:S01]  /*46e0*/  FFMA.FTZ R69, R69, R0.reuse, -R6.reuse ;  /* 0x0000000045457223 */ /* 0x180fe20000010806 */
[----:B------:R-:W-:Y:S01]  /*46f0*/  FFMA.FTZ R31, R31, R0, -R6 ;  /* 0x000000001f1f7223 */ /* 0x000fe20000010806 */
[----:B---3--:R-:W-:Y:S01]  /*4700*/  F2FP.BF16.F32.PACK_AB R202, R47, R202 ;  /* 0x000000ca2fca723e */ /* 0x008fe200000010ff */
[----:B------:R-:W-:-:S02]  /*4710*/  IMAD.MOV.U32 R105, RZ, RZ, R119 ;  /* 0x000000ffff697224 */ /* 0x000fc400078e0077 */
[--C-:B0-----:R-:W-:Y:S01]  /*4720*/  IMAD.MOV.U32 R75, RZ, RZ, R119.reuse ;  /* 0x000000ffff4b7224 */ /* 0x101fe200078e0077 */
[----:B------:R0:W-:Y:S01]  /*4730*/  MUFU.EX2 R24, R59 ;  /* 0x0000003b00187308 */ /* 0x0001e20000000800 */
[----:B--2---:R-:W-:Y:S01]  /*4740*/  F2FP.BF16.F32.PACK_AB R201, R8, R5 ;  /* 0x0000000508c9723e */ /* 0x004fe200000010ff */
[----:B------:R-:W-:-:S06]  /*4750*/  IMAD.MOV.U32 R67, RZ, RZ, R119 ;  /* 0x000000ffff437224 */ /* 0x000fcc00078e0077 */
[----:B------:R2:W3:Y:S01]  /*4760*/  MUFU.EX2 R12, R79 ;  /* 0x0000004f000c7308 */ /* 0x0004e20000000800 */
[----:B0-----:R-:W-:Y:S01]  /*4770*/  FADD.FTZ R59, R47, R30 ;  /* 0x0000001e2f3b7221 */ /* 0x001fe20000010000 */
[----:B------:R-:W-:-:S03]  /*4780*/  IMAD.MOV.U32 R47, RZ, RZ, R119 ;  /* 0x000000ffff2f7224 */ /* 0x000fc600078e0077 */
[----:B------:R-:W-:Y:S01]  /*4790*/  FADD.FTZ R32, R196, R59 ;  /* 0x0000003bc4207221 */ /* 0x000fe20000010000 */
[C---:B------:R-:W-:Y:S02]  /*47a0*/  F2FP.BF16.F32.PACK_AB R196, R53.reuse, R196 ;  /* 0x000000c435c4723e */ /* 0x040fe400000010ff */
[----:B------:R-:W0:Y:S01]  /*47b0*/  MUFU.EX2 R11, R11 ;  /* 0x0000000b000b7308 */ /* 0x000e220000000800 */
[----:B------:R-:W-:Y:S01]  /*47c0*/  FADD.FTZ R59, R53, R32 ;  /* 0x00000020353b7221 */ /* 0x000fe20000010000 */
[----:B------:R-:W-:Y:S01]  /*47d0*/  FADD.FTZ R32, R5, R8 ;  /* 0x0000000805207221 */ /* 0x000fe20000010000 */
[----:B--2---:R-:W-:Y:S02]  /*47e0*/  IMAD.MOV.U32 R79, RZ, RZ, R119 ;  /* 0x000000ffff4f7224 */ /* 0x004fe400078e0077 */
[----:B------:R-:W-:Y:S01]  /*47f0*/  FADD.FTZ R34, R198, R59 ;  /* 0x0000003bc6227221 */ /* 0x000fe20000010000 */
[C---:B------:R-:W-:Y:S01]  /*4800*/  F2FP.BF16.F32.PACK_AB R198, R57.reuse, R198 ;  /* 0x000000c639c6723e */ /* 0x040fe200000010ff */
[--C-:B------:R-:W-:Y:S01]  /*4810*/  IMAD.MOV.U32 R53, RZ, RZ, R119.reuse ;  /* 0x000000ffff357224 */ /* 0x100fe200078e0077 */
[----:B------:R-:W-:Y:S01]  /*4820*/  MUFU.EX2 R13, R13 ;  /* 0x0000000d000d7308 */ /* 0x000fe20000000800 */
[----:B------:R-:W-:Y:S01]  /*4830*/  FADD.FTZ R59, R57, R34 ;  /* 0x00000022393b7221 */ /* 0x000fe20000010000 */
[----:B---3--:R-:W-:Y:S01]  /*4840*/  F2FP.BF16.F32.PACK_AB R203, R12, R9 ;  /* 0x000000090ccb723e */ /* 0x008fe200000010ff */
[----:B------:R-:W-:-:S02]  /*4850*/  IMAD.MOV.U32 R57, RZ, RZ, R119 ;  /* 0x000000ffff397224 */ /* 0x000fc400078e0077 */
[----:B------:R-:W-:Y:S01]  /*4860*/  FADD.FTZ R36, R192, R59 ;  /* 0x0000003bc0247221 */ /* 0x000fe20000010000 */
[C---:B------:R-:W-:Y:S01]  /*4870*/  F2FP.BF16.F32.PACK_AB R192, R93.reuse, R192 ;  /* 0x000000c05dc0723e */ /* 0x040fe200000010ff */
[--C-:B------:R-:W-:Y:S01]  /*4880*/  IMAD.MOV.U32 R59, RZ, RZ, R119.reuse ;  /* 0x000000ffff3b7224 */ /* 0x100fe200078e0077 */
[----:B------:R2:W-:Y:S01]  /*4890*/  MUFU.EX2 R28, R51 ;  /* 0x00000033001c7308 */ /* 0x0005e20000000800 */
[----:B------:R-:W-:Y:S01]  /*48a0*/  FADD.FTZ R36, R93, R36 ;  /* 0x000000245d247221 */ /* 0x000fe20000010000 */
[----:B0-----:R-:W-:Y:S01]  /*48b0*/  F2FP.BF16.F32.PACK_AB R197, R14, R11 ;  /* 0x0000000b0ec5723e */ /* 0x001fe200000010ff */
[----:B------:R-:W-:-:S05]  /*48c0*/  IMAD.MOV.U32 R93, RZ, RZ, R119 ;  /* 0x000000ffff5d7224 */ /* 0x000fca00078e0077 */
[----:B------:R0:W3:Y:S01]  /*48d0*/  MUFU.EX2 R20, R71 ;  /* 0x0000004700147308 */ /* 0x0000e20000000800 */
[----:B--2---:R-:W-:-:S04]  /*48e0*/  FADD.FTZ R51, R9, R32 ;  /* 0x0000002009337221 */ /* 0x004fc80000010000 */
[----:B------:R-:W-:-:S03]  /*48f0*/  FADD.FTZ R34, R12, R51 ;  /* 0x000000330c227221 */ /* 0x000fc60000010000 */
[----:B------:R-:W2:Y:S01]  /*4900*/  MUFU.EX2 R15, R15 ;  /* 0x0000000f000f7308 */ /* 0x000ea20000000800 */
[----:B------:R-:W-:Y:S01]  /*4910*/  FADD.FTZ R51, R11, R34 ;  /* 0x000000220b337221 */ /* 0x000fe20000010000 */
[----:B0-----:R-:W-:-:S03]  /*4920*/  IMAD.MOV.U32 R71, RZ, RZ, R119 ;  /* 0x000000ffff477224 */ /* 0x001fc600078e0077 */
[----:B------:R-:W-:Y:S01]  /*4930*/  FADD.FTZ R34, R14, R51 ;  /* 0x000000330e227221 */ /* 0x000fe20000010000 */
[----:B------:R-:W-:Y:S02]  /*4940*/  FADD.FTZ R51, R95, R36 ;  /* 0x000000245f337221 */ /* 0x000fe40000010000 */
[----:B------:R-:W0:Y:S01]  /*4950*/  MUFU.EX2 R21, R21 ;  /* 0x0000001500157308 */ /* 0x000e220000000800 */
[----:B---3--:R-:W-:Y:S01]  /*4960*/  F2FP.BF16.F32.PACK_AB R199, R20, R13 ;  /* 0x0000000d14c7723e */ /* 0x008fe200000010ff */
[C---:B------:R-:W-:Y:S01]  /*4970*/  FADD.FTZ R38, R194.reuse, R51 ;  /* 0x00000033c2267221 */ /* 0x040fe20000010000 */
[----:B------:R-:W-:Y:S01]  /*4980*/  F2FP.BF16.F32.PACK_AB R194, R194, R95 ;  /* 0x0000005fc2c2723e */ /* 0x000fe200000010ff */
[----:B------:R-:W-:Y:S02]  /*4990*/  IMAD.MOV.U32 R95, RZ, RZ, R119 ;  /* 0x000000ffff5f7224 */ /* 0x000fe400078e0077 */
[----:B------:R-:W-:Y:S02]  /*49a0*/  FADD.FTZ R51, R99, R38 ;  /* 0x0000002663337221 */ /* 0x000fe40000010000 */
[----:B------:R3:W-:Y:S01]  /*49b0*/  MUFU.EX2 R32, R43 ;  /* 0x0000002b00207308 */ /* 0x0007e20000000800 */
[----:B--2---:R-:W-:-:S07]  /*49c0*/  F2FP.BF16.F32.PACK_AB R193, R24, R15 ;  /* 0x0000000f18c1723e */ /* 0x004fce00000010ff */
[----:B------:R2:W4:Y:S01]  /*49d0*/  MUFU.EX2 R26, R63 ;  /* 0x0000003f001a7308 */ /* 0x0005220000000800 */
[----:B---3--:R-:W-:-:S04]  /*49e0*/  FADD.FTZ R43, R13, R34 ;  /* 0x000000220d2b7221 */ /* 0x008fc80000010000 */
[----:B------:R-:W-:-:S03]  /*49f0*/  FADD.FTZ R36, R20, R43 ;  /* 0x0000002b14247221 */ /* 0x000fc60000010000 */
[----:B------:R-:W3:Y:S01]  /*4a00*/  MUFU.EX2 R107, R107 ;  /* 0x0000006b006b7308 */ /* 0x000ee20000000800 */
[----:B------:R-:W-:Y:S01]  /*4a10*/  FADD.FTZ R43, R15, R36 ;  /* 0x000000240f2b7221 */ /* 0x000fe20000010000 */
[C---:B------:R-:W-:Y:S01]  /*4a20*/  FADD.FTZ R36, R188.reuse, R51 ;  /* 0x00000033bc247221 */ /* 0x040fe20000010000 */
[----:B------:R-:W-:Y:S01]  /*4a30*/  F2FP.BF16.F32.PACK_AB R188, R188, R99 ;  /* 0x00000063bcbc723e */ /* 0x000fe200000010ff */
[----:B------:R-:W-:Y:S02]  /*4a40*/  IMAD.MOV.U32 R99, RZ, RZ, R119 ;  /* 0x000000ffff637224 */ /* 0x000fe400078e0077 */
[----:B-1----:R-:W-:Y:S01]  /*4a50*/  FADD.FTZ R2, R24, R43 ;  /* 0x0000002b18027221 */ /* 0x002fe20000010000 */
[----:B------:R-:W-:Y:S01]  /*4a60*/  FADD.FTZ R51, R103, R36 ;  /* 0x0000002467337221 */ /* 0x000fe20000010000 */
[----:B--2---:R-:W-:Y:S01]  /*4a70*/  IMAD.MOV.U32 R63, RZ, RZ, R119 ;  /* 0x000000ffff3f7224 */ /* 0x004fe200078e0077 */
[----:B------:R-:W1:Y:S01]  /*4a80*/  MUFU.EX2 R49, R49 ;  /* 0x0000003100317308 */ /* 0x000e620000000800 */
[----:B0-----:R-:W-:Y:S01]  /*4a90*/  FADD.FTZ R43, R21, R2 ;  /* 0x00000002152b7221 */ /* 0x001fe20000010000 */
[C---:B------:R-:W-:Y:S01]  /*4aa0*/  FADD.FTZ R38, R190.reuse, R51 ;  /* 0x00000033be267221 */ /* 0x040fe20000010000 */
[----:B------:R-:W-:Y:S01]  /*4ab0*/  F2FP.BF16.F32.PACK_AB R190, R190, R103 ;  /* 0x00000067bebe723e */ /* 0x000fe200000010ff */
[----:B------:R-:W-:-:S02]  /*4ac0*/  IMAD.MOV.U32 R103, RZ, RZ, R119 ;  /* 0x000000ffff677224 */ /* 0x000fc400078e0077 */
[C---:B----4-:R-:W-:Y:S01]  /*4ad0*/  FADD.FTZ R36, R26.reuse, R43 ;  /* 0x0000002b1a247221 */ /* 0x050fe20000010000 */
[----:B------:R-:W-:Y:S01]  /*4ae0*/  F2FP.BF16.F32.PACK_AB R195, R26, R21 ;  /* 0x000000151ac3723e */ /* 0x000fe200000010ff */
[--C-:B------:R-:W-:Y:S01]  /*4af0*/  IMAD.MOV.U32 R26, RZ, RZ, R119.reuse ;  /* 0x000000ffff1a7224 */ /* 0x100fe200078e0077 */
[----:B------:R0:W2:Y:S01]  /*4b00*/  MUFU.EX2 R184, R109 ;  /* 0x0000006d00b87308 */ /* 0x0000a20000000800 */
[----:B---3--:R-:W-:Y:S01]  /*4b10*/  FADD.FTZ R51, R107, R38 ;  /* 0x000000266b337221 */ /* 0x008fe20000010000 */
[----:B------:R-:W-:-:S06]  /*4b20*/  IMAD.MOV.U32 R24, RZ, RZ, R119 ;  /* 0x000000ffff187224 */ /* 0x000fcc00078e0077 */
[----:B------:R-:W3:Y:S01]  /*4b30*/  MUFU.EX2 R111, R111 ;  /* 0x0000006f006f7308 */ /* 0x000ee20000000800 */
[----:B-1----:R-:W-:Y:S01]  /*4b40*/  FADD.FTZ R43, R49, R36 ;  /* 0x00000024312b7221 */ /* 0x002fe20000010000 */
[C---:B------:R-:W-:Y:S01]  /*4b50*/  F2FP.BF16.F32.PACK_AB R189, R28.reuse, R49 ;  /* 0x000000311cbd723e */ /* 0x040fe200000010ff */
[----:B0-----:R-:W-:Y:S02]  /*4b60*/  IMAD.MOV.U32 R109, RZ, RZ, R119 ;  /* 0x000000ffff6d7224 */ /* 0x001fe400078e0077 */
[----:B------:R-:W-:Y:S01]  /*4b70*/  FADD.FTZ R36, R28, R43 ;  /* 0x0000002b1c247221 */ /* 0x000fe20000010000 */
[----:B------:R-:W-:Y:S02]  /*4b80*/  IMAD.MOV.U32 R49, RZ, RZ, R119 ;  /* 0x000000ffff317224 */ /* 0x000fe400078e0077 */
[----:B------:R-:W0:Y:S01]  /*4b90*/  MUFU.EX2 R41, R41 ;  /* 0x0000002900297308 */ /* 0x000e220000000800 */
[C---:B--2---:R-:W-:Y:S01]  /*4ba0*/  FADD.FTZ R38, R184.reuse, R51 ;  /* 0x00000033b8267221 */ /* 0x044fe20000010000 */
[----:B------:R-:W-:Y:S01]  /*4bb0*/  F2FP.BF16.F32.PACK_AB R184, R184, R107 ;  /* 0x0000006bb8b8723e */ /* 0x000fe200000010ff */
[----:B------:R-:W-:-:S02]  /*4bc0*/  IMAD.MOV.U32 R107, RZ, RZ, R119 ;  /* 0x000000ffff6b7224 */ /* 0x000fc400078e0077 */
[--C-:B------:R-:W-:Y:S02]  /*4bd0*/  IMAD.MOV.U32 R51, RZ, RZ, R119.reuse ;  /* 0x000000ffff337224 */ /* 0x100fe400078e0077 */
[----:B------:R-:W-:Y:S01]  /*4be0*/  IMAD.MOV.U32 R28, RZ, RZ, R119 ;  /* 0x000000ffff1c7224 */ /* 0x000fe200078e0077 */
[----:B------:R1:W2:Y:S01]  /*4bf0*/  MUFU.EX2 R186, R113 ;  /* 0x0000007100ba7308 */ /* 0x0002a20000000800 */
[----:B---3--:R-:W-:-:S07]  /*4c00*/  FADD.FTZ R43, R111, R38 ;  /* 0x000000266f2b7221 */ /* 0x008fce0000010000 */
[----:B------:R3:W4:Y:S01]  /*4c10*/  MUFU.EX2 R30, R55 ;  /* 0x00000037001e7308 */ /* 0x0007220000000800 */
[----:B0-----:R-:W-:Y:S01]  /*4c20*/  FADD.FTZ R25, R41, R36 ;  /* 0x0000002429197221 */ /* 0x001fe20000010000 */
[----:B-1----:R-:W-:-:S06]  /*4c30*/  IMAD.MOV.U32 R113, RZ, RZ, R119 ;  /* 0x000000ffff717224 */ /* 0x002fcc00078e0077 */
[----:B------:R-:W-:Y:S01]  /*4c40*/  MUFU.EX2 R115, R115 ;  /* 0x0000007300737308 */ /* 0x000fe20000000800 */
[C---:B--2---:R-:W-:Y:S01]  /*4c50*/  FADD.FTZ R38, R186.reuse, R43 ;  /* 0x0000002bba267221 */ /* 0x044fe20000010000 */
[----:B------:R-:W-:Y:S01]  /*4c60*/  F2FP.BF16.F32.PACK_AB R186, R186, R111 ;  /* 0x0000006fbaba723e */ /* 0x000fe200000010ff */
[--C-:B------:R-:W-:Y:S02]  /*4c70*/  IMAD.MOV.U32 R111, RZ, RZ, R119.reuse ;  /* 0x000000ffff6f7224 */ /* 0x100fe400078e0077 */
[--C-:B---3--:R-:W-:Y:S02]  /*4c80*/  IMAD.MOV.U32 R55, RZ, RZ, R119.reuse ;  /* 0x000000ffff377224 */ /* 0x108fe400078e0077 */
[----:B------:R-:W-:Y:S01]  /*4c90*/  IMAD.MOV.U32 R43, RZ, RZ, R119 ;  /* 0x000000ffff2b7224 */ /* 0x000fe200078e0077 */
[----:B------:R-:W0:Y:S01]  /*4ca0*/  MUFU.EX2 R45, R45 ;  /* 0x0000002d002d7308 */ /* 0x000e220000000800 */
[C---:B----4-:R-:W-:Y:S01]  /*4cb0*/  FADD.FTZ R6, R30.reuse, R25 ;  /* 0x000000191e067221 */ /* 0x050fe20000010000 */
[----:B------:R-:W-:Y:S01]  /*4cc0*/  F2FP.BF16.F32.PACK_AB R191, R30, R41 ;  /* 0x000000291ebf723e */ /* 0x000fe200000010ff */
[----:B------:R-:W-:-:S02]  /*4cd0*/  IMAD.MOV.U32 R41, RZ, RZ, R119 ;  /* 0x000000ffff297224 */ /* 0x000fc400078e0077 */
[----:B------:R-:W-:-:S03]  /*4ce0*/  IMAD.MOV.U32 R30, RZ, RZ, R119 ;  /* 0x000000ffff1e7224 */ /* 0x000fc600078e0077 */
[----:B------:R1:W-:Y:S08]  /*4cf0*/  MUFU.EX2 R180, R117 ;  /* 0x0000007500b47308 */ /* 0x0003f00000000800 */
[----:B------:R-:W-:Y:S01]  /*4d00*/  MUFU.EX2 R121, R121 ;  /* 0x0000007900797308 */ /* 0x000fe20000000800 */
[----:B0-----:R-:W-:Y:S01]  /*4d10*/  FADD.FTZ R25, R45, R6 ;  /* 0x000000062d197221 */ /* 0x001fe20000010000 */
[----:B------:R-:W-:Y:S01]  /*4d20*/  F2FP.BF16.F32.PACK_AB R185, R32, R45 ;  /* 0x0000002d20b9723e */ /* 0x000fe200000010ff */
[----:B-1----:R-:W-:-:S02]  /*4d30*/  IMAD.MOV.U32 R117, RZ, RZ, R119 ;  /* 0x000000ffff757224 */ /* 0x002fc400078e0077 */
[----:B------:R-:W-:Y:S01]  /*4d40*/  FADD.FTZ R6, R32, R25 ;  /* 0x0000001920067221 */ /* 0x000fe20000010000 */
[--C-:B------:R-:W-:Y:S02]  /*4d50*/  IMAD.MOV.U32 R45, RZ, RZ, R119.reuse ;  /* 0x000000ffff2d7224 */ /* 0x100fe400078e0077 */
[----:B------:R-:W0:Y:S01]  /*4d60*/  MUFU.EX2 R33, R33 ;  /* 0x0000002100217308 */ /* 0x000e220000000800 */
[----:B------:R-:W-:-:S07]  /*4d70*/  IMAD.MOV.U32 R32, RZ, RZ, R119 ;  /* 0x000000ffff207224 */ /* 0x000fce00078e0077 */
[----:B------:R-:W-:Y:S08]  /*4d80*/  MUFU.EX2 R182, R123 ;  /* 0x0000007b00b67308 */ /* 0x000ff00000000800 */
[----:B------:R1:W2:Y:S01]  /*4d90*/  MUFU.EX2 R34, R61 ;  /* 0x0000003d00227308 */ /* 0x0002a20000000800 */
[----:B0-----:R-:W-:-:S07]  /*4da0*/  FADD.FTZ R25, R33, R6 ;  /* 0x0000000621197221 */ /* 0x001fce0000010000 */
[----:B------:R-:W0:Y:S01]  /*4db0*/  MUFU.EX2 R125, R125 ;  /* 0x0000007d007d7308 */ /* 0x000e220000000800 */
[----:B-1----:R-:W-:-:S07]  /*4dc0*/  IMAD.MOV.U32 R61, RZ, RZ, R119 ;  /* 0x000000ffff3d7224 */ /* 0x002fce00078e0077 */
[----:B------:R1:W-:Y:S01]  /*4dd0*/  MUFU.EX2 R2, R35 ;  /* 0x0000002300027308 */ /* 0x0003e20000000800 */
[C---:B--2---:R-:W-:Y:S01]  /*4de0*/  FADD.FTZ R6, R34.reuse, R25 ;  /* 0x0000001922067221 */ /* 0x044fe20000010000 */
[----:B------:R-:W-:Y:S01]  /*4df0*/  F2FP.BF16.F32.PACK_AB R187, R34, R33 ;  /* 0x0000002122bb723e */ /* 0x000fe200000010ff */
[--C-:B------:R-:W-:Y:S02]  /*4e00*/  IMAD.MOV.U32 R34, RZ, RZ, R119.reuse ;  /* 0x000000ffff227224 */ /* 0x100fe400078e0077 */
[----:B------:R-:W-:-:S03]  /*4e10*/  IMAD.MOV.U32 R33, RZ, RZ, R119 ;  /* 0x000000ffff217224 */ /* 0x000fc600078e0077 */
[----:B------:R-:W2:Y:S01]  /*4e20*/  MUFU.EX2 R37, R37 ;  /* 0x0000002500257308 */ /* 0x000ea20000000800 */
[----:B-1----:R-:W-:-:S04]  /*4e30*/  FADD.FTZ R35, R115, R38 ;  /* 0x0000002673237221 */ /* 0x002fc80000010000 */
[C---:B------:R-:W-:Y:S01]  /*4e40*/  FADD.FTZ R38, R180.reuse, R35 ;  /* 0x00000023b4267221 */ /* 0x040fe20000010000 */
[----:B------:R-:W-:Y:S01]  /*4e50*/  F2FP.BF16.F32.PACK_AB R180, R180, R115 ;  /* 0x00000073b4b4723e */ /* 0x000fe200000010ff */
[----:B------:R-:W-:Y:S01]  /*4e60*/  IMAD.MOV.U32 R115, RZ, RZ, R119 ;  /* 0x000000ffff737224 */ /* 0x000fe200078e0077 */
[----:B------:R-:W1:Y:S01]  /*4e70*/  MUFU.EX2 R176, R127 ;  /* 0x0000007f00b07308 */ /* 0x000e620000000800 */
[----:B------:R-:W-:-:S04]  /*4e80*/  FADD.FTZ R35, R121, R38 ;  /* 0x0000002679237221 */ /* 0x000fc80000010000 */
[C---:B------:R-:W-:Y:S01]  /*4e90*/  FADD.FTZ R40, R182.reuse, R35 ;  /* 0x00000023b6287221 */ /* 0x040fe20000010000 */
[----:B------:R-:W-:Y:S02]  /*4ea0*/  F2FP.BF16.F32.PACK_AB R182, R182, R121 ;  /* 0x00000079b6b6723e */ /* 0x000fe400000010ff */
[----:B------:R-:W3:Y:S01]  /*4eb0*/  MUFU.EX2 R129, R129 ;  /* 0x0000008100817308 */ /* 0x000ee20000000800 */
[----:B0-----:R-:W-:Y:S01]  /*4ec0*/  FADD.FTZ R35, R125, R40 ;  /* 0x000000287d237221 */ /* 0x001fe20000010000 */
[----:B--2---:R-:W-:Y:S01]  /*4ed0*/  FADD.FTZ R25, R37, R6 ;  /* 0x0000000625197221 */ /* 0x004fe20000010000 */
[C---:B------:R-:W-:Y:S01]  /*4ee0*/  F2FP.BF16.F32.PACK_AB R181, R2.reuse, R37 ;  /* 0x0000002502b5723e */ /* 0x040fe200000010ff */
[----:B------:R-:W-:Y:S02]  /*4ef0*/  IMAD.MOV.U32 R37, RZ, RZ, R119 ;  /* 0x000000ffff257224 */ /* 0x000fe400078e0077 */
[----:B------:R-:W-:Y:S01]  /*4f00*/  FADD.FTZ R6, R2, R25 ;  /* 0x0000001902067221 */ /* 0x000fe20000010000 */
[----:B------:R-:W-:Y:S01]  /*4f10*/  IMAD.MOV.U32 R2, RZ, RZ, 0x3f800000 ;  /* 0x3f800000ff027424 */ /* 0x000fe200078e00ff */
[----:B------:R-:W0:Y:S01]  /*4f20*/  MUFU.EX2 R29, R29 ;  /* 0x0000001d001d7308 */ /* 0x000e220000000800 */
[C---:B-1----:R-:W-:Y:S01]  /*4f30*/  FADD.FTZ R40, R176.reuse, R35 ;  /* 0x00000023b0287221 */ /* 0x042fe20000010000 */
[----:B------:R-:W-:-:S06]  /*4f40*/  F2FP.BF16.F32.PACK_AB R176, R176, R125 ;  /* 0x0000007db0b0723e */ /* 0x000fcc00000010ff */
[----:B------:R-:W1:Y:S01]  /*4f50*/  MUFU.EX2 R10, R10 ;  /* 0x0000000a000a7308 */ /* 0x000e620000000800 */
[----:B---3--:R-:W-:Y:S01]  /*4f60*/  FADD.FTZ R35, R129, R40 ;  /* 0x0000002881237221 */ /* 0x008fe20000010000 */
[----:B------:R-:W-:-:S06]  /*4f70*/  IMAD.MOV.U32 R40, RZ, RZ, R119 ;  /* 0x000000ffff287224 */ /* 0x000fcc00078e0077 */
[----:B------:R2:W3:Y:S01]  /*4f80*/  MUFU.EX2 R36, R39 ;  /* 0x0000002700247308 */ /* 0x0004e20000000800 */
[----:B0-----:R-:W-:-:S07]  /*4f90*/  FADD.FTZ R25, R29, R6 ;  /* 0x000000061d197221 */ /* 0x001fce0000010000 */
[----:B------:R-:W0:Y:S01]  /*4fa0*/  MUFU.EX2 R65, R65 ;  /* 0x0000004100417308 */ /* 0x000e220000000800 */
[C---:B-1----:R-:W-:Y:S01]  /*4fb0*/  FADD.FTZ R6, R10.reuse, R35 ;  /* 0x000000230a067221 */ /* 0x042fe20000010000 */
[----:B------:R-:W-:Y:S01]  /*4fc0*/  F2FP.BF16.F32.PACK_AB R178, R10, R129 ;  /* 0x000000810ab2723e */ /* 0x000fe200000010ff */
[--C-:B--2---:R-:W-:Y:S02]  /*4fd0*/  IMAD.MOV.U32 R39, RZ, RZ, R119.reuse ;  /* 0x000000ffff277224 */ /* 0x104fe400078e0077 */
[----:B------:R-:W-:-:S03]  /*4fe0*/  IMAD.MOV.U32 R35, RZ, RZ, R119 ;  /* 0x000000ffff237224 */ /* 0x000fc600078e0077 */
[----:B------:R1:W2:Y:S01]  /*4ff0*/  MUFU.EX2 R38, R27 ;  /* 0x0000001b00267308 */ /* 0x0002a20000000800 */
[C---:B---3--:R-:W-:Y:S01]  /*5000*/  FADD.FTZ R10, R36.reuse, R25 ;  /* 0x00000019240a7221 */ /* 0x048fe20000010000 */
[----:B------:R-:W-:Y:S01]  /*5010*/  F2FP.BF16.F32.PACK_AB R183, R36, R29 ;  /* 0x0000001d24b7723e */ /* 0x000fe200000010ff */
[--C-:B------:R-:W-:Y:S02]  /*5020*/  IMAD.MOV.U32 R36, RZ, RZ, R119.reuse ;  /* 0x000000ffff247224 */ /* 0x100fe400078e0077 */
[--C-:B------:R-:W-:Y:S02]  /*5030*/  IMAD.MOV.U32 R29, RZ, RZ, R119.reuse ;  /* 0x000000ffff1d7224 */ /* 0x100fe400078e0077 */
[--C-:B------:R-:W-:Y:S01]  /*5040*/  IMAD.MOV.U32 R25, RZ, RZ, R119.reuse ;  /* 0x000000ffff197224 */ /* 0x100fe200078e0077 */
[----:B------:R-:W3:Y:S01]  /*5050*/  MUFU.EX2 R69, R69 ;  /* 0x0000004500457308 */ /* 0x000ee20000000800 */
[----:B0-----:R-:W-:Y:S01]  /*5060*/  FADD.FTZ R5, R65, R10 ;  /* 0x0000000a41057221 */ /* 0x001fe20000010000 */
[----:B-1----:R-:W-:-:S06]  /*5070*/  IMAD.MOV.U32 R27, RZ, RZ, R119 ;  /* 0x000000ffff1b7224 */ /* 0x002fcc00078e0077 */
[----:B------:R0:W1:Y:S01]  /*5080*/  MUFU.EX2 R8, R31 ;  /* 0x0000001f00087308 */ /* 0x0000620000000800 */
[C---:B--2---:R-:W-:Y:S01]  /*5090*/  FADD.FTZ R10, R38.reuse, R5 ;  /* 0x00000005260a7221 */ /* 0x044fe20000010000 */
[----:B------:R-:W-:Y:S01]  /*50a0*/  F2FP.BF16.F32.PACK_AB R177, R38, R65 ;  /* 0x0000004126b1723e */ /* 0x000fe200000010ff */
[--C-:B------:R-:W-:Y:S02]  /*50b0*/  IMAD.MOV.U32 R65, RZ, RZ, R119.reuse ;  /* 0x000000ffff417224 */ /* 0x100fe400078e0077 */
[--C-:B------:R-:W-:Y:S02]  /*50c0*/  IMAD.MOV.U32 R38, RZ, RZ, R119.reuse ;  /* 0x000000ffff267224 */ /* 0x100fe400078e0077 */
[----:B---3--:R-:W-:Y:S01]  /*50d0*/  FADD.FTZ R5, R69, R10 ;  /* 0x0000000a45057221 */ /* 0x008fe20000010000 */
[----:B0-----:R-:W-:-:S03]  /*50e0*/  IMAD.MOV.U32 R31, RZ, RZ, R119 ;  /* 0x000000ffff1f7224 */ /* 0x001fc600078e0077 */
[C---:B-1----:R-:W-:Y:S01]  /*50f0*/  FADD.FTZ R5, R8.reuse, R5 ;  /* 0x0000000508057221 */ /* 0x042fe20000010000 */
[----:B------:R-:W-:Y:S01]  /*5100*/  F2FP.BF16.F32.PACK_AB R179, R8, R69 ;  /* 0x0000004508b3723e */ /* 0x000fe200000010ff */
[----:B------:R-:W-:Y:S02]  /*5110*/  IMAD.MOV.U32 R8, RZ, RZ, 0x3f800000 ;  /* 0x3f800000ff087424 */ /* 0x000fe400078e00ff */
[----:B------:R-:W-:Y:S01]  /*5120*/  IMAD.MOV.U32 R69, RZ, RZ, R119 ;  /* 0x000000ffff457224 */ /* 0x000fe200078e0077 */
[----:B------:R-:W-:Y:S06]  /*5130*/  @!P2 BRA `(.L_x_15) ;  /* 0x0000003c00c4a947 */ /* 0x000fec0003800000 */
[----:B------:R-:W-:Y:S01]  /*5140*/  VIADD R10, R120, 0xfffffffe ;  /* 0xfffffffe780a7836 */ /* 0x000fe20000000000 */
[----:B------:R-:W-:Y:S01]  /*5150*/  CS2R R118, SRZ ;  /* 0x0000000000767805 */ /* 0x000fe2000001ff00 */
[----:B------:R-:W-:Y:S01]  /*5160*/  IMAD.MOV.U32 R9, RZ, RZ, R3 ;  /* 0x000000ffff097224 */ /* 0x000fe200078e0003 */
[----:B------:R-:W-:Y:S01]  /*5170*/  CS2R R114, SRZ ;  /* 0x0000000000727805 */ /* 0x000fe2000001ff00 */
[----:B------:R-:W-:Y:S01]  /*5180*/  IMAD.MOV.U32 R11, RZ, RZ, R4 ;  /* 0x000000ffff0b7224 */ /* 0x000fe200078e0004 */
[----:B------:R-:W-:Y:S01]  /*5190*/  CS2R R110, SRZ ;  /* 0x00000000006e7805 */ /* 0x000fe2000001ff00 */
[----:B------:R-:W-:Y:S01]  /*51a0*/  IMAD.MOV.U32 R2, RZ, RZ, 0x3f800000 ;  /* 0x3f800000ff027424 */ /* 0x000fe200078e00ff */
[----:B------:R-:W-:Y:S02]  /*51b0*/  CS2R R106, SRZ ;  /* 0x00000000006a7805 */ /* 0x000fe4000001ff00 */
[----:B------:R-:W-:Y:S02]  /*51c0*/  CS2R R102, SRZ ;  /* 0x0000000000667805 */ /* 0x000fe4000001ff00 */
[----:B------:R-:W-:-:S02]  /*51d0*/  CS2R R98, SRZ ;  /* 0x0000000000627805 */ /* 0x000fc4000001ff00 */
[----:B------:R-:W-:Y:S02]  /*51e0*/  CS2R R94, SRZ ;  /* 0x00000000005e7805 */ /* 0x000fe4000001ff00 */
[----:B------:R-:W-:Y:S02]  /*51f0*/  CS2R R90, SRZ ;  /* 0x00000000005a7805 */ /* 0x000fe4000001ff00 */
[----:B------:R-:W-:Y:S02]  /*5200*/  CS2R R86, SRZ ;  /* 0x0000000000567805 */ /* 0x000fe4000001ff00 */
        /* <DEDUP_REMOVED lines=38> */
[----:B------:R-:W-:Y:S01]  /*5470*/  CS2R R24, SRZ ;  /* 0x0000000000187805 */ /* 0x000fe2000001ff00 */
[----:B------:R-:W-:Y:S01]  /*5480*/  UMOV UR60, UR61 ;  /* 0x0000003d003c7c82 */ /* 0x000fe20008000000 */
[----:B------:R-:W-:-:S05]  /*5490*/  UMOV UR37, UR36 ;  /* 0x0000002400257c82 */ /* 0x000fca0008000000 */
.L_x_24:
[----:B------:R-:W-:-:S04]  /*54a0*/  UIADD3 UR6, UR37, 0x1, URZ ;  /* 0x0000000125067890 */ /* 0x000fc8000fffe03f */
[----:B------:R-:W-:-:S04]  /*54b0*/  UISETP.NE.AND UP0, UPT, UR6, 0x2, UPT ;  /* 0x000000020600788c */ /* 0x000fc8000bf05270 */
[----:B------:R-:W-:Y:S02]  /*54c0*/  USEL UR61, URZ, 0x1, UP0 ;  /* 0x000000013f3d7887 */ /* 0x000fe40008000000 */
[----:B------:R-:W-:Y:S02]  /*54d0*/  USEL UR36, UR6, URZ, UP0 ;  /* 0x0000003f06247287 */ /* 0x000fe40008000000 */
[----:B------:R-:W-:Y:S01]  /*54e0*/  ULOP3.LUT UR61, UR60, UR61, URZ, 0x3c, !UPT ;  /* 0x0000003d3c3d7292 */ /* 0x000fe2000f8e3c3f */
[----:B------:R-:W-:Y:S11]  /*54f0*/  @!P0 BRA `(.L_x_16) ;  /* 0x0000000000048947 */ /* 0x000ff60003800000 */
[----:B------:R-:W-:Y:S01]  /*5500*/  BPT.TRAP 0x1 ;  /* 0x000000040000795c */ /* 0x000fe20000300000 */
.L_x_16:
[----:B------:R-:W0:Y:S01]  /*5510*/  S2UR UR6, SR_CgaCtaId ;  /* 0x00000000000679c3 */ /* 0x000e220000008800 */
[----:B------:R-:W-:Y:S01]  /*5520*/  UMOV UR39, 0x400 ;  /* 0x0000040000277882 */ /* 0x000fe20000000000 */
[----:B------:R-:W-:-:S05]  /*5530*/  IMAD.U32 R0, RZ, RZ, UR61 ;  /* 0x0000003dff007e24 */ /* 0x000fca000f8e00ff */
[----:B------:R-:W-:Y:S01]  /*5540*/  SHF.L.U32 R0, R0, 0x1f, RZ ;  /* 0x0000001f00007819 */ /* 0x000fe200000006ff */
[----:B0-----:R-:W-:-:S04]  /*5550*/  ULEA UR39, UR6, UR39, 0x18 ;  /* 0x0000002706277291 */ /* 0x001fc8000f8ec03f */
[----:B------:R-:W-:-:S09]  /*5560*/  ULEA UR38, UR36, UR39, 0x3 ;  /* 0x0000002724267291 */ /* 0x000fd2000f8e183f */
[----:B------:R0:W1:Y:S01]  /*5570*/  SYNCS.PHASECHK.TRANS64.TRYWAIT P2, [UR38+0x36830], R0 ;  /* 0x03683000ff0075a7 */ /* 0x0000620008040166 */
[----:B------:R-:W-:Y:S05]  /*5580*/  @!P0 BRA `(.L_x_17) ;  /* 0x0000000000048947 */ /* 0x000fea0003800000 */
[----:B------:R-:W-:Y:S01]  /*5590*/  BPT.TRAP 0x1 ;  /* 0x000000040000795c */ /* 0x000fe20000300000 */
.L_x_17:
[----:B-1----:R-:W-:Y:S05]  /*55a0*/  @P2 BRA `(.L_x_18) ;  /* 0x0000000000082947 */ /* 0x002fea0003800000 */
[----:B------:R-:W1:Y:S02]  /*55b0*/  SYNCS.PHASECHK.TRANS64.TRYWAIT P2, [UR38+0x36830], R0 ;  /* 0x03683000ff0075a7 */ /* 0x000e640008040166 */
[----:B-1----:R-:W-:Y:S05]  /*55c0*/  @!P2 BRA `(.L_x_19) ;  /* 0x000000ac0048a947 */ /* 0x002fea0003800000 */
.L_x_18:
[----:B------:R-:W-:Y:S01]  /*55d0*/  R2UR UR6, R7 ;  /* 0x00000000070672ca */ /* 0x000fe200000e0000 */
[----:B------:R-:W-:Y:S01]  /*55e0*/  WARPGROUP.ARRIVE ;  /* 0x00000000000079c5 */ /* 0x000fe20000000000 */
[----:B------:R-:W-:Y:S01]  /*55f0*/  UMOV UR7, 0x40000040 ;  /* 0x4000004000077882 */ /* 0x000fe20000000000 */
[----:B------:R-:W-:Y:S01]  /*5600*/  UMOV UR56, UR4 ;  /* 0x0000000400387c82 */ /* 0x000fe20008000000 */
[----:B------:R-:W-:Y:S01]  /*5610*/  UMOV UR57, UR5 ;  /* 0x0000000500397c82 */ /* 0x000fe20008000000 */
[----:B------:R-:W-:Y:S01]  /*5620*/  UMOV UR59, 0x40000040 ;  /* 0x40000040003b7882 */ /* 0x000fe20000000000 */
[----:B------:R-:W-:Y:S01]  /*5630*/  UMOV UR11, 0x40000040 ;  /* 0x40000040000b7882 */ /* 0x000fe20000000000 */
[----:B------:R-:W-:Y:S01]  /*5640*/  UMOV UR15, 0x40000040 ;  /* 0x40000040000f7882 */ /* 0x000fe20000000000 */
[----:B------:R-:W-:Y:S01]  /*5650*/  UMOV UR19, 0x40000040 ;  /* 0x4000004000137882 */ /* 0x000fe20000000000 */
[----:B------:R-:W-:Y:S01]  /*5660*/  UMOV UR23, 0x40000040 ;  /* 0x4000004000177882 */ /* 0x000fe20000000000 */
[----:B------:R-:W-:Y:S01]  /*5670*/  UMOV UR27, 0x40000040 ;  /* 0x40000040001b7882 */ /* 0x000fe20000000000 */
[----:B------:R-:W-:Y:S01]  /*5680*/  UMOV UR31, 0x40000040 ;  /* 0x40000040001f7882 */ /* 0x000fe20000000000 */
[----:B------:R-:W-:Y:S01]  /*5690*/  UMOV UR35, 0x40000040 ;  /* 0x4000004000237882 */ /* 0x000fe20000000000 */
[----:B------:R-:W-:Y:S01]  /*56a0*/  UIMAD UR6, UR36, 0xa80, UR6 ;  /* 0x00000a80240678a4 */ /* 0x000fe2000f8e0206 */
[-C--:B------:R-:W-:Y:S01]  /*56b0*/  FMUL.FTZ R24, R24, R8.reuse ;  /* 0x0000000818187220 */ /* 0x080fe20000410000 */
[----:B------:R-:W-:Y:S01]  /*56c0*/  UMOV UR43, 0x40000040 ;  /* 0x40000040002b7882 */ /* 0x000fe20000000000 */
[----:B------:R-:W-:Y:S01]  /*56d0*/  UMOV UR47, 0x40000040 ;  /* 0x40000040002f7882 */ /* 0x000fe20000000000 */
[----:B------:R-:W-:Y:S01]  /*56e0*/  UIADD3 UR58, UR6, 0x80, URZ ;  /* 0x00000080063a7890 */ /* 0x000fe2000fffe03f */
[-C--:B------:R-:W-:Y:S01]  /*56f0*/  FMUL.FTZ R25, R25, R8.reuse ;  /* 0x0000000819197220 */ /* 0x080fe20000410000 */
[----:B------:R-:W-:Y:S01]  /*5700*/  UIADD3 UR10, UR6, 0x180, URZ ;  /* 0x00000180060a7890 */ /* 0x000fe2000fffe03f */
[----:B------:R-:W-:Y:S01]  /*5710*/  FMUL.FTZ R28, R28, R8 ;  /* 0x000000081c1c7220 */ /* 0x000fe20000410000 */
[----:B------:R-:W-:-:S02]  /*5720*/  UIADD3 UR14, UR6, 0x102, URZ ;  /* 0x00000102060e7890 */ /* 0x000fc4000fffe03f */
[----:B------:R-:W-:Y:S01]  /*5730*/  HGMMA.64x16x16.F32.BF16 R168, gdesc[UR4], RZ, !UPT, gsb0 ;  /* 0x0020000004a879f0 */ /* 0x000fe2000c0018ff */
[----:B------:R-:W-:Y:S01]  /*5740*/  UIADD3 UR7, UR6, 0x100, URZ ;  /* 0x0000010006077890 */ /* 0x000fe2000fffe03f */
[-C--:B------:R-:W-:Y:S01]  /*5750*/  FMUL.FTZ R29, R29, R8.reuse ;  /* 0x000000081d1d7220 */ /* 0x080fe20000410000 */
        /* <DEDUP_REMOVED lines=16> */
[----:B------:R-:W-:Y:S01]  /*5860*/  UMOV UR51, 0x40000040 ;  /* 0x4000004000337882 */ /* 0x000fe20000000000 */
[----:B------:R-:W-:Y:S01]  /*5870*/  UIADD3 UR54, UR6, 0x706, URZ ;  /* 0x0000070606367890 */ /* 0x000fe2000fffe03f */
[-C--:B------:R-:W-:Y:S01]  /*5880*/  FMUL.FTZ R48, R48, R8.reuse ;  /* 0x0000000830307220 */ /* 0x080fe20000410000 */
[----:B------:R-:W-:Y:S01]  /*5890*/  UMOV UR55, 0x40000040 ;  /* 0x4000004000377882 */ /* 0x000fe20000000000 */
[-C--:B------:R-:W-:Y:S01]  /*58a0*/  FMUL.FTZ R49, R49, R8.reuse ;  /* 0x0000000831317220 */ /* 0x080fe20000410000 */
        /* <DEDUP_REMOVED lines=27> */
[----:B------:R-:W-:Y:S01]  /*5a60*/  FMUL.FTZ R105, R105, R8 ;  /* 0x0000000869697220 */ /* 0x000fe20000410000 */
[----:B------:R-:W-:-:S02]  /*5a70*/  WARPGROUP.DEPBAR.LE gsb0, 0x0 ;  /* 0x00008000000079c5 */ /* 0x000fc40000010000 */
[----:B------:R-:W-:Y:S01]  /*5a80*/  WARPGROUP.ARRIVE ;  /* 0x00000000000079c5 */ /* 0x000fe20000000000 */
[-C--:B------:R-:W-:Y:S01]  /*5a90*/  FMUL.FTZ R108, R108, R8.reuse ;  /* 0x000000086c6c7220 */ /* 0x080fe20000410000 */
[-C--:B------:R-:W-:Y:S01]  /*5aa0*/  FMUL.FTZ R109, R109, R8.reuse ;  /* 0x000000086d6d7220 */ /* 0x080fe20000410000 */
[-C--:B------:R-:W-:Y:S01]  /*5ab0*/  FMUL.FTZ R112, R112, R8.reuse ;  /* 0x0000000870707220 */ /* 0x080fe20000410000 */
[-C--:B------:R-:W-:Y:S01]  /*5ac0*/  FMUL.FTZ R113, R113, R8.reuse ;  /* 0x0000000871717220 */ /* 0x080fe20000410000 */
[-C--:B------:R-:W-:Y:S01]  /*5ad0*/  FMUL.FTZ R116, R116, R8.reuse ;  /* 0x0000000874747220 */ /* 0x080fe20000410000 */
[----:B------:R-:W-:Y:S01]  /*5ae0*/  HGMMA.64x16x16.F32.BF16 R160, gdesc[UR56], RZ, !UPT, gsb0 ;  /* 0x0020000038a079f0 */ /* 0x000fe2000c0018ff */
[----:B------:R-:W-:Y:S01]  /*5af0*/  UMOV UR56, UR4 ;  /* 0x0000000400387c82 */ /* 0x000fe20008000000 */
[----:B------:R-:W-:Y:S01]  /*5b00*/  UMOV UR57, UR5 ;  /* 0x0000000500397c82 */ /* 0x000fe20008000000 */
[----:B------:R-:W-:Y:S01]  /*5b10*/  UMOV UR58, UR7 ;  /* 0x00000007003a7c82 */ /* 0x000fe20008000000 */
[----:B------:R-:W-:Y:S01]  /*5b20*/  UMOV UR59, 0x40000040 ;  /* 0x40000040003b7882 */ /* 0x000fe20000000000 */
[----:B------:R-:W-:Y:S01]  /*5b30*/  UIADD3 UR7, UR6, 0x200, URZ ;  /* 0x0000020006077890 */ /* 0x000fe2000fffe03f */
[----:B------:R-:W-:Y:S01]  /*5b40*/  FMUL.FTZ R117, R117, R8 ;  /* 0x0000000875757220 */ /* 0x000fe20000410000 */
        /* <DEDUP_REMOVED lines=49> */
[----:B------:R-:W-:-:S03]  /*5e60*/  FMUL.FTZ R119, R119, R2 ;  /* 0x0000000277777220 */ /* 0x000fc60000410000 */
[----:B------:R-:W-:Y:S01]  /*5e70*/  HGMMA.64x16x16.F32.BF16 R152, gdesc[UR56], RZ, !UPT, gsb0 ;  /* 0x00200000389879f0 */ /* 0x000fe2000c0018ff */
[----:B------:R-:W-:Y:S01]  /*5e80*/  UMOV UR56, UR4 ;  /* 0x0000000400387c82 */ /* 0x000fe20008000000 */
[----:B------:R-:W-:Y:S01]  /*5e90*/  UMOV UR57, UR5 ;  /* 0x0000000500397c82 */ /* 0x000fe20008000000 */
[----:B------:R-:W-:Y:S01]  /*5ea0*/  UMOV UR58, UR10 ;  /* 0x0000000a003a7c82 */ /* 0x000fe20008000000 */
[----:B------:R-:W-:Y:S01]  /*5eb0*/  UMOV UR59, 0x40000040 ;  /* 0x40000040003b7882 */ /* 0x000fe20000000000 */
[----:B------:R-:W-:Y:S01]  /*5ec0*/  UIADD3 UR10, UR6, 0x280, URZ ;  /* 0x00000280060a7890 */ /* 0x000fe2000fffe03f */
[----:B------:R-:W-:Y:S02]  /*5ed0*/  WARPGROUP.DEPBAR.LE gsb0, 0x0 ;  /* 0x00008000000079c5 */ /* 0x000fe40000010000 */
[----:B------:R-:W-:-:S06]  /*5ee0*/  WARPGROUP.ARRIVE ;  /* 0x00000000000079c5 */ /* 0x000fcc0000000000 */
        /* <DEDUP_REMOVED lines=24> */
[----:B------:R-:W-:Y:S03]  /*6070*/  HGMMA.64x16x16.F32.BF16 R120, gdesc[UR56], RZ, !UPT, gsb0 ;  /* 0x00200000387879f0 */ /* 0x000fe6000c0018ff */
[----:B------:R-:W-:Y:S02]  /*6080*/  WARPGROUP.DEPBAR.LE gsb0, 0x0 ;  /* 0x00008000000079c5 */ /* 0x000fe40000010000 */
[----:B------:R-:W-:-:S06]  /*6090*/  WARPGROUP.ARRIVE ;  /* 0x00000000000079c5 */ /* 0x000fcc0000000000 */
[----:B------:R-:W-:Y:S01]  /*60a0*/  HGMMA.64x16x16.F32.BF16 R168, gdesc[UR8], R168, gsb0 ;  /* 0x0020000008a879f0 */ /* 0x000fe200080018a8 */
[----:B------:R-:W-:Y:S01]  /*60b0*/  UMOV UR10, UR7 ;  /* 0x00000007000a7c82 */ /* 0x000fe20008000000 */
[----:B------:R-:W-:Y:S01]  /*60c0*/  UMOV UR11, 0x40000040 ;  /* 0x40000040000b7882 */ /* 0x000fe20000000000 */
[----:B------:R-:W-:Y:S01]  /*60d0*/  UIADD3 UR7, UR6, 0x182, URZ ;  /* 0x0000018206077890 */ /* 0x000fe2000fffe03f */
        /* <DEDUP_REMOVED lines=33> */
[----:B------:R-:W-:Y:S02]  /*62f0*/  UIADD3 UR10, UR6, 0x104, URZ ;  /* 0x00000104060a7890 */ /* 0x000fe4000fffe03f */
        /* <DEDUP_REMOVED lines=38> */
[----:B------:R-:W-:Y:S03]  /*6560*/  HGMMA.64x16x16.F32.BF16 R120, gdesc[UR12], R120, gsb0 ;  /* 0x002000000c7879f0 */ /* 0x000fe60008001878 */
        /* <DEDUP_REMOVED lines=329> */
[----:B------:R-:W-:Y:S02]  /*7a00*/  UIADD3 UR7, UR6, 0x986, URZ ;  /* 0x0000098606077890 */ /* 0x000fe4000fffe03f */
[----:B------:R-:W-:Y:S01]  /*7a10*/  UIADD3 UR6, UR6, 0xa06, URZ ;  /* 0x00000a0606067890 */ /* 0x000fe2000fffe03f */
[----:B------:R-:W-:Y:S02]  /*7a20*/  WARPGROUP.DEPBAR.LE gsb0, 0x0 ;  /* 0x00008000000079c5 */ /* 0x000fe40000010000 */
[----:B------:R-:W-:-:S06]  /*7a30*/  WARPGROUP.ARRIVE ;  /* 0x00000000000079c5 */ /* 0x000fcc0000000000 */
[----:B------:R-:W-:Y:S01]  /*7a40*/  HGMMA.64x16x16.F32.BF16 R144, gdesc[UR52], R144, gsb0 ;  /* 0x00200000349079f0 */ /* 0x000fe20008001890 */
[----:B------:R-:W-:Y:S01]  /*7a50*/  UMOV UR54, UR10 ;  /* 0x0000000a00367c82 */ /* 0x000fe20008000000 */
[----:B------:R-:W-:Y:S01]  /*7a60*/  UMOV UR55, 0x40000040 ;  /* 0x4000004000377882 */ /* 0x000fe20000000000 */
        /* <DEDUP_REMOVED lines=12> */
[----:B------:R-:W-:Y:S03]  /*7b30*/  HGMMA.64x16x16.F32.BF16 R120, gdesc[UR52], R120, gsb0 ;  /* 0x00200000347879f0 */ /* 0x000fe60008001878 */
[----:B------:R-:W-:Y:S02]  /*7b40*/  WARPGROUP.DEPBAR.LE gsb0, 0x0 ;  /* 0x00008000000079c5 */ /* 0x000fe40000010000 */
[----:B------:R-:W-:Y:S05]  /*7b50*/  @!P0 BRA `(.L_x_20) ;  /* 0x0000000000048947 */ /* 0x000fea0003800000 */
[----:B------:R-:W-:Y:S01]  /*7b60*/  BPT.TRAP 0x1 ;  /* 0x000000040000795c */ /* 0x000fe20000300000 */
.L_x_20:
[----:B------:R-:W-:Y:S01]  /*7b70*/  ULEA UR7, UR37, UR39, 0x3 ;  /* 0x0000002725077291 */ /* 0x000fe2000f8e183f */
[----:B01----:R-:W-:-:S05]  /*7b80*/  IMAD.U32 R0, RZ, RZ, UR60 ;  /* 0x0000003cff007e24 */ /* 0x003fca000f8e00ff */
[----:B------:R-:W-:-:S04]  /*7b90*/  SHF.L.U32 R0, R0, 0x1f, RZ ;  /* 0x0000001f00007819 */ /* 0x000fc800000006ff */
[----:B------:R0:W1:Y:S01]  /*7ba0*/  SYNCS.PHASECHK.TRANS64.TRYWAIT P2, [UR7+0x36850], R0 ;  /* 0x03685000ff0075a7 */ /* 0x0000620008040147 */
[----:B------:R-:W-:Y:S05]  /*7bb0*/  @!P0 BRA `(.L_x_21) ;  /* 0x0000000000048947 */ /* 0x000fea0003800000 */
[----:B------:R-:W-:Y:S01]  /*7bc0*/  BPT.TRAP 0x1 ;  /* 0x000000040000795c */ /* 0x000fe20000300000 */
.L_x_21:
[----:B-1----:R-:W-:Y:S05]  /*7bd0*/  @P2 BRA `(.L_x_22) ;  /* 0x0000000000082947 */ /* 0x002fea0003800000 */
[----:B------:R-:W1:Y:S02]  /*7be0*/  SYNCS.PHASECHK.TRANS64.TRYWAIT P2, [UR7+0x36850], R0 ;  /* 0x03685000ff0075a7 */ /* 0x000e640008040147 */
[----:B-1----:R-:W-:Y:S05]  /*7bf0*/  @!P2 BRA `(.L_x_23) ;  /* 0x0000008400d4a947 */ /* 0x002fea0003800000 */
.L_x_22:
[----:B------:R-:W-:Y:S01]  /*7c00*/  UIADD3 UR39, UR39, 0x400, URZ ;  /* 0x0000040027277890 */ /* 0x000fe2000fffe03f */
[----:B------:R-:W-:Y:S01]  /*7c10*/  WARPGROUP.ARRIVE ;  /* 0x00000000000079c5 */ /* 0x000fe20000000000 */
[----:B------:R-:W-:Y:S01]  /*7c20*/  UMOV UR11, 0x40000040 ;  /* 0x40000040000b7882 */ /* 0x000fe20000000000 */
[----:B01----:R-:W-:Y:S01]  /*7c30*/  FMNMX.FTZ R0, R168, R11, !PT ;  /* 0x0000000ba8007209 */ /* 0x003fe20007810000 */
[----:B------:R-:W-:Y:S01]  /*7c40*/  USHF.R.U32.HI UR39, URZ, 0x4, UR39 ;  /* 0x000000043f277899 */ /* 0x000fe20008011627 */
[C---:B------:R-:W-:Y:S01]  /*7c50*/  ISETP.GT.AND P2, PT, R10.reuse, RZ, PT ;  /* 0x000000ff0a00720c */ /* 0x040fe20003f44270 */
[----:B------:R-:W-:Y:S01]  /*7c60*/  UMOV UR60, UR61 ;  /* 0x0000003d003c7c82 */ /* 0x000fe20008000000 */
[----:B------:R-:W-:Y:S01]  /*7c70*/  FMNMX.FTZ R3, R169, R0, !PT ;  /* 0x00000000a9037209 */ /* 0x000fe20007810000 */
[----:B------:R-:W-:Y:S01]  /*7c80*/  ULOP3.LUT UR39, UR39, 0x3fff, URZ, 0xc0, !UPT ;  /* 0x00003fff27277892 */ /* 0x000fe2000f8ec03f */
[----:B------:R-:W-:Y:S02]  /*7c90*/  VIADD R10, R10, 0xffffffff ;  /* 0xffffffff0a0a7836 */ /* 0x000fe40000000000 */
[----:B------:R-:W-:Y:S01]  /*7ca0*/  FMNMX.FTZ R0, R172, R3, !PT ;  /* 0x00000003ac007209 */ /* 0x000fe20007810000 */
[----:B------:R-:W-:-:S03]  /*7cb0*/  ULOP3.LUT UR6, UR39, 0x3800000, URZ, 0xfc, !UPT ;  /* 0x0380000027067892 */ /* 0x000fc6000f8efc3f */
[----:B------:R-:W-:Y:S01]  /*7cc0*/  FMNMX.FTZ R3, R173, R0, !PT ;  /* 0x00000000ad037209 */ /* 0x000fe20007810000 */
[----:B------:R-:W-:-:S03]  /*7cd0*/  UIMAD UR6, UR37, 0xa80, UR6 ;  /* 0x00000a80250678a4 */ /* 0x000fc6000f8e0206 */
[----:B------:R-:W-:Y:S01]  /*7ce0*/  FMNMX.FTZ R0, R160, R3, !PT ;  /* 0x00000003a0007209 */ /* 0x000fe20007810000 */
[----:B------:R-:W-:-:S03]  /*7cf0*/  UMOV UR37, UR36 ;  /* 0x0000002400257c82 */ /* 0x000fc60008000000 */
[----:B------:R-:W-:Y:S01]  /*7d00*/  UMOV UR10, UR6 ;  /* 0x00000006000a7c82 */ /* 0x000fe20008000000 */
[----:B------:R-:W-:Y:S01]  /*7d10*/  FMNMX.FTZ R3, R161, R0, !PT ;  /* 0x00000000a1037209 */ /* 0x000fe20007810000 */
[----:B------:R-:W-:Y:S01]  /*7d20*/  HGMMA.64x192x16.F32.BF16 R24, R200, gdesc[UR8].tnspB, R24, gsb0 ;  /* 0x42e00008c8187df0 */ /* 0x000fe20008001818 */
[----:B------:R-:W-:Y:S01]  /*7d30*/  UIADD3 UR10, UR6, 0x80, URZ ;  /* 0x00000080060a7890 */ /* 0x000fe2000fffe03f */
[----:B------:R-:W-:Y:S01]  /*7d40*/  UMOV UR11, 0x40000040 ;  /* 0x40000040000b7882 */ /* 0x000fe20000000000 */
[----:B------:R-:W-:-:S04]  /*7d50*/  FMNMX.FTZ R0, R164, R3, !PT ;  /* 0x00000003a4007209 */ /* 0x000fc80007810000 */
        /* <DEDUP_REMOVED lines=20> */
[----:B------:R-:W-:Y:S02]  /*7ea0*/  FMNMX.FTZ R2, R125, R0, !PT ;  /* 0x000000007d027209 */ /* 0x000fe40007810000 */
[----:B------:R-:W0:Y:S03]  /*7eb0*/  LDC R0, c[0x0][0x988] ;  /* 0x00026200ff007b82 */ /* 0x000e260000000800 */
[----:B------:R-:W1:Y:S02]  /*7ec0*/  SHFL.BFLY PT, R3, R2, 0x2, 0x1f ;  /* 0x0c401f0002037f89 */ /* 0x000e6400000e0000 */
[----:B-1----:R-:W-:Y:S02]  /*7ed0*/  FMNMX.FTZ R3, R2, R3, !PT ;  /* 0x0000000302037209 */ /* 0x002fe40007810000 */
[----:B------:R-:W-:-:S03]  /*7ee0*/  FMNMX.FTZ R2, R170, R9, !PT ;  /* 0x00000009aa027209 */ /* 0x000fc60007810000 */
[----:B------:R-:W1:Y:S02]  /*7ef0*/  SHFL.BFLY PT, R4, R3, 0x1, 0x1f ;  /* 0x0c201f0003047f89 */ /* 0x000e6400000e0000 */
[----:B-1----:R-:W-:Y:S02]  /*7f00*/  FMNMX.FTZ R4, R3, R4, !PT ;  /* 0x0000000403047209 */ /* 0x002fe40007810000 */
[----:B------:R-:W-:-:S03]  /*7f10*/  FMNMX.FTZ R3, R171, R2, !PT ;  /* 0x00000002ab037209 */ /* 0x000fc60007810000 */
[----:B------:R-:W-:Y:S01]  /*7f20*/  FADD.FTZ R11, -R4, R11 ;  /* 0x0000000b040b7221 */ /* 0x000fe20000010100 */
[----:B------:R-:W-:-:S03]  /*7f30*/  FMNMX.FTZ R2, R174, R3, !PT ;  /* 0x00000003ae027209 */ /* 0x000fc60007810000 */
[----:B0-----:R-:W-:Y:S01]  /*7f40*/  FMUL.FTZ R8, R11, R0 ;  /* 0x000000000b087220 */ /* 0x001fe20000410000 */
[----:B------:R-:W-:-:S04]  /*7f50*/  FMNMX.FTZ R3, R175, R2, !PT ;  /* 0x00000002af037209 */ /* 0x000fc80007810000 */
[----:B------:R-:W-:Y:S01]  /*7f60*/  FMNMX.FTZ R2, R162, R3, !PT ;  /* 0x00000003a2027209 */ /* 0x000fe20007810000 */
[----:B------:R-:W-:Y:S03]  /*7f70*/  MUFU.EX2 R8, R8 ;  /* 0x0000000800087308 */ /* 0x000fe60000000800 */
        /* <DEDUP_REMOVED lines=10> */
[----:B------:R-:W-:Y:S01]  /*8020*/  FMNMX.FTZ R3, R151, R2, !PT ;  /* 0x0000000297037209 */ /* 0x000fe20007810000 */
[----:B------:R-:W-:Y:S02]  /*8030*/  WARPGROUP.DEPBAR.LE gsb0, 0x0 ;  /* 0x00008000000079c5 */ /* 0x000fe40000010000 */
[----:B------:R-:W-:Y:S01]  /*8040*/  WARPGROUP.ARRIVE ;  /* 0x00000000000079c5 */ /* 0x000fe20000000000 */
[----:B------:R-:W-:-:S04]  /*8050*/  FMNMX.FTZ R2, R138, R3, !PT ;  /* 0x000000038a027209 */ /* 0x000fc80007810000 */
        /* <DEDUP_REMOVED lines=13> */
[----:B------:R-:W-:-:S05]  /*8130*/  FMNMX.FTZ R2, R127, R2, !PT ;  /* 0x000000027f027209 */ /* 0x000fca0007810000 */
[----:B------:R-:W0:Y:S02]  /*8140*/  SHFL.BFLY PT, R3, R2, 0x2, 0x1f ;  /* 0x0c401f0002037f89 */ /* 0x000e2400000e0000 */
[----:B0-----:R-:W-:-:S05]  /*8150*/  FMNMX.FTZ R14, R2, R3, !PT ;  /* 0x00000003020e7209 */ /* 0x001fca0007810000 */
[----:B------:R-:W0:Y:S02]  /*8160*/  SHFL.BFLY PT, R3, R14, 0x1, 0x1f ;  /* 0x0c201f000e037f89 */ /* 0x000e2400000e0000 */
[----:B0-----:R-:W-:Y:S01]  /*8170*/  FMNMX.FTZ R3, R14, R3, !PT ;  /* 0x000000030e037209 */ /* 0x001fe20007810000 */
[----:B------:R-:W-:Y:S02]  /*8180*/  WARPGROUP.DEPBAR.LE gsb0, 0x0 ;  /* 0x00008000000079c5 */ /* 0x000fe40000010000 */
[----:B------:R-:W-:-:S06]  /*8190*/  WARPGROUP.ARRIVE ;  /* 0x00000000000079c5 */ /* 0x000fcc0000000000 */
[----:B------:R-:W-:Y:S01]  /*81a0*/  HGMMA.64x192x16.F32.BF16 R24, R192, gdesc[UR8].tnspB, R24, gsb0 ;  /* 0x42e00008c0187df0 */ /* 0x000fe20008001818 */
[----:B------:R-:W-:Y:S01]  /*81b0*/  UIADD3 UR10, UR6, 0x180, URZ ;  /* 0x00000180060a7890 */ /* 0x000fe2000fffe03f */
[----:B------:R-:W-:Y:S01]  /*81c0*/  UMOV UR11, 0x40000040 ;  /* 0x40000040000b7882 */ /* 0x000fe20000000000 */
[----:B------:R-:W-:Y:S02]  /*81d0*/  WARPGROUP.DEPBAR.LE gsb0, 0x0 ;  /* 0x00008000000079c5 */ /* 0x000fe40000010000 */
[----:B------:R-:W-:-:S15]  /*81e0*/  WARPGROUP.ARRIVE ;  /* 0x00000000000079c5 */ /* 0x000fde0000000000 */
[----:B------:R-:W-:Y:S01]  /*81f0*/  HGMMA.64x192x16.F32.BF16 R24, R188, gdesc[UR8].tnspB, R24, gsb0 ;  /* 0x42e00008bc187df0 */ /* 0x000fe20008001818 */
[----:B------:R-:W-:Y:S01]  /*8200*/  UIADD3 UR10, UR6, 0x200, URZ ;  /* 0x00000200060a7890 */ /* 0x000fe2000fffe03f */
[----:B------:R-:W-:Y:S01]  /*8210*/  UMOV UR11, 0x40000040 ;  /* 0x40000040000b7882 */ /* 0x000fe20000000000 */
[----:B------:R-:W-:Y:S02]  /*8220*/  WARPGROUP.DEPBAR.LE gsb0, 0x0 ;  /* 0x00008000000079c5 */ /* 0x000fe40000010000 */
[----:B------:R-:W-:Y:S01]  /*8230*/  WARPGROUP.ARRIVE ;  /* 0x00000000000079c5 */ /* 0x000fe20000000000 */
[----:B------:R-:W-:-:S04]  /*8240*/  FMUL.FTZ R189, R4, R0 ;  /* 0x0000000004bd7220 */ /* 0x000fc80000410000 */
[----:B------:R-:W-:-:S10]  /*8250*/  FFMA.FTZ R13, R153, R0, -R189 ;  /* 0x00000000990d7223 */ /* 0x000fd400000108bd */
[----:B------:R-:W-:Y:S01]  /*8260*/  HGMMA.64x192x16.F32.BF16 R24, R184, gdesc[UR8].tnspB, R24, gsb0 ;  /* 0x42e00008b8187df0 */ /* 0x000fe20008001818 */
[----:B------:R-:W-:Y:S01]  /*8270*/  UIADD3 UR10, UR6, 0x280, URZ ;  /* 0x00000280060a7890 */ /* 0x000fe2000fffe03f */
[-CC-:B------:R-:W-:Y:S01]  /*8280*/  FFMA.FTZ R200, R169, R0.reuse, -R189.reuse ;  /* 0x00000000a9c87223 */ /* 0x180fe200000108bd */
[----:B------:R-:W-:Y:S01]  /*8290*/  UMOV UR11, 0x40000040 ;  /* 0x40000040000b7882 */ /* 0x000fe20000000000 */
[----:B------:R-:W-:Y:S01]  /*82a0*/  UIADD3 UR6, UR6, 0x300, URZ ;  /* 0x0000030006067890 */ /* 0x000fe2000fffe03f */
[-CC-:B------:R-:W-:Y:S01]  /*82b0*/  FFMA.FTZ R153, R129, R0.reuse, -R189.reuse ;  /* 0x0000000081997223 */ /* 0x180fe200000108bd */
        /* <DEDUP_REMOVED lines=19> */
[----:B------:R-:W-:Y:S01]  /*83f0*/  FFMA.FTZ R124, R124, R0, -R189 ;  /* 0x000000007c7c7223 */ /* 0x000fe200000108bd */
[----:B------:R-:W-:Y:S01]  /*8400*/  MUFU.EX2 R11, R11 ;  /* 0x0000000b000b7308 */ /* 0x000fe20000000800 */
[----:B------:R-:W-:-:S04]  /*8410*/  IMAD.U32 R133, RZ, RZ, UR38 ;  /* 0x00000026ff857e24 */ /* 0x000fc8000f8e00ff */
[----:B------:R-:W-:-:S03]  /*8420*/  @!P1 VIADD R133, R133, 0x36840 ;  /* 0x0003684085859836 */ /* 0x000fc60000000000 */
[----:B------:R-:W-:Y:S02]  /*8430*/  MUFU.EX2 R200, R200 ;  /* 0x000000c800c87308 */ /* 0x000fe40000000800 */
[----:B------:R-:W-:-:S06]  /*8440*/  @!P1 PRMT R133, RZ, 0x654, R133 ;  /* 0x00000654ff859816 */ /* 0x000fcc0000000085 */
[----:B------:R-:W-:Y:S08]  /*8450*/  MUFU.EX2 R202, R202 ;  /* 0x000000ca00ca7308 */ /* 0x000ff00000000800 */
        /* <DEDUP_REMOVED lines=19> */
[----:B------:R-:W-:Y:S01]  /*8590*/  MUFU.EX2 R121, R121 ;  /* 0x0000007900797308 */ /* 0x000fe20000000800 */
[----:B------:R-:W-:-:S02]  /*85a0*/  WARPGROUP.DEPBAR.LE gsb0, 0x0 ;  /* 0x00008000000079c5 */ /* 0x000fc40000010000 */
[----:B------:R-:W-:Y:S01]  /*85b0*/  WARPGROUP.ARRIVE ;  /* 0x00000000000079c5 */ /* 0x000fe20000000000 */
[-CC-:B------:R-:W-:Y:S01]  /*85c0*/  FFMA.FTZ R184, R136, R0.reuse, -R189.reuse ;  /* 0x0000000088b87223 */ /* 0x180fe200000108bd */
[----:B------:R-:W-:-:S04]  /*85d0*/  FFMA.FTZ R186, R140, R0, -R189 ;  /* 0x000000008cba7223 */ /* 0x000fc800000108bd */
[----:B------:R-:W-:Y:S01]  /*85e0*/  HGMMA.64x192x16.F32.BF16 R24, R180, gdesc[UR8].tnspB, R24, gsb0 ;  /* 0x42e00008b4187df0 */ /* 0x000fe20008001818 */
[----:B------:R-:W-:Y:S01]  /*85f0*/  UMOV UR10, UR6 ;  /* 0x00000006000a7c82 */ /* 0x000fe20008000000 */
[----:B------:R-:W-:Y:S01]  /*8600*/  UMOV UR11, 0x40000040 ;  /* 0x40000040000b7882 */ /* 0x000fe20000000000 */
[----:B------:R-:W-:Y:S08]  /*8610*/  MUFU.EX2 R184, R184 ;  /* 0x000000b800b87308 */ /* 0x000ff00000000800 */
[----:B------:R-:W-:Y:S01]  /*8620*/  MUFU.EX2 R186, R186 ;  /* 0x000000ba00ba7308 */ /* 0x000fe20000000800 */
[----:B------:R-:W-:-:S02]  /*8630*/  WARPGROUP.DEPBAR.LE gsb0, 0x0 ;  /* 0x00008000000079c5 */ /* 0x000fc40000010000 */
[----:B------:R-:W-:Y:S01]  /*8640*/  WARPGROUP.ARRIVE ;  /* 0x00000000000079c5 */ /* 0x000fe20000000000 */
[-CC-:B------:R-:W-:Y:S01]  /*8650*/  FFMA.FTZ R180, R128, R0.reuse, -R189.reuse ;  /* 0x0000000080b47223 */ /* 0x180fe200000108bd */
[-CC-:B------:R-:W-:Y:S01]  /*8660*/  FFMA.FTZ R182, R132, R0.reuse, -R189.reuse ;  /* 0x0000000084b67223 */ /* 0x180fe200000108bd */
[-C--:B------:R-:W-:Y:S01]  /*8670*/  FFMA.FTZ R189, R125, R0.reuse, -R189 ;  /* 0x000000007dbd7223 */ /* 0x080fe200000108bd */
[----:B------:R-:W-:Y:S02]  /*8680*/  FADD.FTZ R125, -R3, R9 ;  /* 0x00000009037d7221 */ /* 0x000fe40000010100 */
[----:B------:R-:W-:Y:S01]  /*8690*/  HGMMA.64x192x16.F32.BF16 R24, R176, gdesc[UR8].tnspB, R24, gsb0 ;  /* 0x42e00008b0187df0 */ /* 0x000fe20008001818 */
[----:B------:R0:W-:Y:S01]  /*86a0*/  MUFU.EX2 R9, R189 ;  /* 0x000000bd00097308 */ /* 0x0001e20000000800 */
[-C--:B------:R-:W-:Y:S01]  /*86b0*/  FMUL.FTZ R2, R125, R0.reuse ;  /* 0x000000007d027220 */ /* 0x080fe20000410000 */
[----:B------:R-:W-:-:S04]  /*86c0*/  FMUL.FTZ R125, R3, R0 ;  /* 0x00000000037d7220 */ /* 0x000fc80000410000 */
[-CC-:B------:R-:W-:Y:S01]  /*86d0*/  FFMA.FTZ R201, R170, R0.reuse, -R125.reuse ;  /* 0x00000000aac97223 */ /* 0x180fe2000001087d */
[-CC-:B------:R-:W-:Y:S01]  /*86e0*/  FFMA.FTZ R20, R171, R0.reuse, -R125.reuse ;  /* 0x00000000ab147223 */ /* 0x180fe2000001087d */
[----:B------:R-:W-:Y:S01]  /*86f0*/  MUFU.EX2 R2, R2 ;  /* 0x0000000200027308 */ /* 0x000fe20000000800 */
[-CC-:B------:R-:W-:Y:S01]  /*8700*/  FFMA.FTZ R203, R174, R0.reuse, -R125.reuse ;  /* 0x00000000aecb7223 */ /* 0x180fe2000001087d */
[-CC-:B------:R-:W-:Y:S01]  /*8710*/  FFMA.FTZ R120, R175, R0.reuse, -R125.reuse ;  /* 0x00000000af787223 */ /* 0x180fe2000001087d */
[-CC-:B0-----:R-:W-:Y:S01]  /*8720*/  FFMA.FTZ R189, R146, R0.reuse, -R125.reuse ;  /* 0x0000000092bd7223 */ /* 0x181fe2000001087d */
[-CC-:B------:R-:W-:Y:S01]  /*8730*/  FFMA.FTZ R197, R162, R0.reuse, -R125.reuse ;  /* 0x00000000a2c57223 */ /* 0x180fe2000001087d */
[----:B------:R-:W-:Y:S02]  /*8740*/  IMAD.U32 R146, RZ, RZ, UR7 ;  /* 0x00000007ff927e24 */ /* 0x000fe4000f8e00ff */
[-CC-:B------:R-:W-:Y:S01]  /*8750*/  FFMA.FTZ R124, R163, R0.reuse, -R125.reuse ;  /* 0x00000000a37c7223 */ /* 0x180fe2000001087d */
[-CC-:B------:R-:W-:Y:S01]  /*8760*/  FFMA.FTZ R199, R166, R0.reuse, -R125.reuse ;  /* 0x00000000a6c77223 */ /* 0x180fe2000001087d */
[----:B------:R-:W0:Y:S01]  /*8770*/  MUFU.EX2 R201, R201 ;  /* 0x000000c900c97308 */ /* 0x000e220000000800 */
[-CC-:B------:R-:W-:Y:S01]  /*8780*/  FFMA.FTZ R185, R138, R0.reuse, -R125.reuse ;  /* 0x000000008ab97223 */ /* 0x180fe2000001087d */
[----:B------:R-:W-:Y:S01]  /*8790*/  @!P1 IADD3 R146, R146, 0x36860, RZ ;  /* 0x0003686092929810 */ /* 0x000fe20007ffe0ff */
[-CC-:B------:R-:W-:Y:S01]  /*87a0*/  FFMA.FTZ R128, R167, R0.reuse, -R125.reuse ;  /* 0x00000000a7807223 */ /* 0x180fe2000001087d */
[-CC-:B------:R-:W-:Y:S01]  /*87b0*/  FFMA.FTZ R193, R154, R0.reuse, -R125.reuse ;  /* 0x000000009ac17223 */ /* 0x180fe2000001087d */
[-CC-:B------:R-:W-:Y:S01]  /*87c0*/  FFMA.FTZ R132, R155, R0.reuse, -R125.reuse ;  /* 0x000000009b847223 */ /* 0x180fe2000001087d */
[----:B------:R-:W-:Y:S01]  /*87d0*/  @!P1 PRMT R146, RZ, 0x654, R146 ;  /* 0x00000654ff929816 */ /* 0x000fe20000000092 */
[-CC-:B------:R-:W-:Y:S01]  /*87e0*/  FFMA.FTZ R187, R142, R0.reuse, -R125.reuse ;  /* 0x000000008ebb7223 */ /* 0x180fe2000001087d */
[----:B------:R-:W1:Y:S01]  /*87f0*/  MUFU.EX2 R20, R20 ;  /* 0x0000001400147308 */ /* 0x000e620000000800 */
[-CC-:B------:R-:W-:Y:S01]  /*8800*/  FFMA.FTZ R195, R158, R0.reuse, -R125.reuse ;  /* 0x000000009ec37223 */ /* 0x180fe2000001087d */
[-CC-:B------:R-:W-:Y:S01]  /*8810*/  FFMA.FTZ R181, R130, R0.reuse, -R125.reuse ;  /* 0x0000000082b57223 */ /* 0x180fe2000001087d */
[-CC-:B------:R-:W-:Y:S01]  /*8820*/  FFMA.FTZ R136, R159, R0.reuse, -R125.reuse ;  /* 0x000000009f887223 */ /* 0x180fe2000001087d */
[-CC-:B------:R-:W-:Y:S01]  /*8830*/  FFMA.FTZ R140, R147, R0.reuse, -R125.reuse ;  /* 0x00000000938c7223 */ /* 0x180fe2000001087d */
[-CC-:B------:R-:W-:Y:S01]  /*8840*/  FFMA.FTZ R191, R150, R0.reuse, -R125.reuse ;  /* 0x0000000096bf7223 */ /* 0x180fe2000001087d */
[-CC-:B------:R-:W-:Y:S01]  /*8850*/  FFMA.FTZ R144, R151, R0.reuse, -R125.reuse ;  /* 0x0000000097907223 */ /* 0x180fe2000001087d */
[-C--:B------:R-:W-:Y:S01]  /*8860*/  FFMA.FTZ R143, R143, R0.reuse, -R125 ;  /* 0x000000008f8f7223 */ /* 0x080fe2000001087d */
[----:B------:R-:W2:Y:S01]  /*8870*/  MUFU.EX2 R203, R203 ;  /* 0x000000cb00cb7308 */ /* 0x000ea20000000800 */
[----:B0-----:R-:W-:Y:S01]  /*8880*/  FFMA.FTZ R5, R2, R5, R201 ;  /* 0x0000000502057223 */ /* 0x001fe200000100c9 */
[-CC-:B------:R-:W-:Y:S01]  /*8890*/  FFMA.FTZ R131, R131, R0.reuse, -R125.reuse ;  /* 0x0000000083837223 */ /* 0x180fe2000001087d */
[-CC-:B------:R-:W-:Y:S01]  /*88a0*/  FFMA.FTZ R134, R134, R0.reuse, -R125.reuse ;  /* 0x0000000086867223 */ /* 0x180fe2000001087d */
[-CC-:B------:R-:W-:Y:S01]  /*88b0*/  FFMA.FTZ R135, R135, R0.reuse, -R125.reuse ;  /* 0x0000000087877223 */ /* 0x180fe2000001087d */
[-CC-:B------:R-:W-:Y:S01]  /*88c0*/  FFMA.FTZ R123, R123, R0.reuse, -R125.reuse ;  /* 0x000000007b7b7223 */ /* 0x180fe2000001087d */
[----:B------:R-:W-:-:S02]  /*88d0*/  FFMA.FTZ R126, R126, R0, -R125 ;  /* 0x000000007e7e7223 */ /* 0x000fc4000001087d */
[----:B------:R-:W0:Y:S01]  /*88e0*/  MUFU.EX2 R120, R120 ;  /* 0x0000007800787308 */ /* 0x000e220000000800 */
[C---:B-1----:R-:W-:Y:S01]  /*88f0*/  FADD.FTZ R138, R20.reuse, R5 ;  /* 0x00000005148a7221 */ /* 0x042fe20000010000 */
[----:B------:R-:W-:-:S06]  /*8900*/  F2FP.BF16.F32.PACK_AB R201, R20, R201 ;  /* 0x000000c914c9723e */ /* 0x000fcc00000010ff */
[----:B------:R-:W1:Y:S01]  /*8910*/  MUFU.EX2 R197, R197 ;  /* 0x000000c500c57308 */ /* 0x000e620000000800 */
[----:B--2---:R-:W-:-:S07]  /*8920*/  FADD.FTZ R5, R203, R138 ;  /* 0x0000008acb057221 */ /* 0x004fce0000010000 */
[----:B------:R-:W2:Y:S01]  /*8930*/  MUFU.EX2 R124, R124 ;  /* 0x0000007c007c7308 */ /* 0x000ea20000000800 */
[C---:B0-----:R-:W-:Y:S01]  /*8940*/  FADD.FTZ R138, R120.reuse, R5 ;  /* 0x00000005788a7221 */ /* 0x041fe20000010000 */
[----:B------:R-:W-:-:S06]  /*8950*/  F2FP.BF16.F32.PACK_AB R203, R120, R203 ;  /* 0x000000cb78cb723e */ /* 0x000fcc00000010ff */
[----:B------:R-:W0:Y:S01]  /*8960*/  MUFU.EX2 R199, R199 ;  /* 0x000000c700c77308 */ /* 0x000e220000000800 */
[----:B-1----:R-:W-:-:S07]  /*8970*/  FADD.FTZ R5, R197, R138 ;  /* 0x0000008ac5057221 */ /* 0x002fce0000010000 */
[----:B------:R-:W1:Y:S01]  /*8980*/  MUFU.EX2 R128, R128 ;  /* 0x0000008000807308 */ /* 0x000e620000000800 */
[----:B--2---:R-:W-:Y:S01]  /*8990*/  FADD.FTZ R130, R124, R5 ;  /* 0x000000057c827221 */ /* 0x004fe20000010000 */
[----:B------:R-:W-:Y:S01]  /*89a0*/  FFMA.FTZ R5, R122, R0, -R125 ;  /* 0x000000007a057223 */ /* 0x000fe2000001087d */
[----:B------:R-:W-:-:S05]  /*89b0*/  F2FP.BF16.F32.PACK_AB R197, R124, R197 ;  /* 0x000000c57cc5723e */ /* 0x000fca00000010ff */
[----:B------:R-:W2:Y:S08]  /*89c0*/  MUFU.EX2 R193, R193 ;  /* 0x000000c100c17308 */ /* 0x000eb00000000800 */
[----:B------:R-:W3:Y:S08]  /*89d0*/  MUFU.EX2 R132, R132 ;  /* 0x0000008400847308 */ /* 0x000ef00000000800 */
[----:B------:R-:W4:Y:S08]  /*89e0*/  MUFU.EX2 R195, R195 ;  /* 0x000000c300c37308 */ /* 0x000f300000000800 */
[----:B------:R-:W5:Y:S08]  /*89f0*/  MUFU.EX2 R136, R136 ;  /* 0x0000008800887308 */ /* 0x000f700000000800 */
[----:B------:R-:W5:Y:S08]  /*8a00*/  MUFU.EX2 R189, R189 ;  /* 0x000000bd00bd7308 */ /* 0x000f700000000800 */
[----:B------:R-:W5:Y:S08]  /*8a10*/  MUFU.EX2 R140, R140 ;  /* 0x0000008c008c7308 */ /* 0x000f700000000800 */
[----:B------:R-:W5:Y:S08]  /*8a20*/  MUFU.EX2 R191, R191 ;  /* 0x000000bf00bf7308 */ /* 0x000f700000000800 */
[----:B------:R-:W5:Y:S08]  /*8a30*/  MUFU.EX2 R144, R144 ;  /* 0x0000009000907308 */ /* 0x000f700000000800 */
[----:B------:R-:W5:Y:S08]  /*8a40*/  MUFU.EX2 R185, R185 ;  /* 0x000000b900b97308 */ /* 0x000f700000000800 */
        /* <DEDUP_REMOVED lines=8> */
[----:B------:R0:W-:Y:S05]  /*8ad0*/  @!P1 SYNCS.ARRIVE.TRANS64.RED.A1T0 RZ, [R133+URZ], RZ ;  /* 0x000000ff85ff99a7 */ /* 0x0001ea000810043f */
[----:B------:R-:W-:Y:S01]  /*8ae0*/  MUFU.EX2 R135, R135 ;  /* 0x0000008700877308 */ /* 0x000fe20000000800 */
[----:B------:R-:W-:Y:S02]  /*8af0*/  F2FP.BF16.F32.PACK_AB R178, R9, R14 ;  /* 0x0000000e09b2723e */ /* 0x000fe400000010ff */
[----:B------:R-:W-:Y:S01]  /*8b00*/  F2FP.BF16.F32.PACK_AB R176, R121, R12 ;  /* 0x0000000c79b0723e */ /* 0x000fe200000010ff */
[----:B0-----:R-:W-:Y:S01]  /*8b10*/  FFMA.FTZ R133, R8, R6, R11 ;  /* 0x0000000608857223 */ /* 0x001fe2000001000b */
[----:B------:R0:W-:Y:S01]  /*8b20*/  @!P1 SYNCS.ARRIVE.TRANS64.RED.A1T0 RZ, [R146+URZ], RZ ;  /* 0x000000ff92ff99a7 */ /* 0x0001e2000810043f */
[-CC-:B------:R-:W-:Y:S01]  /*8b30*/  FFMA.FTZ R6, R139, R0.reuse, -R125.reuse ;  /* 0x000000008b067223 */ /* 0x180fe2000001087d */
[----:B------:R-:W-:Y:S01]  /*8b40*/  FFMA.FTZ R125, R127, R0, -R125 ;  /* 0x000000007f7d7223 */ /* 0x000fe2000001087d */
[C---:B------:R-:W-:Y:S01]  /*8b50*/  FADD.FTZ R133, R200.reuse, R133 ;  /* 0x00000085c8857221 */ /* 0x040fe20000010000 */
[----:B------:R-:W-:Y:S01]  /*8b60*/  F2FP.BF16.F32.PACK_AB R200, R200, R11 ;  /* 0x0000000bc8c8723e */ /* 0x000fe200000010ff */
[----:B------:R-:W-:Y:S02]  /*8b70*/  MUFU.EX2 R177, R5 ;  /* 0x0000000500b17308 */ /* 0x000fe40000000800 */
[----:B0-----:R-:W-:Y:S01]  /*8b80*/  FADD.FTZ R146, R202, R133 ;  /* 0x00000085ca927221 */ /* 0x001fe20000010000 */
[----:B------:R-:W-:-:S03]  /*8b90*/  F2FP.BF16.F32.PACK_AB R202, R169, R202 ;  /* 0x000000caa9ca723e */ /* 0x000fc600000010ff */
[----:B------:R-:W-:Y:S02]  /*8ba0*/  FADD.FTZ R133, R169, R146 ;  /* 0x00000092a9857221 */ /* 0x000fe40000010000 */
[----:B------:R-:W0:Y:S02]  /*8bb0*/  MUFU.EX2 R6, R6 ;  /* 0x0000000600067308 */ /* 0x000e240000000800 */
[----:B------:R-:W-:Y:S01]  /*8bc0*/  FADD.FTZ R142, R196, R133 ;  /* 0x00000085c48e7221 */ /* 0x000fe20000010000 */
[----:B------:R-:W-:-:S03]  /*8bd0*/  F2FP.BF16.F32.PACK_AB R196, R161, R196 ;  /* 0x000000c4a1c4723e */ /* 0x000fc600000010ff */
[----:B------:R-:W-:Y:S02]  /*8be0*/  FADD.FTZ R133, R161, R142 ;  /* 0x0000008ea1857221 */ /* 0x000fe40000010000 */
[----:B------:R-:W0:Y:S02]  /*8bf0*/  MUFU.EX2 R123, R123 ;  /* 0x0000007b007b7308 */ /* 0x000e240000000800 */
[----:B------:R-:W-:Y:S01]  /*8c00*/  FADD.FTZ R138, R198, R133 ;  /* 0x00000085c68a7221 */ /* 0x000fe20000010000 */
[----:B------:R-:W-:Y:S01]  /*8c10*/  FADD.FTZ R133, R199, R130 ;  /* 0x00000082c7857221 */ /* 0x000fe20000010000 */
[C---:B------:R-:W-:Y:S02]  /*8c20*/  F2FP.BF16.F32.PACK_AB R198, R15.reuse, R198 ;  /* 0x000000c60fc6723e */ /* 0x040fe400000010ff */
[----:B------:R-:W-:Y:S01]  /*8c30*/  FADD.FTZ R139, R15, R138 ;  /* 0x0000008a0f8b7221 */ /* 0x000fe20000010000 */
[C---:B-1----:R-:W-:Y:S01]  /*8c40*/  FADD.FTZ R130, R128.reuse, R133 ;  /* 0x0000008580827221 */ /* 0x042fe20000010000 */
[----:B------:R-:W1:Y:S01]  /*8c50*/  MUFU.EX2 R179, R126 ;  /* 0x0000007e00b37308 */ /* 0x000e620000000800 */
[----:B------:R-:W-:Y:S01]  /*8c60*/  F2FP.BF16.F32.PACK_AB R199, R128, R199 ;  /* 0x000000c780c7723e */ /* 0x000fe200000010ff */
[----:B------:R-:W-:Y:S01]  /*8c70*/  FADD.FTZ R138, R192, R139 ;  /* 0x0000008bc08a7221 */ /* 0x000fe20000010000 */
[----:B--2---:R-:W-:Y:S01]  /*8c80*/  FADD.FTZ R133, R193, R130 ;  /* 0x00000082c1857221 */ /* 0x004fe20000010000 */
[----:B------:R-:W-:-:S02]  /*8c90*/  F2FP.BF16.F32.PACK_AB R192, R13, R192 ;  /* 0x000000c00dc0723e */ /* 0x000fc400000010ff */
[----:B------:R-:W-:Y:S01]  /*8ca0*/  FADD.FTZ R127, R13, R138 ;  /* 0x0000008a0d7f7221 */ /* 0x000fe20000010000 */
[C---:B---3--:R-:W-:Y:S01]  /*8cb0*/  FADD.FTZ R130, R132.reuse, R133 ;  /* 0x0000008584827221 */ /* 0x048fe20000010000 */
[----:B------:R-:W2:Y:S01]  /*8cc0*/  MUFU.EX2 R125, R125 ;  /* 0x0000007d007d7308 */ /* 0x000ea20000000800 */
[----:B------:R-:W-:Y:S01]  /*8cd0*/  F2FP.BF16.F32.PACK_AB R193, R132, R193 ;  /* 0x000000c184c1723e */ /* 0x000fe200000010ff */
[----:B------:R-:W-:Y:S01]  /*8ce0*/  FADD.FTZ R138, R194, R127 ;  /* 0x0000007fc28a7221 */ /* 0x000fe20000010000 */
[----:B----4-:R-:W-:Y:S01]  /*8cf0*/  FADD.FTZ R11, R195, R130 ;  /* 0x00000082c30b7221 */ /* 0x010fe20000010000 */
[C---:B------:R-:W-:Y:S02]  /*8d00*/  F2FP.BF16.F32.PACK_AB R194, R21.reuse, R194 ;  /* 0x000000c215c2723e */ /* 0x040fe400000010ff */
[----:B------:R-:W-:Y:S01]  /*8d10*/  FADD.FTZ R127, R21, R138 ;  /* 0x0000008a157f7221 */ /* 0x000fe20000010000 */
[C---:B-----5:R-:W-:Y:S01]  /*8d20*/  FADD.FTZ R130, R136.reuse, R11 ;  /* 0x0000000b88827221 */ /* 0x060fe20000010000 */
[----:B------:R-:W-:-:S02]  /*8d30*/  F2FP.BF16.F32.PACK_AB R195, R136, R195 ;  /* 0x000000c388c3723e */ /* 0x000fc400000010ff */
[----:B------:R-:W-:Y:S01]  /*8d40*/  FADD.FTZ R20, R188, R127 ;  /* 0x0000007fbc147221 */ /* 0x000fe20000010000 */
[----:B------:R-:W-:Y:S01]  /*8d50*/  FADD.FTZ R11, R189, R130 ;  /* 0x00000082bd0b7221 */ /* 0x000fe20000010000 */
[C---:B------:R-:W-:Y:S02]  /*8d60*/  F2FP.BF16.F32.PACK_AB R188, R145.reuse, R188 ;  /* 0x000000bc91bc723e */ /* 0x040fe400000010ff */
[----:B------:R-:W-:Y:S01]  /*8d70*/  FADD.FTZ R127, R145, R20 ;  /* 0x00000014917f7221 */ /* 0x000fe20000010000 */
[C---:B------:R-:W-:Y:S01]  /*8d80*/  FADD.FTZ R20, R140.reuse, R11 ;  /* 0x0000000b8c147221 */ /* 0x040fe20000010000 */
[----:B------:R-:W-:Y:S02]  /*8d90*/  F2FP.BF16.F32.PACK_AB R189, R140, R189 ;  /* 0x000000bd8cbd723e */ /* 0x000fe400000010ff */
[----:B------:R-:W-:Y:S01]  /*8da0*/  FADD.FTZ R120, R190, R127 ;  /* 0x0000007fbe787221 */ /* 0x000fe20000010000 */
[----:B------:R-:W-:Y:S01]  /*8db0*/  FADD.FTZ R11, R191, R20 ;  /* 0x00000014bf0b7221 */ /* 0x000fe20000010000 */
[----:B------:R-:W-:-:S02]  /*8dc0*/  F2FP.BF16.F32.PACK_AB R190, R149, R190 ;  /* 0x000000be95be723e */ /* 0x000fc400000010ff */
[----:B------:R-:W-:Y:S01]  /*8dd0*/  FADD.FTZ R13, R149, R120 ;  /* 0x00000078950d7221 */ /* 0x000fe20000010000 */
[C---:B------:R-:W-:Y:S01]  /*8de0*/  FADD.FTZ R20, R144.reuse, R11 ;  /* 0x0000000b90147221 */ /* 0x040fe20000010000 */
[----:B------:R-:W-:Y:S02]  /*8df0*/  F2FP.BF16.F32.PACK_AB R191, R144, R191 ;  /* 0x000000bf90bf723e */ /* 0x000fe400000010ff */
[----:B------:R-:W-:Y:S01]  /*8e00*/  FADD.FTZ R120, R184, R13 ;  /* 0x0000000db8787221 */ /* 0x000fe20000010000 */
[----:B------:R-:W-:Y:S01]  /*8e10*/  FADD.FTZ R11, R185, R20 ;  /* 0x00000014b90b7221 */ /* 0x000fe20000010000 */
[C---:B0-----:R-:W-:Y:S02]  /*8e20*/  F2FP.BF16.F32.PACK_AB R185, R6.reuse, R185 ;  /* 0x000000b906b9723e */ /* 0x041fe400000010ff */
[C---:B------:R-:W-:Y:S01]  /*8e30*/  FADD.FTZ R13, R137.reuse, R120 ;  /* 0x00000078890d7221 */ /* 0x040fe20000010000 */
[----:B------:R-:W-:Y:S01]  /*8e40*/  FADD.FTZ R20, R6, R11 ;  /* 0x0000000b06147221 */ /* 0x000fe20000010000 */
[----:B------:R-:W-:-:S02]  /*8e50*/  F2FP.BF16.F32.PACK_AB R184, R137, R184 ;  /* 0x000000b889b8723e */ /* 0x000fc400000010ff */
[----:B------:R-:W-:Y:S01]  /*8e60*/  FADD.FTZ R120, R186, R13 ;  /* 0x0000000dba787221 */ /* 0x000fe20000010000 */
[----:B------:R-:W-:Y:S01]  /*8e70*/  FADD.FTZ R11, R187, R20 ;  /* 0x00000014bb0b7221 */ /* 0x000fe20000010000 */
[C---:B------:R-:W-:Y:S02]  /*8e80*/  F2FP.BF16.F32.PACK_AB R186, R141.reuse, R186 ;  /* 0x000000ba8dba723e */ /* 0x040fe400000010ff */
[----:B------:R-:W-:Y:S01]  /*8e90*/  FADD.FTZ R13, R141, R120 ;  /* 0x000000788d0d7221 */ /* 0x000fe20000010000 */
[C---:B------:R-:W-:Y:S01]  /*8ea0*/  FADD.FTZ R20, R122.reuse, R11 ;  /* 0x0000000b7a147221 */ /* 0x040fe20000010000 */
[----:B------:R-:W-:Y:S01]  /*8eb0*/  F2FP.BF16.F32.PACK_AB R187, R122, R187 ;  /* 0x000000bb7abb723e */ /* 0x000fe200000010ff */
[----:B------:R-:W-:Y:S02]  /*8ec0*/  IMAD.MOV.U32 R11, RZ, RZ, R4 ;  /* 0x000000ffff0b7224 */ /* 0x000fe400078e0004 */
        /* <DEDUP_REMOVED lines=8> */
[C---:B------:R-:W-:Y:S02]  /*8f50*/  F2FP.BF16.F32.PACK_AB R182, R129.reuse, R182 ;  /* 0x000000b681b6723e */ /* 0x040fe400000010ff */
[----:B------:R-:W-:Y:S01]  /*8f60*/  FADD.FTZ R5, R129, R6 ;  /* 0x0000000681057221 */ /* 0x000fe20000010000 */
[C---:B------:R-:W-:Y:S01]  /*8f70*/  FADD.FTZ R20, R135.reuse, R20 ;  /* 0x0000001487147221 */ /* 0x040fe20000010000 */
[----:B------:R-:W-:-:S02]  /*8f80*/  F2FP.BF16.F32.PACK_AB R183, R135, R183 ;  /* 0x000000b787b7723e */ /* 0x000fc400000010ff */
[----:B------:R-:W-:Y:S01]  /*8f90*/  FADD.FTZ R6, R12, R5 ;  /* 0x000000050c067221 */ /* 0x000fe20000010000 */
[----:B------:R-:W-:Y:S01]  /*8fa0*/  FADD.FTZ R20, R177, R20 ;  /* 0x00000014b1147221 */ /* 0x000fe20000010000 */
[----:B------:R-:W-:Y:S02]  /*8fb0*/  F2FP.BF16.F32.PACK_AB R177, R123, R177 ;  /* 0x000000b17bb1723e */ /* 0x000fe400000010ff */
[----:B------:R-:W-:Y:S01]  /*8fc0*/  FADD.FTZ R5, R121, R6 ;  /* 0x0000000679057221 */ /* 0x000fe20000010000 */
[----:B------:R-:W-:-:S03]  /*8fd0*/  FADD.FTZ R20, R123, R20 ;  /* 0x000000147b147221 */ /* 0x000fc60000010000 */
[----:B------:R-:W-:Y:S01]  /*8fe0*/  FADD.FTZ R6, R14, R5 ;  /* 0x000000050e067221 */ /* 0x000fe20000010000 */
[----:B-1----:R-:W-:Y:S01]  /*8ff0*/  FADD.FTZ R20, R179, R20 ;  /* 0x00000014b3147221 */ /* 0x002fe20000010000 */
[----:B--2---:R-:W-:Y:S02]  /*9000*/  F2FP.BF16.F32.PACK_AB R179, R125, R179 ;  /* 0x000000b37db3723e */ /* 0x004fe400000010ff */
[----:B------:R-:W-:Y:S01]  /*9010*/  FADD.FTZ R6, R9, R6 ;  /* 0x0000000609067221 */ /* 0x000fe20000010000 */
[----:B------:R-:W-:Y:S01]  /*9020*/  FADD.FTZ R5, R125, R20 ;  /* 0x000000147d057221 */ /* 0x000fe20000010000 */
[----:B------:R-:W-:Y:S01]  /*9030*/  IMAD.MOV.U32 R9, RZ, RZ, R3 ;  /* 0x000000ffff097224 */ /* 0x000fe200078e0003 */
[----:B------:R-:W-:Y:S06]  /*9040*/  @P2 BRA `(.L_x_24) ;  /* 0xffffffc400142947 */ /* 0x000fec000383ffff */
.L_x_15:
[----:B------:R-:W-:Y:S06]  /*9050*/  BAR.ARV 0x8, 0x180 ;  /* 0x0206000000007b1d */ /* 0x000fec0000002000 */
        /* <DEDUP_REMOVED lines=96> */
[----:B------:R-:W-:Y:S06]  /*9660*/  @!P0 BRA `(.L_x_25) ;  /* 0x0000000000048947 */ /* 0x000fec0003800000 */
[----:B------:R-:W-:Y:S01]  /*9670*/  BPT.TRAP 0x1 ;  /* 0x000000040000795c */ /* 0x000fe20000300000 */
.L_x_25:
        /* <DEDUP_REMOVED lines=9> */
.L_x_26:
[----:B-1----:R-:W-:Y:S05]  /*9710*/  @P2 BRA `(.L_x_27) ;  /* 0x0000000000082947 */ /* 0x002fea0003800000 */
[----:B------:R-:W1:Y:S02]  /*9720*/  SYNCS.PHASECHK.TRANS64.TRYWAIT P0, [UR12+0x36850], R2 ;  /* 0x03685002ff0075a7 */ /* 0x000e64000800014c */
[----:B-1----:R-:W-:Y:S05]  /*9730*/  @!P0 BRA `(.L_x_28) ;  /* 0x0000006c001c8947 */ /* 0x002fea0003800000 */
.L_x_27:
[----:B------:R-:W-:Y:S01]  /*9740*/  UIADD3 UR5, UR4, 0x400, URZ ;  /* 0x0000040004057890 */ /* 0x000fe2000fffe03f */
[----:B------:R-:W-:Y:S01]  /*9750*/  WARPGROUP.ARRIVE ;  /* 0x00000000000079c5 */ /* 0x000fe20000000000 */
[----:B------:R-:W-:Y:S01]  /*9760*/  UMOV UR7, 0x40000040 ;  /* 0x4000004000077882 */ /* 0x000fe20000000000 */
[----:B-1----:R-:W1:Y:S01]  /*9770*/  SHFL.BFLY PT, R7, R6, 0x2, 0x1f ;  /* 0x0c401f0006077f89 */ /* 0x002e6200000e0000 */
[----:B------:R-:W-:Y:S01]  /*9780*/  USHF.R.U32.HI UR5, URZ, 0x4, UR5 ;  /* 0x000000043f057899 */ /* 0x000fe20008011605 */
[----:B------:R-:W-:Y:S01]  /*9790*/  CS2R R142, SRZ ;  /* 0x00000000008e7805 */ /* 0x000fe2000001ff00 */
[----:B------:R-:W-:Y:S01]  /*97a0*/  IMAD.MOV.U32 R131, RZ, RZ, -0x800000 ;  /* 0xff800000ff837424 */ /* 0x000fe200078e00ff */
[----:B0-----:R-:W0:Y:S01]  /*97b0*/  SHFL.BFLY PT, R2, R5, 0x2, 0x1f ;  /* 0x0c401f0005027f89 */ /* 0x001e2200000e0000 */
[----:B------:R-:W-:Y:S01]  /*97c0*/  ULOP3.LUT UR5, UR5, 0x3fff, URZ, 0xc0, !UPT ;  /* 0x00003fff05057892 */ /* 0x000fe2000f8ec03f */
[----:B------:R-:W-:Y:S01]  /*97d0*/  IMAD.MOV.U32 R130, RZ, RZ, -0x800000 ;  /* 0xff800000ff827424 */ /* 0x000fe200078e00ff */
[----:B------:R-:W2:Y:S01]  /*97e0*/  LDC R132, c[0x0][0xbe8] ;  /* 0x0002fa00ff847b82 */ /* 0x000ea20000000800 */
[----:B------:R-:W-:Y:S01]  /*97f0*/  R2UR UR13, R208 ;  /* 0x00000000d00d72ca */ /* 0x000fe200000e0000 */
[----:B------:R-:W-:Y:S01]  /*9800*/  ULOP3.LUT UR5, UR5, 0x3800000, URZ, 0xfc, !UPT ;  /* 0x0380000005057892 */ /* 0x000fe2000f8efc3f */
[----:B------:R-:W-:Y:S01]  /*9810*/  R2UR UR15, R209 ;  /* 0x00000000d10f72ca */ /* 0x000fe200000e0000 */
[----:B------:R-:W-:Y:S01]  /*9820*/  ULDC UR10, c[0x0][0xc44] ;  /* 0x00031100000a7ab9 */ /* 0x000fe20000000800 */
[----:B------:R-:W-:Y:S01]  /*9830*/  R2UR UR14, R207 ;  /* 0x00000000cf0e72ca */ /* 0x000fe200000e0000 */
[----:B------:R-:W-:-:S02]  /*9840*/  UIMAD UR8, UR36, 0xa80, UR5 ;  /* 0x00000a80240878a4 */ /* 0x000fc4000f8e0205 */
[----:B------:R-:W3:Y:S05]  /*9850*/  LDC R161, c[0x0][0xc38] ;  /* 0x00030e00ffa17b82 */ /* 0x000eea0000000800 */
[----:B------:R-:W-:Y:S02]  /*9860*/  UMOV UR6, UR8 ;  /* 0x0000000800067c82 */ /* 0x000fe40008000000 */
[----:B------:R-:W-:Y:S01]  /*9870*/  HGMMA.64x192x16.F32.BF16 R24, R200, gdesc[UR4].tnspB, R24, gsb0 ;  /* 0x42e00004c8187df0 */ /* 0x000fe20008001818 */
[----:B------:R-:W-:Y:S02]  /*9880*/  UIADD3 UR6, UR8, 0x80, URZ ;  /* 0x0000008008067890 */ /* 0x000fe4000fffe03f */
[----:B------:R-:W4:Y:S01]  /*9890*/  S2UR UR5, SR_SWINHI ;  /* 0x00000000000579c3 */ /* 0x000f220000002f00 */
[----:B------:R-:W-:Y:S01]  /*98a0*/  UMOV UR7, 0x40000040 ;  /* 0x4000004000077882 */ /* 0x000fe20000000000 */
[----:B-1----:R-:W-:Y:S01]  /*98b0*/  FADD.FTZ R7, R7, R6 ;  /* 0x0000000607077221 */ /* 0x002fe20000010000 */
[----:B0-----:R-:W-:Y:S01]  /*98c0*/  FADD.FTZ R8, R2, R5 ;  /* 0x0000000502087221 */ /* 0x001fe20000010000 */
[----:B------:R-:W-:-:S03]  /*98d0*/  IMAD R5, R205, 0x40, R17 ;  /* 0x00000040cd057824 */ /* 0x000fc600078e0211 */
[----:B------:R-:W0:Y:S04]  /*98e0*/  SHFL.BFLY PT, R2, R7, 0x1, 0x1f ;  /* 0x0c201f0007027f89 */ /* 0x000e2800000e0000 */
[----:B------:R-:W1:Y:S01]  /*98f0*/  SHFL.BFLY PT, R9, R8, 0x1, 0x1f ;  /* 0x0c201f0008097f89 */ /* 0x000e6200000e0000 */
[----:B0-----:R-:W-:Y:S01]  /*9900*/  FADD.FTZ R10, R7, R2 ;  /* 0x00000002070a7221 */ /* 0x001fe20000010000 */
[----:B-1----:R-:W-:-:S04]  /*9910*/  FADD.FTZ R9, R8, R9 ;  /* 0x0000000908097221 */ /* 0x002fc80000010000 */
[----:B------:R-:W-:Y:S02]  /*9920*/  FSETP.NE.FTZ.AND P0, PT, R10, RZ, PT ;  /* 0x000000ff0a00720b */ /* 0x000fe40003f15000 */
[----:B------:R-:W-:-:S11]  /*9930*/  FSETP.NE.FTZ.AND P2, PT, R9, RZ, PT ;  /* 0x000000ff0900720b */ /* 0x000fd60003f55000 */
[----:B------:R-:W0:Y:S02]  /*9940*/  @P0 MUFU.LG2 R2, R10 ;  /* 0x0000000a00020308 */ /* 0x000e240000000c00 */
[----:B------:R-:W-:-:S06]  /*9950*/  @P2 FMUL.FTZ R7, R0, 0.69314718246459960938 ;  /* 0x3f31721800072820 */ /* 0x000fcc0000410000 */
[----:B------:R-:W1:Y:S08]  /*9960*/  @P2 MUFU.LG2 R6, R9 ;  /* 0x0000000900062308 */ /* 0x000e700000000c00 */
[----:B------:R2:W-:Y:S01]  /*9970*/  @P2 MUFU.RCP R142, R9 ;  /* 0x00000009008e2308 */ /* 0x0005e20000001000 */
[----:B0-----:R-:W-:-:S07]  /*9980*/  @P0 FMUL.FTZ R2, R2, 0.69314718246459960938 ;  /* 0x3f31721802020820 */ /* 0x001fce0000410000 */
[----:B------:R0:W3:Y:S01]  /*9990*/  @P0 MUFU.RCP R143, R10 ;  /* 0x0000000a008f0308 */ /* 0x0000e20000001000 */
[----:B-1----:R-:W-:-:S04]  /*99a0*/  @P2 FMUL.FTZ R6, R6, 0.69314718246459960938 ;  /* 0x3f31721806062820 */ /* 0x002fc80000410000 */
[----:B------:R-:W-:Y:S01]  /*99b0*/  @P2 FFMA.FTZ R130, R7, R3, R6 ;  /* 0x0000000307822223 */ /* 0x000fe20000010006 */
[----:B------:R-:W-:Y:S02]  /*99c0*/  WARPGROUP.DEPBAR.LE gsb0, 0x0 ;  /* 0x00008000000079c5 */ /* 0x000fe40000010000 */
[----:B------:R-:W-:-:S06]  /*99d0*/  WARPGROUP.ARRIVE ;  /* 0x00000000000079c5 */ /* 0x000fcc0000000000 */
[----:B----4-:R-:W-:Y:S01]  /*99e0*/  HGMMA.64x192x16.F32.BF16 R24, R196, gdesc[UR4].tnspB, R24, gsb0 ;  /* 0x42e00004c4187df0 */ /* 0x010fe20008001818 */
        /* <DEDUP_REMOVED lines=17> */
[----:B------:R-:W-:Y:S01]  /*9b00*/  UIADD3 UR8, UR8, 0x300, URZ ;  /* 0x0000030008087890 */ /* 0x000fe2000fffe03f */
[----:B------:R-:W-:Y:S02]  /*9b10*/  WARPGROUP.DEPBAR.LE gsb0, 0x0 ;  /* 0x00008000000079c5 */ /* 0x000fe40000010000 */
[----:B------:R-:W-:-:S14]  /*9b20*/  WARPGROUP.ARRIVE ;  /* 0x00000000000079c5 */ /* 0x000fdc0000000000 */
[----:B------:R-:W-:Y:S01]  /*9b30*/  HGMMA.64x192x16.F32.BF16 R24, R180, gdesc[UR4].tnspB, R24, gsb0 ;  /* 0x42e00004b4187df0 */ /* 0x000fe20008001818 */
[----:B------:R-:W-:Y:S01]  /*9b40*/  UMOV UR6, UR4 ;  /* 0x0000000400067c82 */ /* 0x000fe20008000000 */
[----:B------:R-:W-:Y:S01]  /*9b50*/  UMOV UR7, UR5 ;  /* 0x0000000500077c82 */ /* 0x000fe20008000000 */
[----:B------:R-:W-:Y:S01]  /*9b60*/  UIADD3 UR5, -UR13, URZ, URZ ;  /* 0x0000003f0d057290 */ /* 0x000fe2000fffe13f */
[----:B------:R-:W-:Y:S01]  /*9b70*/  IMAD.U32 R126, RZ, RZ, UR6 ;  /* 0x00000006ff7e7e24 */ /* 0x000fe2000f8e00ff */
[----:B------:R-:W-:Y:S01]  /*9b80*/  UMOV UR6, UR8 ;  /* 0x0000000800067c82 */ /* 0x000fe20008000000 */
[----:B------:R-:W-:Y:S01]  /*9b90*/  IMAD.U32 R127, RZ, RZ, UR7 ;  /* 0x00000007ff7f7e24 */ /* 0x000fe2000f8e00ff */
[----:B------:R-:W-:Y:S01]  /*9ba0*/  UMOV UR7, 0x40000040 ;  /* 0x4000004000077882 */ /* 0x000fe20000000000 */
[----:B------:R-:W-:Y:S01]  /*9bb0*/  UIMAD UR10, UR10, UR5, UR15 ;  /* 0x000000050a0a72a4 */ /* 0x000fe2000f8e020f */
[----:B------:R-:W-:Y:S01]  /*9bc0*/  IMAD.WIDE R140, R213, 0x2, R126 ;  /* 0x00000002d58c7825 */ /* 0x000fe200078e027e */
[----:B------:R-:W-:-:S02]  /*9bd0*/  ULDC.64 UR8, c[0x0][0xb90] ;  /* 0x0002e40000087ab9 */ /* 0x000fc40000000a00 */
[----:B------:R-:W-:Y:S01]  /*9be0*/  USHF.R.S32.HI UR11, URZ, 0x1f, UR10 ;  /* 0x0000001f3f0b7899 */ /* 0x000fe2000801140a */
[----:B------:R-:W-:-:S04]  /*9bf0*/  IMAD.WIDE R126, R5, 0x2, R126 ;  /* 0x00000002057e7825 */ /* 0x000fc800078e027e */
[----:B------:R-:W-:Y:S01]  /*9c00*/  @P0 FMUL.FTZ R5, R0, 0.69314718246459960938 ;  /* 0x3f31721800050820 */ /* 0x000fe20000410000 */
[C---:B------:R-:W-:Y:S01]  /*9c10*/  IADD3 R121, P6, R140.reuse, 0x8020, RZ ;  /* 0x000080208c797810 */ /* 0x040fe20007fde0ff */
[----:B------:R-:W-:Y:S01]  /*9c20*/  UIMAD UR5, UR11, UR8, URZ ;  /* 0x000000080b0572a4 */ /* 0x000fe2000f8e023f */
[C---:B------:R-:W-:Y:S01]  /*9c30*/  IADD3 R135, P4, R140.reuse, 0x8060, RZ ;  /* 0x000080608c877810 */ /* 0x040fe20007f9e0ff */
[----:B------:R-:W-:Y:S01]  /*9c40*/  @P0 FFMA.FTZ R131, R5, R4, R2 ;  /* 0x0000000405830223 */ /* 0x000fe20000010002 */
[----:B------:R-:W-:Y:S01]  /*9c50*/  LOP3.LUT R2, R121, 0x380, RZ, 0xc0, !PT ;  /* 0x0000038079027812 */ /* 0x000fe200078ec0ff */
[----:B------:R-:W-:Y:S01]  /*9c60*/  IMAD.X R137, RZ, RZ, R141, P6 ;  /* 0x000000ffff897224 */ /* 0x000fe200030e068d */
[----:B------:R-:W-:Y:S01]  /*9c70*/  LOP3.LUT R134, R135, 0x380, RZ, 0xc0, !PT ;  /* 0x0000038087867812 */ /* 0x000fe200078ec0ff */
[----:B------:R-:W-:Y:S01]  /*9c80*/  UIMAD UR5, UR10, UR9, UR5 ;  /* 0x000000090a0572a4 */ /* 0x000fe2000f8e0205 */
[C---:B------:R-:W-:Y:S02]  /*9c90*/  IADD3 R21, P5, R140.reuse, 0x8000, RZ ;  /* 0x000080008c157810 */ /* 0x040fe40007fbe0ff */
[----:B------:R-:W-:-:S02]  /*9ca0*/  LOP3.LUT R3, R140, 0x380, RZ, 0xc0, !PT ;  /* 0x000003808c037812 */ /* 0x000fc400078ec0ff */
[----:B------:R-:W-:Y:S01]  /*9cb0*/  SHF.R.U64 R2, R2, 0x3, RZ ;  /* 0x0000000302027819 */ /* 0x000fe200000012ff */
[--C-:B------:R-:W-:Y:S01]  /*9cc0*/  IMAD.X R157, RZ, RZ, R141.reuse, P5 ;  /* 0x000000ffff9d7224 */ /* 0x100fe200028e068d */
[----:B------:R-:W-:Y:S02]  /*9cd0*/  SHF.R.U64 R134, R134, 0x3, RZ ;  /* 0x0000000386867819 */ /* 0x000fe400000012ff */
[C---:B------:R-:W-:Y:S02]  /*9ce0*/  IADD3 R8, P3, R140.reuse, 0x8040, RZ ;  /* 0x000080408c087810 */ /* 0x040fe40007f7e0ff */
[----:B------:R-:W-:Y:S02]  /*9cf0*/  IADD3 R15, P2, R140, 0x4060, RZ ;  /* 0x000040608c0f7810 */ /* 0x000fe40007f5e0ff */
[----:B------:R-:W-:Y:S01]  /*9d00*/  LOP3.LUT R0, R21, 0x380, RZ, 0xc0, !PT ;  /* 0x0000038015007812 */ /* 0x000fe200078ec0ff */
[--C-:B------:R-:W-:Y:S01]  /*9d10*/  IMAD.X R159, RZ, RZ, R141.reuse, P3 ;  /* 0x000000ffff9f7224 */ /* 0x100fe200018e068d */
[----:B------:R-:W-:Y:S01]  /*9d20*/  SHF.R.U64 R3, R3, 0x3, RZ ;  /* 0x0000000303037819 */ /* 0x000fe200000012ff */
[----:B------:R-:W-:Y:S01]  /*9d30*/  IMAD.X R155, RZ, RZ, R141, P2 ;  /* 0x000000ffff9b7224 */ /* 0x000fe200010e068d */
[----:B------:R-:W-:-:S02]  /*9d40*/  LOP3.LUT R136, R2, R121, RZ, 0x3c, !PT ;  /* 0x0000007902887212 */ /* 0x000fc400078e3cff */
[----:B------:R-:W-:Y:S01]  /*9d50*/  LOP3.LUT R134, R134, R135, RZ, 0x3c, !PT ;  /* 0x0000008786867212 */ /* 0x000fe200078e3cff */
[----:B------:R-:W-:Y:S01]  /*9d60*/  IMAD.X R135, RZ, RZ, R141, P4 ;  /* 0x000000ffff877224 */ /* 0x000fe200020e068d */
[----:B------:R-:W-:Y:S02]  /*9d70*/  LOP3.LUT R6, R8, 0x380, RZ, 0xc0, !PT ;  /* 0x0000038008067812 */ /* 0x000fe400078ec0ff */
[----:B------:R-:W-:Y:S02]  /*9d80*/  SHF.R.U64 R0, R0, 0x3, RZ ;  /* 0x0000000300007819 */ /* 0x000fe400000012ff */
[----:B------:R-:W-:Y:S02]  /*9d90*/  LOP3.LUT R2, R15, 0x380, RZ, 0xc0, !PT ;  /* 0x000003800f027812 */ /* 0x000fe400078ec0ff */
[C---:B------:R-:W-:Y:S02]  /*9da0*/  IADD3 R5, P0, R140.reuse, 0x20, RZ ;  /* 0x000000208c057810 */ /* 0x040fe40007f1e0ff */
[----:B------:R-:W-:-:S02]  /*9db0*/  IADD3 R4, P4, R140, 0x4040, RZ ;  /* 0x000040408c047810 */ /* 0x000fc40007f9e0ff */
[C---:B------:R-:W-:Y:S01]  /*9dc0*/  IADD3 R13, P3, R140.reuse, 0x4020, RZ ;  /* 0x000040208c0d7810 */ /* 0x040fe20007f7e0ff */
[--C-:B------:R-:W-:Y:S01]  /*9dd0*/  IMAD.X R145, RZ, RZ, R141.reuse, P0 ;  /* 0x000000ffff917224 */ /* 0x100fe200000e068d */
[C---:B------:R-:W-:Y:S01]  /*9de0*/  IADD3 R11, P6, R140.reuse, 0x4000, RZ ;  /* 0x000040008c0b7810 */ /* 0x040fe20007fde0ff */
[--C-:B------:R-:W-:Y:S01]  /*9df0*/  IMAD.X R139, RZ, RZ, R141.reuse, P4 ;  /* 0x000000ffff8b7224 */ /* 0x100fe200020e068d */
[C---:B--2---:R-:W-:Y:S01]  /*9e00*/  IADD3 R9, P5, R140.reuse, 0x60, RZ ;  /* 0x000000608c097810 */ /* 0x044fe20007fbe0ff */
[--C-:B------:R-:W-:Y:S01]  /*9e10*/  IMAD.X R153, RZ, RZ, R141.reuse, P3 ;  /* 0x000000ffff997224 */ /* 0x100fe200018e068d */
[----:B------:R-:W-:Y:S01]  /*9e20*/  IADD3 R7, P2, R140, 0x40, RZ ;  /* 0x000000408c077810 */ /* 0x000fe20007f5e0ff */
[--C-:B------:R-:W-:Y:S01]  /*9e30*/  IMAD.X R151, RZ, RZ, R141.reuse, P6 ;  /* 0x000000ffff977224 */ /* 0x100fe200030e068d */
[----:B------:R-:W-:Y:S01]  /*9e40*/  LOP3.LUT R140, R3, R140, RZ, 0x3c, !PT ;  /* 0x0000008c038c7212 */ /* 0x000fe200078e3cff */
[--C-:B------:R-:W-:Y:S01]  /*9e50*/  IMAD.X R149, RZ, RZ, R141.reuse, P5 ;  /* 0x000000ffff957224 */ /* 0x100fe200028e068d */
[----:B------:R-:W-:Y:S01]  /*9e60*/  SHF.R.U64 R3, R6, 0x3, RZ ;  /* 0x0000000306037819 */ /* 0x000fe200000012ff */
[----:B------:R-:W-:Y:S01]  /*9e70*/  IMAD.X R147, RZ, RZ, R141, P2 ;  /* 0x000000ffff937224 */ /* 0x000fe200010e068d */
[----:B------:R-:W-:-:S02]  /*9e80*/  LOP3.LUT R156, R0, R21, RZ, 0x3c, !PT ;  /* 0x00000015009c7212 */ /* 0x000fc400078e3cff */
[----:B------:R-:W-:Y:S02]  /*9e90*/  SHF.R.U64 R2, R2, 0x3, RZ ;  /* 0x0000000302027819 */ /* 0x000fe400000012ff */
[----:B------:R-:W-:Y:S02]  /*9ea0*/  LOP3.LUT R0, R5, 0x380, RZ, 0xc0, !PT ;  /* 0x0000038005007812 */ /* 0x000fe400078ec0ff */
[----:B------:R-:W-:Y:S02]  /*9eb0*/  LOP3.LUT R158, R3, R8, RZ, 0x3c, !PT ;  /* 0x00000008039e7212 */ /* 0x000fe400078e3cff */
[----:B------:R-:W-:Y:S02]  /*9ec0*/  LOP3.LUT R154, R2, R15, RZ, 0x3c, !PT ;  /* 0x0000000f029a7212 */ /* 0x000fe400078e3cff */
[----:B------:R-:W-:Y:S02]  /*9ed0*/  SHF.R.U64 R0, R0, 0x3, RZ ;  /* 0x0000000300007819 */ /* 0x000fe400000012ff */
[----:B------:R-:W-:-:S02]  /*9ee0*/  LOP3.LUT R3, R4, 0x380, RZ, 0xc0, !PT ;  /* 0x0000038004037812 */ /* 0x000fc400078ec0ff */
[----:B------:R-:W-:Y:S02]  /*9ef0*/  LOP3.LUT R2, R13, 0x380, RZ, 0xc0, !PT ;  /* 0x000003800d027812 */ /* 0x000fe400078ec0ff */
[----:B------:R-:W-:Y:S02]  /*9f00*/  LOP3.LUT R6, R9, 0x380, RZ, 0xc0, !PT ;  /* 0x0000038009067812 */ /* 0x000fe400078ec0ff */
[----:B------:R-:W-:Y:S02]  /*9f10*/  LOP3.LUT R144, R0, R5, RZ, 0x3c, !PT ;  /* 0x0000000500907212 */ /* 0x000fe400078e3cff */
[----:B------:R-:W-:Y:S02]  /*9f20*/  SHF.R.U64 R3, R3, 0x3, RZ ;  /* 0x0000000303037819 */ /* 0x000fe400000012ff */
[----:B------:R-:W-:Y:S02]  /*9f30*/  SHF.R.U64 R2, R2, 0x3, RZ ;  /* 0x0000000302027819 */ /* 0x000fe400000012ff */
[----:B------:R-:W-:-:S02]  /*9f40*/  SHF.R.U64 R6, R6, 0x3, RZ ;  /* 0x0000000306067819 */ /* 0x000fc400000012ff */
[----:B------:R-:W-:Y:S02]  /*9f50*/  LOP3.LUT R0, R11, 0x380, RZ, 0xc0, !PT ;  /* 0x000003800b007812 */ /* 0x000fe400078ec0ff */
[----:B------:R-:W-:Y:S02]  /*9f60*/  IADD3 R21, P2, R126, 0x5000, RZ ;  /* 0x000050007e157810 */ /* 0x000fe40007f5e0ff */
[----:B------:R-:W-:Y:S02]  /*9f70*/  LOP3.LUT R138, R3, R4, RZ, 0x3c, !PT ;  /* 0x00000004038a7212 */ /* 0x000fe400078e3cff */
[----:B------:R-:W-:Y:S02]  /*9f80*/  LOP3.LUT R152, R2, R13, RZ, 0x3c, !PT ;  /* 0x0000000d02987212 */ /* 0x000fe400078e3cff */
[----:B------:R-:W-:Y:S02]  /*9f90*/  LOP3.LUT R148, R6, R9, RZ, 0x3c, !PT ;  /* 0x0000000906947212 */ /* 0x000fe400078e3cff */
[----:B------:R-:W-:-:S02]  /*9fa0*/  SHF.R.U64 R0, R0, 0x3, RZ ;  /* 0x0000000300007819 */ /* 0x000fc400000012ff */
[C---:B------:R-:W-:Y:S02]  /*9fb0*/  IADD3 R3, P4, R126.reuse, 0x1000, RZ ;  /* 0x000010007e037810 */ /* 0x040fe40007f9e0ff */
[C---:B------:R-:W-:Y:S02]  /*9fc0*/  IADD3 R5, P3, R126.reuse, 0x2000, RZ ;  /* 0x000020007e057810 */ /* 0x040fe40007f7e0ff */
[C---:B------:R-:W-:Y:S02]  /*9fd0*/  IADD3 R9, P6, R126.reuse, 0x3000, RZ ;  /* 0x000030007e097810 */ /* 0x040fe40007fde0ff */
[----:B------:R-:W-:Y:S02]  /*9fe0*/  IADD3 R13, P5, R126, 0x4000, RZ ;  /* 0x000040007e0d7810 */ /* 0x000fe40007fbe0ff */
[----:B------:R-:W-:Y:S02]  /*9ff0*/  LOP3.LUT R20, R21, 0x380, RZ, 0xc0, !PT ;  /* 0x0000038015147812 */ /* 0x000fe400078ec0ff */
[----:B------:R-:W-:-:S02]  /*a000*/  LOP3.LUT R150, R0, R11, RZ, 0x3c, !PT ;  /* 0x0000000b00967212 */ /* 0x000fc400078e3cff */
[----:B------:R-:W-:Y:S02]  /*a010*/  LOP3.LUT R2, R3, 0x380, RZ, 0xc0, !PT ;  /* 0x0000038003027812 */ /* 0x000fe400078ec0ff */
[----:B------:R-:W-:Y:S02]  /*a020*/  LOP3.LUT R4, R5, 0x380, RZ, 0xc0, !PT ;  /* 0x0000038005047812 */ /* 0x000fe400078ec0ff */
[----:B------:R-:W-:Y:S02]  /*a030*/  LOP3.LUT R8, R9, 0x380, RZ, 0xc0, !PT ;  /* 0x0000038009087812 */ /* 0x000fe400078ec0ff */
[----:B------:R-:W-:Y:S02]  /*a040*/  LOP3.LUT R12, R13, 0x380, RZ, 0xc0, !PT ;  /* 0x000003800d0c7812 */ /* 0x000fe400078ec0ff */
[----:B------:R-:W-:Y:S02]  /*a050*/  LOP3.LUT R0, R7, 0x380, RZ, 0xc0, !PT ;  /* 0x0000038007007812 */ /* 0x000fe400078ec0ff */
[----:B------:R-:W-:-:S02]  /*a060*/  SHF.R.U64 R20, R20, 0x3, RZ ;  /* 0x0000000314147819 */ /* 0x000fc400000012ff */
[----:B------:R-:W-:Y:S02]  /*a070*/  LOP3.LUT R11, R126, 0x380, RZ, 0xc0, !PT ;  /* 0x000003807e0b7812 */ /* 0x000fe400078ec0ff */
[----:B------:R-:W-:Y:S02]  /*a080*/  SHF.R.U64 R2, R2, 0x3, RZ ;  /* 0x0000000302027819 */ /* 0x000fe400000012ff */
[----:B------:R-:W-:Y:S02]  /*a090*/  SHF.R.U64 R4, R4, 0x3, RZ ;  /* 0x0000000304047819 */ /* 0x000fe400000012ff */
[----:B------:R-:W-:Y:S02]  /*a0a0*/  SHF.R.U64 R8, R8, 0x3, RZ ;  /* 0x0000000308087819 */ /* 0x000fe400000012ff */
[----:B------:R-:W-:Y:S02]  /*a0b0*/  SHF.R.U64 R12, R12, 0x3, RZ ;  /* 0x000000030c0c7819 */ /* 0x000fe400000012ff */
[----:B------:R-:W-:-:S02]  /*a0c0*/  SHF.R.U64 R0, R0, 0x3, RZ ;  /* 0x0000000300007819 */ /* 0x000fc400000012ff */
[----:B------:R-:W-:Y:S01]  /*a0d0*/  LOP3.LUT R20, R20, R21, RZ, 0x3c, !PT ;  /* 0x0000001514147212 */ /* 0x000fe200078e3cff */
[--C-:B------:R-:W-:Y:S01]  /*a0e0*/  IMAD.X R21, RZ, RZ, R127.reuse, P2 ;  /* 0x000000ffff157224 */ /* 0x100fe200010e067f */
[----:B------:R-:W-:Y:S02]  /*a0f0*/  IADD3 R133, P2, R126, 0xb000, RZ ;  /* 0x0000b0007e857810 */ /* 0x000fe40007f5e0ff */
[----:B------:R-:W-:Y:S02]  /*a100*/  SHF.R.U64 R11, R11, 0x3, RZ ;  /* 0x000000030b0b7819 */ /* 0x000fe400000012ff */
[----:B------:R-:W-:Y:S01]  /*a110*/  LOP3.LUT R2, R2, R3, RZ, 0x3c, !PT ;  /* 0x0000000302027212 */ /* 0x000fe200078e3cff */
[--C-:B------:R-:W-:Y:S01]  /*a120*/  IMAD.X R3, RZ, RZ, R127.reuse, P4 ;  /* 0x000000ffff037224 */ /* 0x100fe200020e067f */
[----:B------:R-:W-:Y:S01]  /*a130*/  LOP3.LUT R4, R4, R5, RZ, 0x3c, !PT ;  /* 0x0000000504047212 */ /* 0x000fe200078e3cff */
[--C-:B------:R-:W-:Y:S01]  /*a140*/  IMAD.X R5, RZ, RZ, R127.reuse, P3 ;  /* 0x000000ffff057224 */ /* 0x100fe200018e067f */
[----:B------:R-:W-:Y:S01]  /*a150*/  LOP3.LUT R8, R8, R9, RZ, 0x3c, !PT ;  /* 0x0000000908087212 */ /* 0x000fe200078e3cff */
[--C-:B------:R-:W-:Y:S01]  /*a160*/  IMAD.X R9, RZ, RZ, R127.reuse, P6 ;  /* 0x000000ffff097224 */ /* 0x100fe200030e067f */
[----:B------:R-:W-:Y:S01]  /*a170*/  LOP3.LUT R12, R12, R13, RZ, 0x3c, !PT ;  /* 0x0000000d0c0c7212 */ /* 0x000fe200078e3cff */
[----:B------:R-:W-:Y:S01]  /*a180*/  IMAD.X R13, RZ, RZ, R127, P5 ;  /* 0x000000ffff0d7224 */ /* 0x000fe200028e067f */
[----:B------:R-:W-:-:S02]  /*a190*/  LOP3.LUT R146, R0, R7, RZ, 0x3c, !PT ;  /* 0x0000000700927212 */ /* 0x000fc400078e3cff */
[C---:B------:R-:W-:Y:S02]  /*a1a0*/  IADD3 R121, P0, R126.reuse, 0x6000, RZ ;  /* 0x000060007e797810 */ /* 0x040fe40007f1e0ff */
[C---:B------:R-:W-:Y:S02]  /*a1b0*/  IADD3 R125, P4, R126.reuse, 0x7000, RZ ;  /* 0x000070007e7d7810 */ /* 0x040fe40007f9e0ff */
[C---:B------:R-:W-:Y:S02]  /*a1c0*/  IADD3 R7, P3, R126.reuse, 0x8000, RZ ;  /* 0x000080007e077810 */ /* 0x040fe40007f7e0ff */
[C---:B------:R-:W-:Y:S02]  /*a1d0*/  IADD3 R15, P6, R126.reuse, 0x9000, RZ ;  /* 0x000090007e0f7810 */ /* 0x040fe40007fde0ff */
[----:B------:R-:W-:Y:S02]  /*a1e0*/  IADD3 R123, P5, R126, 0xa000, RZ ;  /* 0x0000a0007e7b7810 */ /* 0x000fe40007fbe0ff */
[----:B------:R-:W-:Y:S01]  /*a1f0*/  MOV R145, R144 ;  /* 0x0000009000917202 */ /* 0x000fe20000000f00 */
[----:B------:R-:W-:Y:S01]  /*a200*/  IMAD.U32 R144, RZ, RZ, UR12 ;  /* 0x0000000cff907e24 */ /* 0x000fe2000f8e00ff */
[----:B------:R-:W-:Y:S01]  /*a210*/  LOP3.LUT R126, R11, R126, RZ, 0x3c, !PT ;  /* 0x0000007e0b7e7212 */ /* 0x000fe200078e3cff */
[----:B------:R-:W-:Y:S01]  /*a220*/  IMAD.X R11, RZ, RZ, R127, P2 ;  /* 0x000000ffff0b7224 */ /* 0x000fe200010e067f */
[----:B------:R-:W-:Y:S01]  /*a230*/  ISETP.NE.AND P2, PT, R132, 0x1, PT ;  /* 0x000000018400780c */ /* 0x000fe20003f45270 */
[----:B------:R-:W-:Y:S01]  /*a240*/  @!P1 VIADD R144, R144, 0x36860 ;  /* 0x0003686090909836 */ /* 0x000fe20000000000 */
[----:B------:R-:W-:Y:S01]  /*a250*/  MOV R141, R140 ;  /* 0x0000008c008d7202 */ /* 0x000fe20000000f00 */
[----:B------:R-:W-:Y:S01]  /*a260*/  USHF.R.S32.HI UR12, URZ, 0x1f, UR13 ;  /* 0x0000001f3f0c7899 */ /* 0x000fe2000801140d */
[----:B------:R-:W-:-:S02]  /*a270*/  MOV R140, R150 ;  /* 0x00000096008c7202 */ /* 0x000fc40000000f00 */
[----:B------:R-:W-:Y:S02]  /*a280*/  @!P1 PRMT R150, RZ, 0x654, R144 ;  /* 0x00000654ff969816 */ /* 0x000fe40000000090 */
[----:B------:R-:W-:Y:S02]  /*a290*/  LOP3.LUT R0, R133, 0x380, RZ, 0xc0, !PT ;  /* 0x0000038085007812 */ /* 0x000fe400078ec0ff */
[----:B------:R-:W-:Y:S02]  /*a2a0*/  MOV R144, R148 ;  /* 0x0000009400907202 */ /* 0x000fe40000000f00 */
[----:B------:R-:W-:Y:S01]  /*a2b0*/  SHF.R.U64 R0, R0, 0x3, RZ ;  /* 0x0000000300007819 */ /* 0x000fe200000012ff */
[----:B------:R-:W1:Y:S01]  /*a2c0*/  @P2 LDC R151, c[0x0][0xbf0] ;  /* 0x0002fc00ff972b82 */ /* 0x000e620000000800 */
[----:B------:R-:W-:Y:S02]  /*a2d0*/  MOV R146, R146 ;  /* 0x0000009200927202 */ /* 0x000fe40000000f00 */
[----:B0-----:R-:W-:Y:S01]  /*a2e0*/  LOP3.LUT R10, R0, R133, RZ, 0x3c, !PT ;  /* 0x00000085000a7212 */ /* 0x001fe200078e3cff */
[----:B------:R-:W-:Y:S01]  /*a2f0*/  IMAD R0, RZ, RZ, -UR15 ;  /* 0x8000000fff007e24 */ /* 0x000fe2000f8e02ff */
[----:B------:R-:W-:-:S02]  /*a300*/  LOP3.LUT R120, R121, 0x380, RZ, 0xc0, !PT ;  /* 0x0000038079787812 */ /* 0x000fc400078ec0ff */
[----:B------:R-:W-:Y:S01]  /*a310*/  LOP3.LUT R6, R7, 0x380, RZ, 0xc0, !PT ;  /* 0x0000038007067812 */ /* 0x000fe200078ec0ff */
[----:B---3--:R-:W-:Y:S01]  /*a320*/  IMAD R0, R161, R0, UR14 ;  /* 0x0000000ea1007e24 */ /* 0x008fe2000f8e0200 */
[----:B------:R-:W-:Y:S02]  /*a330*/  SHF.R.U64 R120, R120, 0x3, RZ ;  /* 0x0000000378787819 */ /* 0x000fe400000012ff */
[----:B------:R-:W-:Y:S01]  /*a340*/  MOV R138, R138 ;  /* 0x0000008a008a7202 */ /* 0x000fe20000000f00 */
[----:B------:R-:W-:Y:S01]  /*a350*/  IMAD R147, R0, 0x80, R212 ;  /* 0x0000008000937824 */ /* 0x000fe200078e02d4 */
[----:B------:R-:W-:Y:S01]  /*a360*/  LOP3.LUT R120, R120, R121, RZ, 0x3c, !PT ;  /* 0x0000007978787212 */ /* 0x000fe200078e3cff */
[----:B------:R-:W-:Y:S01]  /*a370*/  IMAD.X R121, RZ, RZ, R127, P0 ;  /* 0x000000ffff797224 */ /* 0x000fe200000e067f */
[----:B------:R-:W-:Y:S02]  /*a380*/  SHF.R.U64 R6, R6, 0x3, RZ ;  /* 0x0000000306067819 */ /* 0x000fe400000012ff */
[----:B------:R-:W-:-:S02]  /*a390*/  MOV R139, R152 ;  /* 0x00000098008b7202 */ /* 0x000fc40000000f00 */
[----:B------:R-:W-:Y:S01]  /*a3a0*/  LOP3.LUT R6, R6, R7, RZ, 0x3c, !PT ;  /* 0x0000000706067212 */ /* 0x000fe200078e3cff */
[----:B------:R-:W-:Y:S01]  /*a3b0*/  IMAD.X R7, RZ, RZ, R127, P3 ;  /* 0x000000ffff077224 */ /* 0x000fe200018e067f */
[----:B------:R-:W-:Y:S02]  /*a3c0*/  MOV R136, R136 ;  /* 0x0000008800887202 */ /* 0x000fe40000000f00 */
[----:B------:R-:W-:Y:S01]  /*a3d0*/  MOV R133, R154 ;  /* 0x0000009a00857202 */ /* 0x000fe20000000f00 */
[----:B------:R-:W-:Y:S02]  /*a3e0*/  WARPGROUP.DEPBAR.LE gsb0, 0x0 ;  /* 0x00008000000079c5 */ /* 0x000fe40000010000 */
[----:B------:R-:W-:Y:S01]  /*a3f0*/  WARPGROUP.ARRIVE ;  /* 0x00000000000079c5 */ /* 0x000fe20000000000 */
[----:B------:R-:W-:Y:S02]  /*a400*/  MOV R137, R156 ;  /* 0x0000009c00897202 */ /* 0x000fe40000000f00 */
[----:B------:R-:W-:-:S02]  /*a410*/  MOV R134, R134 ;  /* 0x0000008600867202 */ /* 0x000fc40000000f00 */
[----:B------:R-:W-:Y:S01]  /*a420*/  MOV R135, R158 ;  /* 0x0000009e00877202 */ /* 0x000fe20000000f00 */
[----:B------:R-:W-:Y:S01]  /*a430*/  HGMMA.64x192x16.F32.BF16 R24, R176, gdesc[UR4].tnspB, R24, gsb0 ;  /* 0x42e00004b0187df0 */ /* 0x000fe20008001818 */
[----:B------:R-:W-:Y:S01]  /*a440*/  UIMAD.WIDE.U32 UR6, UR10, UR8, URZ ;  /* 0x000000080a0672a5 */ /* 0x000fe2000f8e003f */
[----:B------:R-:W-:Y:S02]  /*a450*/  LOP3.LUT R124, R125, 0x380, RZ, 0xc0, !PT ;  /* 0x000003807d7c7812 */ /* 0x000fe400078ec0ff */
[----:B------:R-:W-:Y:S01]  /*a460*/  LOP3.LUT R14, R15, 0x380, RZ, 0xc0, !PT ;  /* 0x000003800f0e7812 */ /* 0x000fe200078ec0ff */
[----:B------:R-:W-:Y:S01]  /*a470*/  ULDC.64 UR8, c[0x0][0x208] ;  /* 0x0000820000087ab9 */ /* 0x000fe20000000a00 */
[----:B------:R-:W-:Y:S01]  /*a480*/  LOP3.LUT R122, R123, 0x380, RZ, 0xc0, !PT ;  /* 0x000003807b7a7812 */ /* 0x000fe200078ec0ff */
[----:B------:R-:W-:Y:S01]  /*a490*/  IMAD.U32 R128, RZ, RZ, UR6 ;  /* 0x00000006ff807e24 */ /* 0x000fe2000f8e00ff */
[----:B------:R-:W-:Y:S02]  /*a4a0*/  UIADD3 UR6, UR7, UR5, URZ ;  /* 0x0000000507067290 */ /* 0x000fe4000fffe03f */
[----:B------:R-:W-:Y:S01]  /*a4b0*/  IMAD.U32 R129, RZ, RZ, UR7 ;  /* 0x00000007ff817e24 */ /* 0x000fe2000f8e00ff */
[----:B------:R-:W-:Y:S01]  /*a4c0*/  SHF.R.U64 R124, R124, 0x3, RZ ;  /* 0x000000037c7c7819 */ /* 0x000fe200000012ff */
[----:B------:R-:W-:Y:S01]  /*a4d0*/  ULDC UR5, c[0x0][0xa88] ;  /* 0x0002a20000057ab9 */ /* 0x000fe20000000800 */
[----:B------:R-:W-:Y:S01]  /*a4e0*/  SHF.R.U64 R14, R14, 0x3, RZ ;  /* 0x000000030e0e7819 */ /* 0x000fe200000012ff */
[----:B------:R-:W-:Y:S01]  /*a4f0*/  IMAD.U32 R129, RZ, RZ, UR6 ;  /* 0x00000006ff817e24 */ /* 0x000fe2000f8e00ff */
[----:B------:R-:W-:Y:S01]  /*a500*/  ULDC.64 UR6, c[0x0][0xb88] ;  /* 0x0002e20000067ab9 */ /* 0x000fe20000000a00 */
[----:B------:R-:W-:-:S02]  /*a510*/  SHF.R.U64 R122, R122, 0x3, RZ ;  /* 0x000000037a7a7819 */ /* 0x000fc400000012ff */
[----:B------:R-:W-:Y:S02]  /*a520*/  LOP3.LUT R124, R124, R125, RZ, 0x3c, !PT ;  /* 0x0000007d7c7c7212 */ /* 0x000fe400078e3cff */
[----:B------:R-:W-:Y:S01]  /*a530*/  LOP3.LUT R14, R14, R15, RZ, 0x3c, !PT ;  /* 0x0000000f0e0e7212 */ /* 0x000fe200078e3cff */
[--C-:B------:R-:W-:Y:S01]  /*a540*/  IMAD.X R15, RZ, RZ, R127.reuse, P6 ;  /* 0x000000ffff0f7224 */ /* 0x100fe200030e067f */
[----:B------:R-:W-:Y:S01]  /*a550*/  LOP3.LUT R122, R122, R123, RZ, 0x3c, !PT ;  /* 0x0000007b7a7a7212 */ /* 0x000fe200078e3cff */
[----:B------:R-:W-:Y:S01]  /*a560*/  IMAD.X R123, RZ, RZ, R127, P5 ;  /* 0x000000ffff7b7224 */ /* 0x000fe200028e067f */
[----:B------:R-:W-:Y:S01]  /*a570*/  IADD3.X R125, RZ, R127, RZ, P4, !PT ;  /* 0x0000007fff7d7210 */ /* 0x000fe200027fe4ff */
[----:B------:R-:W-:Y:S02]  /*a580*/  UIADD3 UR4, UR4, 0x36820, URZ ;  /* 0x0003682004047890 */ /* 0x000fe4000fffe03f */
[----:B------:R-:W-:Y:S02]  /*a590*/  UIADD3 UR36, UR36, 0x1, URZ ;  /* 0x0000000124247890 */ /* 0x000fe4000fffe03f */
[----:B------:R-:W-:-:S02]  /*a5a0*/  UPRMT UR4, URZ, 0x654, UR4 ;  /* 0x000006543f047896 */ /* 0x000fc40008000004 */
[----:B------:R-:W-:Y:S01]  /*a5b0*/  UISETP.NE.AND UP0, UPT, UR36, 0x2, UPT ;  /* 0x000000022400788c */ /* 0x000fe2000bf05270 */
[----:B------:R-:W-:Y:S03]  /*a5c0*/  BSSY B0, `(.L_x_29) ;  /* 0x0000114000007945 */ /* 0x000fe60003800000 */
[----:B------:R-:W-:Y:S01]  /*a5d0*/  USEL UR36, UR36, URZ, UP0 ;  /* 0x0000003f24247287 */ /* 0x000fe20008000000 */
[----:B------:R-:W-:Y:S02]  /*a5e0*/  WARPGROUP.DEPBAR.LE gsb0, 0x0 ;  /* 0x00008000000079c5 */ /* 0x000fe40000010000 */
[----:B------:R0:W-:Y:S01]  /*a5f0*/  @!P1 SYNCS.ARRIVE.TRANS64.RED.A1T0 RZ, [R150+URZ], RZ ;  /* 0x000000ff96ff99a7 */ /* 0x0001e2000810043f */
[-C--:B------:R-:W-:Y:S01]  /*a600*/  FMUL.FTZ R148, R28, R143.reuse ;  /* 0x0000008f1c947220 */ /* 0x080fe20000410000 */
[-C--:B------:R-:W-:Y:S01]  /*a610*/  FMUL.FTZ R28, R33, R143.reuse ;  /* 0x0000008f211c7220 */ /* 0x080fe20000410000 */
[-C--:B------:R-:W-:Y:S01]  /*a620*/  FMUL.FTZ R149, R32, R143.reuse ;  /* 0x0000008f20957220 */ /* 0x080fe20000410000 */
[-C--:B------:R-:W-:Y:S01]  /*a630*/  FMUL.FTZ R32, R37, R143.reuse ;  /* 0x0000008f25207220 */ /* 0x080fe20000410000 */
[-C--:B------:R-:W-:Y:S01]  /*a640*/  FMUL.FTZ R33, R36, R143.reuse ;  /* 0x0000008f24217220 */ /* 0x080fe20000410000 */
[-C--:B------:R-:W-:Y:S01]  /*a650*/  FMUL.FTZ R25, R25, R143.reuse ;  /* 0x0000008f19197220 */ /* 0x080fe20000410000 */
[-C--:B------:R-:W-:Y:S01]  /*a660*/  FMUL.FTZ R24, R24, R143.reuse ;  /* 0x0000008f18187220 */ /* 0x080fe20000410000 */
[----:B0-----:R-:W0:Y:S01]  /*a670*/  @P2 LDC R150, c[0x0][0xbec] ;  /* 0x0002fb00ff962b82 */ /* 0x001e220000000800 */
[-C--:B------:R-:W-:Y:S01]  /*a680*/  FMUL.FTZ R27, R27, R142.reuse ;  /* 0x0000008e1b1b7220 */ /* 0x080fe20000410000 */
[-C--:B------:R-:W-:Y:S01]  /*a690*/  FMUL.FTZ R26, R26, R142.reuse ;  /* 0x0000008e1a1a7220 */ /* 0x080fe20000410000 */
[-C--:B------:R-:W-:Y:S01]  /*a6a0*/  FMUL.FTZ R31, R31, R142.reuse ;  /* 0x0000008e1f1f7220 */ /* 0x080fe20000410000 */
[----:B------:R-:W-:Y:S01]  /*a6b0*/  FMUL.FTZ R30, R30, R142 ;  /* 0x0000008e1e1e7220 */ /* 0x000fe20000410000 */
[-C--:B------:R-:W-:Y:S01]  /*a6c0*/  FMUL.FTZ R29, R29, R143.reuse ;  /* 0x0000008f1d1d7220 */ /* 0x080fe20000410000 */
[-C--:B------:R-:W-:Y:S01]  /*a6d0*/  FMUL.FTZ R41, R41, R143.reuse ;  /* 0x0000008f29297220 */ /* 0x080fe20000410000 */
[-C--:B------:R-:W-:Y:S01]  /*a6e0*/  FMUL.FTZ R40, R40, R143.reuse ;  /* 0x0000008f28287220 */ /* 0x080fe20000410000 */
[----:B------:R-:W2:Y:S01]  /*a6f0*/  LDC.64 R36, c[0x0][0xb98] ;  /* 0x0002e600ff247b82 */ /* 0x000ea20000000a00 */
        /* <DEDUP_REMOVED lines=15> */
[----:B0-----:R-:W-:-:S04]  /*a7f0*/  @P2 IMAD.HI.U32 R150, R147, R150, RZ ;  /* 0x0000009693962227 */ /* 0x001fc800078e00ff */
        /* <DEDUP_REMOVED lines=23> */
[----:B------:R-:W-:-:S02]  /*a970*/  IMAD.MOV.U32 R143, RZ, RZ, R147 ;  /* 0x000000ffff8f7224 */ /* 0x000fc400078e0093 */
[-C--:B------:R-:W-:Y:S01]  /*a980*/  FMUL.FTZ R43, R43, R142.reuse ;  /* 0x0000008e2b2b7220 */ /* 0x080fe20000410000 */
[-C--:B------:R-:W-:Y:S01]  /*a990*/  FMUL.FTZ R42, R42, R142.reuse ;  /* 0x0000008e2a2a7220 */ /* 0x080fe20000410000 */
[----:B-1----:R-:W-:Y:S01]  /*a9a0*/  @P2 SHF.R.U32.HI R143, RZ, R151, R150 ;  /* 0x00000097ff8f2219 */ /* 0x002fe20000011696 */
[----:B------:R-:W-:Y:S01]  /*a9b0*/  FMUL.FTZ R35, R35, R142 ;  /* 0x0000008e23237220 */ /* 0x000fe20000410000 */
[----:B------:R-:W-:Y:S01]  /*a9c0*/  F2FP.BF16.F32.PACK_AB R24, R25, R24 ;  /* 0x000000181918723e */ /* 0x000fe200000010ff */
[----:B------:R-:W-:Y:S01]  /*a9d0*/  FMUL.FTZ R34, R34, R142 ;  /* 0x0000008e22227220 */ /* 0x000fe20000410000 */
[----:B------:R-:W-:Y:S01]  /*a9e0*/  F2FP.BF16.F32.PACK_AB R25, R27, R26 ;  /* 0x0000001a1b19723e */ /* 0x000fe200000010ff */
[-C--:B------:R-:W-:Y:S01]  /*a9f0*/  FMUL.FTZ R39, R39, R142.reuse ;  /* 0x0000008e27277220 */ /* 0x080fe20000410000 */
[----:B------:R-:W-:Y:S01]  /*aa00*/  FMUL.FTZ R38, R38, R142 ;  /* 0x0000008e26267220 */ /* 0x000fe20000410000 */
[----:B------:R-:W-:Y:S01]  /*aa10*/  F2FP.BF16.F32.PACK_AB R27, R31, R30 ;  /* 0x0000001e1f1b723e */ /* 0x000fe200000010ff */
[-C--:B------:R-:W-:Y:S01]  /*aa20*/  FMUL.FTZ R47, R47, R142.reuse ;  /* 0x0000008e2f2f7220 */ /* 0x080fe20000410000 */
[----:B------:R-:W-:Y:S01]  /*aa30*/  FMUL.FTZ R46, R46, R142 ;  /* 0x0000008e2e2e7220 */ /* 0x000fe20000410000 */
[----:B------:R-:W-:Y:S01]  /*aa40*/  F2FP.BF16.F32.PACK_AB R30, R32, R33 ;  /* 0x00000021201e723e */ /* 0x000fe200000010ff */
[----:B--2---:R-:W-:Y:S01]  /*aa50*/  IMAD.WIDE.U32 R128, R36, UR13, R128 ;  /* 0x0000000d24807c25 */ /* 0x004fe2000f8e0080 */
[----:B------:R-:W-:-:S03]  /*aa60*/  F2FP.BF16.F32.PACK_AB R33, R43, R42 ;  /* 0x0000002a2b21723e */ /* 0x000fc600000010ff */
[----:B------:R-:W-:Y:S01]  /*aa70*/  FMUL.FTZ R51, R51, R142 ;  /* 0x0000008e33337220 */ /* 0x000fe20000410000 */
[----:B------:R-:W-:Y:S01]  /*aa80*/  F2FP.BF16.F32.PACK_AB R26, R29, R148 ;  /* 0x000000941d1a723e */ /* 0x000fe200000010ff */
[----:B------:R-:W-:Y:S01]  /*aa90*/  BAR.SYNC.DEFER_BLOCKING 0x1, 0x100 ;  /* 0x0044000000007b1d */ /* 0x000fe20000010000 */
[----:B------:R-:W-:Y:S01]  /*aaa0*/  IMAD.MOV R43, RZ, RZ, -R143 ;  /* 0x000000ffff2b7224 */ /* 0x000fe200078e0a8f */
[----:B------:R-:W-:Y:S01]  /*aab0*/  F2FP.BF16.F32.PACK_AB R28, R28, R149 ;  /* 0x000000951c1c723e */ /* 0x000fe200000010ff */
[----:B------:R-:W-:Y:S01]  /*aac0*/  FMUL.FTZ R50, R50, R142 ;  /* 0x0000008e32327220 */ /* 0x000fe20000410000 */
[----:B------:R-:W-:Y:S01]  /*aad0*/  F2FP.BF16.F32.PACK_AB R29, R35, R34 ;  /* 0x00000022231d723e */ /* 0x000fe200000010ff */
[----:B------:R-:W-:Y:S01]  /*aae0*/  IMAD R43, R132, R43, R147 ;  /* 0x0000002b842b7224 */ /* 0x000fe200078e0293 */
[----:B------:R-:W-:Y:S01]  /*aaf0*/  F2FP.BF16.F32.PACK_AB R31, R39, R38 ;  /* 0x00000026271f723e */ /* 0x000fe200000010ff */
[----:B------:R-:W-:Y:S01]  /*ab00*/  IMAD R38, R36, UR12, RZ ;  /* 0x0000000c24267c24 */ /* 0x000fe2000f8e02ff */
[----:B------:R-:W-:Y:S01]  /*ab10*/  F2FP.BF16.F32.PACK_AB R32, R41, R40 ;  /* 0x000000282920723e */ /* 0x000fe200000010ff */
[----:B------:R-:W-:Y:S01]  /*ab20*/  FMUL.FTZ R55, R55, R142 ;  /* 0x0000008e37377220 */ /* 0x000fe20000410000 */
[----:B------:R-:W-:Y:S01]  /*ab30*/  F2FP.BF16.F32.PACK_AB R34, R45, R44 ;  /* 0x0000002c2d22723e */ /* 0x000fe200000010ff */
[----:B------:R-:W-:Y:S01]  /*ab40*/  IMAD R41, R37, UR13, R38 ;  /* 0x0000000d25297c24 */ /* 0x000fe2000f8e0226 */
[----:B------:R-:W-:Y:S01]  /*ab50*/  F2FP.BF16.F32.PACK_AB R35, R47, R46 ;  /* 0x0000002e2f23723e */ /* 0x000fe200000010ff */
[----:B------:R-:W-:Y:S01]  /*ab60*/  FMUL.FTZ R54, R54, R142 ;  /* 0x0000008e36367220 */ /* 0x000fe20000410000 */
[----:B------:R-:W-:Y:S01]  /*ab70*/  IADD3 R40, P0, R143, R128, RZ ;  /* 0x000000808f287210 */ /* 0x000fe20007f1e0ff */
        /* <DEDUP_REMOVED lines=8> */
[----:B------:R-:W-:Y:S01]  /*ac00*/  F2FP.BF16.F32.PACK_AB R36, R49, R48 ;  /* 0x000000303124723e */ /* 0x000fe200000010ff */
[----:B------:R0:W-:Y:S01]  /*ac10*/  STSM.16.M88.4 [R141], R24 ;  /* 0x000000188d007844 */ /* 0x0001e20000000200 */
[----:B------:R-:W-:Y:S01]  /*ac20*/  F2FP.BF16.F32.PACK_AB R37, R51, R50 ;  /* 0x000000323325723e */ /* 0x000fe200000010ff */
[----:B------:R-:W-:Y:S01]  /*ac30*/  FMUL.FTZ R75, R75, R142 ;  /* 0x0000008e4b4b7220 */ /* 0x000fe20000410000 */
[----:B------:R-:W-:Y:S01]  /*ac40*/  F2FP.BF16.F32.PACK_AB R38, R53, R52 ;  /* 0x000000343526723e */ /* 0x000fe200000010ff */
[----:B------:R-:W-:Y:S01]  /*ac50*/  STSM.16.M88.4 [R145], R28 ;  /* 0x0000001c91007844 */ /* 0x000fe20000000200 */
[----:B------:R-:W-:Y:S01]  /*ac60*/  F2FP.BF16.F32.PACK_AB R39, R55, R54 ;  /* 0x000000363727723e */ /* 0x000fe200000010ff */
[-C--:B------:R-:W-:Y:S01]  /*ac70*/  FMUL.FTZ R74, R74, R142.reuse ;  /* 0x0000008e4a4a7220 */ /* 0x080fe20000410000 */
[-C--:B------:R-:W-:Y:S01]  /*ac80*/  FMUL.FTZ R79, R79, R142.reuse ;  /* 0x0000008e4f4f7220 */ /* 0x080fe20000410000 */
[----:B------:R1:W-:Y:S01]  /*ac90*/  STSM.16.M88.4 [R146], R32 ;  /* 0x0000002092007844 */ /* 0x0003e20000000200 */
[-C--:B------:R-:W-:Y:S01]  /*aca0*/  FMUL.FTZ R78, R78, R142.reuse ;  /* 0x0000008e4e4e7220 */ /* 0x080fe20000410000 */
[-C--:B------:R-:W-:Y:S01]  /*acb0*/  FMUL.FTZ R83, R83, R142.reuse ;  /* 0x0000008e53537220 */ /* 0x080fe20000410000 */
[-C--:B------:R-:W-:Y:S01]  /*acc0*/  FMUL.FTZ R82, R82, R142.reuse ;  /* 0x0000008e52527220 */ /* 0x080fe20000410000 */
[----:B------:R-:W-:Y:S01]  /*acd0*/  STSM.16.M88.4 [R144], R36 ;  /* 0x0000002490007844 */ /* 0x000fe20000000200 */
[-C--:B------:R-:W-:Y:S01]  /*ace0*/  FMUL.FTZ R87, R87, R142.reuse ;  /* 0x0000008e57577220 */ /* 0x080fe20000410000 */
[-C--:B------:R-:W-:Y:S01]  /*acf0*/  FMUL.FTZ R86, R86, R142.reuse ;  /* 0x0000008e56567220 */ /* 0x080fe20000410000 */
[----:B------:R-:W-:Y:S01]  /*ad00*/  FMUL.FTZ R91, R91, R142 ;  /* 0x0000008e5b5b7220 */ /* 0x000fe20000410000 */
[----:B0-----:R-:W-:Y:S01]  /*ad10*/  F2FP.BF16.F32.PACK_AB R24, R57, R56 ;  /* 0x000000383918723e */ /* 0x001fe200000010ff */
[----:B------:R-:W-:Y:S01]  /*ad20*/  FMUL.FTZ R90, R90, R142 ;  /* 0x0000008e5a5a7220 */ /* 0x000fe20000410000 */
[----:B------:R-:W-:Y:S01]  /*ad30*/  F2FP.BF16.F32.PACK_AB R25, R59, R58 ;  /* 0x0000003a3b19723e */ /* 0x000fe200000010ff */
[----:B------:R-:W-:Y:S01]  /*ad40*/  FMUL.FTZ R95, R95, R142 ;  /* 0x0000008e5f5f7220 */ /* 0x000fe20000410000 */
[----:B------:R-:W-:Y:S01]  /*ad50*/  F2FP.BF16.F32.PACK_AB R26, R61, R60 ;  /* 0x0000003c3d1a723e */ /* 0x000fe200000010ff */
[----:B------:R-:W-:Y:S01]  /*ad60*/  FMUL.FTZ R94, R94, R142 ;  /* 0x0000008e5e5e7220 */ /* 0x000fe20000410000 */
[----:B------:R-:W-:Y:S01]  /*ad70*/  F2FP.BF16.F32.PACK_AB R27, R63, R62 ;  /* 0x0000003e3f1b723e */ /* 0x000fe200000010ff */
[-C--:B------:R-:W-:Y:S01]  /*ad80*/  FMUL.FTZ R99, R99, R142.reuse ;  /* 0x0000008e63637220 */ /* 0x080fe20000410000 */
[----:B-1----:R-:W-:Y:S01]  /*ad90*/  SHF.R.S32.HI R33, RZ, 0x1f, R143 ;  /* 0x0000001fff217819 */ /* 0x002fe2000001148f */
[-C--:B------:R-:W-:Y:S01]  /*ada0*/  FMUL.FTZ R98, R98, R142.reuse ;  /* 0x0000008e62627220 */ /* 0x080fe20000410000 */
[----:B------:R-:W-:Y:S01]  /*adb0*/  SHF.R.S32.HI R32, RZ, 0x1f, R43 ;  /* 0x0000001fff207819 */ /* 0x000fe2000001142b */
[----:B------:R0:W-:Y:S01]  /*adc0*/  STSM.16.M88.4 [R140], R24 ;  /* 0x000000188c007844 */ /* 0x0001e20000000200 */
[----:B------:R-:W-:Y:S01]  /*add0*/  IADD3.X R41, R33, R129, R41, P0, !PT ;  /* 0x0000008121297210 */ /* 0x000fe200007fe429 */
[----:B------:R-:W-:Y:S01]  /*ade0*/  FMUL.FTZ R103, R103, R142 ;  /* 0x0000008e67677220 */ /* 0x000fe20000410000 */
[----:B------:R-:W-:Y:S01]  /*adf0*/  F2FP.BF16.F32.PACK_AB R28, R65, R64 ;  /* 0x00000040411c723e */ /* 0x000fe200000010ff */
[----:B------:R-:W-:Y:S01]  /*ae00*/  IMAD R32, R32, UR6, RZ ;  /* 0x0000000620207c24 */ /* 0x000fe2000f8e02ff */
[----:B------:R-:W-:Y:S01]  /*ae10*/  F2FP.BF16.F32.PACK_AB R29, R67, R66 ;  /* 0x00000042431d723e */ /* 0x000fe200000010ff */
[----:B------:R-:W-:Y:S01]  /*ae20*/  IMAD.WIDE.U32 R40, R43, UR6, R40 ;  /* 0x000000062b287c25 */ /* 0x000fe2000f8e0028 */
[----:B------:R-:W-:-:S03]  /*ae30*/  F2FP.BF16.F32.PACK_AB R30, R69, R68 ;  /* 0x00000044451e723e */ /* 0x000fc600000010ff */
[----:B------:R-:W-:Y:S01]  /*ae40*/  FMUL.FTZ R102, R102, R142 ;  /* 0x0000008e66667220 */ /* 0x000fe20000410000 */
[----:B------:R-:W-:Y:S01]  /*ae50*/  F2FP.BF16.F32.PACK_AB R31, R71, R70 ;  /* 0x00000046471f723e */ /* 0x000fe200000010ff */
[----:B------:R-:W-:Y:S01]  /*ae60*/  IMAD R45, R43, UR7, R32 ;  /* 0x000000072b2d7c24 */ /* 0x000fe2000f8e0220 */
[----:B------:R-:W-:Y:S01]  /*ae70*/  F2FP.BF16.F32.PACK_AB R32, R73, R72 ;  /* 0x000000484920723e */ /* 0x000fe200000010ff */
[----:B------:R-:W-:Y:S01]  /*ae80*/  IMAD R43, R0, 0x80, R211 ;  /* 0x00000080002b7824 */ /* 0x000fe200078e02d3 */
[----:B------:R-:W-:Y:S01]  /*ae90*/  ULDC.64 UR6, c[0x0][0xb50] ;  /* 0x0002d40000067ab9 */ /* 0x000fe20000000a00 */
[----:B------:R-:W-:Y:S01]  /*aea0*/  IMAD R72, R132, UR5, RZ ;  /* 0x0000000584487c24 */ /* 0x000fe2000f8e02ff */
[----:B------:R1:W-:Y:S01]  /*aeb0*/  STSM.16.M88.4 [R139], R28 ;  /* 0x0000001c8b007844 */ /* 0x0003e20000000200 */
[----:B------:R-:W-:Y:S01]  /*aec0*/  LOP3.LUT P0, RZ, R206, 0x3, RZ, 0xc0, !PT ;  /* 0x00000003ceff7812 */ /* 0x000fe2000780c0ff */
[----:B0-----:R-:W-:Y:S02]  /*aed0*/  VIADD R25, R43, 0x8 ;  /* 0x000000082b197836 */ /* 0x001fe40000000000 */
[----:B------:R-:W-:Y:S01]  /*aee0*/  FMUL.FTZ R107, R107, R142 ;  /* 0x0000008e6b6b7220 */ /* 0x000fe20000410000 */
[----:B------:R-:W-:-:S02]  /*aef0*/  IMAD.IADD R27, R41, 0x1, R45 ;  /* 0x00000001291b7824 */ /* 0x000fc400078e022d */
[-C--:B------:R-:W-:Y:S01]  /*af00*/  FMUL.FTZ R106, R106, R142.reuse ;  /* 0x0000008e6a6a7220 */ /* 0x080fe20000410000 */
[-C--:B------:R-:W-:Y:S01]  /*af10*/  FMUL.FTZ R111, R111, R142.reuse ;  /* 0x0000008e6f6f7220 */ /* 0x080fe20000410000 */
[-C--:B------:R-:W-:Y:S01]  /*af20*/  FMUL.FTZ R110, R110, R142.reuse ;  /* 0x0000008e6e6e7220 */ /* 0x080fe20000410000 */
[-C--:B------:R-:W-:Y:S01]  /*af30*/  FMUL.FTZ R115, R115, R142.reuse ;  /* 0x0000008e73737220 */ /* 0x080fe20000410000 */
[----:B------:R-:W-:Y:S01]  /*af40*/  FMUL.FTZ R114, R114, R142 ;  /* 0x0000008e72727220 */ /* 0x000fe20000410000 */
[----:B------:R-:W-:Y:S01]  /*af50*/  ISETP.GE.OR P1, PT, R43, R72, P0 ;  /* 0x000000482b00720c */ /* 0x000fe20000726670 */
[-C--:B------:R-:W-:Y:S01]  /*af60*/  FMUL.FTZ R119, R119, R142.reuse ;  /* 0x0000008e77777220 */ /* 0x080fe20000410000 */
[----:B------:R-:W-:Y:S01]  /*af70*/  FMUL.FTZ R118, R118, R142 ;  /* 0x0000008e76767220 */ /* 0x000fe20000410000 */
[----:B------:R-:W-:Y:S01]  /*af80*/  F2FP.BF16.F32.PACK_AB R33, R75, R74 ;  /* 0x0000004a4b21723e */ /* 0x000fe200000010ff */
[----:B------:R-:W0:Y:S01]  /*af90*/  @P2 LDC R73, c[0x0][0xbec] ;  /* 0x0002fb00ff492b82 */ /* 0x000e220000000800 */
[----:B------:R-:W-:-:S02]  /*afa0*/  F2FP.BF16.F32.PACK_AB R34, R77, R76 ;  /* 0x0000004c4d22723e */ /* 0x000fc400000010ff */
[C---:B-1----:R-:W-:Y:S02]  /*afb0*/  LEA R28, P3, R40.reuse, UR6, 0x2 ;  /* 0x00000006281c7c11 */ /* 0x042fe4000f8610ff */
[----:B------:R-:W-:Y:S02]  /*afc0*/  F2FP.BF16.F32.PACK_AB R35, R79, R78 ;  /* 0x0000004e4f23723e */ /* 0x000fe400000010ff */
[----:B------:R-:W-:Y:S01]  /*afd0*/  ISETP.GE.OR P0, PT, R25, R72, P0 ;  /* 0x000000481900720c */ /* 0x000fe20000706670 */
[----:B------:R-:W-:Y:S01]  /*afe0*/  SHFL.IDX PT, R44, R28, RZ, 0x1c1f ;  /* 0x001c1fff1c2c7589 */ /* 0x000fe200000e0000 */
[----:B------:R-:W-:Y:S01]  /*aff0*/  LEA.HI.X R40, R40, UR7, R27, 0x2, P3 ;  /* 0x0000000728287c11 */ /* 0x000fe200098f141b */
[----:B------:R-:W1:Y:S01]  /*b000*/  @P2 LDC R74, c[0x0][0xbf0] ;  /* 0x0002fc00ff4a2b82 */ /* 0x000e620000000800 */
[----:B------:R-:W-:Y:S01]  /*b010*/  F2FP.BF16.F32.PACK_AB R88, R89, R88 ;  /* 0x000000585958723e */ /* 0x000fe200000010ff */
[----:B------:R-:W-:Y:S01]  /*b020*/  STSM.16.M88.4 [R138], R32 ;  /* 0x000000208a007844 */ /* 0x000fe20000000200 */
[----:B------:R-:W-:-:S02]  /*b030*/  F2FP.BF16.F32.PACK_AB R24, R81, R80 ;  /* 0x000000505118723e */ /* 0x000fc400000010ff */
[----:B------:R-:W-:Y:S01]  /*b040*/  F2FP.BF16.F32.PACK_AB R25, R83, R82 ;  /* 0x000000525319723e */ /* 0x000fe200000010ff */
[----:B------:R-:W2:Y:S01]  /*b050*/  SHFL.IDX PT, R45, R40, RZ, 0x1c1f ;  /* 0x001c1fff282d7589 */ /* 0x000ea200000e0000 */
[----:B------:R-:W-:Y:S02]  /*b060*/  F2FP.BF16.F32.PACK_AB R26, R85, R84 ;  /* 0x00000054551a723e */ /* 0x000fe400000010ff */
[----:B------:R-:W-:Y:S01]  /*b070*/  F2FP.BF16.F32.PACK_AB R27, R87, R86 ;  /* 0x00000056571b723e */ /* 0x000fe200000010ff */
[----:B------:R-:W-:Y:S01]  /*b080*/  SHFL.IDX PT, R46, R28, 0x1, 0x1c1f ;  /* 0x003c1f001c2e7f89 */ /* 0x000fe200000e0000 */
[----:B------:R-:W-:Y:S02]  /*b090*/  F2FP.BF16.F32.PACK_AB R89, R91, R90 ;  /* 0x0000005a5b59723e */ /* 0x000fe400000010ff */
[----:B------:R-:W-:Y:S01]  /*b0a0*/  F2FP.BF16.F32.PACK_AB R96, R97, R96 ;  /* 0x000000606160723e */ /* 0x000fe200000010ff */
[----:B------:R-:W-:Y:S01]  /*b0b0*/  STSM.16.M88.4 [R133], R24 ;  /* 0x0000001885007844 */ /* 0x000fe20000000200 */
[----:B------:R-:W-:-:S02]  /*b0c0*/  F2FP.BF16.F32.PACK_AB R90, R93, R92 ;  /* 0x0000005c5d5a723e */ /* 0x000fc400000010ff */
[----:B------:R-:W-:Y:S01]  /*b0d0*/  F2FP.BF16.F32.PACK_AB R91, R95, R94 ;  /* 0x0000005e5f5b723e */ /* 0x000fe200000010ff */
[----:B------:R-:W3:Y:S01]  /*b0e0*/  SHFL.IDX PT, R47, R40, 0x1, 0x1c1f ;  /* 0x003c1f00282f7f89 */ /* 0x000ee200000e0000 */
[----:B------:R-:W-:Y:S02]  /*b0f0*/  F2FP.BF16.F32.PACK_AB R97, R99, R98 ;  /* 0x000000626361723e */ /* 0x000fe400000010ff */
[----:B------:R-:W-:Y:S01]  /*b100*/  F2FP.BF16.F32.PACK_AB R104, R105, R104 ;  /* 0x000000686968723e */ /* 0x000fe200000010ff */
[----:B------:R-:W-:Y:S01]  /*b110*/  STSM.16.M88.4 [R137], R88 ;  /* 0x0000005889007844 */ /* 0x000fe20000000200 */
[----:B------:R-:W-:Y:S02]  /*b120*/  F2FP.BF16.F32.PACK_AB R98, R101, R100 ;  /* 0x000000646562723e */ /* 0x000fe400000010ff */
[----:B------:R-:W-:Y:S02]  /*b130*/  F2FP.BF16.F32.PACK_AB R99, R103, R102 ;  /* 0x000000666763723e */ /* 0x000fe400000010ff */
[----:B------:R-:W-:-:S02]  /*b140*/  F2FP.BF16.F32.PACK_AB R105, R107, R106 ;  /* 0x0000006a6b69723e */ /* 0x000fc400000010ff */
[----:B------:R-:W-:Y:S01]  /*b150*/  F2FP.BF16.F32.PACK_AB R112, R113, R112 ;  /* 0x000000707170723e */ /* 0x000fe200000010ff */
[----:B------:R-:W-:Y:S01]  /*b160*/  STSM.16.M88.4 [R136], R96 ;  /* 0x0000006088007844 */ /* 0x000fe20000000200 */
[----:B------:R-:W-:Y:S02]  /*b170*/  F2FP.BF16.F32.PACK_AB R106, R109, R108 ;  /* 0x0000006c6d6a723e */ /* 0x000fe400000010ff */
[----:B------:R-:W-:Y:S02]  /*b180*/  F2FP.BF16.F32.PACK_AB R107, R111, R110 ;  /* 0x0000006e6f6b723e */ /* 0x000fe400000010ff */
[----:B------:R-:W-:Y:S02]  /*b190*/  F2FP.BF16.F32.PACK_AB R113, R115, R114 ;  /* 0x000000727371723e */ /* 0x000fe400000010ff */
[----:B------:R-:W-:Y:S01]  /*b1a0*/  F2FP.BF16.F32.PACK_AB R114, R117, R116 ;  /* 0x000000747572723e */ /* 0x000fe200000010ff */
[----:B------:R-:W-:Y:S01]  /*b1b0*/  STSM.16.M88.4 [R135], R104 ;  /* 0x0000006887007844 */ /* 0x000fe20000000200 */
[----:B------:R-:W-:-:S05]  /*b1c0*/  F2FP.BF16.F32.PACK_AB R115, R119, R118 ;  /* 0x000000767773723e */ /* 0x000fca00000010ff */
[----:B------:R-:W-:Y:S01]  /*b1d0*/  STSM.16.M88.4 [R134], R112 ;  /* 0x0000007086007844 */ /* 0x000fe20000000200 */
[----:B------:R-:W-:Y:S06]  /*b1e0*/  BAR.SYNC.DEFER_BLOCKING 0x1, 0x100 ;  /* 0x0044000000007b1d */ /* 0x000fec0000010000 */
[----:B--2---:R-:W-:Y:S04]  /*b1f0*/  @!P1 ST.E desc[UR8][R44.64], R131 ;  /* 0x000000832c009985 */ /* 0x004fe8000c101908 */
[----:B---3--:R2:W-:Y:S04]  /*b200*/  @!P0 ST.E desc[UR8][R46.64], R130 ;  /* 0x000000822e008985 */ /* 0x0085e8000c101908 */
[----:B------:R3:W5:Y:S04]  /*b210*/  LD.E.128 R24, desc[UR8][R8.64] ;  /* 0x0000000808187980 */ /* 0x000768000c101d00 */
[----:B------:R4:W5:Y:S04]  /*b220*/  LD.E.128 R36, desc[UR8][R2.64] ;  /* 0x0000000802247980 */ /* 0x000968000c101d00 */
[----:B------:R-:W5:Y:S01]  /*b230*/  LD.E.128 R48, desc[UR8][R126.64] ;  /* 0x000000087e307980 */ /* 0x000f62000c101d00 */
[----:B---3--:R-:W3:Y:S03]  /*b240*/  LDC.64 R8, c[0x0][0xae0] ;  /* 0x0002b800ff087b82 */ /* 0x008ee60000000a00 */
[----:B------:R0:W5:Y:S01]  /*b250*/  LD.E.128 R28, desc[UR8][R4.64] ;  /* 0x00000008041c7980 */ /* 0x000162000c101d00 */
[----:B----4-:R-:W-:-:S03]  /*b260*/  IMAD R3, R22, 0x20, R205 ;  /* 0x0000002016037824 */ /* 0x010fc600078e02cd */
[----:B------:R-:W5:Y:S04]  /*b270*/  LD.E.128 R60, desc[UR8][R12.64] ;  /* 0x000000080c3c7980 */ /* 0x000f68000c101d00 */
[----:B------:R-:W5:Y:S01]  /*b280*/  LD.E.128 R52, desc[UR8][R20.64] ;  /* 0x0000000814347980 */ /* 0x000f62000c101d00 */
[----:B0-----:R-:W-:-:S03]  /*b290*/  IMAD R4, R0, 0x80, R3 ;  /* 0x0000008000047824 */ /* 0x001fc600078e0203 */
[----:B------:R-:W5:Y:S04]  /*b2a0*/  LD.E.128 R40, desc[UR8][R120.64] ;  /* 0x0000000878287980 */ /* 0x000f68000c101d00 */
[----:B------:R-:W5:Y:S04]  /*b2b0*/  LD.E.128 R32, desc[UR8][R124.64] ;  /* 0x000000087c207980 */ /* 0x000f68000c101d00 */
[----:B------:R0:W5:Y:S04]  /*b2c0*/  LD.E.128 R68, desc[UR8][R6.64] ;  /* 0x0000000806447980 */ /* 0x000168000c101d00 */
[----:B------:R-:W5:Y:S04]  /*b2d0*/  LD.E.128 R64, desc[UR8][R14.64] ;  /* 0x000000080e407980 */ /* 0x000f68000c101d00 */
[----:B------:R-:W5:Y:S04]  /*b2e0*/  LD.E.128 R56, desc[UR8][R122.64] ;  /* 0x000000087a387980 */ /* 0x000f68000c101d00 */
[----:B--2---:R2:W5:Y:S01]  /*b2f0*/  LD.E.128 R44, desc[UR8][R10.64] ;  /* 0x000000080a2c7980 */ /* 0x004562000c101d00 */
[----:B------:R-:W-:-:S02]  /*b300*/  ULDC.64 UR8, c[0x0][0xae8] ;  /* 0x0002ba0000087ab9 */ /* 0x000fc40000000a00 */
[----:B------:R-:W-:Y:S01]  /*b310*/  UIMAD UR5, UR11, UR8, URZ ;  /* 0x000000080b0572a4 */ /* 0x000fe2000f8e023f */
[----:B------:R-:W-:Y:S01]  /*b320*/  @P2 IMAD.HI.U32 R3, R4, R73, RZ ;  /* 0x0000004904032227 */ /* 0x000fe200078e00ff */
[----:B------:R-:W-:Y:S01]  /*b330*/  UIMAD.WIDE.U32 UR6, UR10, UR8, URZ ;  /* 0x000000080a0672a5 */ /* 0x000fe2000f8e003f */
[----:B------:R-:W-:Y:S01]  /*b340*/  @!PT LDS RZ, [RZ] ;  /* 0x00000000fffff984 */ /* 0x000fe20000000800 */
[----:B------:R-:W-:Y:S01]  /*b350*/  @!PT LDS RZ, [RZ] ;  /* 0x00000000fffff984 */ /* 0x000fe20000000800 */
[----:B------:R-:W-:Y:S01]  /*b360*/  @!PT LDS RZ, [RZ] ;  /* 0x00000000fffff984 */ /* 0x000fe20000000800 */
[----:B------:R-:W-:Y:S01]  /*b370*/  @!PT LDS RZ, [RZ] ;  /* 0x00000000fffff984 */ /* 0x000fe20000000800 */
[----:B------:R4:W-:Y:S06]  /*b380*/  MEMBAR.ALL.CTA ;  /* 0x0000000000007992 */ /* 0x0009ec0000008000 */
[----:B----4-:R-:W4:Y:S01]  /*b390*/  FENCE.VIEW.ASYNC.S ;  /* 0x00000000000073c6 */ /* 0x010f220000000000 */
[----:B------:R-:W-:Y:S01]  /*b3a0*/  UIMAD UR5, UR10, UR9, UR5 ;  /* 0x000000090a0572a4 */ /* 0x000fe2000f8e0205 */
[----:B------:R-:W-:Y:S01]  /*b3b0*/  IMAD.MOV.U32 R2, RZ, RZ, R4 ;  /* 0x000000ffff027224 */ /* 0x000fe200078e0004 */
[----:B-1----:R-:W-:Y:S01]  /*b3c0*/  @P2 SHF.R.U32.HI R2, RZ, R74, R3 ;  /* 0x0000004aff022219 */ /* 0x002fe20000011603 */
[----:B------:R-:W-:Y:S01]  /*b3d0*/  ULDC.64 UR8, c[0x0][0xaf0] ;  /* 0x0002bc0000087ab9 */ /* 0x000fe20000000a00 */
[----:B------:R-:W-:-:S02]  /*b3e0*/  UIADD3 UR7, UR7, UR5, URZ ;  /* 0x0000000507077290 */ /* 0x000fc4000fffe03f */
[----:B------:R-:W-:Y:S01]  /*b3f0*/  UIMAD UR5, UR12, UR8, URZ ;  /* 0x000000080c0572a4 */ /* 0x000fe2000f8e023f */
[--C-:B------:R-:W-:Y:S01]  /*b400*/  SHF.R.S32.HI R3, RZ, 0x1f, R2.reuse ;  /* 0x0000001fff037819 */ /* 0x100fe20000011402 */
[----:B------:R-:W-:Y:S01]  /*b410*/  UIMAD.WIDE.U32 UR6, UR13, UR8, UR6 ;  /* 0x000000080d0672a5 */ /* 0x000fe2000f8e0006 */
[----:B------:R-:W-:Y:S01]  /*b420*/  IMAD.MOV R5, RZ, RZ, -R2 ;  /* 0x000000ffff057224 */ /* 0x000fe200078e0a02 */
[----:B------:R-:W-:Y:S02]  /*b430*/  UIMAD UR5, UR13, UR9, UR5 ;  /* 0x000000090d0572a4 */ /* 0x000fe4000f8e0205 */
[----:B---3--:R-:W-:Y:S02]  /*b440*/  IMAD R3, R3, R8, RZ ;  /* 0x0000000803037224 */ /* 0x008fe400078e02ff */
[----:B------:R-:W-:Y:S01]  /*b450*/  UIADD3 UR7, UR7, UR5, URZ ;  /* 0x0000000507077290 */ /* 0x000fe2000fffe03f */
[----:B------:R-:W-:Y:S02]  /*b460*/  IMAD R5, R132, R5, R4 ;  /* 0x0000000584057224 */ /* 0x000fe400078e0204 */
[----:B0-----:R-:W-:-:S03]  /*b470*/  IMAD R7, R2, R9, R3 ;  /* 0x0000000902077224 */ /* 0x001fc600078e0203 */
[----:B------:R-:W-:Y:S01]  /*b480*/  SHF.R.S32.HI R4, RZ, 0x1f, R5 ;  /* 0x0000001fff047819 */ /* 0x000fe20000011405 */
[----:B------:R-:W-:Y:S01]  /*b490*/  IMAD.WIDE.U32 R2, R2, R8, UR6 ;  /* 0x0000000602027e25 */ /* 0x000fe2000f8e0008 */
[----:B------:R-:W-:Y:S01]  /*b4a0*/  ULDC.64 UR6, c[0x0][0xad8] ;  /* 0x0002b60000067ab9 */ /* 0x000fe20000000a00 */
[----:B------:R-:W-:Y:S01]  /*b4b0*/  R2UR UR9, R23 ;  /* 0x00000000170972ca */ /* 0x000fe200000e0000 */
[----:B----4-:R-:W-:Y:S01]  /*b4c0*/  SYNCS.ARRIVE.TRANS64.RED.A1T0 RZ, [UR4], RZ ;  /* 0x000000ffffff79a7 */ /* 0x010fe20008100404 */
[----:B------:R-:W-:Y:S02]  /*b4d0*/  IMAD.IADD R3, R3, 0x1, R7 ;  /* 0x0000000103037824 */ /* 0x000fe400078e0207 */
[----:B------:R-:W-:Y:S02]  /*b4e0*/  IMAD R4, R4, UR6, RZ ;  /* 0x0000000604047c24 */ /* 0x000fe4000f8e02ff */
[----:B--2---:R-:W-:Y:S02]  /*b4f0*/  IMAD R11, R0, 0x80, R205 ;  /* 0x00000080000b7824 */ /* 0x004fe400078e02cd */
[----:B------:R-:W-:-:S02]  /*b500*/  IMAD R7, R5, UR7, R4 ;  /* 0x0000000705077c24 */ /* 0x000fc4000f8e0204 */
[----:B------:R-:W-:Y:S01]  /*b510*/  IMAD.WIDE.U32 R2, R5, UR6, R2 ;  /* 0x0000000605027c25 */ /* 0x000fe2000f8e0002 */
[CC--:B------:R-:W-:Y:S01]  /*b520*/  ISETP.GE.AND P2, PT, R11.reuse, R72.reuse, PT ;  /* 0x000000480b00720c */ /* 0x0c0fe20003f46270 */
[----:B------:R-:W-:Y:S02]  /*b530*/  ULDC.64 UR6, c[0x0][0xa80] ;  /* 0x0002a00000067ab9 */ /* 0x000fe40000000a00 */
[----:B------:R-:W-:Y:S01]  /*b540*/  VIADD R5, R11, 0x20 ;  /* 0x000000200b057836 */ /* 0x000fe20000000000 */
[C---:B------:R-:W-:Y:S01]  /*b550*/  LEA R0, P3, R2.reuse, UR6, 0x1 ;  /* 0x0000000602007c11 */ /* 0x040fe2000f8608ff */
[----:B------:R-:W-:Y:S01]  /*b560*/  IMAD.IADD R3, R3, 0x1, R7 ;  /* 0x0000000103037824 */ /* 0x000fe200078e0207 */
[----:B------:R-:W-:Y:S02]  /*b570*/  ULDC UR5, c[0x0][0xc] ;  /* 0x0000030000057ab9 */ /* 0x000fe40000000800 */
[-C--:B------:R-:W-:Y:S01]  /*b580*/  ISETP.GE.AND P0, PT, R5, R72.reuse, PT ;  /* 0x000000480500720c */ /* 0x080fe20003f06270 */
[----:B------:R-:W-:Y:S01]  /*b590*/  VIADD R5, R11, 0x40 ;  /* 0x000000400b057836 */ /* 0x000fe20000000000 */
[----:B------:R-:W-:Y:S01]  /*b5a0*/  UIADD3 UR9, UR5, UR9, URZ ;  /* 0x0000000905097290 */ /* 0x000fe2000fffe03f */
[----:B------:R-:W-:Y:S01]  /*b5b0*/  LEA.HI.X R10, R2, UR7, R3, 0x1, P3 ;  /* 0x00000007020a7c11 */ /* 0x000fe200098f0c03 */
[----:B------:R-:W-:Y:S01]  /*b5c0*/  USEL UR6, URZ, 0x1, UP0 ;  /* 0x000000013f067887 */ /* 0x000fe20008000000 */
[----:B------:R0:W1:Y:S01]  /*b5d0*/  SHFL.IDX PT, R4, R0, RZ, 0x181f ;  /* 0x00181fff00047589 */ /* 0x00006200000e0000 */
[----:B------:R-:W-:-:S02]  /*b5e0*/  ISETP.GE.AND P1, PT, R5, R72, PT ;  /* 0x000000480500720c */ /* 0x000fc40003f26270 */
[----:B------:R-:W-:Y:S01]  /*b5f0*/  ULOP3.LUT UR61, UR61, UR6, URZ, 0x3c, !UPT ;  /* 0x000000063d3d7292 */ /* 0x000fe2000f8e3c3f */
[----:B------:R-:W-:Y:S01]  /*b600*/  IMAD.U32 R23, RZ, RZ, UR9 ;  /* 0x00000009ff177e24 */ /* 0x000fe2000f8e00ff */
[----:B------:R0:W2:Y:S01]  /*b610*/  SHFL.IDX PT, R5, R10, RZ, 0x181f ;  /* 0x00181fff0a057589 */ /* 0x0000a200000e0000 */
[----:B------:R-:W-:Y:S09]  /*b620*/  @P2 BRA `(.L_x_30) ;  /* 0x0000000000342947 */ /* 0x000ff20003800000 */
[----:B------:R-:W-:Y:S01]  /*b630*/  ULDC UR4, c[0x0][0xac8] ;  /* 0x0002b20000047ab9 */ /* 0x000fe20000000800 */
[----:B------:R-:W-:Y:S01]  /*b640*/  ULDC.64 UR6, c[0x0][0x208] ;  /* 0x0000820000067ab9 */ /* 0x000fe20000000a00 */
[----:B------:R-:W-:Y:S02]  /*b650*/  ISETP.GE.AND P3, PT, R19, UR4, PT ;  /* 0x0000000413007c0c */ /* 0x000fe4000bf66270 */
[----:B------:R-:W-:Y:S02]  /*b660*/  ISETP.GE.AND P4, PT, R18, UR4, PT ;  /* 0x0000000412007c0c */ /* 0x000fe4000bf86270 */
[----:B------:R-:W-:-:S09]  /*b670*/  ISETP.GE.AND P2, PT, R17, UR4, PT ;  /* 0x0000000411007c0c */ /* 0x000fd2000bf46270 */
[-C--:B-1----:R-:W-:Y:S02]  /*b680*/  @!P3 LEA R6, P5, R19, R4.reuse, 0x1 ;  /* 0x000000041306b211 */ /* 0x082fe400078a08ff */
[C---:B------:R-:W-:Y:S02]  /*b690*/  @!P4 LEA R8, P6, R18.reuse, R4, 0x1 ;  /* 0x000000041208c211 */ /* 0x040fe400078c08ff */
[----:B--2---:R-:W-:Y:S01]  /*b6a0*/  @!P2 IMAD.WIDE R2, R17, 0x2, R4 ;  /* 0x000000021102a825 */ /* 0x004fe200078e0204 */
[-C--:B------:R-:W-:Y:S02]  /*b6b0*/  @!P3 LEA.HI.X R7, R19, R5.reuse, R216, 0x1, P5 ;  /* 0x000000051307b211 */ /* 0x080fe400028f0cd8 */
[----:B------:R-:W-:Y:S02]  /*b6c0*/  @!P4 LEA.HI.X R9, R18, R5, R215, 0x1, P6 ;  /* 0x000000051209c211 */ /* 0x000fe400030f0cd7 */
[----:B-----5:R3:W-:Y:S04]  /*b6d0*/  @!P2 ST.E.128 desc[UR6][R2.64], R48 ;  /* 0x000000300200a985 */ /* 0x0207e8000c101d06 */
[----:B------:R3:W-:Y:S04]  /*b6e0*/  @!P3 ST.E.128 desc[UR6][R6.64], R60 ;  /* 0x0000003c0600b985 */ /* 0x0007e8000c101d06 */
[----:B------:R3:W-:Y:S02]  /*b6f0*/  @!P4 ST.E.128 desc[UR6][R8.64], R68 ;  /* 0x000000440800c985 */ /* 0x0007e4000c101d06 */
.L_x_30:
[----:B------:R-:W-:Y:S05]  /*b700*/  BSYNC B0 ;  /* 0x0000000000007941 */ /* 0x000fea0003800000 */
.L_x_29:
[----:B--2---:R2:W4:Y:S01]  /*b710*/  SHFL.IDX PT, R5, R10, 0x1, 0x181f ;  /* 0x00381f000a057f89 */ /* 0x00452200000e0000 */
[----:B------:R-:W-:Y:S03]  /*b720*/  BSSY B0, `(.L_x_31) ;  /* 0x0000010000007945 */ /* 0x000fe60003800000 */
[----:B-1----:R2:W1:Y:S01]  /*b730*/  SHFL.IDX PT, R4, R0, 0x1, 0x181f ;  /* 0x00381f0000047f89 */ /* 0x00246200000e0000 */
[----:B------:R-:W-:Y:S05]  /*b740*/  @P0 BRA `(.L_x_32) ;  /* 0x0000000000340947 */ /* 0x000fea0003800000 */
[----:B------:R-:W-:Y:S01]  /*b750*/  ULDC UR4, c[0x0][0xac8] ;  /* 0x0002b20000047ab9 */ /* 0x000fe20000000800 */
[----:B------:R-:W-:Y:S01]  /*b760*/  ULDC.64 UR6, c[0x0][0x208] ;  /* 0x0000820000067ab9 */ /* 0x000fe20000000a00 */
[----:B------:R-:W-:Y:S02]  /*b770*/  ISETP.GE.AND P4, PT, R19, UR4, PT ;  /* 0x0000000413007c0c */ /* 0x000fe4000bf86270 */
[----:B------:R-:W-:Y:S02]  /*b780*/  ISETP.GE.AND P5, PT, R18, UR4, PT ;  /* 0x0000000412007c0c */ /* 0x000fe4000bfa6270 */
[----:B------:R-:W-:-:S09]  /*b790*/  ISETP.GE.AND P3, PT, R17, UR4, PT ;  /* 0x0000000411007c0c */ /* 0x000fd2000bf66270 */
[-C--:B-1-3--:R-:W-:Y:S02]  /*b7a0*/  @!P4 LEA R6, P0, R19, R4.reuse, 0x1 ;  /* 0x000000041306c211 */ /* 0x08afe400078008ff */
[C---:B------:R-:W-:Y:S02]  /*b7b0*/  @!P5 LEA R8, P2, R18.reuse, R4, 0x1 ;  /* 0x000000041208d211 */ /* 0x040fe400078408ff */
[----:B----4-:R-:W-:Y:S01]  /*b7c0*/  @!P3 IMAD.WIDE R2, R17, 0x2, R4 ;  /* 0x000000021102b825 */ /* 0x010fe200078e0204 */
[-C--:B------:R-:W-:Y:S02]  /*b7d0*/  @!P4 LEA.HI.X R7, R19, R5.reuse, R216, 0x1, P0 ;  /* 0x000000051307c211 */ /* 0x080fe400000f0cd8 */
[----:B------:R-:W-:Y:S02]  /*b7e0*/  @!P5 LEA.HI.X R9, R18, R5, R215, 0x1, P2 ;  /* 0x000000051209d211 */ /* 0x000fe400010f0cd7 */
[----:B-----5:R1:W-:Y:S04]  /*b7f0*/  @!P3 ST.E.128 desc[UR6][R2.64], R36 ;  /* 0x000000240200b985 */ /* 0x0203e8000c101d06 */
[----:B------:R1:W-:Y:S04]  /*b800*/  @!P4 ST.E.128 desc[UR6][R6.64], R52 ;  /* 0x000000340600c985 */ /* 0x0003e8000c101d06 */
[----:B------:R1:W-:Y:S02]  /*b810*/  @!P5 ST.E.128 desc[UR6][R8.64], R64 ;  /* 0x000000400800d985 */ /* 0x0003e4000c101d06 */
.L_x_32:
[----:B------:R-:W-:Y:S05]  /*b820*/  BSYNC B0 ;  /* 0x0000000000007941 */ /* 0x000fea0003800000 */
.L_x_31:
[----:B----4-:R4:W0:Y:S01]  /*b830*/  SHFL.IDX PT, R5, R10, 0x2, 0x181f ;  /* 0x00581f000a057f89 */ /* 0x01082200000e0000 */
        /* <DEDUP_REMOVED lines=10> */
[----:B0-----:R-:W-:Y:S01]  /*b8e0*/  @!P2 IMAD.WIDE R2, R17, 0x2, R4 ;  /* 0x000000021102a825 */ /* 0x001fe200078e0204 */
[-C--:B------:R-:W-:Y:S02]  /*b8f0*/  @!P3 LEA.HI.X R7, R19, R5.reuse, R216, 0x1, P0 ;  /* 0x000000051307b211 */ /* 0x080fe400000f0cd8 */
[----:B------:R-:W-:Y:S02]  /*b900*/  @!P4 LEA.HI.X R9, R18, R5, R215, 0x1, P1 ;  /* 0x000000051209c211 */ /* 0x000fe400008f0cd7 */
[----:B-----5:R0:W-:Y:S04]  /*b910*/  @!P2 ST.E.128 desc[UR6][R2.64], R28 ;  /* 0x0000001c0200a985 */ /* 0x0201e8000c101d06 */
[----:B------:R0:W-:Y:S04]  /*b920*/  @!P3 ST.E.128 desc[UR6][R6.64], R40 ;  /* 0x000000280600b985 */ /* 0x0001e8000c101d06 */
[----:B------:R0:W-:Y:S02]  /*b930*/  @!P4 ST.E.128 desc[UR6][R8.64], R56 ;  /* 0x000000380800c985 */ /* 0x0001e4000c101d06 */
.L_x_34:
[----:B------:R-:W-:Y:S05]  /*b940*/  BSYNC B0 ;  /* 0x0000000000007941 */ /* 0x000fea0003800000 */
.L_x_33:
[----:B0--3--:R-:W-:Y:S01]  /*b950*/  VIADD R3, R11, 0x60 ;  /* 0x000000600b037836 */ /* 0x009fe20000000000 */
[----:B------:R0:W3:Y:S01]  /*b960*/  SHFL.IDX PT, R5, R10, 0x3, 0x181f ;  /* 0x00781f000a057f89 */ /* 0x0000e200000e0000 */
[----:B------:R-:W-:Y:S01]  /*b970*/  BSSY B0, `(.L_x_35) ;  /* 0x0000012000007945 */ /* 0x000fe20003800000 */
[----:B------:R-:W-:Y:S02]  /*b980*/  VIADD R204, R204, 0x1 ;  /* 0x00000001cccc7836 */ /* 0x000fe40000000000 */
[----:B------:R-:W-:Y:S01]  /*b990*/  ISETP.GE.AND P0, PT, R3, R72, PT ;  /* 0x000000480300720c */ /* 0x000fe20003f06270 */
[----:B-1----:R0:W1:-:S12]  /*b9a0*/  SHFL.IDX PT, R4, R0, 0x3, 0x181f ;  /* 0x00781f0000047f89 */ /* 0x00205800000e0000 */
[----:B0-----:R-:W-:Y:S05]  /*b9b0*/  @P0 BRA `(.L_x_36) ;  /* 0x0000000000340947 */ /* 0x001fea0003800000 */
[----:B------:R-:W-:Y:S01]  /*b9c0*/  ULDC UR4, c[0x0][0xac8] ;  /* 0x0002b20000047ab9 */ /* 0x000fe20000000800 */
[----:B------:R-:W-:Y:S01]  /*b9d0*/  ULDC.64 UR6, c[0x0][0x208] ;  /* 0x0000820000067ab9 */ /* 0x000fe20000000a00 */
[----:B------:R-:W-:Y:S02]  /*b9e0*/  ISETP.GE.AND P3, PT, R19, UR4, PT ;  /* 0x0000000413007c0c */ /* 0x000fe4000bf66270 */
[----:B------:R-:W-:Y:S02]  /*b9f0*/  ISETP.GE.AND P4, PT, R18, UR4, PT ;  /* 0x0000000412007c0c */ /* 0x000fe4000bf86270 */
[----:B------:R-:W-:-:S09]  /*ba00*/  ISETP.GE.AND P2, PT, R17, UR4, PT ;  /* 0x0000000411007c0c */ /* 0x000fd2000bf46270 */
[-C--:B-1----:R-:W-:Y:S02]  /*ba10*/  @!P3 LEA R6, P0, R19, R4.reuse, 0x1 ;  /* 0x000000041306b211 */ /* 0x082fe400078008ff */
[C---:B------:R-:W-:Y:S02]  /*ba20*/  @!P4 LEA R8, P1, R18.reuse, R4, 0x1 ;  /* 0x000000041208c211 */ /* 0x040fe400078208ff */
[----:B---3--:R-:W-:Y:S01]  /*ba30*/  @!P2 IMAD.WIDE R2, R17, 0x2, R4 ;  /* 0x000000021102a825 */ /* 0x008fe200078e0204 */
[-C--:B------:R-:W-:Y:S02]  /*ba40*/  @!P3 LEA.HI.X R7, R19, R5.reuse, R216, 0x1, P0 ;  /* 0x000000051307b211 */ /* 0x080fe400000f0cd8 */
[----:B------:R-:W-:Y:S02]  /*ba50*/  @!P4 LEA.HI.X R9, R18, R5, R215, 0x1, P1 ;  /* 0x000000051209c211 */ /* 0x000fe400008f0cd7 */
[----:B-----5:R0:W-:Y:S04]  /*ba60*/  @!P2 ST.E.128 desc[UR6][R2.64], R24 ;  /* 0x000000180200a985 */ /* 0x0201e8000c101d06 */
[----:B------:R0:W-:Y:S04]  /*ba70*/  @!P3 ST.E.128 desc[UR6][R6.64], R32 ;  /* 0x000000200600b985 */ /* 0x0001e8000c101d06 */
[----:B------:R0:W-:Y:S02]  /*ba80*/  @!P4 ST.E.128 desc[UR6][R8.64], R44 ;  /* 0x0000002c0800c985 */ /* 0x0001e4000c101d06 */
.L_x_36:
[----:B------:R-:W-:Y:S05]  /*ba90*/  BSYNC B0 ;  /* 0x0000000000007941 */ /* 0x000fea0003800000 */
.L_x_35:
[----:B--2-4-:R-:W2:Y:S01]  /*baa0*/  LDC R0, c[0x0][0xc34] ;  /* 0x00030d00ff007b82 */ /* 0x014ea20000000800 */
[----:B------:R-:W-:-:S13]  /*bab0*/  R2UR UR4, R23 ;  /* 0x00000000170472ca */ /* 0x000fda00000e0000 */
[----:B--2---:R-:W-:-:S13]  /*bac0*/  ISETP.LE.AND P0, PT, R0, UR4, PT ;  /* 0x0000000400007c0c */ /* 0x004fda000bf03270 */
[----:B------:R-:W-:Y:S05]  /*bad0*/  @!P0 BRA `(.L_x_37) ;  /* 0xffffff5000a88947 */ /* 0x000fea000383ffff */
[----:B------:R-:W-:Y:S05]  /*bae0*/  EXIT ;  /* 0x000000000000794d */ /* 0x000fea0003800000 */
.L_x_7:
[----:B------:R-:W-:-:S08]  /*baf0*/  NOP ;  /* 0x0000000000007918 */ /* 0x000fd00000000000 */
[----:B0-----:R-:W0:-:S00]  /*bb00*/  USETMAXREG.DEALLOC.CTAPOOL 0x18 ;  /* 0x00000018000079c8 */ /* 0x001e0000080e0500 */
[----:B------:R-:W1:Y:S01]  /*bb10*/  S2UR UR5, SR_CTAID.X ;  /* 0x00000000000579c3 */ /* 0x000e620000002500 */
[----:B0-----:R-:W-:Y:S02]  /*bb20*/  IMAD.MOV.U32 R2, RZ, RZ, 0x1 ;  /* 0x00000001ff027424 */ /* 0x001fe400078e00ff */
[----:B------:R-:W-:-:S05]  /*bb30*/  IMAD.MOV.U32 R18, RZ, RZ, RZ ;  /* 0x000000ffff127224 */ /* 0x000fca00078e00ff */
[----:B------:R-:W1:Y:S02]  /*bb40*/  LDC R3, c[0x0][0xc34] ;  /* 0x00030d00ff037b82 */ /* 0x000e640000000800 */
[----:B-1----:R-:W-:Y:S01]  /*bb50*/  ISETP.LE.AND P0, PT, R3, UR5, PT ;  /* 0x0000000503007c0c */ /* 0x002fe2000bf03270 */
[----:B------:R-:W-:-:S05]  /*bb60*/  IMAD.MOV.U32 R3, RZ, RZ, 0x1 ;  /* 0x00000001ff037424 */ /* 0x000fca00078e00ff */
[----:B------:R0:W-:Y:S07]  /*bb70*/  STL [R1+0x4], R3 ;  /* 0x0000040301007387 */ /* 0x0001ee0000100800 */
[----:B------:R-:W-:Y:S05]  /*bb80*/  @P0 BRA `(.L_x_38) ;  /* 0x0000004000d40947 */ /* 0x000fea0003800000 */
[----:B------:R-:W1:Y:S01]  /*bb90*/  S2UR UR4, SR_CgaCtaId ;  /* 0x00000000000479c3 */ /* 0x000e620000008800 */
[C---:B------:R-:W-:Y:S01]  /*bba0*/  IMAD.SHL.U32 R2, R0.reuse, 0x8, RZ ;  /* 0x0000000800027824 */ /* 0x040fe200078e00ff */
[----:B------:R-:W-:Y:S01]  /*bbb0*/  LOP3.LUT R5, R0, 0x7f, RZ, 0xc0, !PT ;  /* 0x0000007f00057812 */ /* 0x000fe200078ec0ff */
[----:B------:R-:W-:Y:S01]  /*bbc0*/  UMOV UR36, 0x400 ;  /* 0x0000040000247882 */ /* 0x000fe20000000000 */
[----:B------:R-:W-:Y:S01]  /*bbd0*/  IMAD.MOV.U32 R18, RZ, RZ, RZ ;  /* 0x000000ffff127224 */ /* 0x000fe200078e00ff */
[----:B------:R-:W-:Y:S01]  /*bbe0*/  ULDC.64 UR38, c[0x0][0x198] ;  /* 0x0000660000267ab9 */ /* 0x000fe20000000a00 */
[C---:B0-----:R-:W-:Y:S01]  /*bbf0*/  LOP3.LUT R3, R2.reuse, 0x1f8, RZ, 0xc0, !PT ;  /* 0x000001f802037812 */ /* 0x041fe200078ec0ff */
[----:B------:R-:W-:Y:S01]  /*bc00*/  ULDC UR37, c[0x0][0xc] ;  /* 0x0000030000257ab9 */ /* 0x000fe20000000800 */
[----:B------:R-:W-:Y:S02]  /*bc10*/  LOP3.LUT R2, R2, 0x38, RZ, 0xc0, !PT ;  /* 0x0000003802027812 */ /* 0x000fe400078ec0ff */
[----:B------:R-:W-:-:S02]  /*bc20*/  LOP3.LUT R4, R3, 0x38, R0, 0x78, !PT ;  /* 0x0000003803047812 */ /* 0x000fc400078e7800 */
[----:B------:R-:W-:Y:S02]  /*bc30*/  SHF.L.U32 R3, R5, 0x3, RZ ;  /* 0x0000000305037819 */ /* 0x000fe400000006ff */
[----:B------:R-:W-:Y:S02]  /*bc40*/  SHF.R.U32.HI R5, RZ, 0x3, R5 ;  /* 0x00000003ff057819 */ /* 0x000fe40000011605 */
[----:B------:R-:W-:Y:S01]  /*bc50*/  LOP3.LUT R4, R4, 0x200, R3, 0xf8, !PT ;  /* 0x0000020004047812 */ /* 0x000fe200078ef803 */
[----:B------:R-:W-:-:S05]  /*bc60*/  IMAD.SHL.U32 R3, R0, 0x10, RZ ;  /* 0x0000001000037824 */ /* 0x000fca00078e00ff */
[----:B------:R-:W-:Y:S01]  /*bc70*/  LOP3.LUT R0, R5, 0x70, R3, 0xf8, !PT ;  /* 0x0000007005007812 */ /* 0x000fe200078ef803 */
[----:B------:R-:W-:Y:S01]  /*bc80*/  IMAD.U32 R3, RZ, RZ, UR5 ;  /* 0x00000005ff037e24 */ /* 0x000fe2000f8e00ff */
[----:B-1----:R-:W-:Y:S01]  /*bc90*/  ULEA UR36, UR4, UR36, 0x18 ;  /* 0x0000002404247291 */ /* 0x002fe2000f8ec03f */
[----:B------:R-:W-:-:S05]  /*bca0*/  IMAD.MOV.U32 R0, RZ, RZ, 0x1 ;  /* 0x00000001ff007424 */ /* 0x000fca00078e00ff */
[----:B------:R-:W-:-:S05]  /*bcb0*/  LEA R4, R4, UR36, 0x1 ;  /* 0x0000002404047c11 */ /* 0x000fca000f8e08ff */
[----:B------:R-:W-:Y:S04]  /*bcc0*/  STL [R1+0x10], R4 ;  /* 0x0000100401007387 */ /* 0x000fe80000100800 */
[----:B------:R0:W-:Y:S04]  /*bcd0*/  STL [R1+0x24], R3 ;  /* 0x0000240301007387 */ /* 0x0001e80000100800 */
[----:B------:R1:W-:Y:S04]  /*bce0*/  STL [R1+0x4], R0 ;  /* 0x0000040001007387 */ /* 0x0003e80000100800 */
[----:B------:R2:W-:Y:S01]  /*bcf0*/  STL [R1+0x2c], RZ ;  /* 0x00002cff01007387 */ /* 0x0005e20000100800 */
[----:B0-----:R-:W-:-:S02]  /*bd00*/  LOP3.LUT R3, R2, 0x40, RZ, 0xfc, !PT ;  /* 0x0000004002037812 */ /* 0x001fc400078efcff */
[----:B-1----:R-:W-:-:S07]  /*bd10*/  LOP3.LUT R0, R2, 0x80, RZ, 0xfc, !PT ;  /* 0x0000008002007812 */ /* 0x002fce00078efcff */
.L_x_118:
[----:B------:R-:W3:Y:S01]  /*bd20*/  LDL R2, [R1+0x24] ;  /* 0x0000240001027983 */ /* 0x000ee20000100800 */
[----:B0-----:R-:W0:Y:S01]  /*bd30*/  LDC R0, c[0x0][0xc38] ;  /* 0x00030e00ff007b82 */ /* 0x001e220000000800 */
[----:B------:R-:W-:Y:S05]  /*bd40*/  YIELD ;  /* 0x0000000000007946 */ /* 0x000fea0003800000 */
[----:B------:R-:W-:Y:S02]  /*bd50*/  ULDC.64 UR4, c[0x0][0x418] ;  /* 0x0001060000047ab9 */ /* 0x000fe40000000a00 */
[----:B-1----:R-:W1:Y:S01]  /*bd60*/  LDC R16, c[0x0][0xc44] ;  /* 0x00031100ff107b82 */ /* 0x002e620000000800 */
[----:B------:R-:W-:-:S03]  /*bd70*/  UISETP.NE.U32.AND UP0, UPT, UR4, URZ, UPT ;  /* 0x0000003f0400728c */ /* 0x000fc6000bf05070 */
[----:B------:R-:W-:Y:S01]  /*bd80*/  ULDC UR4, c[0x0][0x424] ;  /* 0x0001090000047ab9 */ /* 0x000fe20000000800 */
[----:B------:R-:W-:-:S04]  /*bd90*/  UISETP.NE.AND.EX UP0, UPT, UR5, URZ, UPT, UP0 ;  /* 0x0000003f0500728c */ /* 0x000fc8000bf05300 */
[----:B------:R-:W-:Y:S01]  /*bda0*/  USEL UR4, UR4, 0x1, UP0 ;  /* 0x0000000104047887 */ /* 0x000fe20008000000 */
[----:B0-----:R-:W-:Y:S02]  /*bdb0*/  ISETP.NE.AND P0, PT, R0, 0x1, PT ;  /* 0x000000010000780c */ /* 0x001fe40003f05270 */
[----:B-1----:R-:W-:-:S11]  /*bdc0*/  ISETP.NE.AND P1, PT, R16, 0x1, PT ;  /* 0x000000011000780c */ /* 0x002fd60003f25270 */
[----:B------:R-:W3:Y:S08]  /*bdd0*/  @P0 LDC R0, c[0x0][0xc3c] ;  /* 0x00030f00ff000b82 */ /* 0x000ef00000000800 */
[----:B------:R-:W0:Y:S01]  /*bde0*/  @P0 LDC R3, c[0x0][0xc40] ;  /* 0x00031000ff030b82 */ /* 0x000e220000000800 */
[----:B---3--:R-:W-:-:S04]  /*bdf0*/  @P0 IMAD.HI.U32 R0, R2, R0, RZ ;  /* 0x0000000002000227 */ /* 0x008fc800078e00ff */
[----:B------:R-:W-:Y:S01]  /*be00*/  IMAD.MOV.U32 R4, RZ, RZ, R2 ;  /* 0x000000ffff047224 */ /* 0x000fe200078e0002 */
[----:B0-----:R-:W-:Y:S02]  /*be10*/  @P0 SHF.R.U32.HI R4, RZ, R3, R0 ;  /* 0x00000003ff040219 */ /* 0x001fe40000011600 */
[----:B------:R-:W0:Y:S03]  /*be20*/  @P1 LDC.64 R2, c[0x0][0xc48] ;  /* 0x00031200ff021b82 */ /* 0x000e260000000a00 */
[----:B------:R-:W-:Y:S01]  /*be30*/  IMAD.MOV.U32 R5, RZ, RZ, R4 ;  /* 0x000000ffff057224 */ /* 0x000fe200078e0004 */
[----:B------:R1:W-:Y:S04]  /*be40*/  STL [R1+0x20], R4 ;  /* 0x0000200401007387 */ /* 0x0003e80000100800 */
[----:B------:R-:W3:Y:S01]  /*be50*/  LDC R0, c[0x0][0x2f0] ;  /* 0x0000bc00ff007b82 */ /* 0x000ee20000000800 */
[----:B0-----:R-:W-:-:S05]  /*be60*/  @P1 IMAD.HI.U32 R2, R4, R2, RZ ;  /* 0x0000000204021227 */ /* 0x001fca00078e00ff */
[----:B------:R-:W-:Y:S01]  /*be70*/  @P1 SHF.R.U32.HI R5, RZ, R3, R2 ;  /* 0x00000003ff051219 */ /* 0x000fe20000011602 */
[----:B------:R-:W-:Y:S02]  /*be80*/  IMAD.MOV.U32 R2, RZ, RZ, RZ ;  /* 0x000000ffff027224 */ /* 0x000fe400078e00ff */
[----:B---3--:R-:W-:Y:S01]  /*be90*/  IMAD R6, R0, UR4, RZ ;  /* 0x0000000400067c24 */ /* 0x008fe2000f8e02ff */
[----:B------:R-:W-:Y:S01]  /*bea0*/  UIADD3 UR4, UR36, 0x21400, URZ ;  /* 0x0002140024047890 */ /* 0x000fe2000fffe03f */
[----:B------:R-:W-:Y:S01]  /*beb0*/  IMAD.MOV R0, RZ, RZ, -R5 ;  /* 0x000000ffff007224 */ /* 0x000fe200078e0a05 */
[----:B------:R1:W-:Y:S01]  /*bec0*/  STL [R1+0x14], R5 ;  /* 0x0000140501007387 */ /* 0x0003e20000100800 */
[----:B------:R-:W-:Y:S01]  /*bed0*/  VIADD R3, R6, 0x6f ;  /* 0x0000006f06037836 */ /* 0x000fe20000000000 */
[----:B------:R-:W-:Y:S01]  /*bee0*/  ULOP3.LUT UP0, URZ, UR4, 0x3ff, URZ, 0xc0, !UPT ;  /* 0x000003ff043f7892 */ /* 0x000fe2000f80c03f */
[----:B------:R-:W-:Y:S01]  /*bef0*/  IMAD R16, R16, R0, R4 ;  /* 0x0000000010107224 */ /* 0x000fe200078e0204 */
[----:B------:R1:W-:Y:S01]  /*bf00*/  STL [R1+0x28], R6 ;  /* 0x0000280601007387 */ /* 0x0003e20000100800 */
[----:B------:R-:W-:-:S03]  /*bf10*/  IMAD.HI R2, R3, -0x6db6db6d, R2 ;  /* 0x9249249303027827 */ /* 0x000fc600078e0202 */
[----:B------:R-:W-:Y:S02]  /*bf20*/  PLOP3.LUT P0, PT, PT, PT, UP0, 0x80, 0x0 ;  /* 0x000000000000781c */ /* 0x000fe40003f0f008 */
[----:B------:R-:W-:-:S04]  /*bf30*/  SHF.R.U32.HI R0, RZ, 0x1f, R2 ;  /* 0x0000001fff007819 */ /* 0x000fc80000011602 */
[----:B------:R-:W-:-:S05]  /*bf40*/  LEA.HI.SX32 R0, R2, R0, 0x1a ;  /* 0x0000000002007211 */ /* 0x000fca00078fd2ff */
[----:B------:R1:W-:Y:S02]  /*bf50*/  STL [R1+0x1c], R0 ;  /* 0x00001c0001007387 */ /* 0x0003e40000100800 */
[----:B--2---:R-:W-:Y:S05]  /*bf60*/  @!P0 BRA `(.L_x_39) ;  /* 0x0000000000408947 */ /* 0x004fea0003800000 */
[----:B------:R-:W-:Y:S01]  /*bf70*/  MOV R2, 0x0 ;  /* 0x0000000000027802 */ /* 0x000fe20000000f00 */
[----:B------:R-:W-:Y:S01]  /*bf80*/  ULDC.64 UR6, c[0x4][0xa8] ;  /* 0x01002a0000067ab9 */ /* 0x000fe20000000a00 */
[----:B------:R-:W-:Y:S01]  /*bf90*/  ULDC.64 UR8, c[0x4][0xb0] ;  /* 0x01002c0000087ab9 */ /* 0x000fe20000000a00 */
[----:B------:R-:W-:Y:S01]  /*bfa0*/  ULDC.64 UR4, c[0x4][0x8] ;  /* 0x0100020000047ab9 */ /* 0x000fe20000000a00 */
[----:B-1----:R-:W-:Y:S02]  /*bfb0*/  IMAD.U32 R4, RZ, RZ, UR6 ;  /* 0x00000006ff047e24 */ /* 0x002fe4000f8e00ff */
[----:B------:R-:W0:Y:S01]  /*bfc0*/  LDC.64 R2, c[0x4][R2] ;  /* 0x0100000002027b82 */ /* 0x000e220000000a00 */
[----:B------:R-:W-:Y:S02]  /*bfd0*/  IMAD.U32 R5, RZ, RZ, UR7 ;  /* 0x00000007ff057e24 */ /* 0x000fe4000f8e00ff */
[----:B------:R-:W-:Y:S02]  /*bfe0*/  IMAD.U32 R6, RZ, RZ, UR8 ;  /* 0x00000008ff067e24 */ /* 0x000fe4000f8e00ff */
[----:B------:R-:W-:-:S02]  /*bff0*/  IMAD.U32 R7, RZ, RZ, UR9 ;  /* 0x00000009ff077e24 */ /* 0x000fc4000f8e00ff */
[----:B------:R-:W-:Y:S02]  /*c000*/  IMAD.U32 R10, RZ, RZ, UR4 ;  /* 0x00000004ff0a7e24 */ /* 0x000fe4000f8e00ff */
[----:B------:R-:W-:Y:S02]  /*c010*/  IMAD.U32 R11, RZ, RZ, UR5 ;  /* 0x00000005ff0b7e24 */ /* 0x000fe4000f8e00ff */
[----:B------:R-:W-:Y:S02]  /*c020*/  IMAD.MOV.U32 R8, RZ, RZ, 0x70 ;  /* 0x00000070ff087424 */ /* 0x000fe400078e00ff */
[----:B------:R-:W-:Y:S02]  /*c030*/  IMAD.MOV.U32 R12, RZ, RZ, 0x1 ;  /* 0x00000001ff0c7424 */ /* 0x000fe400078e00ff */
[----:B------:R-:W-:-:S07]  /*c040*/  IMAD.MOV.U32 R13, RZ, RZ, RZ ;  /* 0x000000ffff0d7224 */ /* 0x000fce00078e00ff */
[----:B------:R-:W-:-:S07]  /*c050*/  LEPC R20, `(.L_x_39) ;  /* 0x000000001014794e */ /* 0x000fce0000000000 */
[----:B0-2---:R-:W-:Y:S05]  /*c060*/  CALL.ABS.NOINC R2 ;  /* 0x0000000002007343 */ /* 0x005fea0003c00000 */
.L_x_39:
[----:B------:R-:W-:-:S04]  /*c070*/  UIADD3 UR4, UR36, 0x400, URZ ;  /* 0x0000040024047890 */ /* 0x000fc8000fffe03f */
[----:B------:R-:W-:-:S06]  /*c080*/  ULOP3.LUT UP0, URZ, UR4, 0x3ff, URZ, 0xc0, !UPT ;  /* 0x000003ff043f7892 */ /* 0x000fcc000f80c03f */
[----:B------:R-:W-:-:S13]  /*c090*/  PLOP3.LUT P0, PT, PT, PT, UP0, 0x80, 0x0 ;  /* 0x000000000000781c */ /* 0x000fda0003f0f008 */
[----:B------:R-:W-:Y:S05]  /*c0a0*/  @!P0 BRA `(.L_x_40) ;  /* 0x00000000007c8947 */ /* 0x000fea0003800000 */
[----:B------:R-:W-:Y:S01]  /*c0b0*/  MOV R17, 0x0 ;  /* 0x0000000000117802 */ /* 0x000fe20000000f00 */
[----:B------:R-:W-:Y:S01]  /*c0c0*/  ULDC.64 UR6, c[0x4][0xa8] ;  /* 0x01002a0000067ab9 */ /* 0x000fe20000000a00 */
[----:B------:R-:W-:Y:S01]  /*c0d0*/  ULDC.64 UR8, c[0x4][0xb0] ;  /* 0x01002c0000087ab9 */ /* 0x000fe20000000a00 */
[----:B------:R-:W-:Y:S01]  /*c0e0*/  ULDC.64 UR4, c[0x4][0x10] ;  /* 0x0100040000047ab9 */ /* 0x000fe20000000a00 */
[----:B------:R0:W3:Y:S01]  /*c0f0*/  LDC.64 R2, c[0x4][R17] ;  /* 0x0100000011027b82 */ /* 0x0000e20000000a00 */
[----:B-1----:R-:W-:Y:S02]  /*c100*/  IMAD.U32 R4, RZ, RZ, UR6 ;  /* 0x00000006ff047e24 */ /* 0x002fe4000f8e00ff */
[----:B------:R-:W-:Y:S02]  /*c110*/  IMAD.U32 R5, RZ, RZ, UR7 ;  /* 0x00000007ff057e24 */ /* 0x000fe4000f8e00ff */
[----:B------:R-:W-:Y:S02]  /*c120*/  IMAD.U32 R6, RZ, RZ, UR8 ;  /* 0x00000008ff067e24 */ /* 0x000fe4000f8e00ff */
[----:B------:R-:W-:-:S02]  /*c130*/  IMAD.U32 R7, RZ, RZ, UR9 ;  /* 0x00000009ff077e24 */ /* 0x000fc4000f8e00ff */
[----:B------:R-:W-:Y:S02]  /*c140*/  IMAD.U32 R10, RZ, RZ, UR4 ;  /* 0x00000004ff0a7e24 */ /* 0x000fe4000f8e00ff */
[----:B------:R-:W-:Y:S02]  /*c150*/  IMAD.U32 R11, RZ, RZ, UR5 ;  /* 0x00000005ff0b7e24 */ /* 0x000fe4000f8e00ff */
[----:B------:R-:W-:Y:S02]  /*c160*/  IMAD.MOV.U32 R8, RZ, RZ, 0x70 ;  /* 0x00000070ff087424 */ /* 0x000fe400078e00ff */
[----:B------:R-:W-:Y:S02]  /*c170*/  IMAD.MOV.U32 R12, RZ, RZ, 0x1 ;  /* 0x00000001ff0c7424 */ /* 0x000fe400078e00ff */
[----:B0-----:R-:W-:-:S07]  /*c180*/  IMAD.MOV.U32 R13, RZ, RZ, RZ ;  /* 0x000000ffff0d7224 */ /* 0x001fce00078e00ff */
[----:B------:R-:W-:-:S07]  /*c190*/  LEPC R20, `(.L_x_41) ;  /* 0x000000001014794e */ /* 0x000fce0000000000 */
[----:B--23--:R-:W-:Y:S05]  /*c1a0*/  CALL.ABS.NOINC R2 ;  /* 0x0000000002007343 */ /* 0x00cfea0003c00000 */
.L_x_41:
[----:B------:R0:W1:Y:S01]  /*c1b0*/  LDC.64 R2, c[0x4][R17] ;  /* 0x0100000011027b82 */ /* 0x0000620000000a00 */
[----:B------:R-:W-:Y:S01]  /*c1c0*/  ULDC.64 UR6, c[0x4][0xa8] ;  /* 0x01002a0000067ab9 */ /* 0x000fe20000000a00 */
[----:B------:R-:W-:Y:S01]  /*c1d0*/  ULDC.64 UR8, c[0x4][0xb0] ;  /* 0x01002c0000087ab9 */ /* 0x000fe20000000a00 */
[----:B------:R-:W-:Y:S01]  /*c1e0*/  ULDC.64 UR4, c[0x4][0x18] ;  /* 0x0100060000047ab9 */ /* 0x000fe20000000a00 */
[----:B------:R-:W-:Y:S01]  /*c1f0*/  IMAD.U32 R4, RZ, RZ, UR6 ;  /* 0x00000006ff047e24 */ /* 0x000fe2000f8e00ff */
[----:B------:R-:W-:Y:S01]  /*c200*/  MOV R6, UR8 ;  /* 0x0000000800067c02 */ /* 0x000fe20008000f00 */
[----:B------:R-:W-:Y:S02]  /*c210*/  IMAD.U32 R5, RZ, RZ, UR7 ;  /* 0x00000007ff057e24 */ /* 0x000fe4000f8e00ff */
[----:B------:R-:W-:Y:S02]  /*c220*/  IMAD.U32 R7, RZ, RZ, UR9 ;  /* 0x00000009ff077e24 */ /* 0x000fe4000f8e00ff */
[----:B------:R-:W-:-:S02]  /*c230*/  IMAD.U32 R10, RZ, RZ, UR4 ;  /* 0x00000004ff0a7e24 */ /* 0x000fc4000f8e00ff */
[----:B------:R-:W-:Y:S02]  /*c240*/  IMAD.U32 R11, RZ, RZ, UR5 ;  /* 0x00000005ff0b7e24 */ /* 0x000fe4000f8e00ff */
[----:B------:R-:W-:Y:S02]  /*c250*/  IMAD.MOV.U32 R8, RZ, RZ, 0x70 ;  /* 0x00000070ff087424 */ /* 0x000fe400078e00ff */
[----:B------:R-:W-:Y:S02]  /*c260*/  IMAD.MOV.U32 R12, RZ, RZ, 0x1 ;  /* 0x00000001ff0c7424 */ /* 0x000fe400078e00ff */
[----:B0-----:R-:W-:-:S07]  /*c270*/  IMAD.MOV.U32 R13, RZ, RZ, RZ ;  /* 0x000000ffff0d7224 */ /* 0x001fce00078e00ff */
[----:B------:R-:W-:-:S07]  /*c280*/  LEPC R20, `(.L_x_40) ;  /* 0x000000001014794e */ /* 0x000fce0000000000 */
[----:B-1----:R-:W-:Y:S05]  /*c290*/  CALL.ABS.NOINC R2 ;  /* 0x0000000002007343 */ /* 0x002fea0003c00000 */
.L_x_40:
[----:B------:R-:W3:Y:S01]  /*c2a0*/  LDL R2, [R1+0x1c] ;  /* 0x00001c0001027983 */ /* 0x000ee20000100800 */
[----:B------:R-:W-:-:S03]  /*c2b0*/  ULDC.64 UR4, c[0x0][0x9f8] ;  /* 0x00027e0000047ab9 */ /* 0x000fc60000000a00 */
[----:B-1----:R-:W4:Y:S01]  /*c2c0*/  LDL R0, [R1+0x14] ;  /* 0x0000140001007983 */ /* 0x002f220000100800 */
[----:B------:R-:W-:Y:S01]  /*c2d0*/  ISETP.NE.U32.AND P0, PT, RZ, UR4, PT ;  /* 0x00000004ff007c0c */ /* 0x000fe2000bf05070 */
[----:B------:R-:W-:-:S03]  /*c2e0*/  ULDC.64 UR6, c[0x0][0x208] ;  /* 0x0000820000067ab9 */ /* 0x000fc60000000a00 */
[----:B------:R-:W-:Y:S01]  /*c2f0*/  ISETP.NE.AND.EX P0, PT, RZ, UR5, PT, P0 ;  /* 0x00000005ff007c0c */ /* 0x000fe2000bf05300 */
[----:B---3--:R-:W-:-:S12]  /*c300*/  IMAD.MOV.U32 R17, RZ, RZ, R2 ;  /* 0x000000ffff117224 */ /* 0x008fd800078e0002 */
[----:B------:R-:W0:Y:S01]  /*c310*/  @P0 LDC.64 R2, c[0x0][0x9f8] ;  /* 0x00027e00ff020b82 */ /* 0x000e220000000a00 */
[----:B----4-:R-:W-:Y:S02]  /*c320*/  IMAD.MOV.U32 R7, RZ, RZ, R0 ;  /* 0x000000ffff077224 */ /* 0x010fe400078e0000 */
[----:B0-----:R-:W-:-:S05]  /*c330*/  @P0 IMAD.WIDE R2, R0, 0x4, R2 ;  /* 0x0000000400020825 */ /* 0x001fca00078e0202 */
[----:B------:R0:W3:Y:S01]  /*c340*/  @P0 LDG.E R7, desc[UR6][R2.64] ;  /* 0x0000000602070981 */ /* 0x0000e2000c1e1900 */
[----:B------:R-:W-:Y:S01]  /*c350*/  VIADD R9, R17, 0xffffffff ;  /* 0xffffffff11097836 */ /* 0x000fe20000000000 */
[----:B------:R-:W-:Y:S01]  /*c360*/  UMOV UR4, 0xffffffff ;  /* 0xffffffff00047882 */ /* 0x000fe20000000000 */
[----:B------:R-:W-:Y:S01]  /*c370*/  LOP3.LUT R19, R19, 0xfffffffe, RZ, 0xc0, !PT ;  /* 0xfffffffe13137812 */ /* 0x000fe200078ec0ff */
[----:B0-----:R-:W0:Y:S02]  /*c380*/  LDC.64 R2, c[0x0][0x418] ;  /* 0x00010600ff027b82 */ /* 0x001e240000000a00 */
[----:B0-----:R-:W-:-:S04]  /*c390*/  ISETP.NE.U32.AND P0, PT, R2, RZ, PT ;  /* 0x000000ff0200720c */ /* 0x001fc80003f05070 */
[----:B------:R-:W-:-:S13]  /*c3a0*/  ISETP.NE.AND.EX P1, PT, R3, RZ, PT, P0 ;  /* 0x000000ff0300720c */ /* 0x000fda0003f25300 */
[----:B------:R-:W-:Y:S02]  /*c3b0*/  @P1 LOP3.LUT R19, R19, 0x1, RZ, 0xfc, !PT ;  /* 0x0000000113131812 */ /* 0x000fe400078efcff */
[----:B---3--:R-:W-:Y:S01]  /*c3c0*/  SHF.R.S32.HI R8, RZ, 0x1f, R7 ;  /* 0x0000001fff087819 */ /* 0x008fe20000011407 */
[----:B------:R0:W-:Y:S01]  /*c3d0*/  STL [R1], R7 ;  /* 0x0000000701007387 */ /* 0x0001e20000100800 */
[----:B------:R-:W-:-:S03]  /*c3e0*/  SEL R17, R7, RZ, !P1 ;  /* 0x000000ff07117207 */ /* 0x000fc60004800000 */
[----:B------:R0:W-:Y:S04]  /*c3f0*/  STL [R1+0x18], R9 ;  /* 0x0000180901007387 */ /* 0x0001e80000100800 */
[----:B------:R0:W-:Y:S01]  /*c400*/  STL [R1+0xc], R8 ;  /* 0x00000c0801007387 */ /* 0x0001e20000100800 */
[----:B------:R-:W-:Y:S05]  /*c410*/  BRA.DIV UR4, `(.L_x_42) ;  /* 0x0000003e04fc7947 */ /* 0x000fea000b800000 */
[----:B------:R-:W1:Y:S02]  /*c420*/  S2R R0, SR_TID.X ;  /* 0x0000000000007919 */ /* 0x000e640000002100 */
[----:B-1----:R-:W-:-:S04]  /*c430*/  SHF.R.U32.HI R0, RZ, 0x5, R0 ;  /* 0x00000005ff007819 */ /* 0x002fc80000011600 */
[----:B------:R-:W-:-:S05]  /*c440*/  LOP3.LUT R0, R0, 0x3, RZ, 0xc0, !PT ;  /* 0x0000000300007812 */ /* 0x000fca00078ec0ff */
[----:B------:R1:W3:Y:S02]  /*c450*/  SHFL.IDX PT, R14, R0, RZ, 0x1f ;  /* 0x00001fff000e7589 */ /* 0x0002e400000e0000 */
.L_x_134:
[----:B---3--:R-:W-:Y:S02]  /*c460*/  ISETP.NE.AND P0, PT, R14, RZ, PT ;  /* 0x000000ff0e00720c */ /* 0x008fe40003f05270 */
[----:B------:R-:W-:Y:S02]  /*c470*/  PLOP3.LUT P2, PT, PT, PT, PT, 0x8, 0x0 ;  /* 0x000000000000781c */ /* 0x000fe40003f4e170 */
[----:B------:R-:W-:-:S11]  /*c480*/  LOP3.LUT R19, R19, 0xfffffffd, RZ, 0xc0, !PT ;  /* 0xfffffffd13137812 */ /* 0x000fd600078ec0ff */
[----:B------:R-:W-:Y:S01]  /*c490*/  @P2 LOP3.LUT R19, R19, 0x2, RZ, 0xfc, !PT ;  /* 0x0000000213132812 */ /* 0x000fe200078efcff */
[----:B------:R-:W-:Y:S06]  /*c4a0*/  @P0 BRA `(.L_x_43) ;  /* 0x0000000400280947 */ /* 0x000fec0003800000 */
[----:B------:R-:W-:-:S03]  /*c4b0*/  UMOV UR4, 0xffffffff ;  /* 0xffffffff00047882 */ /* 0x000fc60000000000 */
[----:B------:R-:W-:Y:S05]  /*c4c0*/  BRA.DIV UR4, `(.L_x_44) ;  /* 0x0000004204047947 */ /* 0x000fea000b800000 */
[----:B------:R-:W-:-:S13]  /*c4d0*/  ELECT P6, URZ, PT ;  /* 0x00000000003f782f */ /* 0x000fda00038c0000 */
.L_x_137:
[----:B------:R-:W-:Y:S05]  /*c4e0*/  @!P6 BRA `(.L_x_43) ;  /* 0x000000040018e947 */ /* 0x000fea0003800000 */
[----:B------:R3:W-:Y:S01]  /*c4f0*/  STL [R1+0x8], R9 ;  /* 0x0000080901007387 */ /* 0x0007e20000100800 */
[----:B------:R-:W-:Y:S01]  /*c500*/  IMAD.MOV.U32 R17, RZ, RZ, R7 ;  /* 0x000000ffff117224 */ /* 0x000fe200078e0007 */
[----:B------:R-:W-:Y:S06]  /*c510*/  @!P1 BRA `(.L_x_45) ;  /* 0x0000000000509947 */ /* 0x000fec0003800000 */
[----:B------:R-:W4:Y:S01]  /*c520*/  LDC R6, c[0x0][0x43c] ;  /* 0x00010f00ff067b82 */ /* 0x000f220000000800 */
[----:B-1----:R-:W-:Y:S01]  /*c530*/  IMAD.MOV.U32 R0, RZ, RZ, R9 ;  /* 0x000000ffff007224 */ /* 0x002fe200078e0009 */
[----:B------:R-:W-:Y:S01]  /*c540*/  ULDC.64 UR4, c[0x0][0x428] ;  /* 0x00010a0000047ab9 */ /* 0x000fe20000000a00 */
[----:B------:R-:W-:Y:S01]  /*c550*/  ULDC.64 UR6, c[0x0][0x208] ;  /* 0x0000820000067ab9 */ /* 0x000fe20000000a00 */
[----:B----4-:R-:W-:-:S13]  /*c560*/  ISETP.NE.AND P0, PT, R6, 0x1, PT ;  /* 0x000000010600780c */ /* 0x010fda0003f05270 */
[----:B------:R-:W1:Y:S02]  /*c570*/  @P0 LDC.64 R4, c[0x0][0x440] ;  /* 0x00011000ff040b82 */ /* 0x000e640000000a00 */
[----:B-1----:R-:W-:-:S05]  /*c580*/  @P0 IMAD.HI.U32 R4, R9, R4, RZ ;  /* 0x0000000409040227 */ /* 0x002fca00078e00ff */
[----:B------:R-:W-:-:S04]  /*c590*/  @P0 SHF.R.U32.HI R0, RZ, R5, R4 ;  /* 0x00000005ff000219 */ /* 0x000fc80000011604 */
[--C-:B------:R-:W-:Y:S01]  /*c5a0*/  SHF.R.S32.HI R5, RZ, 0x1f, R0.reuse ;  /* 0x0000001fff057819 */ /* 0x100fe20000011400 */
[----:B------:R-:W-:-:S04]  /*c5b0*/  IMAD.MOV R4, RZ, RZ, -R0 ;  /* 0x000000ffff047224 */ /* 0x000fc800078e0a00 */
[----:B------:R-:W-:Y:S02]  /*c5c0*/  IMAD R6, R6, R4, R9 ;  /* 0x0000000406067224 */ /* 0x000fe400078e0209 */
[----:B------:R-:W-:-:S03]  /*c5d0*/  IMAD.MOV.U32 R4, RZ, RZ, R0 ;  /* 0x000000ffff047224 */ /* 0x000fc600078e0000 */
[----:B------:R1:W-:Y:S01]  /*c5e0*/  STL [R1+0x8], R6 ;  /* 0x0000080601007387 */ /* 0x0003e20000100800 */
[----:B------:R-:W-:-:S03]  /*c5f0*/  IMAD.WIDE.U32 R4, R7, UR4, R4 ;  /* 0x0000000407047c25 */ /* 0x000fc6000f8e0004 */
[----:B------:R-:W-:Y:S01]  /*c600*/  LEA R2, P0, R4, R2, 0x2 ;  /* 0x0000000204027211 */ /* 0x000fe200078010ff */
[----:B-1----:R-:W-:-:S04]  /*c610*/  IMAD R6, R8, UR4, RZ ;  /* 0x0000000408067c24 */ /* 0x002fc8000f8e02ff */
[----:B------:R-:W-:-:S04]  /*c620*/  IMAD R0, R7, UR5, R6 ;  /* 0x0000000507007c24 */ /* 0x000fc8000f8e0206 */
[----:B------:R-:W-:-:S05]  /*c630*/  IMAD.IADD R0, R5, 0x1, R0 ;  /* 0x0000000105007824 */ /* 0x000fca00078e0200 */
[----:B------:R-:W-:-:S05]  /*c640*/  LEA.HI.X R3, R4, R3, R0, 0x2, P0 ;  /* 0x0000000304037211 */ /* 0x000fca00000f1400 */
[----:B------:R4:W5:Y:S02]  /*c650*/  LDG.E R17, desc[UR6][R2.64] ;  /* 0x0000000602117981 */ /* 0x000964000c1e1900 */
.L_x_45:
[----:B----4-:R-:W4:Y:S01]  /*c660*/  LDL R2, [R1+0x4] ;  /* 0x0000040001027983 */ /* 0x010f220000100800 */
[----:B-1----:R-:W-:Y:S02]  /*c670*/  LEA R0, R18, UR36, 0x3 ;  /* 0x0000002412007c11 */ /* 0x002fe4000f8e18ff */
[----:B----4-:R-:W-:-:S04]  /*c680*/  SHF.L.U32 R2, R2, 0x1f, RZ ;  /* 0x0000001f02027819 */ /* 0x010fc800000006ff */
[----:B------:R-:W1:Y:S02]  /*c690*/  SYNCS.PHASECHK.TRANS64.TRYWAIT P0, [R0+URZ+0x36840], R2 ;  /* 0x03684002000075a7 */ /* 0x000e64000800017f */
[----:B-1----:R-:W-:Y:S05]  /*c6a0*/  @!P0 BRA `(.L_x_46) ;  /* 0x0000003c00ac8947 */ /* 0x002fea0003800000 */
.L_x_138:
[----:B------:R-:W4:Y:S02]  /*c6b0*/  S2R R3, SR_TID.X ;  /* 0x0000000000037919 */ /* 0x000f240000002100 */
[----:B----4-:R-:W-:-:S04]  /*c6c0*/  LOP3.LUT R3, R3, 0x7f, RZ, 0xc0, !PT ;  /* 0x0000007f03037812 */ /* 0x010fc800078ec0ff */
[----:B------:R-:W-:-:S13]  /*c6d0*/  ISETP.NE.AND P0, PT, R3, RZ, PT ;  /* 0x000000ff0300720c */ /* 0x000fda0003f05270 */
[----:B------:R-:W-:Y:S05]  /*c6e0*/  @P0 BRA `(.L_x_47) ;  /* 0x00000000001c0947 */ /* 0x000fea0003800000 */
[----:B------:R-:W4:Y:S01]  /*c6f0*/  S2R R3, SR_TID.X ;  /* 0x0000000000037919 */ /* 0x000f220000002100 */
[----:B-1----:R-:W-:-:S04]  /*c700*/  IMAD.MOV.U32 R2, RZ, RZ, 0xa800 ;  /* 0x0000a800ff027424 */ /* 0x002fc800078e00ff */
[----:B------:R1:W-:Y:S01]  /*c710*/  SYNCS.ARRIVE.TRANS64 RZ, [R0+URZ+0x36830], R2 ;  /* 0x0368300200ff79a7 */ /* 0x0003e2000800003f */
[----:B----4-:R-:W-:-:S04]  /*c720*/  LOP3.LUT R3, R3, 0x1f, RZ, 0xc0, !PT ;  /* 0x0000001f03037812 */ /* 0x010fc800078ec0ff */
[----:B------:R-:W-:-:S13]  /*c730*/  ISETP.NE.AND P0, PT, R3, RZ, PT ;  /* 0x000000ff0300720c */ /* 0x000fda0003f05270 */
[----:B-1----:R-:W-:Y:S05]  /*c740*/  @!P0 BRA `(.L_x_47) ;  /* 0x0000000000048947 */ /* 0x002fea0003800000 */
[----:B------:R-:W-:Y:S01]  /*c750*/  BPT.TRAP 0x1 ;  /* 0x000000040000795c */ /* 0x000fe20000300000 */
.L_x_47:
[----:B-1----:R-:W4:Y:S01]  /*c760*/  LDL R2, [R1+0x8] ;  /* 0x0000080001027983 */ /* 0x002f220000100800 */
[----:B------:R-:W-:Y:S01]  /*c770*/  R2UR UR8, R18 ;  /* 0x00000000120872ca */ /* 0x000fe200000e0000 */
[----:B------:R-:W-:Y:S01]  /*c780*/  UIADD3 UR4, UP0, UR38, 0x370, URZ ;  /* 0x0000037026047890 */ /* 0x000fe2000ff1e03f */
[----:B------:R-:W-:Y:S01]  /*c790*/  R2UR UR9, R0 ;  /* 0x00000000000972ca */ /* 0x000fe200000e0000 */
[----:B------:R-:W-:Y:S01]  /*c7a0*/  UMOV UR10, URZ ;  /* 0x0000003f000a7c82 */ /* 0x000fe20008000000 */
[----:B------:R-:W-:Y:S01]  /*c7b0*/  R2UR UR12, R16 ;  /* 0x00000000100c72ca */ /* 0x000fe200000e0000 */
[----:B------:R-:W-:Y:S01]  /*c7c0*/  UIADD3.X UR5, URZ, UR39, URZ, UP0, !UPT ;  /* 0x000000273f057290 */ /* 0x000fe200087fe43f */
[----:B-----5:R-:W-:Y:S01]  /*c7d0*/  R2UR UR13, R17 ;  /* 0x00000000110d72ca */ /* 0x020fe200000e0000 */
[----:B------:R-:W-:Y:S01]  /*c7e0*/  UMOV UR6, 0x0 ;  /* 0x0000000000067882 */ /* 0x000fe20000000000 */
[----:B------:R-:W-:Y:S01]  /*c7f0*/  UMOV UR7, 0x14f00000 ;  /* 0x14f0000000077882 */ /* 0x000fe20000000000 */
[----:B------:R-:W-:Y:S01]  /*c800*/  UMOV UR16, 0x40 ;  /* 0x0000004000107882 */ /* 0x000fe20000000000 */
[----:B------:R-:W-:-:S02]  /*c810*/  PLOP3.LUT P0, PT, PT, PT, PT, 0x80, 0x0 ;  /* 0x000000000000781c */ /* 0x000fc40003f0f070 */
[----:B------:R-:W-:Y:S01]  /*c820*/  LOP3.LUT R19, R19, 0xfffffffd, RZ, 0xc0, !PT ;  /* 0xfffffffd13137812 */ /* 0x000fe200078ec0ff */
[----:B------:R-:W-:Y:S02]  /*c830*/  UIMAD UR8, UR8, 0xa800, UR36 ;  /* 0x0000a800080878a4 */ /* 0x000fe4000f8e0224 */
[----:B------:R-:W-:Y:S02]  /*c840*/  UIADD3 UR9, UR9, 0x36830, URZ ;  /* 0x0003683009097890 */ /* 0x000fe4000fffe03f */
[----:B------:R-:W-:Y:S02]  /*c850*/  UIADD3 UR14, UR8, 0x21400, URZ ;  /* 0x00021400080e7890 */ /* 0x000fe4000fffe03f */
[----:B------:R-:W-:Y:S02]  /*c860*/  UIADD3 UR15, UR8, 0x24c00, URZ ;  /* 0x00024c00080f7890 */ /* 0x000fe4000fffe03f */
[----:B------:R-:W-:Y:S02]  /*c870*/  UIADD3 UR17, UR8, 0x28400, URZ ;  /* 0x0002840008117890 */ /* 0x000fe4000fffe03f */
[----:B------:R-:W-:Y:S01]  /*c880*/  @P0 LOP3.LUT R19, R19, 0x2, RZ, 0xfc, !PT ;  /* 0x0000000213130812 */ /* 0x000fe200078efcff */
[----:B------:R-:W-:Y:S01]  /*c890*/  UMOV UR8, UR14 ;  /* 0x0000000e00087c82 */ /* 0x000fe20008000000 */
[----:B------:R-:W-:Y:S01]  /*c8a0*/  UMOV UR14, 0x80 ;  /* 0x00000080000e7882 */ /* 0x000fe20000000000 */
[----:B----4-:R-:W-:-:S13]  /*c8b0*/  R2UR UR11, R2 ;  /* 0x00000000020b72ca */ /* 0x010fda00000e0000 */
[----:B------:R-:W-:-:S09]  /*c8c0*/  UIMAD UR11, UR11, 0x70, URZ ;  /* 0x000000700b0b78a4 */ /* 0x000fd2000f8e023f */
[----:B------:R1:W-:Y:S02]  /*c8d0*/  UTMALDG.4D [UR8], [UR4], desc[UR6] ;  /* 0x00000608040075b4 */ /* 0x0003e40008019000 */
[----:B-1----:R-:W-:Y:S01]  /*c8e0*/  UMOV UR8, UR15 ;  /* 0x0000000f00087c82 */ /* 0x002fe20008000000 */
[----:B------:R-:W-:Y:S02]  /*c8f0*/  UMOV UR10, UR16 ;  /* 0x00000010000a7c82 */ /* 0x000fe40008000000 */
[----:B------:R1:W-:Y:S02]  /*c900*/  UTMALDG.4D [UR8], [UR4], desc[UR6] ;  /* 0x00000608040075b4 */ /* 0x0003e40008019000 */
[----:B-1----:R-:W-:Y:S01]  /*c910*/  UMOV UR8, UR17 ;  /* 0x0000001100087c82 */ /* 0x002fe20008000000 */
[----:B------:R-:W-:Y:S02]  /*c920*/  UMOV UR10, UR14 ;  /* 0x0000000e000a7c82 */ /* 0x000fe40008000000 */
[----:B------:R4:W-:Y:S02]  /*c930*/  UTMALDG.4D [UR8], [UR4], desc[UR6] ;  /* 0x00000608040075b4 */ /* 0x0009e40008019000 */
[----:B----4-:R-:W-:Y:S01]  /*c940*/  NOP ;  /* 0x0000000000007918 */ /* 0x010fe20000000000 */
.L_x_43:
[----:B------:R-:W-:Y:S05]  /*c950*/  WARPSYNC.ALL ;  /* 0x0000000000007948 */ /* 0x000fea0003800000 */
[----:B------:R-:W-:Y:S01]  /*c960*/  UIADD3 UR4, UR36, 0x15400, URZ ;  /* 0x0001540024047890 */ /* 0x000fe2000fffe03f */
[----:B------:R-:W-:Y:S03]  /*c970*/  BAR.SYNC.DEFER_BLOCKING 0x8, 0x180 ;  /* 0x0206000000007b1d */ /* 0x000fe60000010000 */
[----:B------:R-:W-:-:S06]  /*c980*/  ULOP3.LUT UP0, URZ, UR4, 0x3ff, URZ, 0xc0, !UPT ;  /* 0x000003ff043f7892 */ /* 0x000fcc000f80c03f */
[----:B------:R-:W-:-:S13]  /*c990*/  PLOP3.LUT P0, PT, PT, PT, UP0, 0x80, 0x0 ;  /* 0x000000000000781c */ /* 0x000fda0003f0f008 */
[----:B------:R-:W-:Y:S05]  /*c9a0*/  @!P0 BRA `(.L_x_48) ;  /* 0x0000000000408947 */ /* 0x000fea0003800000 */
[----:B------:R-:W-:Y:S01]  /*c9b0*/  MOV R2, 0x0 ;  /* 0x0000000000027802 */ /* 0x000fe20000000f00 */
[----:B------:R-:W-:Y:S01]  /*c9c0*/  ULDC.64 UR6, c[0x4][0xa8] ;  /* 0x01002a0000067ab9 */ /* 0x000fe20000000a00 */
[----:B------:R-:W-:Y:S01]  /*c9d0*/  ULDC.64 UR8, c[0x4][0xb0] ;  /* 0x01002c0000087ab9 */ /* 0x000fe20000000a00 */
[----:B------:R-:W-:Y:S01]  /*c9e0*/  ULDC.64 UR4, c[0x4][0x20] ;  /* 0x0100080000047ab9 */ /* 0x000fe20000000a00 */
[----:B------:R-:W-:Y:S02]  /*c9f0*/  IMAD.U32 R4, RZ, RZ, UR6 ;  /* 0x00000006ff047e24 */ /* 0x000fe4000f8e00ff */
[----:B------:R-:W4:Y:S01]  /*ca00*/  LDC.64 R2, c[0x4][R2] ;  /* 0x0100000002027b82 */ /* 0x000f220000000a00 */
[----:B------:R-:W-:Y:S02]  /*ca10*/  IMAD.U32 R5, RZ, RZ, UR7 ;  /* 0x00000007ff057e24 */ /* 0x000fe4000f8e00ff */
[----:B------:R-:W-:Y:S02]  /*ca20*/  IMAD.U32 R6, RZ, RZ, UR8 ;  /* 0x00000008ff067e24 */ /* 0x000fe4000f8e00ff */
[----:B0-----:R-:W-:-:S02]  /*ca30*/  IMAD.U32 R7, RZ, RZ, UR9 ;  /* 0x00000009ff077e24 */ /* 0x001fc4000f8e00ff */
[----:B------:R-:W-:Y:S02]  /*ca40*/  IMAD.U32 R10, RZ, RZ, UR4 ;  /* 0x00000004ff0a7e24 */ /* 0x000fe4000f8e00ff */
[----:B------:R-:W-:Y:S02]  /*ca50*/  IMAD.U32 R11, RZ, RZ, UR5 ;  /* 0x00000005ff0b7e24 */ /* 0x000fe4000f8e00ff */
[----:B------:R-:W-:Y:S02]  /*ca60*/  IMAD.MOV.U32 R8, RZ, RZ, 0x70 ;  /* 0x00000070ff087424 */ /* 0x000fe400078e00ff */
[----:B------:R-:W-:Y:S02]  /*ca70*/  IMAD.MOV.U32 R12, RZ, RZ, 0x1 ;  /* 0x00000001ff0c7424 */ /* 0x000fe400078e00ff */
[----:B------:R-:W-:-:S07]  /*ca80*/  IMAD.MOV.U32 R13, RZ, RZ, RZ ;  /* 0x000000ffff0d7224 */ /* 0x000fce00078e00ff */
[----:B------:R-:W-:-:S07]  /*ca90*/  LEPC R20, `(.L_x_48) ;  /* 0x000000001014794e */ /* 0x000fce0000000000 */
[----:B-1234-:R-:W-:Y:S05]  /*caa0*/  CALL.ABS.NOINC R2 ;  /* 0x0000000002007343 */ /* 0x01efea0003c00000 */
.L_x_48:
[----:B------:R-:W4:Y:S01]  /*cab0*/  LDL.LU R4, [R1+0x14] ;  /* 0x0000140001047983 */ /* 0x000f220000300800 */
[----:B-1----:R-:W-:Y:S01]  /*cac0*/  SHF.R.S32.HI R0, RZ, 0x1f, R16 ;  /* 0x0000001fff007819 */ /* 0x002fe20000011410 */
[----:B------:R-:W-:Y:S01]  /*cad0*/  ULDC.64 UR4, c[0x0][0x2d8] ;  /* 0x0000b60000047ab9 */ /* 0x000fe20000000a00 */
[----:B0-----:R-:W0:Y:S01]  /*cae0*/  LDC R8, c[0x0][0x448] ;  /* 0x00011200ff087b82 */ /* 0x001e220000000800 */
[----:B------:R-:W2:Y:S01]  /*caf0*/  LDL.LU R7, [R1+0x20] ;  /* 0x0000200001077983 */ /* 0x000ea20000300800 */
[----:B------:R-:W-:-:S03]  /*cb00*/  ULDC.64 UR6, c[0x0][0x280] ;  /* 0x0000a00000067ab9 */ /* 0x000fc60000000a00 */
[----:B------:R-:W3:Y:S01]  /*cb10*/  LDL R5, [R1+0x24] ;  /* 0x0000240001057983 */ /* 0x000ee20000100800 */
[----:B------:R-:W-:Y:S02]  /*cb20*/  IMAD R0, R0, UR4, RZ ;  /* 0x0000000400007c24 */ /* 0x000fe4000f8e02ff */
[C---:B------:R-:W-:Y:S01]  /*cb30*/  IMAD.WIDE.U32 R2, R16.reuse, UR4, RZ ;  /* 0x0000000410027c25 */ /* 0x040fe2000f8e00ff */
[----:B------:R-:W1:Y:S03]  /*cb40*/  S2R R10, SR_TID.X ;  /* 0x00000000000a7919 */ /* 0x000e660000002100 */
[----:B------:R-:W-:Y:S01]  /*cb50*/  IMAD R0, R16, UR5, R0 ;  /* 0x0000000510007c24 */ /* 0x000fe2000f8e0200 */
[----:B------:R-:W-:-:S03]  /*cb60*/  ULDC.64 UR4, c[0x0][0x2e0] ;  /* 0x0000b80000047ab9 */ /* 0x000fc60000000a00 */
[----:B------:R-:W-:Y:S01]  /*cb70*/  IMAD.IADD R3, R3, 0x1, R0 ;  /* 0x0000000103037824 */ /* 0x000fe200078e0200 */
[----:B0-----:R-:W-:-:S13]  /*cb80*/  ISETP.NE.AND P0, PT, R8, 0x1, PT ;  /* 0x000000010800780c */ /* 0x001fda0003f05270 */
[----:B------:R-:W0:Y:S01]  /*cb90*/  @P0 LDC R6, c[0x0][0x44c] ;  /* 0x00011300ff060b82 */ /* 0x000e220000000800 */
[----:B-1----:R-:W-:-:S05]  /*cba0*/  IMAD.SHL.U32 R10, R10, 0x8, RZ ;  /* 0x000000080a0a7824 */ /* 0x002fca00078e00ff */
[----:B------:R-:W-:-:S04]  /*cbb0*/  LOP3.LUT R10, R10, 0x38, RZ, 0xc0, !PT ;  /* 0x000000380a0a7812 */ /* 0x000fc800078ec0ff */
[C---:B------:R-:W-:Y:S02]  /*cbc0*/  LOP3.LUT R11, R10.reuse, 0x40, RZ, 0xfc, !PT ;  /* 0x000000400a0b7812 */ /* 0x040fe400078efcff */
[----:B------:R-:W-:Y:S02]  /*cbd0*/  LOP3.LUT R10, R10, 0x80, RZ, 0xfc, !PT ;  /* 0x000000800a0a7812 */ /* 0x000fe400078efcff */
[----:B----4-:R-:W-:Y:S01]  /*cbe0*/  SHF.R.S32.HI R0, RZ, 0x1f, R4 ;  /* 0x0000001fff007819 */ /* 0x010fe20000011404 */
[----:B------:R-:W-:-:S04]  /*cbf0*/  IMAD.WIDE.U32 R2, R4, UR4, R2 ;  /* 0x0000000404027c25 */ /* 0x000fc8000f8e0002 */
[----:B------:R-:W-:Y:S01]  /*cc00*/  IMAD R0, R0, UR4, RZ ;  /* 0x0000000400007c24 */ /* 0x000fe2000f8e02ff */
[----:B------:R-:W-:-:S03]  /*cc10*/  ULDC UR4, c[0x0][0xc38] ;  /* 0x00030e0000047ab9 */ /* 0x000fc60000000800 */
[----:B------:R-:W-:Y:S02]  /*cc20*/  IMAD R0, R4, UR5, R0 ;  /* 0x0000000504007c24 */ /* 0x000fe4000f8e0200 */
[----:B------:R-:W1:Y:S02]  /*cc30*/  S2R R4, SR_TID.X ;  /* 0x0000000000047919 */ /* 0x000e640000002100 */
[----:B------:R-:W-:Y:S02]  /*cc40*/  IMAD.IADD R3, R3, 0x1, R0 ;  /* 0x0000000103037824 */ /* 0x000fe400078e0200 */
[----:B--2---:R-:W-:Y:S02]  /*cc50*/  IMAD.MOV R0, RZ, RZ, -R7 ;  /* 0x000000ffff007224 */ /* 0x004fe400078e0a07 */
[----:B------:R-:W2:Y:S02]  /*cc60*/  @P0 LDC R7, c[0x0][0x450] ;  /* 0x00011400ff070b82 */ /* 0x000ea40000000800 */
[----:B---3--:R-:W-:Y:S01]  /*cc70*/  IMAD R0, R0, UR4, R5 ;  /* 0x0000000400007c24 */ /* 0x008fe2000f8e0205 */
[----:B------:R-:W-:-:S03]  /*cc80*/  ULDC.64 UR4, c[0x0][0x2d0] ;  /* 0x0000b40000047ab9 */ /* 0x000fc60000000a00 */
[----:B------:R-:W-:Y:S01]  /*cc90*/  IMAD.SHL.U32 R5, R0, 0x80, RZ ;  /* 0x0000008000057824 */ /* 0x000fe200078e00ff */
[----:B-1----:R-:W-:-:S04]  /*cca0*/  LOP3.LUT R4, R4, 0x7f, RZ, 0xc0, !PT ;  /* 0x0000007f04047812 */ /* 0x002fc800078ec0ff */
[----:B------:R-:W-:Y:S02]  /*ccb0*/  SHF.R.U32.HI R9, RZ, 0x3, R4 ;  /* 0x00000003ff097819 */ /* 0x000fe40000011604 */
[----:B------:R-:W1:Y:S02]  /*ccc0*/  S2R R4, SR_TID.X ;  /* 0x0000000000047919 */ /* 0x000e640000002100 */
[----:B-1----:R-:W-:-:S05]  /*ccd0*/  IMAD.SHL.U32 R4, R4, 0x10, RZ ;  /* 0x0000001004047824 */ /* 0x002fca00078e00ff */
[----:B------:R-:W-:Y:S02]  /*cce0*/  LOP3.LUT R4, R9, 0x70, R4, 0xf8, !PT ;  /* 0x0000007009047812 */ /* 0x000fe400078ef804 */
[----:B------:R-:W1:Y:S02]  /*ccf0*/  S2R R9, SR_TID.X ;  /* 0x0000000000097919 */ /* 0x000e640000002100 */
[----:B------:R-:W-:-:S04]  /*cd00*/  LOP3.LUT R0, R4, R5, RZ, 0xfc, !PT ;  /* 0x0000000504007212 */ /* 0x000fc800078efcff */
[----:B------:R-:W-:Y:S01]  /*cd10*/  MOV R4, R0 ;  /* 0x0000000000047202 */ /* 0x000fe20000000f00 */
[----:B0-----:R-:W-:-:S05]  /*cd20*/  @P0 IMAD.HI.U32 R6, R0, R6, RZ ;  /* 0x0000000600060227 */ /* 0x001fca00078e00ff */
[----:B--2---:R-:W-:-:S05]  /*cd30*/  @P0 SHF.R.U32.HI R4, RZ, R7, R6 ;  /* 0x00000007ff040219 */ /* 0x004fca0000011606 */
[----:B------:R-:W-:Y:S02]  /*cd40*/  IMAD.MOV R6, RZ, RZ, -R4 ;  /* 0x000000ffff067224 */ /* 0x000fe400078e0a04 */
[----:B------:R-:W-:-:S04]  /*cd50*/  IMAD.WIDE.U32 R2, R4, UR4, R2 ;  /* 0x0000000404027c25 */ /* 0x000fc8000f8e0002 */
[----:B------:R-:W-:Y:S01]  /*cd60*/  IMAD R0, R8, R6, R0 ;  /* 0x0000000608007224 */ /* 0x000fe200078e0200 */
[----:B------:R-:W-:-:S05]  /*cd70*/  SHF.R.S32.HI R6, RZ, 0x1f, R4 ;  /* 0x0000001fff067819 */ /* 0x000fca0000011404 */
[----:B------:R-:W-:Y:S02]  /*cd80*/  IMAD R6, R6, UR4, RZ ;  /* 0x0000000406067c24 */ /* 0x000fe4000f8e02ff */
[----:B-1----:R-:W-:Y:S02]  /*cd90*/  IMAD.SHL.U32 R9, R9, 0x8, RZ ;  /* 0x0000000809097824 */ /* 0x002fe400078e00ff */
[----:B------:R-:W-:Y:S01]  /*cda0*/  IMAD R6, R4, UR5, R6 ;  /* 0x0000000504067c24 */ /* 0x000fe2000f8e0206 */
[----:B------:R-:W-:Y:S01]  /*cdb0*/  SHF.R.S32.HI R4, RZ, 0x1f, R0 ;  /* 0x0000001fff047819 */ /* 0x000fe20000011400 */
[----:B------:R-:W-:Y:S01]  /*cdc0*/  ULDC.64 UR4, c[0x0][0x2c8] ;  /* 0x0000b20000047ab9 */ /* 0x000fe20000000a00 */
[----:B------:R-:W-:Y:S01]  /*cdd0*/  LOP3.LUT R9, R9, 0x38, RZ, 0xc0, !PT ;  /* 0x0000003809097812 */ /* 0x000fe200078ec0ff */
[----:B------:R-:W-:Y:S02]  /*cde0*/  IMAD.IADD R3, R3, 0x1, R6 ;  /* 0x0000000103037824 */ /* 0x000fe400078e0206 */
[----:B------:R-:W-:-:S02]  /*cdf0*/  IMAD R4, R4, UR4, RZ ;  /* 0x0000000404047c24 */ /* 0x000fc4000f8e02ff */
[----:B------:R-:W-:Y:S01]  /*ce00*/  IMAD.WIDE.U32 R2, R0, UR4, R2 ;  /* 0x0000000400027c25 */ /* 0x000fe2000f8e0002 */
[----:B------:R-:W-:Y:S02]  /*ce10*/  ULDC UR4, c[0x0][0x2b8] ;  /* 0x0000ae0000047ab9 */ /* 0x000fe40000000800 */
[----:B------:R-:W-:Y:S01]  /*ce20*/  ISETP.GE.AND P2, PT, R10, UR4, PT ;  /* 0x000000040a007c0c */ /* 0x000fe2000bf46270 */
[----:B------:R-:W-:Y:S01]  /*ce30*/  IMAD R4, R0, UR5, R4 ;  /* 0x0000000500047c24 */ /* 0x000fe2000f8e0204 */
[----:B------:R0:W5:Y:S01]  /*ce40*/  LDL R10, [R1+0x10] ;  /* 0x00001000010a7983 */ /* 0x0001620000100800 */
[C---:B------:R-:W-:Y:S02]  /*ce50*/  LEA R0, P3, R2.reuse, UR6, 0x1 ;  /* 0x0000000602007c11 */ /* 0x040fe4000f8608ff */
[----:B------:R-:W-:Y:S01]  /*ce60*/  IMAD.IADD R4, R3, 0x1, R4 ;  /* 0x0000000103047824 */ /* 0x000fe200078e0204 */
[----:B------:R-:W-:Y:S02]  /*ce70*/  ISETP.GE.AND P0, PT, R9, UR4, PT ;  /* 0x0000000409007c0c */ /* 0x000fe4000bf06270 */
[----:B------:R-:W-:Y:S01]  /*ce80*/  ISETP.GE.AND P1, PT, R11, UR4, PT ;  /* 0x000000040b007c0c */ /* 0x000fe2000bf26270 */
[----:B------:R-:W-:Y:S01]  /*ce90*/  UMOV UR4, 0xffffffff ;  /* 0xffffffff00047882 */ /* 0x000fe20000000000 */
[----:B------:R-:W-:-:S02]  /*cea0*/  LEA.HI.X R4, R2, UR7, R4, 0x1, P3 ;  /* 0x0000000702047c11 */ /* 0x000fc400098f0c04 */
[----:B0-----:R-:W-:Y:S09]  /*ceb0*/  BRA.DIV UR4, `(.L_x_49) ;  /* 0x0000003604bc7947 */ /* 0x001ff2000b800000 */
[----:B------:R-:W0:Y:S01]  /*cec0*/  S2R R6, SR_TID.X ;  /* 0x0000000000067919 */ /* 0x000e220000002100 */
[----:B------:R-:W-:Y:S01]  /*ced0*/  ULDC UR4, c[0x0][0x288] ;  /* 0x0000a20000047ab9 */ /* 0x000fe20000000800 */
[----:B------:R-:W-:Y:S01]  /*cee0*/  ULDC.64 UR6, c[0x0][0x208] ;  /* 0x0000820000067ab9 */ /* 0x000fe20000000a00 */
[----:B------:R-:W-:Y:S01]  /*cef0*/  IMAD R3, R8, UR4, RZ ;  /* 0x0000000408037c24 */ /* 0x000fe2000f8e02ff */
[----:B------:R-:W1:Y:S01]  /*cf00*/  S2R R11, SR_TID.X ;  /* 0x00000000000b7919 */ /* 0x000e620000002100 */
[----:B------:R-:W2:Y:S04]  /*cf10*/  SHFL.IDX PT, R7, R0, RZ, 0x181f ;  /* 0x00181fff00077589 */ /* 0x000ea800000e0000 */
[----:B------:R-:W-:Y:S01]  /*cf20*/  SHFL.IDX PT, R8, R0, 0x1, 0x181f ;  /* 0x00381f0000087f89 */ /* 0x000fe200000e0000 */
[----:B0-----:R-:W-:-:S04]  /*cf30*/  LOP3.LUT R6, R6, 0x7f, RZ, 0xc0, !PT ;  /* 0x0000007f06067812 */ /* 0x001fc800078ec0ff */
[----:B------:R-:W-:Y:S01]  /*cf40*/  SHF.R.U32.HI R6, RZ, 0x3, R6 ;  /* 0x00000003ff067819 */ /* 0x000fe20000011606 */
[----:B-1----:R-:W-:-:S04]  /*cf50*/  IMAD.SHL.U32 R11, R11, 0x8, RZ ;  /* 0x000000080b0b7824 */ /* 0x002fc800078e00ff */
[----:B------:R-:W-:Y:S01]  /*cf60*/  IMAD.IADD R2, R6, 0x1, R5 ;  /* 0x0000000106027824 */ /* 0x000fe200078e0205 */
[----:B------:R-:W-:Y:S01]  /*cf70*/  LOP3.LUT R11, R11, 0x38, RZ, 0xc0, !PT ;  /* 0x000000380b0b7812 */ /* 0x000fe200078ec0ff */
[----:B------:R-:W0:Y:S02]  /*cf80*/  SHFL.IDX PT, R6, R4, RZ, 0x181f ;  /* 0x00181fff04067589 */ /* 0x000e2400000e0000 */
[C---:B------:R-:W-:Y:S01]  /*cf90*/  VIADD R5, R2.reuse, 0x10 ;  /* 0x0000001002057836 */ /* 0x040fe20000000000 */
[----:B------:R-:W-:-:S04]  /*cfa0*/  ISETP.GE.AND P4, PT, R2, R3, PT ;  /* 0x000000030200720c */ /* 0x000fc80003f86270 */
[----:B------:R-:W-:Y:S02]  /*cfb0*/  ISETP.GE.AND P3, PT, R5, R3, PT ;  /* 0x000000030500720c */ /* 0x000fe40003f66270 */
[----:B------:R-:W1:Y:S07]  /*cfc0*/  SHFL.IDX PT, R5, R4, 0x1, 0x181f ;  /* 0x00381f0004057f89 */ /* 0x000e6e00000e0000 */
[----:B--2---:R-:W-:-:S05]  /*cfd0*/  @!P4 LEA R7, P5, R11, R7, 0x1 ;  /* 0x000000070b07c211 */ /* 0x004fca00078a08ff */
[----:B0-----:R-:W-:Y:S01]  /*cfe0*/  @!P4 IMAD.X R6, RZ, RZ, R6, P5 ;  /* 0x000000ffff06c224 */ /* 0x001fe200028e0606 */
[----:B------:R-:W-:-:S04]  /*cff0*/  @!P3 LEA R8, P5, R11, R8, 0x1 ;  /* 0x000000080b08b211 */ /* 0x000fc800078a08ff */
[----:B------:R-:W-:-:S04]  /*d000*/  @!P4 LOP3.LUT R7, R7, R6, RZ, 0x3c, !PT ;  /* 0x000000060707c212 */ /* 0x000fc800078e3cff */
[----:B------:R-:W-:Y:S01]  /*d010*/  @!P4 LOP3.LUT R6, R7, R6, RZ, 0x3c, !PT ;  /* 0x000000060706c212 */ /* 0x000fe200078e3cff */
[----:B-1----:R-:W-:-:S03]  /*d020*/  @!P3 IMAD.X R5, RZ, RZ, R5, P5 ;  /* 0x000000ffff05b224 */ /* 0x002fc600028e0605 */
[----:B------:R-:W-:-:S05]  /*d030*/  @!P4 LOP3.LUT R7, R7, R6, RZ, 0x3c, !PT ;  /* 0x000000060707c212 */ /* 0x000fca00078e3cff */
[----:B-----5:R-:W-:Y:S04]  /*d040*/  @!P4 LDGSTS.E.BYPASS.LTC128B.128 [R10+0x15400], desc[UR6][R6.64], !P0 ;  /* 0x15400000060acfae */ /* 0x020fe8000c101d46 */
[----:B------:R-:W-:Y:S04]  /*d050*/  @!P4 LDGSTS.E.BYPASS.LTC128B.128 [R10+0x19400], desc[UR6][R6.64+0x80], !P1 ;  /* 0x19400080060acfae */ /* 0x000fe8000c901d46 */
[----:B------:R0:W-:Y:S02]  /*d060*/  @!P4 LDGSTS.E.BYPASS.LTC128B.128 [R10+0x1d400], desc[UR6][R6.64+0x100], !P2 ;  /* 0x1d400100060acfae */ /* 0x0001e4000d101d46 */
[----:B0-----:R-:W-:-:S02]  /*d070*/  @!P3 IMAD.MOV.U32 R6, RZ, RZ, R8 ;  /* 0x000000ffff06b224 */ /* 0x001fc400078e0008 */
[----:B------:R-:W-:Y:S01]  /*d080*/  @!P3 IMAD.MOV.U32 R7, RZ, RZ, R5 ;  /* 0x000000ffff07b224 */ /* 0x000fe200078e0005 */
[----:B------:R-:W0:Y:S01]  /*d090*/  SHFL.IDX PT, R8, R0, 0x2, 0x181f ;  /* 0x00581f0000087f89 */ /* 0x000e2200000e0000 */
[----:B------:R-:W-:-:S03]  /*d0a0*/  VIADD R5, R2, 0x20 ;  /* 0x0000002002057836 */ /* 0x000fc60000000000 */
[----:B------:R-:W-:Y:S04]  /*d0b0*/  @!P3 LDGSTS.E.BYPASS.LTC128B.128 [R10+0x15c00], desc[UR6][R6.64], !P0 ;  /* 0x15c00000060abfae */ /* 0x000fe8000c101d46 */
[----:B------:R-:W-:Y:S04]  /*d0c0*/  @!P3 LDGSTS.E.BYPASS.LTC128B.128 [R10+0x19c00], desc[UR6][R6.64+0x80], !P1 ;  /* 0x19c00080060abfae */ /* 0x000fe8000c901d46 */
[----:B------:R1:W-:Y:S01]  /*d0d0*/  @!P3 LDGSTS.E.BYPASS.LTC128B.128 [R10+0x1dc00], desc[UR6][R6.64+0x100], !P2 ;  /* 0x1dc00100060abfae */ /* 0x0003e2000d101d46 */
[----:B------:R-:W-:-:S03]  /*d0e0*/  ISETP.GE.AND P3, PT, R5, R3, PT ;  /* 0x000000030500720c */ /* 0x000fc60003f66270 */
[----:B------:R-:W2:Y:S10]  /*d0f0*/  SHFL.IDX PT, R5, R4, 0x2, 0x181f ;  /* 0x00581f0004057f89 */ /* 0x000eb400000e0000 */
[----:B0-----:R-:W-:-:S05]  /*d100*/  @!P3 LEA R8, P4, R11, R8, 0x1 ;  /* 0x000000080b08b211 */ /* 0x001fca00078808ff */
[----:B-1----:R-:W-:Y:S02]  /*d110*/  @!P3 IMAD.MOV.U32 R6, RZ, RZ, R8 ;  /* 0x000000ffff06b224 */ /* 0x002fe400078e0008 */
[----:B--2---:R-:W-:Y:S02]  /*d120*/  @!P3 IMAD.X R9, RZ, RZ, R5, P4 ;  /* 0x000000ffff09b224 */ /* 0x004fe400020e0605 */
[----:B------:R-:W-:Y:S02]  /*d130*/  VIADD R5, R2, 0x30 ;  /* 0x0000003002057836 */ /* 0x000fe40000000000 */
[----:B------:R-:W-:-:S05]  /*d140*/  @!P3 IMAD.MOV.U32 R7, RZ, RZ, R9 ;  /* 0x000000ffff07b224 */ /* 0x000fca00078e0009 */
[----:B------:R-:W-:Y:S04]  /*d150*/  @!P3 LDGSTS.E.BYPASS.LTC128B.128 [R10+0x16400], desc[UR6][R6.64], !P0 ;  /* 0x16400000060abfae */ /* 0x000fe8000c101d46 */
[----:B------:R-:W-:Y:S04]  /*d160*/  @!P3 LDGSTS.E.BYPASS.LTC128B.128 [R10+0x1a400], desc[UR6][R6.64+0x80], !P1 ;  /* 0x1a400080060abfae */ /* 0x000fe8000c901d46 */
[----:B------:R0:W-:Y:S01]  /*d170*/  @!P3 LDGSTS.E.BYPASS.LTC128B.128 [R10+0x1e400], desc[UR6][R6.64+0x100], !P2 ;  /* 0x1e400100060abfae */ /* 0x0001e2000d101d46 */
[----:B------:R-:W-:-:S03]  /*d180*/  ISETP.GE.AND P3, PT, R5, R3, PT ;  /* 0x000000030500720c */ /* 0x000fc60003f66270 */
[----:B------:R-:W-:Y:S04]  /*d190*/  SHFL.IDX PT, R5, R4, 0x3, 0x181f ;  /* 0x00781f0004057f89 */ /* 0x000fe800000e0000 */
[----:B0-----:R-:W0:Y:S06]  /*d1a0*/  SHFL.IDX PT, R6, R0, 0x3, 0x181f ;  /* 0x00781f0000067f89 */ /* 0x001e2c00000e0000 */
[----:B0-----:R-:W-:-:S05]  /*d1b0*/  @!P3 LEA R6, P4, R11, R6, 0x1 ;  /* 0x000000060b06b211 */ /* 0x001fca00078808ff */
[----:B------:R-:W-:-:S04]  /*d1c0*/  @!P3 IMAD.X R5, RZ, RZ, R5, P4 ;  /* 0x000000ffff05b224 */ /* 0x000fc800020e0605 */
[----:B------:R-:W-:Y:S02]  /*d1d0*/  @!P3 IMAD.MOV.U32 R7, RZ, RZ, R5 ;  /* 0x000000ffff07b224 */ /* 0x000fe400078e0005 */
[----:B------:R-:W-:-:S03]  /*d1e0*/  VIADD R5, R2, 0x40 ;  /* 0x0000004002057836 */ /* 0x000fc60000000000 */
        /* <DEDUP_REMOVED lines=20> */
[----:B------:R-:W-:Y:S02]  /*d330*/  @!P3 LDGSTS.E.BYPASS.LTC128B.128 [R10+0x17c00], desc[UR6][R6.64], !P0 ;  /* 0x17c00000060abfae */ /* 0x000fe4000c101d46 */
[----:B------:R-:W-:Y:S02]  /*d340*/  ISETP.GE.AND P4, PT, R5, R3, PT ;  /* 0x000000030500720c */ /* 0x000fe40003f86270 */
[----:B------:R-:W-:Y:S04]  /*d350*/  @!P3 LDGSTS.E.BYPASS.LTC128B.128 [R10+0x1bc00], desc[UR6][R6.64+0x80], !P1 ;  /* 0x1bc00080060abfae */ /* 0x000fe8000c901d46 */
[----:B------:R0:W-:Y:S04]  /*d360*/  @!P3 LDGSTS.E.BYPASS.LTC128B.128 [R10+0x1fc00], desc[UR6][R6.64+0x100], !P2 ;  /* 0x1fc00100060abfae */ /* 0x0001e8000d101d46 */
[----:B------:R-:W-:Y:S04]  /*d370*/  SHFL.IDX PT, R5, R4, 0x6, 0x181f ;  /* 0x00d81f0004057f89 */ /* 0x000fe800000e0000 */
[----:B------:R-:W-:Y:S04]  /*d380*/  SHFL.IDX PT, R4, R4, 0x7, 0x181f ;  /* 0x00f81f0004047f89 */ /* 0x000fe800000e0000 */
[----:B0-----:R-:W0:Y:S04]  /*d390*/  SHFL.IDX PT, R6, R0, 0x6, 0x181f ;  /* 0x00d81f0000067f89 */ /* 0x001e2800000e0000 */
[----:B------:R-:W1:Y:S01]  /*d3a0*/  SHFL.IDX PT, R0, R0, 0x7, 0x181f ;  /* 0x00f81f0000007f89 */ /* 0x000e6200000e0000 */
[----:B0-----:R-:W-:-:S05]  /*d3b0*/  @!P4 LEA R6, P3, R11, R6, 0x1 ;  /* 0x000000060b06c211 */ /* 0x001fca00078608ff */
[----:B------:R-:W-:-:S04]  /*d3c0*/  @!P4 IMAD.X R5, RZ, RZ, R5, P3 ;  /* 0x000000ffff05c224 */ /* 0x000fc800018e0605 */
[----:B------:R-:W-:-:S05]  /*d3d0*/  @!P4 IMAD.MOV.U32 R7, RZ, RZ, R5 ;  /* 0x000000ffff07c224 */ /* 0x000fca00078e0005 */
[----:B------:R0:W-:Y:S04]  /*d3e0*/  @!P4 LDGSTS.E.BYPASS.LTC128B.128 [R10+0x18400], desc[UR6][R6.64], !P0 ;  /* 0x18400000060acfae */ /* 0x0001e8000c101d46 */
[----:B------:R0:W-:Y:S04]  /*d3f0*/  @!P4 LDGSTS.E.BYPASS.LTC128B.128 [R10+0x1c400], desc[UR6][R6.64+0x80], !P1 ;  /* 0x1c400080060acfae */ /* 0x0001e8000c901d46 */
[----:B-1----:R0:W-:Y:S02]  /*d400*/  @!P4 LDGSTS.E.BYPASS.LTC128B.128 [R10+0x20400], desc[UR6][R6.64+0x100], !P2 ;  /* 0x20400100060acfae */ /* 0x0021e4000d101d46 */
.L_x_155:
[----:B------:R-:W-:Y:S01]  /*d410*/  VIADD R2, R2, 0x70 ;  /* 0x0000007002027836 */ /* 0x000fe20000000000 */
[----:B------:R-:W-:Y:S04]  /*d420*/  BSSY B0, `(.L_x_50) ;  /* 0x000000f000007945 */ /* 0x000fe80003800000 */
[----:B------:R-:W-:-:S13]  /*d430*/  ISETP.GE.AND P3, PT, R2, R3, PT ;  /* 0x000000030200720c */ /* 0x000fda0003f66270 */
[----:B------:R-:W-:Y:S05]  /*d440*/  @P3 BRA `(.L_x_51) ;  /* 0x0000000000303947 */ /* 0x000fea0003800000 */
[----:B------:R-:W1:Y:S01]  /*d450*/  S2R R5, SR_TID.X ;  /* 0x0000000000057919 */ /* 0x000e620000002100 */
[----:B------:R-:W-:Y:S01]  /*d460*/  ULDC.64 UR4, c[0x0][0x208] ;  /* 0x0000820000047ab9 */ /* 0x000fe20000000a00 */
[----:B-1----:R-:W-:-:S04]  /*d470*/  SHF.L.U32 R5, R5, 0x3, RZ ;  /* 0x0000000305057819 */ /* 0x002fc800000006ff */
[----:B------:R-:W-:-:S04]  /*d480*/  LOP3.LUT R5, R5, 0x38, RZ, 0xc0, !PT ;  /* 0x0000003805057812 */ /* 0x000fc800078ec0ff */
[----:B------:R-:W-:-:S05]  /*d490*/  LEA R2, P3, R5, R0, 0x1 ;  /* 0x0000000005027211 */ /* 0x000fca00078608ff */
[----:B------:R-:W-:-:S05]  /*d4a0*/  IMAD.X R3, RZ, RZ, R4, P3 ;  /* 0x000000ffff037224 */ /* 0x000fca00018e0604 */
[----:B------:R-:W-:Y:S01]  /*d4b0*/  @!PT LDS RZ, [RZ] ;  /* 0x00000000fffff984 */ /* 0x000fe20000000800 */
[----:B------:R-:W-:Y:S01]  /*d4c0*/  @!PT LDS RZ, [RZ] ;  /* 0x00000000fffff984 */ /* 0x000fe20000000800 */
[----:B------:R-:W-:Y:S01]  /*d4d0*/  @!PT LDS RZ, [RZ] ;  /* 0x00000000fffff984 */ /* 0x000fe20000000800 */
[----:B------:R1:W-:Y:S04]  /*d4e0*/  LDGSTS.E.BYPASS.LTC128B.128 [R10+0x18c00], desc[UR4][R2.64], !P0 ;  /* 0x18c00000020a7fae */ /* 0x0003e8000c101d44 */
[----:B------:R1:W-:Y:S04]  /*d4f0*/  LDGSTS.E.BYPASS.LTC128B.128 [R10+0x1cc00], desc[UR4][R2.64+0x80], !P1 ;  /* 0x1cc00080020a7fae */ /* 0x0003e8000c901d44 */
[----:B------:R1:W-:Y:S02]  /*d500*/  LDGSTS.E.BYPASS.LTC128B.128 [R10+0x20c00], desc[UR4][R2.64+0x100], !P2 ;  /* 0x20c00100020a7fae */ /* 0x0003e4000d101d44 */
.L_x_51:
[----:B------:R-:W-:Y:S05]  /*d510*/  BSYNC B0 ;  /* 0x0000000000007941 */ /* 0x000fea0003800000 */
.L_x_50:
[----:B-1----:R-:W2:Y:S01]  /*d520*/  LDL R2, [R1+0x2c] ;  /* 0x00002c0001027983 */ /* 0x002ea20000100800 */
[----:B------:R-:W-:Y:S01]  /*d530*/  NOP ;  /* 0x0000000000007918 */ /* 0x000fe20000000000 */
[----:B------:R-:W-:Y:S02]  /*d540*/  SYNCS.ARRIVE.TRANS64.RED.A0T1 RZ, [UR36+0x36800], RZ ;  /* 0x036800ffffff79a7 */ /* 0x000fe40008200424 */
[----:B------:R-:W-:Y:S01]  /*d550*/  ARRIVES.LDGSTSBAR.64.TRANSCNT [UR36+0x36800] ;  /* 0x03680000ff0079b0 */ /* 0x000fe20008000aa4 */
[----:B--2---:R-:W-:-:S04]  /*d560*/  LOP3.LUT R0, R2, 0x1, RZ, 0xc, !PT ;  /* 0x0000000102007812 */ /* 0x004fc800078e0cff */
[----:B------:R-:W-:Y:S01]  /*d570*/  SHF.L.U32 R0, R0, 0x1f, RZ ;  /* 0x0000001f00007819 */ /* 0x000fe200000006ff */
[----:B------:R-:W-:Y:S01]  /*d580*/  NOP ;  /* 0x0000000000007918 */ /* 0x000fe20000000000 */
[----:B------:R-:W2:Y:S01]  /*d590*/  LDL.LU R2, [R1+0x28] ;  /* 0x0000280001027983 */ /* 0x000ea20000300800 */
[----:B------:R-:W-:Y:S01]  /*d5a0*/  SYNCS.ARRIVE.TRANS64.A1T0 RZ, [UR36+0x36800], RZ ;  /* 0x036800ffffff79a7 */ /* 0x000fe20008100024 */
[----:B------:R-:W-:Y:S01]  /*d5b0*/  BSSY B0, `(.L_x_52) ;  /* 0x0000005000007945 */ /* 0x000fe20003800000 */
[----:B------:R-:W-:Y:S01]  /*d5c0*/  IMAD.U32 R9, RZ, RZ, UR36 ;  /* 0x00000024ff097e24 */ /* 0x000fe2000f8e00ff */
[----:B------:R-:W1:Y:S01]  /*d5d0*/  SYNCS.PHASECHK.TRANS64.TRYWAIT P0, [UR36+0x36820], R0 ;  /* 0x03682000ff0075a7 */ /* 0x000e620008000164 */
[----:B--2---:R-:W-:Y:S01]  /*d5e0*/  ISETP.GE.AND P1, PT, R2, 0x71, PT ;  /* 0x000000710200780c */ /* 0x004fe20003f26270 */
[----:B-1----:R-:W-:-:S12]  /*d5f0*/  @!P0 BRA `(.L_x_53) ;  /* 0x0000003800d88947 */ /* 0x002fd80003800000 */
.L_x_156:
[----:B------:R-:W-:Y:S05]  /*d600*/  BSYNC B0 ;  /* 0x0000000000007941 */ /* 0x000fea0003800000 */
.L_x_52:
[----:B------:R-:W-:Y:S01]  /*d610*/  VIADD R11, R9, 0x36800 ;  /* 0x00036800090b7836 */ /* 0x000fe20000000000 */
[----:B------:R-:W-:Y:S06]  /*d620*/  @!P1 BRA `(.L_x_54) ;  /* 0x0000002000bc9947 */ /* 0x000fec0003800000 */
[----:B------:R-:W2:Y:S01]  /*d630*/  LDL R2, [R1+0x1c] ;  /* 0x00001c0001027983 */ /* 0x000ea20000100800 */
[----:B-1----:R-:W-:Y:S02]  /*d640*/  IMAD.MOV.U32 R0, RZ, RZ, 0x1 ;  /* 0x00000001ff007424 */ /* 0x002fe400078e00ff */
[----:B--2---:R-:W-:-:S05]  /*d650*/  IMAD.MOV R8, RZ, RZ, -R2 ;  /* 0x000000ffff087224 */ /* 0x004fca00078e0a02 */
[----:B------:R-:W-:-:S05]  /*d660*/  VIADDMNMX R8, R8, R0, 0xffffffff, !PT ;  /* 0xffffffff08087446 */ /* 0x000fca0007800100 */
[----:B------:R-:W-:-:S05]  /*d670*/  IMAD.IADD R0, R2, 0x1, R8 ;  /* 0x0000000102007824 */ /* 0x000fca00078e0208 */
[----:B------:R-:W-:-:S04]  /*d680*/  LOP3.LUT R0, R0, 0x1, RZ, 0xc0, !PT ;  /* 0x0000000100007812 */ /* 0x000fc800078ec0ff */
[----:B------:R-:W-:Y:S01]  /*d690*/  ISETP.NE.U32.AND P0, PT, R0, 0x1, PT ;  /* 0x000000010000780c */ /* 0x000fe20003f05070 */
[----:B------:R-:W-:-:S12]  /*d6a0*/  VIADD R0, R2, 0xfffffffe ;  /* 0xfffffffe02007836 */ /* 0x000fd80000000000 */
[----:B------:R-:W-:Y:S05]  /*d6b0*/  @P0 BRA `(.L_x_55) ;  /* 0x0000000800e00947 */ /* 0x000fea0003800000 */
[----:B------:R-:W2:Y:S01]  /*d6c0*/  LDL R2, [R1+0x4] ;  /* 0x0000040001027983 */ /* 0x000ea20000100800 */
[----:B------:R-:W-:Y:S01]  /*d6d0*/  LOP3.LUT P2, RZ, R19, 0x2, RZ, 0xc0, !PT ;  /* 0x0000000213ff7812 */ /* 0x000fe2000784c0ff */
[----:B------:R-:W-:Y:S01]  /*d6e0*/  VIADD R4, R18, 0x1 ;  /* 0x0000000112047836 */ /* 0x000fe20000000000 */
[----:B------:R-:W-:Y:S04]  /*d6f0*/  BSSY B0, `(.L_x_56) ;  /* 0x00000b0000007945 */ /* 0x000fe80003800000 */
[----:B------:R-:W-:-:S04]  /*d700*/  ISETP.NE.AND P0, PT, R4, 0x2, PT ;  /* 0x000000020400780c */ /* 0x000fc80003f05270 */
[----:B0-----:R-:W-:Y:S02]  /*d710*/  SEL R10, RZ, 0x1, P0 ;  /* 0x00000001ff0a7807 */ /* 0x001fe40000000000 */
[----:B------:R-:W-:Y:S02]  /*d720*/  SEL R4, R4, RZ, P0 ;  /* 0x000000ff04047207 */ /* 0x000fe40000000000 */
[----:B--2---:R-:W-:Y:S01]  /*d730*/  LOP3.LUT R10, R2, R10, RZ, 0x3c, !PT ;  /* 0x0000000a020a7212 */ /* 0x004fe200078e3cff */
[----:B------:R-:W-:Y:S06]  /*d740*/  @!P2 BRA `(.L_x_57) ;  /* 0x0000000800a8a947 */ /* 0x000fec0003800000 */
[----:B------:R-:W-:Y:S01]  /*d750*/  LOP3.LUT P2, RZ, R19, 0x1, RZ, 0xc0, !PT ;  /* 0x0000000113ff7812 */ /* 0x000fe2000784c0ff */
[----:B------:R-:W-:-:S12]  /*d760*/  IMAD.MOV.U32 R6, RZ, RZ, R17 ;  /* 0x000000ffff067224 */ /* 0x000fd800078e0011 */
[----:B------:R-:W-:Y:S05]  /*d770*/  @!P2 BRA `(.L_x_58) ;  /* 0x000000000054a947 */ /* 0x000fea0003800000 */
[----:B------:R-:W2:Y:S01]  /*d780*/  LDL R12, [R1+0xc] ;  /* 0x00000c00010c7983 */ /* 0x000ea20000100800 */
[----:B------:R-:W0:Y:S01]  /*d790*/  LDC R6, c[0x0][0x43c] ;  /* 0x00010f00ff067b82 */ /* 0x000e220000000800 */
[----:B------:R-:W-:Y:S02]  /*d7a0*/  ULDC.64 UR4, c[0x0][0x428] ;  /* 0x00010a0000047ab9 */ /* 0x000fe40000000a00 */
[----:B------:R-:W3:Y:S01]  /*d7b0*/  LDL R7, [R1] ;  /* 0x0000000001077983 */ /* 0x000ee20000100800 */
[----:B------:R-:W-:Y:S01]  /*d7c0*/  ULDC.64 UR6, c[0x0][0x208] ;  /* 0x0000820000067ab9 */ /* 0x000fe20000000a00 */
[----:B0-----:R-:W-:-:S13]  /*d7d0*/  ISETP.NE.AND P0, PT, R6, 0x1, PT ;  /* 0x000000010600780c */ /* 0x001fda0003f05270 */
[----:B------:R-:W0:Y:S02]  /*d7e0*/  @P0 LDC.64 R2, c[0x0][0x440] ;  /* 0x00011000ff020b82 */ /* 0x000e240000000a00 */
[----:B0-----:R-:W-:-:S04]  /*d7f0*/  @P0 IMAD.HI.U32 R5, R0, R2, RZ ;  /* 0x0000000200050227 */ /* 0x001fc800078e00ff */
[----:B------:R-:W-:Y:S01]  /*d800*/  IMAD.MOV.U32 R2, RZ, RZ, R0 ;  /* 0x000000ffff027224 */ /* 0x000fe200078e0000 */
[----:B------:R-:W-:-:S05]  /*d810*/  @P0 SHF.R.U32.HI R2, RZ, R3, R5 ;  /* 0x00000003ff020219 */ /* 0x000fca0000011605 */
[----:B------:R-:W-:-:S04]  /*d820*/  IMAD.MOV R3, RZ, RZ, -R2 ;  /* 0x000000ffff037224 */ /* 0x000fc800078e0a02 */
[----:B------:R-:W-:Y:S01]  /*d830*/  IMAD R0, R6, R3, R0 ;  /* 0x0000000306007224 */ /* 0x000fe200078e0200 */
[----:B------:R-:W-:Y:S01]  /*d840*/  SHF.R.S32.HI R3, RZ, 0x1f, R2 ;  /* 0x0000001fff037819 */ /* 0x000fe20000011402 */
[----:B--2---:R-:W-:-:S04]  /*d850*/  IMAD R5, R12, UR4, RZ ;  /* 0x000000040c057c24 */ /* 0x004fc8000f8e02ff */
[C---:B---3--:R-:W-:Y:S02]  /*d860*/  IMAD R5, R7.reuse, UR5, R5 ;  /* 0x0000000507057c24 */ /* 0x048fe4000f8e0205 */
[----:B------:R-:W-:Y:S01]  /*d870*/  IMAD.WIDE.U32 R2, R7, UR4, R2 ;  /* 0x0000000407027c25 */ /* 0x000fe2000f8e0002 */
[----:B------:R-:W-:-:S03]  /*d880*/  ULDC.64 UR4, c[0x0][0x418] ;  /* 0x0001060000047ab9 */ /* 0x000fc60000000a00 */
[----:B------:R-:W-:Y:S01]  /*d890*/  IMAD.IADD R3, R5, 0x1, R3 ;  /* 0x0000000105037824 */ /* 0x000fe200078e0203 */
[----:B------:R-:W-:-:S04]  /*d8a0*/  LEA R6, P0, R2, UR4, 0x2 ;  /* 0x0000000402067c11 */ /* 0x000fc8000f8010ff */
[----:B------:R-:W-:-:S05]  /*d8b0*/  LEA.HI.X R7, R2, UR5, R3, 0x2, P0 ;  /* 0x0000000502077c11 */ /* 0x000fca00080f1403 */
[----:B------:R0:W5:Y:S04]  /*d8c0*/  LDG.E R6, desc[UR6][R6.64] ;  /* 0x0000000606067981 */ /* 0x000168000c1e1900 */
.L_x_58:
[----:B------:R-:W-:Y:S01]  /*d8d0*/  LEA R3, R4, UR36, 0x3 ;  /* 0x0000002404037c11 */ /* 0x000fe2000f8e18ff */
[----:B------:R-:W-:Y:S01]  /*d8e0*/  BSSY B1, `(.L_x_59) ;  /* 0x0000004000017945 */ /* 0x000fe20003800000 */
[----:B------:R-:W-:-:S04]  /*d8f0*/  SHF.L.U32 R2, R10, 0x1f, RZ ;  /* 0x0000001f0a027819 */ /* 0x000fc800000006ff */
[----:B------:R-:W1:Y:S02]  /*d900*/  SYNCS.PHASECHK.TRANS64.TRYWAIT P0, [R3+URZ+0x36840], R2 ;  /* 0x03684002030075a7 */ /* 0x000e64000800017f */
[----:B-1----:R-:W-:Y:S05]  /*d910*/  @!P0 BRA `(.L_x_60) ;  /* 0x0000003800248947 */ /* 0x002fea0003800000 */
.L_x_157:
[----:B------:R-:W-:Y:S05]  /*d920*/  BSYNC B1 ;  /* 0x0000000000017941 */ /* 0x000fea0003800000 */
.L_x_59:
[----:B------:R-:W2:Y:S01]  /*d930*/  S2R R5, SR_TID.X ;  /* 0x0000000000057919 */ /* 0x000ea20000002100 */
[----:B------:R-:W-:Y:S01]  /*d940*/  BSSY B1, `(.L_x_61) ;  /* 0x000000b000017945 */ /* 0x000fe20003800000 */
[----:B--2---:R-:W-:-:S04]  /*d950*/  LOP3.LUT R5, R5, 0x7f, RZ, 0xc0, !PT ;  /* 0x0000007f05057812 */ /* 0x004fc800078ec0ff */
[----:B------:R-:W-:-:S13]  /*d960*/  ISETP.NE.AND P1, PT, R5, RZ, PT ;  /* 0x000000ff0500720c */ /* 0x000fda0003f25270 */
[----:B------:R-:W-:Y:S05]  /*d970*/  @P1 BRA `(.L_x_62) ;  /* 0x00000000001c1947 */ /* 0x000fea0003800000 */
[----:B------:R-:W2:Y:S01]  /*d980*/  S2R R5, SR_TID.X ;  /* 0x0000000000057919 */ /* 0x000ea20000002100 */
[----:B-1----:R-:W-:-:S04]  /*d990*/  IMAD.MOV.U32 R2, RZ, RZ, 0xa800 ;  /* 0x0000a800ff027424 */ /* 0x002fc800078e00ff */
[----:B------:R3:W-:Y:S01]  /*d9a0*/  SYNCS.ARRIVE.TRANS64 RZ, [R3+URZ+0x36830], R2 ;  /* 0x0368300203ff79a7 */ /* 0x0007e2000800003f */
[----:B--2---:R-:W-:-:S04]  /*d9b0*/  LOP3.LUT R5, R5, 0x1f, RZ, 0xc0, !PT ;  /* 0x0000001f05057812 */ /* 0x004fc800078ec0ff */
[----:B------:R-:W-:-:S13]  /*d9c0*/  ISETP.NE.AND P0, PT, R5, RZ, PT ;  /* 0x000000ff0500720c */ /* 0x000fda0003f05270 */
[----:B---3--:R-:W-:Y:S05]  /*d9d0*/  @!P0 BRA `(.L_x_62) ;  /* 0x0000000000048947 */ /* 0x008fea0003800000 */
[----:B------:R-:W-:Y:S01]  /*d9e0*/  BPT.TRAP 0x1 ;  /* 0x000000040000795c */ /* 0x000fe20000300000 */
.L_x_62:
[----:B------:R-:W-:Y:S05]  /*d9f0*/  BSYNC B1 ;  /* 0x0000000000017941 */ /* 0x000fea0003800000 */
.L_x_61:
[----:B------:R-:W-:Y:S01]  /*da00*/  IMAD.MOV.U32 R14, RZ, RZ, RZ ;  /* 0x000000ffff0e7224 */ /* 0x000fe200078e00ff */
[----:B------:R-:W-:Y:S01]  /*da10*/  UIADD3 UR4, UP0, UR38, 0x370, URZ ;  /* 0x0000037026047890 */ /* 0x000fe2000ff1e03f */
[----:B------:R-:W-:Y:S01]  /*da20*/  IMAD R5, R4, 0xa800, R9 ;  /* 0x0000a80004057824 */ /* 0x000fe200078e0209 */
[----:B------:R-:W-:Y:S01]  /*da30*/  PLOP3.LUT P0, PT, PT, PT, PT, 0x80, 0x0 ;  /* 0x000000000000781c */ /* 0x000fe20003f0f070 */
[----:B-1----:R-:W-:Y:S01]  /*da40*/  VIADD R3, R3, 0x36830 ;  /* 0x0003683003037836 */ /* 0x002fe20000000000 */
[----:B------:R-:W-:Y:S01]  /*da50*/  R2UR UR10, R14 ;  /* 0x000000000e0a72ca */ /* 0x000fe200000e0000 */
[----:B------:R-:W-:Y:S01]  /*da60*/  IMAD R2, R0, 0x70, RZ ;  /* 0x0000007000027824 */ /* 0x000fe200078e02ff */
[----:B------:R-:W-:Y:S01]  /*da70*/  UIADD3.X UR5, URZ, UR39, URZ, UP0, !UPT ;  /* 0x000000273f057290 */ /* 0x000fe200087fe43f */
[----:B0-----:R-:W-:Y:S01]  /*da80*/  VIADD R7, R5, 0x21400 ;  /* 0x0002140005077836 */ /* 0x001fe20000000000 */
[----:B------:R-:W-:Y:S01]  /*da90*/  UMOV UR6, 0x0 ;  /* 0x0000000000067882 */ /* 0x000fe20000000000 */
[----:B------:R-:W-:-:S10]  /*daa0*/  UMOV UR7, 0x14f00000 ;  /* 0x14f0000000077882 */ /* 0x000fd40000000000 */
.L_x_63:
[----:B------:R-:W-:-:S13]  /*dab0*/  @P0 ELECT P2, URZ, PT ;  /* 0x00000000003f082f */ /* 0x000fda0003840000 */
[----:B-----5:R-:W-:Y:S02]  /*dac0*/  @P2 R2UR UR13, R6 ;  /* 0x00000000060d22ca */ /* 0x020fe400000e0000 */
[----:B------:R-:W-:Y:S02]  /*dad0*/  @P2 R2UR UR12, R16 ;  /* 0x00000000100c22ca */ /* 0x000fe400000e0000 */
[----:B------:R-:W-:Y:S02]  /*dae0*/  @P2 R2UR UR11, R2 ;  /* 0x00000000020b22ca */ /* 0x000fe400000e0000 */
[----:B------:R-:W-:Y:S02]  /*daf0*/  @P2 R2UR UR9, R3 ;  /* 0x00000000030922ca */ /* 0x000fe400000e0000 */
[----:B------:R-:W-:Y:S02]  /*db00*/  @P2 R2UR UR8, R7 ;  /* 0x00000000070822ca */ /* 0x000fe400000e0000 */
[----:B------:R-:W-:-:S02]  /*db10*/  @P2 PLOP3.LUT P0, PT, P2, PT, PT, 0x8, 0x0 ;  /* 0x000000000000281c */ /* 0x000fc4000170e170 */
[----:B------:R-:W-:-:S09]  /*db20*/  PLOP3.LUT P2, PT, PT, PT, PT, 0x8, 0x0 ;  /* 0x000000000000781c */ /* 0x000fd20003f4e170 */
[----:B------:R0:W-:Y:S02]  /*db30*/  UTMALDG.4D [UR8], [UR4], desc[UR6] ;  /* 0x00000608040075b4 */ /* 0x0001e40008019000 */
[----:B0-----:R-:W-:Y:S05]  /*db40*/  @P0 BRA.U.ANY `(.L_x_63) ;  /* 0xfffffffd00d80947 */ /* 0x001fea000393ffff */
[----:B------:R-:W-:Y:S01]  /*db50*/  IMAD.MOV.U32 R20, RZ, RZ, 0x40 ;  /* 0x00000040ff147424 */ /* 0x000fe200078e00ff */
[----:B------:R-:W-:Y:S01]  /*db60*/  PLOP3.LUT P0, PT, PT, PT, PT, 0x80, 0x0 ;  /* 0x000000000000781c */ /* 0x000fe20003f0f070 */
[----:B------:R-:W-:Y:S01]  /*db70*/  VIADD R7, R5, 0x24c00 ;  /* 0x00024c0005077836 */ /* 0x000fe20000000000 */
[----:B------:R-:W-:Y:S01]  /*db80*/  UMOV UR6, 0x0 ;  /* 0x0000000000067882 */ /* 0x000fe20000000000 */
[----:B------:R-:W-:Y:S01]  /*db90*/  UMOV UR7, 0x14f00000 ;  /* 0x14f0000000077882 */ /* 0x000fe20000000000 */
[----:B------:R-:W-:-:S15]  /*dba0*/  R2UR UR10, R20 ;  /* 0x00000000140a72ca */ /* 0x000fde00000e0000 */
.L_x_64:
[----:B------:R-:W-:-:S13]  /*dbb0*/  @P0 ELECT P2, URZ, PT ;  /* 0x00000000003f082f */ /* 0x000fda0003840000 */
[----:B------:R-:W-:Y:S02]  /*dbc0*/  @P2 R2UR UR13, R6 ;  /* 0x00000000060d22ca */ /* 0x000fe400000e0000 */
        /* <DEDUP_REMOVED lines=14> */
.L_x_65:
        /* <DEDUP_REMOVED lines=10> */
[----:B------:R-:W2:Y:S01]  /*dd50*/  LDL.LU R7, [R1+0x4] ;  /* 0x0000040001077983 */ /* 0x000ea20000300800 */
[----:B------:R-:W-:Y:S01]  /*dd60*/  IMAD R3, R18, 0x8, R11 ;  /* 0x0000000812037824 */ /* 0x000fe200078e020b */
[----:B------:R-:W-:Y:S01]  /*dd70*/  BSSY B1, `(.L_x_66) ;  /* 0x0000004000017945 */ /* 0x000fe20003800000 */
[----:B--2---:R-:W-:-:S04]  /*dd80*/  SHF.L.U32 R2, R7, 0x1f, RZ ;  /* 0x0000001f07027819 */ /* 0x004fc800000006ff */
[----:B------:R-:W0:Y:S02]  /*dd90*/  SYNCS.PHASECHK.TRANS64.TRYWAIT P0, [R3+URZ+0x60], R2 ;  /* 0x00006002030075a7 */ /* 0x000e24000800017f */
[----:B0-----:R-:W-:Y:S05]  /*dda0*/  @!P0 BRA `(.L_x_67) ;  /* 0x0000003400148947 */ /* 0x001fea0003800000 */
.L_x_158:
[----:B------:R-:W-:Y:S05]  /*ddb0*/  BSYNC B1 ;  /* 0x0000000000017941 */ /* 0x000fea0003800000 */
.L_x_66:
[----:B------:R-:W-:Y:S01]  /*ddc0*/  BSSY B1, `(.L_x_68) ;  /* 0x000000c000017945 */ /* 0x000fe20003800000 */
[----:B------:R-:W-:Y:S02]  /*ddd0*/  IMAD.MOV.U32 R12, RZ, RZ, 0x0 ;  /* 0x00000000ff0c7424 */ /* 0x000fe400078e00ff */
[----:B------:R-:W-:Y:S01]  /*dde0*/  IMAD.MOV.U32 R13, RZ, RZ, 0x14f00000 ;  /* 0x14f00000ff0d7424 */ /* 0x000fe200078e00ff */
[----:B------:R-:W-:Y:S06]  /*ddf0*/  @P1 BRA `(.L_x_69) ;  /* 0x0000000000201947 */ /* 0x000fec0003800000 */
[----:B------:R-:W1:Y:S01]  /*de00*/  S2R R5, SR_TID.X ;  /* 0x0000000000057919 */ /* 0x000e620000002100 */
[----:B0-----:R-:W-:Y:S01]  /*de10*/  LEA R2, R18, UR36, 0x3 ;  /* 0x0000002412027c11 */ /* 0x001fe2000f8e18ff */
[----:B------:R-:W-:-:S04]  /*de20*/  IMAD.MOV.U32 R3, RZ, RZ, 0xa800 ;  /* 0x0000a800ff037424 */ /* 0x000fc800078e00ff */
[----:B------:R2:W-:Y:S01]  /*de30*/  SYNCS.ARRIVE.TRANS64 RZ, [R2+URZ+0x36850], R3 ;  /* 0x0368500302ff79a7 */ /* 0x0005e2000800003f */
[----:B-1----:R-:W-:-:S04]  /*de40*/  LOP3.LUT R5, R5, 0x1f, RZ, 0xc0, !PT ;  /* 0x0000001f05057812 */ /* 0x002fc800078ec0ff */
[----:B------:R-:W-:-:S13]  /*de50*/  ISETP.NE.AND P0, PT, R5, RZ, PT ;  /* 0x000000ff0500720c */ /* 0x000fda0003f05270 */
[----:B--2---:R-:W-:Y:S05]  /*de60*/  @!P0 BRA `(.L_x_69) ;  /* 0x0000000000048947 */ /* 0x004fea0003800000 */
[----:B------:R-:W-:Y:S01]  /*de70*/  BPT.TRAP 0x1 ;  /* 0x000000040000795c */ /* 0x000fe20000300000 */
.L_x_69:
[----:B------:R-:W-:Y:S05]  /*de80*/  BSYNC B1 ;  /* 0x0000000000017941 */ /* 0x000fea0003800000 */
.L_x_68:
[----:B------:R-:W2:Y:S01]  /*de90*/  LDL.LU R5, [R1+0x8] ;  /* 0x0000080001057983 */ /* 0x000ea20000300800 */
[----:B------:R-:W-:Y:S01]  /*dea0*/  R2UR UR10, R14 ;  /* 0x000000000e0a72ca */ /* 0x000fe200000e0000 */
[----:B0-----:R-:W-:Y:S01]  /*deb0*/  IMAD R3, R18, 0xa800, R9 ;  /* 0x0000a80012037824 */ /* 0x001fe200078e0209 */
[----:B------:R-:W-:Y:S01]  /*dec0*/  R2UR UR6, R12 ;  /* 0x000000000c0672ca */ /* 0x000fe200000e0000 */
[----:B------:R-:W-:Y:S01]  /*ded0*/  UIADD3 UR4, UP0, UR38, 0x470, URZ ;  /* 0x0000047026047890 */ /* 0x000fe2000ff1e03f */
[----:B------:R-:W-:Y:S01]  /*dee0*/  R2UR UR7, R13 ;  /* 0x000000000d0772ca */ /* 0x000fe200000e0000 */
[----:B------:R-:W-:Y:S01]  /*def0*/  VIADD R7, R3, 0x400 ;  /* 0x0000040003077836 */ /* 0x000fe20000000000 */
[----:B------:R-:W-:Y:S01]  /*df00*/  LEA R2, R18, UR36, 0x3 ;  /* 0x0000002412027c11 */ /* 0x000fe2000f8e18ff */
[----:B------:R-:W-:Y:S01]  /*df10*/  UIADD3.X UR5, URZ, UR39, URZ, UP0, !UPT ;  /* 0x000000273f057290 */ /* 0x000fe200087fe43f */
[----:B------:R-:W-:-:S03]  /*df20*/  PLOP3.LUT P0, PT, PT, PT, PT, 0x80, 0x0 ;  /* 0x000000000000781c */ /* 0x000fc60003f0f070 */
[----:B------:R-:W-:Y:S02]  /*df30*/  VIADD R2, R2, 0x36850 ;  /* 0x0003685002027836 */ /* 0x000fe40000000000 */
[----:B--2---:R-:W-:-:S08]  /*df40*/  IMAD R5, R5, 0x70, RZ ;  /* 0x0000007005057824 */ /* 0x004fd000078e02ff */
.L_x_70:
        /* <DEDUP_REMOVED lines=10> */
[----:B------:R-:W-:Y:S01]  /*dff0*/  R2UR UR10, R20 ;  /* 0x00000000140a72ca */ /* 0x000fe200000e0000 */
[----:B------:R-:W-:Y:S01]  /*e000*/  VIADD R7, R3, 0x3c00 ;  /* 0x00003c0003077836 */ /* 0x000fe20000000000 */
[----:B------:R-:W-:Y:S02]  /*e010*/  R2UR UR6, R12 ;  /* 0x000000000c0672ca */ /* 0x000fe400000e0000 */
[----:B------:R-:W-:Y:S02]  /*e020*/  R2UR UR7, R13 ;  /* 0x000000000d0772ca */ /* 0x000fe400000e0000 */
[----:B------:R-:W-:-:S13]  /*e030*/  PLOP3.LUT P0, PT, PT, PT, PT, 0x80, 0x0 ;  /* 0x000000000000781c */ /* 0x000fda0003f0f070 */
.L_x_71:
        /* <DEDUP_REMOVED lines=15> */
.L_x_72:
        /* <DEDUP_REMOVED lines=10> */
[----:B------:R0:W-:Y:S01]  /*e1d0*/  STL [R1+0x8], R0 ;  /* 0x0000080001007387 */ /* 0x0001e20000100800 */
[----:B------:R-:W-:-:S07]  /*e1e0*/  IMAD.MOV.U32 R17, RZ, RZ, R6 ;  /* 0x000000ffff117224 */ /* 0x000fce00078e0006 */
.L_x_57:
[----:B------:R-:W-:Y:S05]  /*e1f0*/  BSYNC B0 ;  /* 0x0000000000007941 */ /* 0x000fea0003800000 */
.L_x_56:
[----:B0-----:R-:W2:Y:S01]  /*e200*/  LDL.LU R0, [R1+0x1c] ;  /* 0x00001c0001007983 */ /* 0x001ea20000300800 */
[----:B------:R-:W-:-:S03]  /*e210*/  IMAD.MOV.U32 R18, RZ, RZ, R4 ;  /* 0x000000ffff127224 */ /* 0x000fc600078e0004 */
[----:B------:R1:W-:Y:S02]  /*e220*/  STL [R1+0x4], R10 ;  /* 0x0000040a01007387 */ /* 0x0003e40000100800 */
[----:B-12---:R-:W-:-:S07]  /*e230*/  IADD3 R0, R0, -0x3, RZ ;  /* 0xfffffffd00007810 */ /* 0x006fce0007ffe0ff */
.L_x_55:
[----:B------:R-:W2:Y:S01]  /*e240*/  LDL.LU R2, [R1+0x18] ;  /* 0x0000180001027983 */ /* 0x000ea20000300800 */
[----:B------:R-:W-:Y:S01]  /*e250*/  IMAD.MOV R8, RZ, RZ, -R8 ;  /* 0x000000ffff087224 */ /* 0x000fe200078e0a08 */
[----:B------:R-:W-:Y:S04]  /*e260*/  BSSY B0, `(.L_x_54) ;  /* 0x000016b000007945 */ /* 0x000fe80003800000 */
[----:B--2---:R-:W-:-:S13]  /*e270*/  ISETP.NE.AND P0, PT, R2, R8, PT ;  /* 0x000000080200720c */ /* 0x004fda0003f05270 */
[----:B------:R-:W-:Y:S05]  /*e280*/  @!P0 BRA `(.L_x_73) ;  /* 0x0000001400a08947 */ /* 0x000fea0003800000 */
[----:B0-----:R-:W-:-:S07]  /*e290*/  IMAD.MOV.U32 R6, RZ, RZ, R17 ;  /* 0x000000ffff067224 */ /* 0x001fce00078e0011 */
.L_x_108:
[----:B--2---:R-:W2:Y:S01]  /*e2a0*/  LDL R2, [R1+0x4] ;  /* 0x0000040001027983 */ /* 0x004ea20000100800 */
[----:B------:R-:W-:Y:S01]  /*e2b0*/  LOP3.LUT P1, RZ, R19, 0x2, RZ, 0xc0, !PT ;  /* 0x0000000213ff7812 */ /* 0x000fe2000782c0ff */
[----:B------:R-:W-:Y:S01]  /*e2c0*/  VIADD R4, R18, 0x1 ;  /* 0x0000000112047836 */ /* 0x000fe20000000000 */
[----:B------:R-:W-:Y:S04]  /*e2d0*/  BSSY B1, `(.L_x_74) ;  /* 0x00000ae000017945 */ /* 0x000fe80003800000 */
[----:B------:R-:W-:-:S04]  /*e2e0*/  ISETP.NE.AND P0, PT, R4, 0x2, PT ;  /* 0x000000020400780c */ /* 0x000fc80003f05270 */
[----:B------:R-:W-:Y:S02]  /*e2f0*/  SEL R5, RZ, 0x1, P0 ;  /* 0x00000001ff057807 */ /* 0x000fe40000000000 */
[----:B------:R-:W-:Y:S02]  /*e300*/  SEL R4, R4, RZ, P0 ;  /* 0x000000ff04047207 */ /* 0x000fe40000000000 */
[----:B--2---:R-:W-:Y:S01]  /*e310*/  LOP3.LUT R5, R2, R5, RZ, 0x3c, !PT ;  /* 0x0000000502057212 */ /* 0x004fe200078e3cff */
[----:B01----:R-:W-:Y:S06]  /*e320*/  @!P1 BRA `(.L_x_75) ;  /* 0x0000000800a09947 */ /* 0x003fec0003800000 */
        /* <DEDUP_REMOVED lines=24> */
.L_x_76:
[----:B------:R-:W-:Y:S01]  /*e4b0*/  LEA R3, R4, UR36, 0x3 ;  /* 0x0000002404037c11 */ /* 0x000fe2000f8e18ff */
[----:B------:R-:W-:Y:S01]  /*e4c0*/  BSSY B2, `(.L_x_77) ;  /* 0x0000004000027945 */ /* 0x000fe20003800000 */
[----:B------:R-:W-:-:S04]  /*e4d0*/  SHF.L.U32 R2, R5, 0x1f, RZ ;  /* 0x0000001f05027819 */ /* 0x000fc800000006ff */
[----:B------:R-:W1:Y:S02]  /*e4e0*/  SYNCS.PHASECHK.TRANS64.TRYWAIT P0, [R3+URZ+0x36840], R2 ;  /* 0x03684002030075a7 */ /* 0x000e64000800017f */
[----:B-1----:R-:W-:Y:S05]  /*e4f0*/  @!P0 BRA `(.L_x_78) ;  /* 0x0000002c00548947 */ /* 0x002fea0003800000 */
.L_x_159:
[----:B------:R-:W-:Y:S05]  /*e500*/  BSYNC B2 ;  /* 0x0000000000027941 */ /* 0x000fea0003800000 */
.L_x_77:
[----:B0-----:R-:W0:Y:S01]  /*e510*/  S2R R7, SR_TID.X ;  /* 0x0000000000077919 */ /* 0x001e220000002100 */
[----:B------:R-:W-:Y:S01]  /*e520*/  BSSY B2, `(.L_x_79) ;  /* 0x000000b000027945 */ /* 0x000fe20003800000 */
[----:B0-----:R-:W-:-:S04]  /*e530*/  LOP3.LUT R7, R7, 0x7f, RZ, 0xc0, !PT ;  /* 0x0000007f07077812 */ /* 0x001fc800078ec0ff */
[----:B------:R-:W-:-:S13]  /*e540*/  ISETP.NE.AND P1, PT, R7, RZ, PT ;  /* 0x000000ff0700720c */ /* 0x000fda0003f25270 */
[----:B------:R-:W-:Y:S05]  /*e550*/  @P1 BRA `(.L_x_80) ;  /* 0x00000000001c1947 */ /* 0x000fea0003800000 */
[----:B------:R-:W0:Y:S01]  /*e560*/  S2R R7, SR_TID.X ;  /* 0x0000000000077919 */ /* 0x000e220000002100 */
[----:B-1----:R-:W-:-:S04]  /*e570*/  IMAD.MOV.U32 R2, RZ, RZ, 0xa800 ;  /* 0x0000a800ff027424 */ /* 0x002fc800078e00ff */
[----:B------:R2:W-:Y:S01]  /*e580*/  SYNCS.ARRIVE.TRANS64 RZ, [R3+URZ+0x36830], R2 ;  /* 0x0368300203ff79a7 */ /* 0x0005e2000800003f */
[----:B0-----:R-:W-:-:S04]  /*e590*/  LOP3.LUT R7, R7, 0x1f, RZ, 0xc0, !PT ;  /* 0x0000001f07077812 */ /* 0x001fc800078ec0ff */
[----:B------:R-:W-:-:S13]  /*e5a0*/  ISETP.NE.AND P0, PT, R7, RZ, PT ;  /* 0x000000ff0700720c */ /* 0x000fda0003f05270 */
[----:B--2---:R-:W-:Y:S05]  /*e5b0*/  @!P0 BRA `(.L_x_80) ;  /* 0x0000000000048947 */ /* 0x004fea0003800000 */
[----:B------:R-:W-:Y:S01]  /*e5c0*/  BPT.TRAP 0x1 ;  /* 0x000000040000795c */ /* 0x000fe20000300000 */
.L_x_80:
[----:B------:R-:W-:Y:S05]  /*e5d0*/  BSYNC B2 ;  /* 0x0000000000027941 */ /* 0x000fea0003800000 */
.L_x_79:
        /* <DEDUP_REMOVED lines=8> */
[----:B------:R-:W-:Y:S01]  /*e660*/  VIADD R10, R7, 0x21400 ;  /* 0x00021400070a7836 */ /* 0x000fe20000000000 */
[----:B------:R-:W-:Y:S01]  /*e670*/  UMOV UR6, 0x0 ;  /* 0x0000000000067882 */ /* 0x000fe20000000000 */
[----:B------:R-:W-:-:S10]  /*e680*/  UMOV UR7, 0x14f00000 ;  /* 0x14f0000000077882 */ /* 0x000fd40000000000 */
.L_x_81:
        /* <DEDUP_REMOVED lines=16> */
.L_x_82:
        /* <DEDUP_REMOVED lines=16> */
.L_x_83:
        /* <DEDUP_REMOVED lines=16> */
.L_x_160:
[----:B------:R-:W-:Y:S05]  /*e990*/  BSYNC B2 ;  /* 0x0000000000027941 */ /* 0x000fea0003800000 */
.L_x_84:
[----:B------:R-:W-:Y:S01]  /*e9a0*/  BSSY B2, `(.L_x_86) ;  /* 0x000000b000027945 */ /* 0x000fe20003800000 */
[----:B------:R-:W-:Y:S02]  /*e9b0*/  IMAD.MOV.U32 R12, RZ, RZ, 0x0 ;  /* 0x00000000ff0c7424 */ /* 0x000fe400078e00ff */
[----:B------:R-:W-:Y:S01]  /*e9c0*/  IMAD.MOV.U32 R13, RZ, RZ, 0x14f00000 ;  /* 0x14f00000ff0d7424 */ /* 0x000fe200078e00ff */
[----:B------:R-:W-:Y:S06]  /*e9d0*/  @P1 BRA `(.L_x_87) ;  /* 0x00000000001c1947 */ /* 0x000fec0003800000 */
[----:B------:R-:W1:Y:S01]  /*e9e0*/  S2R R7, SR_TID.X ;  /* 0x0000000000077919 */ /* 0x000e620000002100 */
[----:B0-----:R-:W-:-:S04]  /*e9f0*/  IMAD.MOV.U32 R3, RZ, RZ, 0xa800 ;  /* 0x0000a800ff037424 */ /* 0x001fc800078e00ff */
[----:B------:R2:W-:Y:S01]  /*ea00*/  SYNCS.ARRIVE.TRANS64 RZ, [R2+URZ+0x50], R3 ;  /* 0x0000500302ff79a7 */ /* 0x0005e2000800003f */
[----:B-1----:R-:W-:-:S04]  /*ea10*/  LOP3.LUT R7, R7, 0x1f, RZ, 0xc0, !PT ;  /* 0x0000001f07077812 */ /* 0x002fc800078ec0ff */
[----:B------:R-:W-:-:S13]  /*ea20*/  ISETP.NE.AND P0, PT, R7, RZ, PT ;  /* 0x000000ff0700720c */ /* 0x000fda0003f05270 */
[----:B--2---:R-:W-:Y:S05]  /*ea30*/  @!P0 BRA `(.L_x_87) ;  /* 0x0000000000048947 */ /* 0x004fea0003800000 */
[----:B------:R-:W-:Y:S01]  /*ea40*/  BPT.TRAP 0x1 ;  /* 0x000000040000795c */ /* 0x000fe20000300000 */
.L_x_87:
[----:B------:R-:W-:Y:S05]  /*ea50*/  BSYNC B2 ;  /* 0x0000000000027941 */ /* 0x000fea0003800000 */
.L_x_86:
[----:B0-----:R-:W2:Y:S01]  /*ea60*/  LDL.LU R3, [R1+0x8] ;  /* 0x0000080001037983 */ /* 0x001ea20000300800 */
[----:B------:R-:W-:Y:S01]  /*ea70*/  R2UR UR10, R14 ;  /* 0x000000000e0a72ca */ /* 0x000fe200000e0000 */
[----:B------:R-:W-:Y:S01]  /*ea80*/  IMAD R18, R18, 0xa800, R9 ;  /* 0x0000a80012127824 */ /* 0x000fe200078e0209 */
[----:B------:R-:W-:Y:S01]  /*ea90*/  R2UR UR6, R12 ;  /* 0x000000000c0672ca */ /* 0x000fe200000e0000 */
[----:B------:R-:W-:Y:S01]  /*eaa0*/  UIADD3 UR4, UP0, UR38, 0x470, URZ ;  /* 0x0000047026047890 */ /* 0x000fe2000ff1e03f */
[----:B------:R-:W-:Y:S01]  /*eab0*/  R2UR UR7, R13 ;  /* 0x000000000d0772ca */ /* 0x000fe200000e0000 */
[----:B------:R-:W-:Y:S01]  /*eac0*/  VIADD R2, R2, 0x50 ;  /* 0x0000005002027836 */ /* 0x000fe20000000000 */
[----:B------:R-:W-:Y:S01]  /*ead0*/  PLOP3.LUT P0, PT, PT, PT, PT, 0x80, 0x0 ;  /* 0x000000000000781c */ /* 0x000fe20003f0f070 */
[----:B------:R-:W-:Y:S01]  /*eae0*/  VIADD R7, R18, 0x400 ;  /* 0x0000040012077836 */ /* 0x000fe20000000000 */
[----:B------:R-:W-:Y:S01]  /*eaf0*/  UIADD3.X UR5, URZ, UR39, URZ, UP0, !UPT ;  /* 0x000000273f057290 */ /* 0x000fe200087fe43f */
[----:B--2---:R-:W-:-:S11]  /*eb00*/  IMAD R3, R3, 0x70, RZ ;  /* 0x0000007003037824 */ /* 0x004fd600078e02ff */
.L_x_88:
        /* <DEDUP_REMOVED lines=15> */
.L_x_89:
        /* <DEDUP_REMOVED lines=15> */
.L_x_90:
        /* <DEDUP_REMOVED lines=12> */
.L_x_75:
[----:B------:R-:W-:Y:S05]  /*edb0*/  BSYNC B1 ;  /* 0x0000000000017941 */ /* 0x000fea0003800000 */
.L_x_74:
[----:B------:R-:W-:Y:S01]  /*edc0*/  VIADD R18, R4, 0x1 ;  /* 0x0000000104127836 */ /* 0x000fe20000000000 */
[----:B------:R-:W-:Y:S01]  /*edd0*/  LOP3.LUT P1, RZ, R19, 0x2, RZ, 0xc0, !PT ;  /* 0x0000000213ff7812 */ /* 0x000fe2000782c0ff */
[----:B------:R-:W-:Y:S03]  /*ede0*/  BSSY B1, `(.L_x_91) ;  /* 0x00000af000017945 */ /* 0x000fe60003800000 */
[----:B------:R-:W-:-:S04]  /*edf0*/  ISETP.NE.AND P0, PT, R18, 0x2, PT ;  /* 0x000000021200780c */ /* 0x000fc80003f05270 */
[----:B------:R-:W-:Y:S02]  /*ee00*/  SEL R2, RZ, 0x1, P0 ;  /* 0x00000001ff027807 */ /* 0x000fe40000000000 */
[----:B------:R-:W-:Y:S02]  /*ee10*/  SEL R18, R18, RZ, P0 ;  /* 0x000000ff12127207 */ /* 0x000fe40000000000 */
[----:B------:R-:W-:-:S05]  /*ee20*/  LOP3.LUT R10, R5, R2, RZ, 0x3c, !PT ;  /* 0x00000002050a7212 */ /* 0x000fca00078e3cff */
[----:B------:R1:W-:Y:S01]  /*ee30*/  STL [R1+0x4], R10 ;  /* 0x0000040a01007387 */ /* 0x0003e20000100800 */
[----:B------:R-:W-:Y:S05]  /*ee40*/  @!P1 BRA `(.L_x_92) ;  /* 0x0000000800a09947 */ /* 0x000fea0003800000 */
[----:B------:R-:W-:Y:S01]  /*ee50*/  LOP3.LUT P1, RZ, R19, 0x1, RZ, 0xc0, !PT ;  /* 0x0000000113ff7812 */ /* 0x000fe2000782c0ff */
[----:B0-----:R-:W-:-:S12]  /*ee60*/  VIADD R8, R0, 0xffffffff ;  /* 0xffffffff00087836 */ /* 0x001fd80000000000 */
        /* <DEDUP_REMOVED lines=10> */
[----:B------:R-:W-:-:S04]  /*ef10*/  @P0 SHF.R.U32.HI R2, RZ, R3, R6 ;  /* 0x00000003ff020219 */ /* 0x000fc80000011606 */
[----:B------:R-:W-:-:S05]  /*ef20*/  IADD3 R3, -R2, RZ, RZ ;  /* 0x000000ff02037210 */ /* 0x000fca0007ffe1ff */
        /* <DEDUP_REMOVED lines=10> */
.L_x_93:
[----:B------:R-:W-:Y:S01]  /*efd0*/  LEA R2, R18, UR36, 0x3 ;  /* 0x0000002412027c11 */ /* 0x000fe2000f8e18ff */
[----:B------:R-:W-:Y:S01]  /*efe0*/  BSSY B2, `(.L_x_94) ;  /* 0x0000004000027945 */ /* 0x000fe20003800000 */
[----:B------:R-:W-:-:S04]  /*eff0*/  SHF.L.U32 R3, R10, 0x1f, RZ ;  /* 0x0000001f0a037819 */ /* 0x000fc800000006ff */
[----:B------:R-:W2:Y:S02]  /*f000*/  SYNCS.PHASECHK.TRANS64.TRYWAIT P0, [R2+URZ+0x36840], R3 ;  /* 0x03684003020075a7 */ /* 0x000ea4000800017f */
[----:B--2---:R-:W-:Y:S05]  /*f010*/  @!P0 BRA `(.L_x_95) ;  /* 0x0000002000b48947 */ /* 0x004fea0003800000 */
.L_x_161:
[----:B------:R-:W-:Y:S05]  /*f020*/  BSYNC B2 ;  /* 0x0000000000027941 */ /* 0x000fea0003800000 */
.L_x_94:
[----:B0-----:R-:W0:Y:S01]  /*f030*/  S2R R7, SR_TID.X ;  /* 0x0000000000077919 */ /* 0x001e220000002100 */
[----:B------:R-:W-:Y:S01]  /*f040*/  BSSY B2, `(.L_x_96) ;  /* 0x000000b000027945 */ /* 0x000fe20003800000 */
[----:B0-----:R-:W-:-:S04]  /*f050*/  LOP3.LUT R7, R7, 0x7f, RZ, 0xc0, !PT ;  /* 0x0000007f07077812 */ /* 0x001fc800078ec0ff */
[----:B------:R-:W-:-:S13]  /*f060*/  ISETP.NE.AND P1, PT, R7, RZ, PT ;  /* 0x000000ff0700720c */ /* 0x000fda0003f25270 */
[----:B------:R-:W-:Y:S05]  /*f070*/  @P1 BRA `(.L_x_97) ;  /* 0x00000000001c1947 */ /* 0x000fea0003800000 */
[----:B------:R-:W0:Y:S01]  /*f080*/  S2R R7, SR_TID.X ;  /* 0x0000000000077919 */ /* 0x000e220000002100 */
[----:B--2---:R-:W-:-:S04]  /*f090*/  IMAD.MOV.U32 R3, RZ, RZ, 0xa800 ;  /* 0x0000a800ff037424 */ /* 0x004fc800078e00ff */
[----:B------:R3:W-:Y:S01]  /*f0a0*/  SYNCS.ARRIVE.TRANS64 RZ, [R2+URZ+0x36830], R3 ;  /* 0x0368300302ff79a7 */ /* 0x0007e2000800003f */
[----:B0-----:R-:W-:-:S04]  /*f0b0*/  LOP3.LUT R7, R7, 0x1f, RZ, 0xc0, !PT ;  /* 0x0000001f07077812 */ /* 0x001fc800078ec0ff */
[----:B------:R-:W-:-:S13]  /*f0c0*/  ISETP.NE.AND P0, PT, R7, RZ, PT ;  /* 0x000000ff0700720c */ /* 0x000fda0003f05270 */
[----:B---3--:R-:W-:Y:S05]  /*f0d0*/  @!P0 BRA `(.L_x_97) ;  /* 0x0000000000048947 */ /* 0x008fea0003800000 */
[----:B------:R-:W-:Y:S01]  /*f0e0*/  BPT.TRAP 0x1 ;  /* 0x000000040000795c */ /* 0x000fe20000300000 */
.L_x_97:
[----:B------:R-:W-:Y:S05]  /*f0f0*/  BSYNC B2 ;  /* 0x0000000000027941 */ /* 0x000fea0003800000 */
.L_x_96:
[----:B------:R-:W-:Y:S01]  /*f100*/  IMAD.MOV.U32 R14, RZ, RZ, RZ ;  /* 0x000000ffff0e7224 */ /* 0x000fe200078e00ff */
[----:B------:R-:W-:Y:S01]  /*f110*/  UIADD3 UR4, UP0, UR38, 0x370, URZ ;  /* 0x0000037026047890 */ /* 0x000fe2000ff1e03f */
[C---:B--2---:R-:W-:Y:S01]  /*f120*/  IMAD R3, R18.reuse, 0x8, R11 ;  /* 0x0000000812037824 */ /* 0x044fe200078e020b */
[----:B------:R-:W-:Y:S01]  /*f130*/  PLOP3.LUT P0, PT, PT, PT, PT, 0x80, 0x0 ;  /* 0x000000000000781c */ /* 0x000fe20003f0f070 */
[----:B------:R-:W-:Y:S01]  /*f140*/  IMAD R7, R18, 0xa800, R9 ;  /* 0x0000a80012077824 */ /* 0x000fe200078e0209 */
[----:B------:R-:W-:Y:S01]  /*f150*/  R2UR UR10, R14 ;  /* 0x000000000e0a72ca */ /* 0x000fe200000e0000 */
[----:B------:R-:W-:Y:S01]  /*f160*/  VIADD R3, R3, 0x30 ;  /* 0x0000003003037836 */ /* 0x000fe20000000000 */
[----:B------:R-:W-:Y:S01]  /*f170*/  UIADD3.X UR5, URZ, UR39, URZ, UP0, !UPT ;  /* 0x000000273f057290 */ /* 0x000fe200087fe43f */
[----:B------:R-:W-:Y:S01]  /*f180*/  IMAD R2, R8, 0x70, RZ ;  /* 0x0000007008027824 */ /* 0x000fe200078e02ff */
[----:B------:R-:W-:Y:S01]  /*f190*/  UMOV UR6, 0x0 ;  /* 0x0000000000067882 */ /* 0x000fe20000000000 */
[----:B-1----:R-:W-:Y:S01]  /*f1a0*/  VIADD R10, R7, 0x21400 ;  /* 0x00021400070a7836 */ /* 0x002fe20000000000 */
[----:B------:R-:W-:-:S09]  /*f1b0*/  UMOV UR7, 0x14f00000 ;  /* 0x14f0000000077882 */ /* 0x000fd20000000000 */
.L_x_98:
        /* <DEDUP_REMOVED lines=16> */
.L_x_99:
        /* <DEDUP_REMOVED lines=16> */
.L_x_100:
        /* <DEDUP_REMOVED lines=10> */
[----:B------:R-:W-:Y:S01]  /*f460*/  SHF.L.U32 R5, R5, 0x1f, RZ ;  /* 0x0000001f05057819 */ /* 0x000fe200000006ff */
[----:B------:R-:W-:Y:S01]  /*f470*/  IMAD R2, R4, 0x8, R11 ;  /* 0x0000000804027824 */ /* 0x000fe200078e020b */
[----:B------:R-:W-:Y:S03]  /*f480*/  BSSY B2, `(.L_x_101) ;  /* 0x0000003000027945 */ /* 0x000fe60003800000 */
[----:B------:R-:W0:Y:S02]  /*f490*/  SYNCS.PHASECHK.TRANS64.TRYWAIT P0, [R2+URZ+0x60], R5 ;  /* 0x00006005020075a7 */ /* 0x000e24000800017f */
[----:B0-----:R-:W-:Y:S05]  /*f4a0*/  @!P0 BRA `(.L_x_102) ;  /* 0x0000001c00a48947 */ /* 0x001fea0003800000 */
.L_x_162:
[----:B------:R-:W-:Y:S05]  /*f4b0*/  BSYNC B2 ;  /* 0x0000000000027941 */ /* 0x000fea0003800000 */
.L_x_101:
[----:B------:R-:W-:Y:S01]  /*f4c0*/  BSSY B2, `(.L_x_103) ;  /* 0x000000b000027945 */ /* 0x000fe20003800000 */
[----:B------:R-:W-:Y:S02]  /*f4d0*/  IMAD.MOV.U32 R12, RZ, RZ, 0x0 ;  /* 0x00000000ff0c7424 */ /* 0x000fe400078e00ff */
[----:B------:R-:W-:Y:S01]  /*f4e0*/  IMAD.MOV.U32 R13, RZ, RZ, 0x14f00000 ;  /* 0x14f00000ff0d7424 */ /* 0x000fe200078e00ff */
[----:B------:R-:W-:Y:S06]  /*f4f0*/  @P1 BRA `(.L_x_104) ;  /* 0x00000000001c1947 */ /* 0x000fec0003800000 */
[----:B------:R-:W1:Y:S01]  /*f500*/  S2R R7, SR_TID.X ;  /* 0x0000000000077919 */ /* 0x000e620000002100 */
[----:B------:R-:W-:-:S04]  /*f510*/  IMAD.MOV.U32 R3, RZ, RZ, 0xa800 ;  /* 0x0000a800ff037424 */ /* 0x000fc800078e00ff */
[----:B------:R2:W-:Y:S01]  /*f520*/  SYNCS.ARRIVE.TRANS64 RZ, [R2+URZ+0x50], R3 ;  /* 0x0000500302ff79a7 */ /* 0x0005e2000800003f */
[----:B-1----:R-:W-:-:S04]  /*f530*/  LOP3.LUT R7, R7, 0x1f, RZ, 0xc0, !PT ;  /* 0x0000001f07077812 */ /* 0x002fc800078ec0ff */
[----:B------:R-:W-:-:S13]  /*f540*/  ISETP.NE.AND P0, PT, R7, RZ, PT ;  /* 0x000000ff0700720c */ /* 0x000fda0003f05270 */
[----:B--2---:R-:W-:Y:S05]  /*f550*/  @!P0 BRA `(.L_x_104) ;  /* 0x0000000000048947 */ /* 0x004fea0003800000 */
[----:B------:R-:W-:Y:S01]  /*f560*/  BPT.TRAP 0x1 ;  /* 0x000000040000795c */ /* 0x000fe20000300000 */
.L_x_104:
[----:B------:R-:W-:Y:S05]  /*f570*/  BSYNC B2 ;  /* 0x0000000000027941 */ /* 0x000fea0003800000 */
.L_x_103:
[----:B------:R-:W2:Y:S01]  /*f580*/  LDL.LU R3, [R1+0x8] ;  /* 0x0000080001037983 */ /* 0x000ea20000300800 */
[----:B------:R-:W-:Y:S01]  /*f590*/  R2UR UR10, R14 ;  /* 0x000000000e0a72ca */ /* 0x000fe200000e0000 */
[----:B------:R-:W-:Y:S01]  /*f5a0*/  IMAD R4, R4, 0xa800, R9 ;  /* 0x0000a80004047824 */ /* 0x000fe200078e0209 */
[----:B------:R-:W-:Y:S01]  /*f5b0*/  R2UR UR6, R12 ;  /* 0x000000000c0672ca */ /* 0x000fe200000e0000 */
[----:B------:R-:W-:Y:S01]  /*f5c0*/  UIADD3 UR4, UP0, UR38, 0x470, URZ ;  /* 0x0000047026047890 */ /* 0x000fe2000ff1e03f */
[----:B------:R-:W-:Y:S01]  /*f5d0*/  R2UR UR7, R13 ;  /* 0x000000000d0772ca */ /* 0x000fe200000e0000 */
[----:B0-----:R-:W-:Y:S01]  /*f5e0*/  VIADD R2, R2, 0x50 ;  /* 0x0000005002027836 */ /* 0x001fe20000000000 */
[----:B------:R-:W-:Y:S01]  /*f5f0*/  PLOP3.LUT P0, PT, PT, PT, PT, 0x80, 0x0 ;  /* 0x000000000000781c */ /* 0x000fe20003f0f070 */
[----:B------:R-:W-:Y:S01]  /*f600*/  VIADD R5, R4, 0x400 ;  /* 0x0000040004057836 */ /* 0x000fe20000000000 */
[----:B------:R-:W-:Y:S01]  /*f610*/  UIADD3.X UR5, URZ, UR39, URZ, UP0, !UPT ;  /* 0x000000273f057290 */ /* 0x000fe200087fe43f */
[----:B--2---:R-:W-:-:S11]  /*f620*/  IMAD R3, R3, 0x70, RZ ;  /* 0x0000007003037824 */ /* 0x004fd600078e02ff */
.L_x_105:
        /* <DEDUP_REMOVED lines=15> */
.L_x_106:
        /* <DEDUP_REMOVED lines=15> */
.L_x_107:
        /* <DEDUP_REMOVED lines=12> */
.L_x_92:
[----:B------:R-:W-:Y:S05]  /*f8d0*/  BSYNC B1 ;  /* 0x0000000000017941 */ /* 0x000fea0003800000 */
.L_x_91:
[C---:B------:R-:W-:Y:S01]  /*f8e0*/  ISETP.GT.AND P0, PT, R0.reuse, 0x1, PT ;  /* 0x000000010000780c */ /* 0x040fe20003f04270 */
[----:B------:R-:W-:-:S12]  /*f8f0*/  VIADD R0, R0, 0xfffffffe ;  /* 0xfffffffe00007836 */ /* 0x000fd80000000000 */
[----:B------:R-:W-:Y:S05]  /*f900*/  @P0 BRA `(.L_x_108) ;  /* 0xffffffe800640947 */ /* 0x000fea000383ffff */
.L_x_73:
[----:B------:R-:W-:Y:S05]  /*f910*/  BSYNC B0 ;  /* 0x0000000000007941 */ /* 0x000fea0003800000 */
.L_x_54:
[----:B------:R-:W-:Y:S01]  /*f920*/  LOP3.LUT P0, RZ, R19, 0x2, RZ, 0xc0, !PT ;  /* 0x0000000213ff7812 */ /* 0x000fe2000780c0ff */
[----:B------:R-:W-:-:S12]  /*f930*/  BSSY B0, `(.L_x_109) ;  /* 0x0000049000007945 */ /* 0x000fd80003800000 */
[----:B------:R-:W-:Y:S05]  /*f940*/  @!P0 BRA `(.L_x_110) ;  /* 0x00000004001c8947 */ /* 0x000fea0003800000 */
[----:B------:R-:W3:Y:S01]  /*f950*/  LDL R3, [R1+0x4] ;  /* 0x0000040001037983 */ /* 0x000ee20000100800 */
[----:B------:R-:W-:Y:S01]  /*f960*/  LEA R2, R18, UR36, 0x3 ;  /* 0x0000002412027c11 */ /* 0x000fe2000f8e18ff */
[----:B------:R-:W-:Y:S01]  /*f970*/  BSSY B1, `(.L_x_111) ;  /* 0x0000007000017945 */ /* 0x000fe20003800000 */
[----:B-1----:R-:W1:Y:S02]  /*f980*/  S2R R0, SR_TID.X ;  /* 0x0000000000007919 */ /* 0x002e640000002100 */
[----:B-1----:R-:W-:-:S04]  /*f990*/  LOP3.LUT R0, R0, 0x7f, RZ, 0xc0, !PT ;  /* 0x0000007f00007812 */ /* 0x002fc800078ec0ff */
[----:B------:R-:W-:Y:S02]  /*f9a0*/  ISETP.NE.AND P1, PT, R0, RZ, PT ;  /* 0x000000ff0000720c */ /* 0x000fe40003f25270 */
[----:B---3--:R-:W-:-:S04]  /*f9b0*/  SHF.L.U32 R3, R3, 0x1f, RZ ;  /* 0x0000001f03037819 */ /* 0x008fc800000006ff */
[----:B------:R-:W1:Y:S02]  /*f9c0*/  SYNCS.PHASECHK.TRANS64.TRYWAIT P0, [R2+URZ+0x36860], R3 ;  /* 0x03686003020075a7 */ /* 0x000e64000800017f */
[----:B-1----:R-:W-:Y:S05]  /*f9d0*/  @!P0 BRA `(.L_x_112) ;  /* 0x00000018006c8947 */ /* 0x002fea0003800000 */
.L_x_163:
[----:B------:R-:W-:Y:S05]  /*f9e0*/  BSYNC B1 ;  /* 0x0000000000017941 */ /* 0x000fea0003800000 */
.L_x_111:
[----:B------:R-:W-:Y:S04]  /*f9f0*/  BSSY B1, `(.L_x_113) ;  /* 0x0000009000017945 */ /* 0x000fe80003800000 */
[----:B------:R-:W-:Y:S05]  /*fa00*/  @P1 BRA `(.L_x_114) ;  /* 0x00000000001c1947 */ /* 0x000fea0003800000 */
[----:B------:R-:W3:Y:S01]  /*fa10*/  S2R R0, SR_TID.X ;  /* 0x0000000000007919 */ /* 0x000ee20000002100 */
[----:B-1----:R-:W-:-:S04]  /*fa20*/  IMAD.MOV.U32 R3, RZ, RZ, 0xa800 ;  /* 0x0000a800ff037424 */ /* 0x002fc800078e00ff */
[----:B------:R4:W-:Y:S01]  /*fa30*/  SYNCS.ARRIVE.TRANS64 RZ, [R2+URZ+0x36850], R3 ;  /* 0x0368500302ff79a7 */ /* 0x0009e2000800003f */
[----:B---3--:R-:W-:-:S04]  /*fa40*/  LOP3.LUT R0, R0, 0x1f, RZ, 0xc0, !PT ;  /* 0x0000001f00007812 */ /* 0x008fc800078ec0ff */
[----:B------:R-:W-:-:S13]  /*fa50*/  ISETP.NE.AND P0, PT, R0, RZ, PT ;  /* 0x000000ff0000720c */ /* 0x000fda0003f05270 */
[----:B----4-:R-:W-:Y:S05]  /*fa60*/  @!P0 BRA `(.L_x_114) ;  /* 0x0000000000048947 */ /* 0x010fea0003800000 */
[----:B------:R-:W-:Y:S01]  /*fa70*/  BPT.TRAP 0x1 ;  /* 0x000000040000795c */ /* 0x000fe20000300000 */
.L_x_114:
[----:B------:R-:W-:Y:S05]  /*fa80*/  BSYNC B1 ;  /* 0x0000000000017941 */ /* 0x000fea0003800000 */
.L_x_113:
[----:B------:R-:W3:Y:S01]  /*fa90*/  LDL R0, [R1+0x8] ;  /* 0x0000080001007983 */ /* 0x000ee20000100800 */
[----:B------:R-:W-:Y:S01]  /*faa0*/  IMAD R9, R18, 0xa800, R9 ;  /* 0x0000a80012097824 */ /* 0x000fe200078e0209 */
[----:B------:R-:W-:Y:S01]  /*fab0*/  UIADD3 UR4, UP0, UR38, 0x470, URZ ;  /* 0x0000047026047890 */ /* 0x000fe2000ff1e03f */
[----:B------:R-:W-:Y:S01]  /*fac0*/  PLOP3.LUT P0, PT, PT, PT, PT, 0x80, 0x0 ;  /* 0x000000000000781c */ /* 0x000fe20003f0f070 */
[----:B-1----:R-:W-:Y:S01]  /*fad0*/  VIADD R2, R2, 0x36850 ;  /* 0x0003685002027836 */ /* 0x002fe20000000000 */
[----:B------:R-:W-:Y:S01]  /*fae0*/  UMOV UR6, 0x0 ;  /* 0x0000000000067882 */ /* 0x000fe20000000000 */
[----:B------:R-:W-:Y:S01]  /*faf0*/  VIADD R3, R9, 0x400 ;  /* 0x0000040009037836 */ /* 0x000fe20000000000 */
[----:B------:R-:W-:Y:S01]  /*fb00*/  UIADD3.X UR5, URZ, UR39, URZ, UP0, !UPT ;  /* 0x000000273f057290 */ /* 0x000fe200087fe43f */
[----:B------:R-:W-:Y:S01]  /*fb10*/  UMOV UR7, 0x14f00000 ;  /* 0x14f0000000077882 */ /* 0x000fe20000000000 */
[----:B------:R-:W-:Y:S01]  /*fb20*/  UMOV UR10, URZ ;  /* 0x0000003f000a7c82 */ /* 0x000fe20008000000 */
[----:B---3--:R-:W-:-:S09]  /*fb30*/  IMAD R0, R0, 0x70, RZ ;  /* 0x0000007000007824 */ /* 0x008fd200078e02ff */
.L_x_115:
        /* <DEDUP_REMOVED lines=9> */
[----:B-1----:R-:W-:Y:S05]  /*fbd0*/  @P0 BRA.U.ANY `(.L_x_115) ;  /* 0xfffffffd00d80947 */ /* 0x002fea000393ffff */
[----:B------:R-:W-:Y:S01]  /*fbe0*/  PLOP3.LUT P0, PT, PT, PT, PT, 0x80, 0x0 ;  /* 0x000000000000781c */ /* 0x000fe20003f0f070 */
[----:B------:R-:W-:Y:S01]  /*fbf0*/  VIADD R3, R9, 0x3c00 ;  /* 0x00003c0009037836 */ /* 0x000fe20000000000 */
[----:B------:R-:W-:Y:S01]  /*fc00*/  UMOV UR6, 0x0 ;  /* 0x0000000000067882 */ /* 0x000fe20000000000 */
[----:B------:R-:W-:Y:S01]  /*fc10*/  UMOV UR7, 0x14f00000 ;  /* 0x14f0000000077882 */ /* 0x000fe20000000000 */
[----:B------:R-:W-:-:S09]  /*fc20*/  UMOV UR10, 0x40 ;  /* 0x00000040000a7882 */ /* 0x000fd20000000000 */
.L_x_116:
        /* <DEDUP_REMOVED lines=15> */
.L_x_117:
        /* <DEDUP_REMOVED lines=9> */
[----:B---3--:R-:W-:Y:S05]  /*fdb0*/  @P0 BRA.U.ANY `(.L_x_117) ;  /* 0xfffffffd00d80947 */ /* 0x008fea000393ffff */
.L_x_110:
[----:B------:R-:W-:Y:S05]  /*fdc0*/  BSYNC B0 ;  /* 0x0000000000007941 */ /* 0x000fea0003800000 */
.L_x_109:
[----:B------:R-:W3:Y:S01]  /*fdd0*/  LDL.LU R5, [R1+0x24] ;  /* 0x0000240001057983 */ /* 0x000ee20000300800 */
[----:B------:R-:W-:Y:S01]  /*fde0*/  VIADD R18, R18, 0x1 ;  /* 0x0000000112127836 */ /* 0x000fe20000000000 */
[----:B------:R-:W-:Y:S02]  /*fdf0*/  ULDC UR4, c[0x0][0xc34] ;  /* 0x00030d0000047ab9 */ /* 0x000fe40000000800 */
[----:B------:R-:W4:Y:S04]  /*fe00*/  LDL.LU R4, [R1+0x4] ;  /* 0x0000040001047983 */ /* 0x000f280000300800 */
[----:B------:R-:W5:Y:S01]  /*fe10*/  LDL.LU R3, [R1+0x2c] ;  /* 0x00002c0001037983 */ /* 0x000f620000300800 */
[----:B------:R-:W-:-:S04]  /*fe20*/  ISETP.NE.AND P0, PT, R18, 0x2, PT ;  /* 0x000000021200780c */ /* 0x000fc80003f05270 */
[----:B-1----:R-:W-:Y:S02]  /*fe30*/  SEL R0, RZ, 0x1, P0 ;  /* 0x00000001ff007807 */ /* 0x002fe40000000000 */
[----:B------:R-:W-:Y:S01]  /*fe40*/  SEL R18, R18, RZ, P0 ;  /* 0x000000ff12127207 */ /* 0x000fe20000000000 */
[----:B---3--:R-:W-:Y:S01]  /*fe50*/  VIADD R5, R5, UR37 ;  /* 0x0000002505057c36 */ /* 0x008fe20008000000 */
[----:B----4-:R-:W-:-:S04]  /*fe60*/  LOP3.LUT R4, R4, R0, RZ, 0x3c, !PT ;  /* 0x0000000004047212 */ /* 0x010fc800078e3cff */
[----:B------:R1:W-:Y:S01]  /*fe70*/  STL [R1+0x24], R5 ;  /* 0x0000240501007387 */ /* 0x0003e20000100800 */
[----:B------:R-:W-:Y:S01]  /*fe80*/  ISETP.GE.AND P1, PT, R5, UR4, PT ;  /* 0x0000000405007c0c */ /* 0x000fe2000bf26270 */
[----:B-----5:R-:W-:-:S05]  /*fe90*/  VIADD R3, R3, 0x1 ;  /* 0x0000000103037836 */ /* 0x020fca0000000000 */
[----:B------:R1:W-:Y:S04]  /*fea0*/  STL [R1+0x2c], R3 ;  /* 0x00002c0301007387 */ /* 0x0003e80000100800 */
[----:B------:R1:W-:Y:S03]  /*feb0*/  STL [R1+0x4], R4 ;  /* 0x0000040401007387 */ /* 0x0003e60000100800 */
[----:B------:R-:W-:Y:S05]  /*fec0*/  @!P1 BRA `(.L_x_118) ;  /* 0xffffffbc00949947 */ /* 0x000fea000383ffff */
[----:B------:R-:W-:-:S07]  /*fed0*/  LOP3.LUT R2, R3, 0x1, RZ, 0xc, !PT ;  /* 0x0000000103027812 */ /* 0x000fce00078e0cff */
.L_x_38:
[----:B01----:R-:W0:Y:S01]  /*fee0*/  S2R R3, SR_CgaCtaId ;  /* 0x0000000000037919 */ /* 0x003e220000008800 */
[----:B------:R-:W-:Y:S01]  /*fef0*/  MOV R0, 0x400 ;  /* 0x0000040000007802 */ /* 0x000fe20000000f00 */
[----:B------:R-:W-:Y:S03]  /*ff00*/  BSSY B0, `(.L_x_119) ;  /* 0x0000005000007945 */ /* 0x000fe60003800000 */
[----:B0-----:R-:W-:Y:S02]  /*ff10*/  LEA R0, R3, R0, 0x18 ;  /* 0x0000000003007211 */ /* 0x001fe400078ec0ff */
[----:B------:R-:W-:-:S04]  /*ff20*/  SHF.L.U32 R3, R2, 0x1f, RZ ;  /* 0x0000001f02037819 */ /* 0x000fc800000006ff */
[----:B------:R-:W0:Y:S02]  /*ff30*/  SYNCS.PHASECHK.TRANS64.TRYWAIT P0, [R0+URZ+0x36820], R3 ;  /* 0x03682003000075a7 */ /* 0x000e24000800017f */
[----:B0-----:R-:W-:Y:S05]  /*ff40*/  @!P0 BRA `(.L_x_120) ;  /* 0x0000001400248947 */ /* 0x001fea0003800000 */
.L_x_164:
[----:B------:R-:W-:Y:S05]  /*ff50*/  BSYNC B0 ;  /* 0x0000000000007941 */ /* 0x000fea0003800000 */
.L_x_119:
[----:B------:R-:W-:-:S03]  /*ff60*/  UMOV UR4, 0xffffffff ;  /* 0xffffffff00047882 */ /* 0x000fc60000000000 */
[----:B------:R-:W-:Y:S05]  /*ff70*/  BRA.DIV UR4, `(.L_x_121) ;  /* 0x00000016042c7947 */ /* 0x000fea000b800000 */
[----:B------:R-:W1:Y:S02]  /*ff80*/  S2R R2, SR_TID.X ;  /* 0x0000000000027919 */ /* 0x000e640000002100 */
[----:B-1----:R-:W-:-:S04]  /*ff90*/  SHF.R.U32.HI R2, RZ, 0x5, R2 ;  /* 0x00000005ff027819 */ /* 0x002fc80000011602 */
[----:B------:R-:W-:-:S05]  /*ffa0*/  LOP3.LUT R2, R2, 0x3, RZ, 0xc0, !PT ;  /* 0x0000000302027812 */ /* 0x000fca00078ec0ff */
[----:B------:R1:W3:Y:S02]  /*ffb0*/  SHFL.IDX PT, R14, R2, RZ, 0x1f ;  /* 0x00001fff020e7589 */ /* 0x0002e400000e0000 */
.L_x_167:
[----:B---3--:R-:W-:Y:S01]  /*ffc0*/  ISETP.NE.AND P0, PT, R14, RZ, PT ;  /* 0x000000ff0e00720c */ /* 0x008fe20003f05270 */
[----:B------:R-:W-:-:S12]  /*ffd0*/  BSSY B0, `(.L_x_122) ;  /* 0x0000025000007945 */ /* 0x000fd80003800000 */
[----:B------:R-:W-:Y:S05]  /*ffe0*/  @P0 BRA `(.L_x_123) ;  /* 0x00000000008c0947 */ /* 0x000fea0003800000 */
[----:B------:R-:W-:-:S03]  /*fff0*/  UMOV UR4, 0xffffffff ;  /* 0xffffffff00047882 */ /* 0x000fc60000000000 */
[----:B------:R-:W-:Y:S05]  /*10000*/  BRA.DIV UR4, `(.L_x_124) ;  /* 0x00000016043c7947 */ /* 0x000fea000b800000 */
[----:B------:R-:W-:-:S13]  /*10010*/  ELECT P6, URZ, PT ;  /* 0x00000000003f782f */ /* 0x000fda00038c0000 */
.L_x_170:
[----:B------:R-:W-:Y:S05]  /*10020*/  @!P6 BRA `(.L_x_123) ;  /* 0x00000000007ce947 */ /* 0x000fea0003800000 */
[----:B-1----:R-:W3:Y:S02]  /*10030*/  LDL.LU R2, [R1+0x30] ;  /* 0x0000300001027983 */ /* 0x002ee40000300800 */
[----:B---3--:R-:W-:-:S04]  /*10040*/  LOP3.LUT R2, R2, 0x2, RZ, 0xfc, !PT ;  /* 0x0000000202027812 */ /* 0x008fc800078efcff */
[----:B------:R-:W-:-:S13]  /*10050*/  ISETP.NE.AND P2, PT, R2, 0x3, PT ;  /* 0x000000030200780c */ /* 0x000fda0003f45270 */
[----:B------:R-:W-:Y:S05]  /*10060*/  @!P2 BRA `(.L_x_125) ;  /* 0x000000000004a947 */ /* 0x000fea0003800000 */
[----:B------:R-:W-:Y:S01]  /*10070*/  BPT.TRAP 0x1 ;  /* 0x000000040000795c */ /* 0x000fe20000300000 */
.L_x_125:
[----:B------:R-:W3:Y:S01]  /*10080*/  LDL.LU R7, [R1+0x4] ;  /* 0x0000040001077983 */ /* 0x000ee20000300800 */
[----:B0-----:R-:W-:Y:S01]  /*10090*/  IADD3 R3, R0, 0x36840, RZ ;  /* 0x0003684000037810 */ /* 0x001fe20007ffe0ff */
[----:B------:R-:W-:-:S04]  /*100a0*/  VIADD R2, R18, 0x1 ;  /* 0x0000000112027836 */ /* 0x000fc80000000000 */
[----:B------:R-:W-:Y:S01]  /*100b0*/  IMAD R6, R18, 0x8, R3 ;  /* 0x0000000812067824 */ /* 0x000fe200078e0203 */
[----:B------:R-:W-:-:S04]  /*100c0*/  ISETP.NE.AND P1, PT, R2, 0x2, PT ;  /* 0x000000020200780c */ /* 0x000fc80003f25270 */
[----:B------:R-:W-:Y:S02]  /*100d0*/  SEL R4, RZ, 0x1, P1 ;  /* 0x00000001ff047807 */ /* 0x000fe40000800000 */
[C---:B---3--:R-:W-:Y:S02]  /*100e0*/  SHF.L.U32 R5, R7.reuse, 0x1f, RZ ;  /* 0x0000001f07057819 */ /* 0x048fe400000006ff */
[----:B------:R-:W-:Y:S02]  /*100f0*/  LOP3.LUT R7, R7, R4, RZ, 0x3c, !PT ;  /* 0x0000000407077212 */ /* 0x000fe400078e3cff */
[----:B------:R-:W0:Y:S01]  /*10100*/  SYNCS.PHASECHK.TRANS64.TRYWAIT P0, [R6+URZ], R5 ;  /* 0x00000005060075a7 */ /* 0x000e22000800017f */
[----:B------:R-:W-:Y:S02]  /*10110*/  SEL R4, R2, RZ, P1 ;  /* 0x000000ff02047207 */ /* 0x000fe40000800000 */
[----:B------:R-:W-:-:S03]  /*10120*/  SHF.L.U32 R2, R7, 0x1f, RZ ;  /* 0x0000001f07027819 */ /* 0x000fc600000006ff */
[----:B------:R-:W-:Y:S01]  /*10130*/  IMAD R3, R4, 0x8, R3 ;  /* 0x0000000804037824 */ /* 0x000fe200078e0203 */
[----:B0-----:R-:W-:Y:S06]  /*10140*/  @!P0 BRA `(.L_x_126) ;  /* 0x00000014000c8947 */ /* 0x001fec0003800000 */
.L_x_171:
[----:B------:R-:W1:Y:S02]  /*10150*/  SYNCS.PHASECHK.TRANS64.TRYWAIT P0, [R3+URZ], R2 ;  /* 0x00000002030075a7 */ /* 0x000e64000800017f */
[----:B-1----:R-:W-:Y:S05]  /*10160*/  @!P0 BRA `(.L_x_127) ;  /* 0x0000001400188947 */ /* 0x002fea0003800000 */
.L_x_172:
[----:B------:R-:W-:Y:S05]  /*10170*/  @!P2 BRA `(.L_x_128) ;  /* 0x000000000004a947 */ /* 0x000fea0003800000 */
[----:B------:R-:W-:Y:S01]  /*10180*/  BPT.TRAP 0x1 ;  /* 0x000000040000795c */ /* 0x000fe20000300000 */
.L_x_128:
[----:B-1----:R-:W-:-:S04]  /*10190*/  VIADD R3, R0, 0x36860 ;  /* 0x0003686000037836 */ /* 0x002fc80000000000 */
[----:B------:R-:W-:-:S04]  /*101a0*/  IMAD R18, R18, 0x8, R3 ;  /* 0x0000000812127824 */ /* 0x000fc800078e0203 */
[----:B------:R-:W1:Y:S02]  /*101b0*/  SYNCS.PHASECHK.TRANS64.TRYWAIT P0, [R18+URZ], R5 ;  /* 0x00000005120075a7 */ /* 0x000e64000800017f */
[----:B-1----:R-:W-:Y:S05]  /*101c0*/  @!P0 BRA `(.L_x_129) ;  /* 0x0000001400148947 */ /* 0x002fea0003800000 */
.L_x_173:
[----:B------:R-:W-:-:S07]  /*101d0*/  IMAD R3, R4, 0x8, R3 ;  /* 0x0000000804037824 */ /* 0x000fce00078e0203 */
.L_x_130:
[----:B---3--:R3:W4:Y:S02]  /*101e0*/  SYNCS.PHASECHK.TRANS64.TRYWAIT P0, [R3+URZ], R2 ;  /* 0x00000002030075a7 */ /* 0x008724000800017f */
[----:B----4-:R-:W-:Y:S05]  /*101f0*/  @!P0 NANOSLEEP.SYNCS 0x989680 ;  /* 0x009896800000895d */ /* 0x010fea0003900000 */
[----:B------:R-:W4:Y:S02]  /*10200*/  @!P0 SYNCS.PHASECHK.TRANS64 P0, [R3+URZ], R2 ;  /* 0x00000002030085a7 */ /* 0x000f24000800007f */
[----:B----4-:R-:W-:Y:S05]  /*10210*/  @!P0 BRA `(.L_x_130) ;  /* 0xfffffffc00f08947 */ /* 0x010fea000383ffff */
.L_x_123:
[----:B------:R-:W-:Y:S05]  /*10220*/  BSYNC B0 ;  /* 0x0000000000007941 */ /* 0x000fea0003800000 */
.L_x_122:
[----:B------:R-:W-:Y:S05]  /*10230*/  EXIT ;  /* 0x000000000000794d */ /* 0x000fea0003800000 */
.L_x_10:
[----:B0-----:R-:W-:-:S04]  /*10240*/  IMAD.U32 R3, RZ, RZ, UR37 ;  /* 0x00000025ff037e24 */ /* 0x001fc8000f8e00ff */
[----:B------:R0:W1:Y:S03]  /*10250*/  SYNCS.PHASECHK.TRANS64.TRYWAIT P1, [R3+URZ+0x36800], R0 ;  /* 0x03680000030075a7 */ /* 0x000066000802017f */
[----:B-1----:R-:W-:Y:S05]  /*10260*/  @!P1 NANOSLEEP.SYNCS 0x989680 ;  /* 0x009896800000995d */ /* 0x002fea0003900000 */
[----:B------:R-:W1:Y:S02]  /*10270*/  @!P1 SYNCS.PHASECHK.TRANS64 P1, [R3+URZ+0x36800], R0 ;  /* 0x03680000030095a7 */ /* 0x000e64000802007f */
[----:B-1----:R-:W-:Y:S05]  /*10280*/  @!P1 BRA `(.L_x_10) ;  /* 0xfffffffc00ec9947 */ /* 0x002fea000383ffff */
[----:B------:R-:W-:Y:S05]  /*10290*/  BRA `(.L_x_131) ;  /* 0xffffff0c00c07947 */ /* 0x000fea000383ffff */
.L_x_14:
[----:B-1----:R1:W2:Y:S02]  /*102a0*/  SYNCS.PHASECHK.TRANS64.TRYWAIT P2, [R2+URZ+0x36830], R3 ;  /* 0x03683003020075a7 */ /* 0x0022a4000804017f */
[----:B--2---:R-:W-:Y:S05]  /*102b0*/  @!P2 NANOSLEEP.SYNCS 0x989680 ;  /* 0x009896800000a95d */ /* 0x004fea0003900000 */
[----:B------:R-:W2:Y:S02]  /*102c0*/  @!P2 SYNCS.PHASECHK.TRANS64 P2, [R2+URZ+0x36830], R3 ;  /* 0x036830030200a5a7 */ /* 0x000ea4000804007f */
[----:B--2---:R-:W-:Y:S05]  /*102d0*/  @!P2 BRA `(.L_x_14) ;  /* 0xfffffffc00f0a947 */ /* 0x004fea000383ffff */
[----:B------:R-:W-:Y:S05]  /*102e0*/  BRA `(.L_x_13) ;  /* 0xffffff0c00ec7947 */ /* 0x000fea000383ffff */
.L_x_19:
[----:B-1----:R-:W-:-:S04]  /*102f0*/  IMAD.U32 R3, RZ, RZ, UR38 ;  /* 0x00000026ff037e24 */ /* 0x002fc8000f8e00ff */
[----:B------:R1:W2:Y:S03]  /*10300*/  SYNCS.PHASECHK.TRANS64.TRYWAIT P2, [R3+URZ+0x36830], R0 ;  /* 0x03683000030075a7 */ /* 0x0002a6000804017f */
[----:B--2---:R-:W-:Y:S05]  /*10310*/  @!P2 NANOSLEEP.SYNCS 0x989680 ;  /* 0x009896800000a95d */ /* 0x004fea0003900000 */
[----:B------:R-:W2:Y:S02]  /*10320*/  @!P2 SYNCS.PHASECHK.TRANS64 P2, [R3+URZ+0x36830], R0 ;  /* 0x036830000300a5a7 */ /* 0x000ea4000804007f */
[----:B--2---:R-:W-:Y:S05]  /*10330*/  @!P2 BRA `(.L_x_19) ;  /* 0xfffffffc00eca947 */ /* 0x004fea000383ffff */
[----:B------:R-:W-:Y:S05]  /*10340*/  BRA `(.L_x_18) ;  /* 0xffffff5000a07947 */ /* 0x000fea000383ffff */
.L_x_23:
[----:B-1----:R-:W-:-:S04]  /*10350*/  IMAD.U32 R3, RZ, RZ, UR7 ;  /* 0x00000007ff037e24 */ /* 0x002fc8000f8e00ff */
[----:B------:R1:W2:Y:S03]  /*10360*/  SYNCS.PHASECHK.TRANS64.TRYWAIT P2, [R3+URZ+0x36850], R0 ;  /* 0x03685000030075a7 */ /* 0x0002a6000804017f */
[----:B--2---:R-:W-:Y:S05]  /*10370*/  @!P2 NANOSLEEP.SYNCS 0x989680 ;  /* 0x009896800000a95d */ /* 0x004fea0003900000 */
[----:B------:R-:W2:Y:S02]  /*10380*/  @!P2 SYNCS.PHASECHK.TRANS64 P2, [R3+URZ+0x36850], R0 ;  /* 0x036850000300a5a7 */ /* 0x000ea4000804007f */
[----:B--2---:R-:W-:Y:S05]  /*10390*/  @!P2 BRA `(.L_x_23) ;  /* 0xfffffffc00eca947 */ /* 0x004fea000383ffff */
[----:B------:R-:W-:Y:S05]  /*103a0*/  BRA `(.L_x_22) ;  /* 0xffffff7800147947 */ /* 0x000fea000383ffff */
.L_x_28:
[----:B-1----:R-:W-:-:S04]  /*103b0*/  IMAD.U32 R7, RZ, RZ, UR12 ;  /* 0x0000000cff077e24 */ /* 0x002fc8000f8e00ff */
[----:B------:R1:W2:Y:S03]  /*103c0*/  SYNCS.PHASECHK.TRANS64.TRYWAIT P0, [R7+URZ+0x36850], R2 ;  /* 0x03685002070075a7 */ /* 0x0002a6000800017f */
[----:B--2---:R-:W-:Y:S05]  /*103d0*/  @!P0 NANOSLEEP.SYNCS 0x989680 ;  /* 0x009896800000895d */ /* 0x004fea0003900000 */
[----:B------:R-:W2:Y:S02]  /*103e0*/  @!P0 SYNCS.PHASECHK.TRANS64 P0, [R7+URZ+0x36850], R2 ;  /* 0x03685002070085a7 */ /* 0x000ea4000800007f */
[----:B--2---:R-:W-:Y:S05]  /*103f0*/  @!P0 BRA `(.L_x_28) ;  /* 0xfffffffc00ec8947 */ /* 0x004fea000383ffff */
[----:B------:R-:W-:Y:S05]  /*10400*/  BRA `(.L_x_27) ;  /* 0xffffff9000cc7947 */ /* 0x000fea000383ffff */
.L_x_42:
[----:B------:R-:W1:Y:S01]  /*10410*/  S2R R0, SR_TID.X ;  /* 0x0000000000007919 */ /* 0x000e620000002100 */
[----:B------:R-:W-:Y:S01]  /*10420*/  BSSY B0, `(.L_x_132) ;  /* 0x000000a000007945 */ /* 0x000fe20003800000 */
[----:B------:R-:W-:Y:S02]  /*10430*/  IMAD.MOV.U32 R12, RZ, RZ, RZ ;  /* 0x000000ffff0c7224 */ /* 0x000fe400078e00ff */
[----:B------:R-:W-:Y:S02]  /*10440*/  IMAD.MOV.U32 R11, RZ, RZ, 0x1f ;  /* 0x0000001fff0b7424 */ /* 0x000fe400078e00ff */
[----:B------:R-:W-:Y:S01]  /*10450*/  IMAD.MOV.U32 R15, RZ, RZ, -0x1 ;  /* 0xffffffffff0f7424 */ /* 0x000fe200078e00ff */
[----:B-1----:R-:W-:-:S04]  /*10460*/  SHF.R.U32.HI R0, RZ, 0x5, R0 ;  /* 0x00000005ff007819 */ /* 0x002fc80000011600 */
[----:B------:R-:W-:-:S05]  /*10470*/  LOP3.LUT R0, R0, 0x3, RZ, 0xc0, !PT ;  /* 0x0000000300007812 */ /* 0x000fca00078ec0ff */
[----:B------:R-:W-:-:S07]  /*10480*/  IMAD.MOV.U32 R13, RZ, RZ, R0 ;  /* 0x000000ffff0d7224 */ /* 0x000fce00078e0000 */
[----:B0-2---:R-:W-:Y:S05]  /*10490*/  WARPSYNC.COLLECTIVE R15, `(.L_x_133) ;  /* 0x000000000f087348 */ /* 0x005fea0003c00000 */
[----:B------:R1:W3:Y:S02]  /*104a0*/  SHFL.IDX P6, R14, R13, R12, R11 ;  /* 0x0000000c0d0e7389 */ /* 0x0002e400000c000b */
[----:B0123--:R-:W-:Y:S01]  /*104b0*/  ENDCOLLECTIVE ;  /* 0x000000000000791b */ /* 0x00ffe20003800000 */
.L_x_133:
[----:B------:R-:W-:Y:S05]  /*104c0*/  BSYNC B0 ;  /* 0x0000000000007941 */ /* 0x000fea0003800000 */
.L_x_132:
[----:B------:R-:W-:Y:S05]  /*104d0*/  BRA `(.L_x_134) ;  /* 0xffffffbc00e07947 */ /* 0x000fea000383ffff */
.L_x_44:
[----:B------:R-:W-:Y:S01]  /*104e0*/  BSSY B0, `(.L_x_135) ;  /* 0x0000006000007945 */ /* 0x000fe20003800000 */
[----:B------:R-:W-:-:S07]  /*104f0*/  IMAD.MOV.U32 R15, RZ, RZ, -0x1 ;  /* 0xffffffffff0f7424 */ /* 0x000fce00078e00ff */
[----:B012---:R-:W-:Y:S05]  /*10500*/  WARPSYNC.COLLECTIVE R15, `(.L_x_136) ;  /* 0x000000000f0c7348 */ /* 0x007fea0003c00000 */
[----:B------:R-:W-:Y:S02]  /*10510*/  ELECT P6, UR62, PT ;  /* 0x00000000003e782f */ /* 0x000fe400038c0000 */
[----:B------:R-:W-:Y:S01]  /*10520*/  MOV R14, UR62 ;  /* 0x0000003e000e7c02 */ /* 0x000fe20008000f00 */
[----:B012---:R-:W-:Y:S10]  /*10530*/  ENDCOLLECTIVE ;  /* 0x000000000000791b */ /* 0x007ff40003800000 */
.L_x_136:
[----:B------:R-:W-:Y:S05]  /*10540*/  BSYNC B0 ;  /* 0x0000000000007941 */ /* 0x000fea0003800000 */
.L_x_135:
[----:B------:R-:W-:Y:S05]  /*10550*/  BRA `(.L_x_137) ;  /* 0xffffffbc00e07947 */ /* 0x000fea000383ffff */
.L_x_46:
[----:B-1----:R1:W4:Y:S02]  /*10560*/  SYNCS.PHASECHK.TRANS64.TRYWAIT P0, [R0+URZ+0x36840], R2 ;  /* 0x03684002000075a7 */ /* 0x002324000800017f */
[----:B----4-:R-:W-:Y:S05]  /*10570*/  @!P0 NANOSLEEP.SYNCS 0x989680 ;  /* 0x009896800000895d */ /* 0x010fea0003900000 */
[----:B------:R-:W4:Y:S02]  /*10580*/  @!P0 SYNCS.PHASECHK.TRANS64 P0, [R0+URZ+0x36840], R2 ;  /* 0x03684002000085a7 */ /* 0x000f24000800007f */
[----:B----4-:R-:W-:Y:S05]  /*10590*/  @!P0 BRA `(.L_x_46) ;  /* 0xfffffffc00f08947 */ /* 0x010fea000383ffff */
[----:B------:R-:W-:Y:S05]  /*105a0*/  BRA `(.L_x_138) ;  /* 0xffffffc000407947 */ /* 0x000fea000383ffff */
.L_x_49:
[----:B------:R-:W-:Y:S01]  /*105b0*/  IMAD.MOV.U32 R13, RZ, RZ, R4 ;  /* 0x000000ffff0d7224 */ /* 0x000fe200078e0004 */
[----:B------:R-:W0:Y:S01]  /*105c0*/  S2R R7, SR_TID.X ;  /* 0x0000000000077919 */ /* 0x000e220000002100 */
[----:B------:R-:W-:Y:S02]  /*105d0*/  IMAD.MOV.U32 R12, RZ, RZ, RZ ;  /* 0x000000ffff0c7224 */ /* 0x000fe400078e00ff */
[----:B------:R-:W-:Y:S02]  /*105e0*/  IMAD.MOV.U32 R11, RZ, RZ, 0x181f ;  /* 0x0000181fff0b7424 */ /* 0x000fe400078e00ff */
[----:B------:R-:W-:-:S07]  /*105f0*/  IMAD.MOV.U32 R15, RZ, RZ, -0x1 ;  /* 0xffffffffff0f7424 */ /* 0x000fce00078e00ff */
[----:B0----5:R-:W-:Y:S05]  /*10600*/  WARPSYNC.COLLECTIVE R15, `(.L_x_139) ;  /* 0x000000000f087348 */ /* 0x021fea0003c00000 */
[----:B------:R1:W2:Y:S02]  /*10610*/  SHFL.IDX P6, R14, R13, R12, R11 ;  /* 0x0000000c0d0e7389 */ /* 0x0002a400000c000b */
[----:B012--5:R-:W-:Y:S01]  /*10620*/  ENDCOLLECTIVE ;  /* 0x000000000000791b */ /* 0x027fe20003800000 */
.L_x_139:
[----:B------:R-:W-:Y:S01]  /*10630*/  IMAD.MOV.U32 R13, RZ, RZ, R0 ;  /* 0x000000ffff0d7224 */ /* 0x000fe200078e0000 */
[----:B------:R-:W-:Y:S01]  /*10640*/  LOP3.LUT R7, R7, 0x7f, RZ, 0xc0, !PT ;  /* 0x0000007f07077812 */ /* 0x000fe200078ec0ff */
[----:B------:R-:W-:-:S07]  /*10650*/  IMAD.MOV.U32 R6, RZ, RZ, R14 ;  /* 0x000000ffff067224 */ /* 0x000fce00078e000e */
[----:B------:R-:W-:Y:S05]  /*10660*/  WARPSYNC.COLLECTIVE R15, `(.L_x_140) ;  /* 0x000000000f087348 */ /* 0x000fea0003c00000 */
[----:B------:R0:W1:Y:S02]  /*10670*/  SHFL.IDX P6, R14, R13, R12, R11 ;  /* 0x0000000c0d0e7389 */ /* 0x00006400000c000b */
[----:B01----:R-:W-:Y:S01]  /*10680*/  ENDCOLLECTIVE ;  /* 0x000000000000791b */ /* 0x003fe20003800000 */
.L_x_140:
[----:B------:R-:W-:Y:S01]  /*10690*/  SHF.R.U32.HI R2, RZ, 0x3, R7 ;  /* 0x00000003ff027819 */ /* 0x000fe20000011607 */
[----:B------:R-:W-:Y:S01]  /*106a0*/  ULDC UR4, c[0x0][0x288] ;  /* 0x0000a20000047ab9 */ /* 0x000fe20000000800 */
[----:B------:R-:W-:Y:S01]  /*106b0*/  ULDC.64 UR6, c[0x0][0x208] ;  /* 0x0000820000067ab9 */ /* 0x000fe20000000a00 */
[----:B------:R-:W-:Y:S02]  /*106c0*/  IMAD R3, R8, UR4, RZ ;  /* 0x0000000408037c24 */ /* 0x000fe4000f8e02ff */
[----:B------:R-:W-:-:S04]  /*106d0*/  IMAD.IADD R2, R2, 0x1, R5 ;  /* 0x0000000102027824 */ /* 0x000fc800078e0205 */
[C---:B------:R-:W-:Y:S01]  /*106e0*/  VIADD R5, R2.reuse, 0x10 ;  /* 0x0000001002057836 */ /* 0x040fe20000000000 */
[----:B------:R-:W-:Y:S01]  /*106f0*/  ISETP.GE.AND P3, PT, R2, R3, PT ;  /* 0x000000030200720c */ /* 0x000fe20003f66270 */
[----:B------:R-:W-:Y:S02]  /*10700*/  IMAD.MOV.U32 R13, RZ, RZ, R4 ;  /* 0x000000ffff0d7224 */ /* 0x000fe400078e0004 */
[----:B------:R-:W-:Y:S02]  /*10710*/  IMAD.MOV.U32 R12, RZ, RZ, 0x1 ;  /* 0x00000001ff0c7424 */ /* 0x000fe400078e00ff */
[----:B------:R-:W-:-:S08]  /*10720*/  IMAD.MOV.U32 R7, RZ, RZ, R14 ;  /* 0x000000ffff077224 */ /* 0x000fd000078e000e */
[----:B------:R-:W-:-:S05]  /*10730*/  @!P3 LEA R7, P5, R9, R7, 0x1 ;  /* 0x000000070907b211 */ /* 0x000fca00078a08ff */
[----:B------:R-:W-:-:S05]  /*10740*/  @!P3 IMAD.X R6, RZ, RZ, R6, P5 ;  /* 0x000000ffff06b224 */ /* 0x000fca00028e0606 */
[----:B------:R-:W-:-:S04]  /*10750*/  @!P3 LOP3.LUT R7, R7, R6, RZ, 0x3c, !PT ;  /* 0x000000060707b212 */ /* 0x000fc800078e3cff */
[----:B------:R-:W-:-:S04]  /*10760*/  @!P3 LOP3.LUT R6, R7, R6, RZ, 0x3c, !PT ;  /* 0x000000060706b212 */ /* 0x000fc800078e3cff */
[----:B------:R-:W-:-:S05]  /*10770*/  @!P3 LOP3.LUT R7, R7, R6, RZ, 0x3c, !PT ;  /* 0x000000060707b212 */ /* 0x000fca00078e3cff */
[----:B------:R-:W-:Y:S01]  /*10780*/  @!PT LDS RZ, [RZ] ;  /* 0x00000000fffff984 */ /* 0x000fe20000000800 */
[----:B------:R-:W-:Y:S01]  /*10790*/  @!PT LDS RZ, [RZ] ;  /* 0x00000000fffff984 */ /* 0x000fe20000000800 */
[----:B------:R-:W-:Y:S01]  /*107a0*/  @!PT LDS RZ, [RZ] ;  /* 0x00000000fffff984 */ /* 0x000fe20000000800 */
[----:B------:R0:W-:Y:S04]  /*107b0*/  @!P3 LDGSTS.E.BYPASS.LTC128B.128 [R10+0x15400], desc[UR6][R6.64], !P0 ;  /* 0x15400000060abfae */ /* 0x0001e8000c101d46 */
[----:B------:R0:W-:Y:S04]  /*107c0*/  @!P3 LDGSTS.E.BYPASS.LTC128B.128 [R10+0x19400], desc[UR6][R6.64+0x80], !P1 ;  /* 0x19400080060abfae */ /* 0x0001e8000c901d46 */
[----:B------:R0:W-:Y:S01]  /*107d0*/  @!P3 LDGSTS.E.BYPASS.LTC128B.128 [R10+0x1d400], desc[UR6][R6.64+0x100], !P2 ;  /* 0x1d400100060abfae */ /* 0x0001e2000d101d46 */
[----:B------:R-:W-:-:S13]  /*107e0*/  ISETP.GE.AND P3, PT, R5, R3, PT ;  /* 0x000000030500720c */ /* 0x000fda0003f66270 */
[----:B0-----:R-:W-:Y:S05]  /*107f0*/  WARPSYNC.COLLECTIVE R15, `(.L_x_141) ;  /* 0x000000000f087348 */ /* 0x001fea0003c00000 */
[----:B------:R1:W2:Y:S02]  /*10800*/  SHFL.IDX P6, R14, R13, R12, R11 ;  /* 0x0000000c0d0e7389 */ /* 0x0002a400000c000b */
[----:B012---:R-:W-:Y:S01]  /*10810*/  ENDCOLLECTIVE ;  /* 0x000000000000791b */ /* 0x007fe20003800000 */
.L_x_141:
[----:B------:R-:W-:Y:S01]  /*10820*/  MOV R13, R0 ;  /* 0x00000000000d7202 */ /* 0x000fe20000000f00 */
[----:B------:R-:W-:-:S07]  /*10830*/  IMAD.MOV.U32 R5, RZ, RZ, R14 ;  /* 0x000000ffff057224 */ /* 0x000fce00078e000e */
[----:B------:R-:W-:Y:S05]  /*10840*/  WARPSYNC.COLLECTIVE R15, `(.L_x_142) ;  /* 0x000000000f087348 */ /* 0x000fea0003c00000 */
[----:B------:R0:W1:Y:S02]  /*10850*/  SHFL.IDX P6, R14, R13, R12, R11 ;  /* 0x0000000c0d0e7389 */ /* 0x00006400000c000b */
[----:B01----:R-:W-:Y:S01]  /*10860*/  ENDCOLLECTIVE ;  /* 0x000000000000791b */ /* 0x003fe20003800000 */
.L_x_142:
[----:B------:R-:W-:Y:S01]  /*10870*/  ULDC.64 UR4, c[0x0][0x208] ;  /* 0x0000820000047ab9 */ /* 0x000fe20000000a00 */
[----:B------:R-:W-:Y:S02]  /*10880*/  IMAD.MOV.U32 R13, RZ, RZ, R4 ;  /* 0x000000ffff0d7224 */ /* 0x000fe400078e0004 */
[----:B------:R-:W-:Y:S02]  /*10890*/  IMAD.MOV.U32 R12, RZ, RZ, 0x2 ;  /* 0x00000002ff0c7424 */ /* 0x000fe400078e00ff */
[----:B------:R-:W-:-:S05]  /*108a0*/  IMAD.MOV.U32 R8, RZ, RZ, R14 ;  /* 0x000000ffff087224 */ /* 0x000fca00078e000e */
[----:B------:R-:W-:-:S05]  /*108b0*/  @!P3 LEA R8, P5, R9, R8, 0x1 ;  /* 0x000000080908b211 */ /* 0x000fca00078a08ff */
[----:B------:R-:W-:Y:S02]  /*108c0*/  @!P3 IMAD.X R5, RZ, RZ, R5, P5 ;  /* 0x000000ffff05b224 */ /* 0x000fe400028e0605 */
[----:B------:R-:W-:Y:S02]  /*108d0*/  @!P3 IMAD.MOV.U32 R6, RZ, RZ, R8 ;  /* 0x000000ffff06b224 */ /* 0x000fe400078e0008 */
[----:B------:R-:W-:Y:S02]  /*108e0*/  @!P3 IMAD.MOV.U32 R7, RZ, RZ, R5 ;  /* 0x000000ffff07b224 */ /* 0x000fe400078e0005 */
[----:B------:R-:W-:-:S03]  /*108f0*/  VIADD R5, R2, 0x20 ;  /* 0x0000002002057836 */ /* 0x000fc60000000000 */
        /* <DEDUP_REMOVED lines=10> */
.L_x_143:
[----:B------:R-:W-:Y:S02]  /*109a0*/  IMAD.MOV.U32 R13, RZ, RZ, R0 ;  /* 0x000000ffff0d7224 */ /* 0x000fe400078e0000 */
[----:B------:R-:W-:-:S07]  /*109b0*/  IMAD.MOV.U32 R5, RZ, RZ, R14 ;  /* 0x000000ffff057224 */ /* 0x000fce00078e000e */
[----:B------:R-:W-:Y:S05]  /*109c0*/  WARPSYNC.COLLECTIVE R15, `(.L_x_144) ;  /* 0x000000000f087348 */ /* 0x000fea0003c00000 */
[----:B------:R0:W1:Y:S02]  /*109d0*/  SHFL.IDX P6, R14, R13, R12, R11 ;  /* 0x0000000c0d0e7389 */ /* 0x00006400000c000b */
[----:B01----:R-:W-:Y:S01]  /*109e0*/  ENDCOLLECTIVE ;  /* 0x000000000000791b */ /* 0x003fe20003800000 */
.L_x_144:
        /* <DEDUP_REMOVED lines=8> */
[----:B------:R-:W0:Y:S01]  /*10a70*/  S2R R9, SR_TID.X ;  /* 0x0000000000097919 */ /* 0x000e220000002100 */
[C---:B------:R-:W-:Y:S02]  /*10a80*/  VIADD R5, R2.reuse, 0x30 ;  /* 0x0000003002057836 */ /* 0x040fe40000000000 */
[----:B------:R-:W-:Y:S01]  /*10a90*/  VIADD R8, R2, 0x60 ;  /* 0x0000006002087836 */ /* 0x000fe20000000000 */
[----:B------:R-:W-:Y:S01]  /*10aa0*/  @!PT LDS RZ, [RZ] ;  /* 0x00000000fffff984 */ /* 0x000fe20000000800 */
[----:B------:R-:W-:Y:S01]  /*10ab0*/  @!PT LDS RZ, [RZ] ;  /* 0x00000000fffff984 */ /* 0x000fe20000000800 */
[----:B------:R-:W-:Y:S01]  /*10ac0*/  @!PT LDS RZ, [RZ] ;  /* 0x00000000fffff984 */ /* 0x000fe20000000800 */
[----:B------:R1:W-:Y:S04]  /*10ad0*/  @!P3 LDGSTS.E.BYPASS.LTC128B.128 [R10+0x16400], desc[UR4][R6.64], !P0 ;  /* 0x16400000060abfae */ /* 0x0003e8000c101d44 */
[----:B------:R1:W-:Y:S04]  /*10ae0*/  @!P3 LDGSTS.E.BYPASS.LTC128B.128 [R10+0x1a400], desc[UR4][R6.64+0x80], !P1 ;  /* 0x1a400080060abfae */ /* 0x0003e8000c901d44 */
[----:B------:R1:W-:Y:S01]  /*10af0*/  @!P3 LDGSTS.E.BYPASS.LTC128B.128 [R10+0x1e400], desc[UR4][R6.64+0x100], !P2 ;  /* 0x1e400100060abfae */ /* 0x0003e2000d101d44 */
[----:B------:R-:W-:-:S13]  /*10b00*/  ISETP.GE.AND P3, PT, R5, R3, PT ;  /* 0x000000030500720c */ /* 0x000fda0003f66270 */
[----:B01----:R-:W-:Y:S05]  /*10b10*/  WARPSYNC.COLLECTIVE R15, `(.L_x_145) ;  /* 0x000000000f087348 */ /* 0x003fea0003c00000 */
[----:B------:R2:W3:Y:S02]  /*10b20*/  SHFL.IDX P6, R14, R13, R12, R11 ;  /* 0x0000000c0d0e7389 */ /* 0x0004e400000c000b */
[----:B0123--:R-:W-:Y:S01]  /*10b30*/  ENDCOLLECTIVE ;  /* 0x000000000000791b */ /* 0x00ffe20003800000 */
.L_x_145:
[----:B------:R-:W-:Y:S02]  /*10b40*/  IMAD.MOV.U32 R13, RZ, RZ, R0 ;  /* 0x000000ffff0d7224 */ /* 0x000fe400078e0000 */
[----:B------:R-:W-:-:S05]  /*10b50*/  IMAD.SHL.U32 R9, R9, 0x8, RZ ;  /* 0x0000000809097824 */ /* 0x000fca00078e00ff */
[----:B------:R-:W-:Y:S01]  /*10b60*/  LOP3.LUT R9, R9, 0x38, RZ, 0xc0, !PT ;  /* 0x0000003809097812 */ /* 0x000fe200078ec0ff */
[----:B------:R-:W-:-:S07]  /*10b70*/  IMAD.MOV.U32 R5, RZ, RZ, R14 ;  /* 0x000000ffff057224 */ /* 0x000fce00078e000e */
[----:B------:R-:W-:Y:S05]  /*10b80*/  WARPSYNC.COLLECTIVE R15, `(.L_x_146) ;  /* 0x000000000f087348 */ /* 0x000fea0003c00000 */
[----:B------:R0:W1:Y:S02]  /*10b90*/  SHFL.IDX P6, R14, R13, R12, R11 ;  /* 0x0000000c0d0e7389 */ /* 0x00006400000c000b */
[----:B01----:R-:W-:Y:S01]  /*10ba0*/  ENDCOLLECTIVE ;  /* 0x000000000000791b */ /* 0x003fe20003800000 */
.L_x_146:
[----:B------:R-:W-:Y:S01]  /*10bb0*/  ULDC.64 UR4, c[0x0][0x208] ;  /* 0x0000820000047ab9 */ /* 0x000fe20000000a00 */
[----:B------:R-:W-:Y:S02]  /*10bc0*/  IMAD.MOV.U32 R13, RZ, RZ, R4 ;  /* 0x000000ffff0d7224 */ /* 0x000fe400078e0004 */
[----:B------:R-:W-:Y:S02]  /*10bd0*/  IMAD.MOV.U32 R12, RZ, RZ, 0x4 ;  /* 0x00000004ff0c7424 */ /* 0x000fe400078e00ff */
[----:B------:R-:W-:-:S05]  /*10be0*/  IMAD.MOV.U32 R6, RZ, RZ, R14 ;  /* 0x000000ffff067224 */ /* 0x000fca00078e000e */
[----:B------:R-:W-:-:S05]  /*10bf0*/  @!P3 LEA R6, P4, R9, R6, 0x1 ;  /* 0x000000060906b211 */ /* 0x000fca00078808ff */
[----:B------:R-:W-:-:S04]  /*10c00*/  @!P3 IMAD.X R5, RZ, RZ, R5, P4 ;  /* 0x000000ffff05b224 */ /* 0x000fc800020e0605 */
        /* <DEDUP_REMOVED lines=12> */
.L_x_147:
[----:B------:R-:W-:Y:S02]  /*10cd0*/  IMAD.MOV.U32 R13, RZ, RZ, R0 ;  /* 0x000000ffff0d7224 */ /* 0x000fe400078e0000 */
[----:B------:R-:W-:-:S07]  /*10ce0*/  IMAD.MOV.U32 R5, RZ, RZ, R14 ;  /* 0x000000ffff057224 */ /* 0x000fce00078e000e */
[----:B------:R-:W-:Y:S05]  /*10cf0*/  WARPSYNC.COLLECTIVE R15, `(.L_x_148) ;  /* 0x000000000f087348 */ /* 0x000fea0003c00000 */
[----:B------:R0:W1:Y:S02]  /*10d00*/  SHFL.IDX P6, R14, R13, R12, R11 ;  /* 0x0000000c0d0e7389 */ /* 0x00006400000c000b */
[----:B01----:R-:W-:Y:S01]  /*10d10*/  ENDCOLLECTIVE ;  /* 0x000000000000791b */ /* 0x003fe20003800000 */
.L_x_148:
[----:B------:R-:W-:Y:S01]  /*10d20*/  ULDC.64 UR4, c[0x0][0x208] ;  /* 0x0000820000047ab9 */ /* 0x000fe20000000a00 */
[----:B------:R-:W-:Y:S02]  /*10d30*/  IMAD.MOV.U32 R13, RZ, RZ, R4 ;  /* 0x000000ffff0d7224 */ /* 0x000fe400078e0004 */
[----:B------:R-:W-:Y:S02]  /*10d40*/  IMAD.MOV.U32 R12, RZ, RZ, 0x5 ;  /* 0x00000005ff0c7424 */ /* 0x000fe400078e00ff */
[----:B------:R-:W-:-:S05]  /*10d50*/  IMAD.MOV.U32 R6, RZ, RZ, R14 ;  /* 0x000000ffff067224 */ /* 0x000fca00078e000e */
[----:B------:R-:W-:-:S04]  /*10d60*/  @!P3 LEA R6, P4, R9, R6, 0x1 ;  /* 0x000000060906b211 */ /* 0x000fc800078808ff */
[----:B------:R-:W-:-:S05]  /*10d70*/  @!P3 IADD3.X R5, RZ, R5, RZ, P4, !PT ;  /* 0x00000005ff05b210 */ /* 0x000fca00027fe4ff */
        /* <DEDUP_REMOVED lines=12> */
.L_x_149:
[----:B------:R-:W-:Y:S02]  /*10e40*/  IMAD.MOV.U32 R13, RZ, RZ, R0 ;  /* 0x000000ffff0d7224 */ /* 0x000fe400078e0000 */
[----:B------:R-:W-:-:S07]  /*10e50*/  IMAD.MOV.U32 R5, RZ, RZ, R14 ;  /* 0x000000ffff057224 */ /* 0x000fce00078e000e */
[----:B------:R-:W-:Y:S05]  /*10e60*/  WARPSYNC.COLLECTIVE R15, `(.L_x_150) ;  /* 0x000000000f087348 */ /* 0x000fea0003c00000 */
[----:B------:R0:W1:Y:S02]  /*10e70*/  SHFL.IDX P6, R14, R13, R12, R11 ;  /* 0x0000000c0d0e7389 */ /* 0x00006400000c000b */
[----:B01----:R-:W-:Y:S01]  /*10e80*/  ENDCOLLECTIVE ;  /* 0x000000000000791b */ /* 0x003fe20003800000 */
.L_x_150:
[----:B------:R-:W-:Y:S01]  /*10e90*/  ULDC.64 UR4, c[0x0][0x208] ;  /* 0x0000820000047ab9 */ /* 0x000fe20000000a00 */
[----:B------:R-:W-:Y:S02]  /*10ea0*/  IMAD.MOV.U32 R13, RZ, RZ, R4 ;  /* 0x000000ffff0d7224 */ /* 0x000fe400078e0004 */
[----:B------:R-:W-:Y:S02]  /*10eb0*/  IMAD.MOV.U32 R12, RZ, RZ, 0x6 ;  /* 0x00000006ff0c7424 */ /* 0x000fe400078e00ff */
[----:B------:R-:W-:-:S05]  /*10ec0*/  IMAD.MOV.U32 R6, RZ, RZ, R14 ;  /* 0x000000ffff067224 */ /* 0x000fca00078e000e */
[----:B------:R-:W-:-:S05]  /*10ed0*/  @!P3 LEA R6, P4, R9, R6, 0x1 ;  /* 0x000000060906b211 */ /* 0x000fca00078808ff */
[----:B------:R-:W-:Y:S01]  /*10ee0*/  @!P3 IMAD.X R5, RZ, RZ, R5, P4 ;  /* 0x000000ffff05b224 */ /* 0x000fe200020e0605 */
[----:B------:R-:W-:-:S03]  /*10ef0*/  ISETP.GE.AND P4, PT, R8, R3, PT ;  /* 0x000000030800720c */ /* 0x000fc60003f86270 */
[----:B------:R-:W-:-:S05]  /*10f00*/  @!P3 IMAD.MOV.U32 R7, RZ, RZ, R5 ;  /* 0x000000ffff07b224 */ /* 0x000fca00078e0005 */
[----:B------:R-:W-:Y:S01]  /*10f10*/  @!PT LDS RZ, [RZ] ;  /* 0x00000000fffff984 */ /* 0x000fe20000000800 */
[----:B------:R-:W-:Y:S01]  /*10f20*/  @!PT LDS RZ, [RZ] ;  /* 0x00000000fffff984 */ /* 0x000fe20000000800 */
[----:B------:R-:W-:Y:S01]  /*10f30*/  @!PT LDS RZ, [RZ] ;  /* 0x00000000fffff984 */ /* 0x000fe20000000800 */
[----:B------:R0:W-:Y:S04]  /*10f40*/  @!P3 LDGSTS.E.BYPASS.LTC128B.128 [R10+0x17c00], desc[UR4][R6.64], !P0 ;  /* 0x17c00000060abfae */ /* 0x0001e8000c101d44 */
[----:B------:R0:W-:Y:S04]  /*10f50*/  @!P3 LDGSTS.E.BYPASS.LTC128B.128 [R10+0x1bc00], desc[UR4][R6.64+0x80], !P1 ;  /* 0x1bc00080060abfae */ /* 0x0001e8000c901d44 */
[----:B------:R0:W-:Y:S02]  /*10f60*/  @!P3 LDGSTS.E.BYPASS.LTC128B.128 [R10+0x1fc00], desc[UR4][R6.64+0x100], !P2 ;  /* 0x1fc00100060abfae */ /* 0x0001e4000d101d44 */
[----:B0-----:R-:W-:Y:S05]  /*10f70*/  WARPSYNC.COLLECTIVE R15, `(.L_x_151) ;  /* 0x000000000f087348 */ /* 0x001fea0003c00000 */
[----:B------:R1:W2:Y:S02]  /*10f80*/  SHFL.IDX P6, R14, R13, R12, R11 ;  /* 0x0000000c0d0e7389 */ /* 0x0002a400000c000b */
[----:B012---:R-:W-:Y:S01]  /*10f90*/  ENDCOLLECTIVE ;  /* 0x000000000000791b */ /* 0x007fe20003800000 */
.L_x_151:
[----:B------:R-:W-:Y:S02]  /*10fa0*/  IMAD.MOV.U32 R13, RZ, RZ, R0 ;  /* 0x000000ffff0d7224 */ /* 0x000fe400078e0000 */
[----:B------:R-:W-:-:S07]  /*10fb0*/  IMAD.MOV.U32 R5, RZ, RZ, R14 ;  /* 0x000000ffff057224 */ /* 0x000fce00078e000e */
[----:B------:R-:W-:Y:S05]  /*10fc0*/  WARPSYNC.COLLECTIVE R15, `(.L_x_152) ;  /* 0x000000000f087348 */ /* 0x000fea0003c00000 */
[----:B------:R0:W1:Y:S02]  /*10fd0*/  SHFL.IDX P6, R14, R13, R12, R11 ;  /* 0x0000000c0d0e7389 */ /* 0x00006400000c000b */
[----:B01----:R-:W-:Y:S01]  /*10fe0*/  ENDCOLLECTIVE ;  /* 0x000000000000791b */ /* 0x003fe20003800000 */
.L_x_152:
[----:B------:R-:W-:Y:S01]  /*10ff0*/  ULDC.64 UR4, c[0x0][0x208] ;  /* 0x0000820000047ab9 */ /* 0x000fe20000000a00 */
[----:B------:R-:W-:Y:S02]  /*11000*/  IMAD.MOV.U32 R13, RZ, RZ, R4 ;  /* 0x000000ffff0d7224 */ /* 0x000fe400078e0004 */
[----:B------:R-:W-:Y:S02]  /*11010*/  IMAD.MOV.U32 R12, RZ, RZ, 0x7 ;  /* 0x00000007ff0c7424 */ /* 0x000fe400078e00ff */
[----:B------:R-:W-:-:S05]  /*11020*/  IMAD.MOV.U32 R6, RZ, RZ, R14 ;  /* 0x000000ffff067224 */ /* 0x000fca00078e000e */
[----:B------:R-:W-:-:S05]  /*11030*/  @!P4 LEA R6, P3, R9, R6, 0x1 ;  /* 0x000000060906c211 */ /* 0x000fca00078608ff */
[----:B------:R-:W-:-:S04]  /*11040*/  @!P4 IMAD.X R5, RZ, RZ, R5, P3 ;  /* 0x000000ffff05c224 */ /* 0x000fc800018e0605 */
        /* <DEDUP_REMOVED lines=10> */
.L_x_153:
[----:B------:R-:W-:Y:S02]  /*110f0*/  IMAD.MOV.U32 R13, RZ, RZ, R0 ;  /* 0x000000ffff0d7224 */ /* 0x000fe400078e0000 */
[----:B------:R-:W-:-:S07]  /*11100*/  IMAD.MOV.U32 R4, RZ, RZ, R14 ;  /* 0x000000ffff047224 */ /* 0x000fce00078e000e */
[----:B------:R-:W-:Y:S05]  /*11110*/  WARPSYNC.COLLECTIVE R15, `(.L_x_154) ;  /* 0x000000000f087348 */ /* 0x000fea0003c00000 */
[----:B------:R0:W1:Y:S02]  /*11120*/  SHFL.IDX P6, R14, R13, R12, R11 ;  /* 0x0000000c0d0e7389 */ /* 0x00006400000c000b */
[----:B01----:R-:W-:Y:S01]  /*11130*/  ENDCOLLECTIVE ;  /* 0x000000000000791b */ /* 0x003fe20003800000 */
.L_x_154:
[----:B------:R-:W-:Y:S01]  /*11140*/  IMAD.MOV.U32 R0, RZ, RZ, R14 ;  /* 0x000000ffff007224 */ /* 0x000fe200078e000e */
[----:B------:R-:W-:Y:S06]  /*11150*/  BRA `(.L_x_155) ;  /* 0xffffffc000ac7947 */ /* 0x000fec000383ffff */
.L_x_53:
[----:B-1----:R1:W2:Y:S02]  /*11160*/  SYNCS.PHASECHK.TRANS64.TRYWAIT P0, [R9+URZ+0x36820], R0 ;  /* 0x03682000090075a7 */ /* 0x0022a4000800017f */
[----:B--2---:R-:W-:Y:S05]  /*11170*/  @!P0 NANOSLEEP.SYNCS 0x989680 ;  /* 0x009896800000895d */ /* 0x004fea0003900000 */
[----:B------:R-:W2:Y:S02]  /*11180*/  @!P0 SYNCS.PHASECHK.TRANS64 P0, [R9+URZ+0x36820], R0 ;  /* 0x03682000090085a7 */ /* 0x000ea4000800007f */
[----:B--2---:R-:W-:Y:S05]  /*11190*/  @!P0 BRA `(.L_x_53) ;  /* 0xfffffffc00f08947 */ /* 0x004fea000383ffff */
[----:B------:R-:W-:Y:S05]  /*111a0*/  BRA `(.L_x_156) ;  /* 0xffffffc400147947 */ /* 0x000fea000383ffff */
.L_x_60:
[----:B-1----:R1:W2:Y:S02]  /*111b0*/  SYNCS.PHASECHK.TRANS64.TRYWAIT P0, [R3+URZ+0x36840], R2 ;  /* 0x03684002030075a7 */ /* 0x0022a4000800017f */
[----:B--2---:R-:W-:Y:S05]  /*111c0*/  @!P0 NANOSLEEP.SYNCS 0x989680 ;  /* 0x009896800000895d */ /* 0x004fea0003900000 */
[----:B------:R-:W2:Y:S02]  /*111d0*/  @!P0 SYNCS.PHASECHK.TRANS64 P0, [R3+URZ+0x36840], R2 ;  /* 0x03684002030085a7 */ /* 0x000ea4000800007f */
[----:B--2---:R-:W-:Y:S05]  /*111e0*/  @!P0 BRA `(.L_x_60) ;  /* 0xfffffffc00f08947 */ /* 0x004fea000383ffff */
[----:B------:R-:W-:Y:S05]  /*111f0*/  BRA `(.L_x_157) ;  /* 0xffffffc400c87947 */ /* 0x000fea000383ffff */
.L_x_67:
[----:B0-----:R0:W1:Y:S02]  /*11200*/  SYNCS.PHASECHK.TRANS64.TRYWAIT P0, [R3+URZ+0x60], R2 ;  /* 0x00006002030075a7 */ /* 0x001064000800017f */
[----:B-1----:R-:W-:Y:S05]  /*11210*/  @!P0 NANOSLEEP.SYNCS 0x989680 ;  /* 0x009896800000895d */ /* 0x002fea0003900000 */
[----:B------:R-:W1:Y:S02]  /*11220*/  @!P0 SYNCS.PHASECHK.TRANS64 P0, [R3+URZ+0x60], R2 ;  /* 0x00006002030085a7 */ /* 0x000e64000800007f */
[----:B-1----:R-:W-:Y:S05]  /*11230*/  @!P0 BRA `(.L_x_67) ;  /* 0xfffffffc00f08947 */ /* 0x002fea000383ffff */
[----:B------:R-:W-:Y:S05]  /*11240*/  BRA `(.L_x_158) ;  /* 0xffffffc800d87947 */ /* 0x000fea000383ffff */
.L_x_78:
[----:B-1----:R1:W2:Y:S02]  /*11250*/  SYNCS.PHASECHK.TRANS64.TRYWAIT P0, [R3+URZ+0x36840], R2 ;  /* 0x03684002030075a7 */ /* 0x0022a4000800017f */
[----:B--2---:R-:W-:Y:S05]  /*11260*/  @!P0 NANOSLEEP.SYNCS 0x989680 ;  /* 0x009896800000895d */ /* 0x004fea0003900000 */
[----:B------:R-:W2:Y:S02]  /*11270*/  @!P0 SYNCS.PHASECHK.TRANS64 P0, [R3+URZ+0x36840], R2 ;  /* 0x03684002030085a7 */ /* 0x000ea4000800007f */
[----:B--2---:R-:W-:Y:S05]  /*11280*/  @!P0 BRA `(.L_x_78) ;  /* 0xfffffffc00f08947 */ /* 0x004fea000383ffff */
[----:B------:R-:W-:Y:S05]  /*11290*/  BRA `(.L_x_159) ;  /* 0xffffffd000987947 */ /* 0x000fea000383ffff */
.L_x_85:
[----:B0-----:R0:W1:Y:S02]  /*112a0*/  SYNCS.PHASECHK.TRANS64.TRYWAIT P0, [R2+URZ+0x60], R3 ;  /* 0x00006003020075a7 */ /* 0x001064000800017f */
[----:B-1----:R-:W-:Y:S05]  /*112b0*/  @!P0 NANOSLEEP.SYNCS 0x989680 ;  /* 0x009896800000895d */ /* 0x002fea0003900000 */
[----:B------:R-:W1:Y:S02]  /*112c0*/  @!P0 SYNCS.PHASECHK.TRANS64 P0, [R2+URZ+0x60], R3 ;  /* 0x00006003020085a7 */ /* 0x000e64000800007f */
[----:B-1----:R-:W-:Y:S05]  /*112d0*/  @!P0 BRA `(.L_x_85) ;  /* 0xfffffffc00f08947 */ /* 0x002fea000383ffff */
[----:B------:R-:W-:Y:S05]  /*112e0*/  BRA `(.L_x_160) ;  /* 0xffffffd400a87947 */ /* 0x000fea000383ffff */
.L_x_95:
[----:B--2---:R2:W3:Y:S02]  /*112f0*/  SYNCS.PHASECHK.TRANS64.TRYWAIT P0, [R2+URZ+0x36840], R3 ;  /* 0x03684003020075a7 */ /* 0x0044e4000800017f */
[----:B---3--:R-:W-:Y:S05]  /*11300*/  @!P0 NANOSLEEP.SYNCS 0x989680 ;  /* 0x009896800000895d */ /* 0x008fea0003900000 */
[----:B------:R-:W3:Y:S02]  /*11310*/  @!P0 SYNCS.PHASECHK.TRANS64 P0, [R2+URZ+0x36840], R3 ;  /* 0x03684003020085a7 */ /* 0x000ee4000800007f */
[----:B---3--:R-:W-:Y:S05]  /*11320*/  @!P0 BRA `(.L_x_95) ;  /* 0xfffffffc00f08947 */ /* 0x008fea000383ffff */
[----:B------:R-:W-:Y:S05]  /*11330*/  BRA `(.L_x_161) ;  /* 0xffffffdc00387947 */ /* 0x000fea000383ffff */
.L_x_102:
[----:B0-----:R0:W1:Y:S02]  /*11340*/  SYNCS.PHASECHK.TRANS64.TRYWAIT P0, [R2+URZ+0x60], R5 ;  /* 0x00006005020075a7 */ /* 0x001064000800017f */
[----:B-1----:R-:W-:Y:S05]  /*11350*/  @!P0 NANOSLEEP.SYNCS 0x989680 ;  /* 0x009896800000895d */ /* 0x002fea0003900000 */
[----:B------:R-:W1:Y:S02]  /*11360*/  @!P0 SYNCS.PHASECHK.TRANS64 P0, [R2+URZ+0x60], R5 ;  /* 0x00006005020085a7 */ /* 0x000e64000800007f */
[----:B-1----:R-:W-:Y:S05]  /*11370*/  @!P0 BRA `(.L_x_102) ;  /* 0xfffffffc00f08947 */ /* 0x002fea000383ffff */
[----:B------:R-:W-:Y:S05]  /*11380*/  BRA `(.L_x_162) ;  /* 0xffffffe000487947 */ /* 0x000fea000383ffff */
.L_x_112:
[----:B-1----:R1:W3:Y:S02]  /*11390*/  SYNCS.PHASECHK.TRANS64.TRYWAIT P0, [R2+URZ+0x36860], R3 ;  /* 0x03686003020075a7 */ /* 0x0022e4000800017f */
[----:B---3--:R-:W-:Y:S05]  /*113a0*/  @!P0 NANOSLEEP.SYNCS 0x989680 ;  /* 0x009896800000895d */ /* 0x008fea0003900000 */
[----:B------:R-:W3:Y:S02]  /*113b0*/  @!P0 SYNCS.PHASECHK.TRANS64 P0, [R2+URZ+0x36860], R3 ;  /* 0x03686003020085a7 */ /* 0x000ee4000800007f */
[----:B---3--:R-:W-:Y:S05]  /*113c0*/  @!P0 BRA `(.L_x_112) ;  /* 0xfffffffc00f08947 */ /* 0x008fea000383ffff */
[----:B------:R-:W-:Y:S05]  /*113d0*/  BRA `(.L_x_163) ;  /* 0xffffffe400807947 */ /* 0x000fea000383ffff */
.L_x_120:
[----:B0-----:R0:W1:Y:S02]  /*113e0*/  SYNCS.PHASECHK.TRANS64.TRYWAIT P0, [R0+URZ+0x36820], R3 ;  /* 0x03682003000075a7 */ /* 0x001064000800017f */
[----:B-1----:R-:W-:Y:S05]  /*113f0*/  @!P0 NANOSLEEP.SYNCS 0x989680 ;  /* 0x009896800000895d */ /* 0x002fea0003900000 */
[----:B------:R-:W1:Y:S02]  /*11400*/  @!P0 SYNCS.PHASECHK.TRANS64 P0, [R0+URZ+0x36820], R3 ;  /* 0x03682003000085a7 */ /* 0x000e64000800007f */
[----:B-1----:R-:W-:Y:S05]  /*11410*/  @!P0 BRA `(.L_x_120) ;  /* 0xfffffffc00f08947 */ /* 0x002fea000383ffff */
[----:B------:R-:W-:Y:S05]  /*11420*/  BRA `(.L_x_164) ;  /* 0xffffffe800c87947 */ /* 0x000fea000383ffff */
.L_x_121:
        /* <DEDUP_REMOVED lines=11> */
.L_x_166:
[----:B------:R-:W-:Y:S05]  /*114e0*/  BSYNC B0 ;  /* 0x0000000000007941 */ /* 0x000fea0003800000 */
.L_x_165:
[----:B------:R-:W-:Y:S05]  /*114f0*/  BRA `(.L_x_167) ;  /* 0xffffffe800b07947 */ /* 0x000fea000383ffff */
.L_x_124:
[----:B------:R-:W-:Y:S01]  /*11500*/  BSSY B1, `(.L_x_168) ;  /* 0x0000006000017945 */ /* 0x000fe20003800000 */
[----:B------:R-:W-:-:S07]  /*11510*/  IMAD.MOV.U32 R15, RZ, RZ, -0x1 ;  /* 0xffffffffff0f7424 */ /* 0x000fce00078e00ff */
[----:B012---:R-:W-:Y:S05]  /*11520*/  WARPSYNC.COLLECTIVE R15, `(.L_x_169) ;  /* 0x000000000f0c7348 */ /* 0x007fea0003c00000 */
[----:B------:R-:W-:Y:S02]  /*11530*/  ELECT P6, UR62, PT ;  /* 0x00000000003e782f */ /* 0x000fe400038c0000 */
[----:B------:R-:W-:Y:S01]  /*11540*/  MOV R14, UR62 ;  /* 0x0000003e000e7c02 */ /* 0x000fe20008000f00 */
[----:B012---:R-:W-:Y:S10]  /*11550*/  ENDCOLLECTIVE ;  /* 0x000000000000791b */ /* 0x007ff40003800000 */
.L_x_169:
[----:B------:R-:W-:Y:S05]  /*11560*/  BSYNC B1 ;  /* 0x0000000000017941 */ /* 0x000fea0003800000 */
.L_x_168:
[----:B------:R-:W-:Y:S05]  /*11570*/  BRA `(.L_x_170) ;  /* 0xffffffe800a87947 */ /* 0x000fea000383ffff */
.L_x_126:
[----:B0-----:R0:W1:Y:S02]  /*11580*/  SYNCS.PHASECHK.TRANS64.TRYWAIT P0, [R6+URZ], R5 ;  /* 0x00000005060075a7 */ /* 0x001064000800017f */
[----:B-1----:R-:W-:Y:S05]  /*11590*/  @!P0 NANOSLEEP.SYNCS 0x989680 ;  /* 0x009896800000895d */ /* 0x002fea0003900000 */
[----:B------:R-:W1:Y:S02]  /*115a0*/  @!P0 SYNCS.PHASECHK.TRANS64 P0, [R6+URZ], R5 ;  /* 0x00000005060085a7 */ /* 0x000e64000800007f */
[----:B-1----:R-:W-:Y:S05]  /*115b0*/  @!P0 BRA `(.L_x_126) ;  /* 0xfffffffc00f08947 */ /* 0x002fea000383ffff */
[----:B------:R-:W-:Y:S05]  /*115c0*/  BRA `(.L_x_171) ;  /* 0xffffffe800e07947 */ /* 0x000fea000383ffff */
.L_x_127:
[----:B-1----:R1:W3:Y:S02]  /*115d0*/  SYNCS.PHASECHK.TRANS64.TRYWAIT P0, [R3+URZ], R2 ;  /* 0x00000002030075a7 */ /* 0x0022e4000800017f */
[----:B---3--:R-:W-:Y:S05]  /*115e0*/  @!P0 NANOSLEEP.SYNCS 0x989680 ;  /* 0x009896800000895d */ /* 0x008fea0003900000 */
[----:B------:R-:W3:Y:S02]  /*115f0*/  @!P0 SYNCS.PHASECHK.TRANS64 P0, [R3+URZ], R2 ;  /* 0x00000002030085a7 */ /* 0x000ee4000800007f */
[----:B---3--:R-:W-:Y:S05]  /*11600*/  @!P0 BRA `(.L_x_127) ;  /* 0xfffffffc00f08947 */ /* 0x008fea000383ffff */
[----:B------:R-:W-:Y:S05]  /*11610*/  BRA `(.L_x_172) ;  /* 0xffffffe800d47947 */ /* 0x000fea000383ffff */
.L_x_129:
[----:B-1----:R1:W3:Y:S02]  /*11620*/  SYNCS.PHASECHK.TRANS64.TRYWAIT P0, [R18+URZ], R5 ;  /* 0x00000005120075a7 */ /* 0x0022e4000800017f */
[----:B---3--:R-:W-:Y:S05]  /*11630*/  @!P0 NANOSLEEP.SYNCS 0x989680 ;  /* 0x009896800000895d */ /* 0x008fea0003900000 */
[----:B------:R-:W3:Y:S02]  /*11640*/  @!P0 SYNCS.PHASECHK.TRANS64 P0, [R18+URZ], R5 ;  /* 0x00000005120085a7 */ /* 0x000ee4000800007f */
[----:B---3--:R-:W-:Y:S05]  /*11650*/  @!P0 BRA `(.L_x_129) ;  /* 0xfffffffc00f08947 */ /* 0x008fea000383ffff */
[----:B------:R-:W-:Y:S05]  /*11660*/  BRA `(.L_x_173) ;  /* 0xffffffe800d87947 */ /* 0x000fea000383ffff */
.L_x_174:
[----:B------:R-:W-:-:S00]  /*11670*/  BRA `(.L_x_174) ;  /* 0xfffffffc00fc7947 */ /* 0x000fc0000383ffff */
[----:B------:R-:W-:-:S00]  /*11680*/  NOP ;  /* 0x0000000000007918 */ /* 0x000fc00000000000 */
[----:B------:R-:W-:-:S00]  /*11690*/  NOP ;  /* 0x0000000000007918 */ /* 0x000fc00000000000 */
[----:B------:R-:W-:-:S00]  /*116a0*/  NOP ;  /* 0x0000000000007918 */ /* 0x000fc00000000000 */
[----:B------:R-:W-:-:S00]  /*116b0*/  NOP ;  /* 0x0000000000007918 */ /* 0x000fc00000000000 */
[----:B------:R-:W-:-:S00]  /*116c0*/  NOP ;  /* 0x0000000000007918 */ /* 0x000fc00000000000 */
[----:B------:R-:W-:-:S00]  /*116d0*/  NOP ;  /* 0x0000000000007918 */ /* 0x000fc00000000000 */
[----:B------:R-:W-:-:S00]  /*116e0*/  NOP ;  /* 0x0000000000007918 */ /* 0x000fc00000000000 */
[----:B------:R-:W-:-:S00]  /*116f0*/  NOP ;  /* 0x0000000000007918 */ /* 0x000fc00000000000 */
.L_x_3239:


//--------------------- .text._ZN7cutlass13device_kernelIN5flash11enable_sm90INS1_16FlashAttnFwdSm90INS1_25CollectiveMainloopFwdSm90ILi2EN4cute5tupleIJNS5_1CILi2EEENS7_ILi1EEES9_EEENS6_IJNS7_ILi128EEENS7_ILi112EEENS7_ILi192EEEEEELi192ENS_10bfloat16_tEfNS_4arch4Sm90ELb0ELb0ELb0ELb0ELb0ELb0ELb0ELb1ELb1ELb1ELb0ELb0EEENS1_21CollectiveEpilogueFwdINS6_IJSB_SD_SC_EEESA_SF_SH_Li256ELb0ELb1ELb0ELb0EEENS1_29StaticPersistentTileSchedulerILb0EEEEEEEEEvNT_6ParamsE --------------------------
	.section	.text._ZN7cutlass13device_kernelIN5flash11enable_sm90INS1_16FlashAttnFwdSm90INS1_25CollectiveMainloopFwdSm90ILi2EN4cute5tupleIJNS5_1CILi2EEENS7_ILi1EEES9_EEENS6_IJNS7_ILi128EEENS7_ILi112EEENS7_ILi192EEEEEELi192ENS_10bfloat16_tEfNS_4arch4Sm90ELb0ELb0ELb0ELb0ELb0ELb0ELb0ELb1ELb1ELb1ELb0ELb0EEENS1_21CollectiveEpilogueFwdINS6_IJSB_SD_SC_EEESA_SF_SH_Li256ELb0ELb1ELb0ELb0EEENS1_29StaticPersistentTileSchedulerILb0EEEEEEEEEvNT_6ParamsE,"ax",@progbits
	.align	128
.text._ZN7cutlass13device_kernelIN5flash11enable_sm90INS1_16FlashAttnFwdSm90INS1_25CollectiveMainloopFwdSm90ILi2EN4cute5tupleIJNS5_1CILi2EEENS7_ILi1EEES9_EEENS6_IJNS7_ILi128EEENS7_ILi112EEENS7_ILi192EEEEEELi192ENS_10bfloat16_tEfNS_4arch4Sm90ELb0ELb0ELb0ELb0ELb0ELb0ELb0ELb1ELb1ELb1ELb0ELb0EEENS1_21CollectiveEpilogueFwdINS6_IJSB_SD_SC_EEESA_SF_SH_Li256ELb0ELb1ELb0ELb0EEENS1_29StaticPersistentTileSchedulerILb0EEEEEEEEEvNT_6ParamsE:
        .type           _ZN7cutlass13device_kernelIN5flash11enable_sm90INS1_16FlashAttnFwdSm90INS1_25CollectiveMainloopFwdSm90ILi2EN4cute5tupleIJNS5_1CILi2EEENS7_ILi1EEES9_EEENS6_IJNS7_ILi128EEENS7_ILi112EEENS7_ILi192EEEEEELi192ENS_10bfloat16_tEfNS_4arch4Sm90ELb0ELb0ELb0ELb0ELb0ELb0ELb0ELb1ELb1ELb1ELb0ELb0EEENS1_21CollectiveEpilogueFwdINS6_IJSB_SD_SC_EEESA_SF_SH_Li256ELb0ELb1ELb0ELb0EEENS1_29StaticPersistentTileSchedulerILb0EEEEEEEEEvNT_6ParamsE,@function
        .size           _ZN7cutlass13device_kernelIN5flash11enable_sm90INS1_16FlashAttnFwdSm90INS1_25CollectiveMainloopFwdSm90ILi2EN4cute5tupleIJNS5_1CILi2EEENS7_ILi1EEES9_EEENS6_IJNS7_ILi128EEENS7_ILi112EEENS7_ILi192EEEEEELi192ENS_10bfloat16_tEfNS_4arch4Sm90ELb0ELb0ELb0ELb0ELb0ELb0ELb0ELb1ELb1ELb1ELb0ELb0EEENS1_21CollectiveEpilogueFwdINS6_IJSB_SD_SC_EEESA_SF_SH_Li256ELb0ELb1ELb0ELb0EEENS1_29StaticPersistentTileSchedulerILb0EEEEEEEEEvNT_6ParamsE,(.L_x_3240 - _ZN7cutlass13device_kernelIN5flash11enable_sm90INS1_16FlashAttnFwdSm90INS1_25CollectiveMainloopFwdSm90ILi2EN4cute5tupleIJNS5_1CILi2EEENS7_ILi1EEES9_EEENS6_IJNS7_ILi128EEENS7_ILi112EEENS7_ILi192EEEEEELi192ENS_10bfloat16_tEfNS_4arch4Sm90ELb0ELb0ELb0ELb0ELb0ELb0ELb0ELb1ELb1ELb1ELb0ELb0EEENS1_21CollectiveEpilogueFwdINS6_IJSB_SD_SC_EEESA_SF_SH_Li256ELb0ELb1ELb0ELb0EEENS1_29StaticPersistentTileSchedulerILb0EEEEEEEEEvNT_6ParamsE)
        .other          _ZN7cutlass13device_kernelIN5flash11enable_sm90INS1_16FlashAttnFwdSm90INS1_25CollectiveMainloopFwdSm90ILi2EN4cute5tupleIJNS5_1CILi2EEENS7_ILi1EEES9_EEENS6_IJNS7_ILi128EEENS7_ILi112EEENS7_ILi192EEEEEELi192ENS_10bfloat16_tEfNS_4arch4Sm90ELb0ELb0ELb0ELb0ELb0ELb0ELb0ELb1ELb1ELb1ELb0ELb0EEENS1_21CollectiveEpilogueFwdINS6_IJSB_SD_SC_EEESA_SF_SH_Li256ELb0ELb1ELb0ELb0EEENS1_29StaticPersistentTileSchedulerILb0EEEEEEEEEvNT_6ParamsE,@"STO_CUDA_ENTRY STV_DEFAULT"
_ZN7cutlass13device_kernelIN5flash11enable_sm90INS1_16FlashAttnFwdSm90INS1_25CollectiveMainloopFwdSm90ILi2EN4cute5tupleIJNS5_1CILi2EEENS7_ILi1EEES9_EEENS6_IJNS7_ILi128EEENS7_ILi112EEENS7_ILi192EEEEEELi192ENS_10bfloat16_tEfNS_4arch4Sm90ELb0ELb0ELb0ELb0ELb0ELb0ELb0ELb1ELb1ELb1ELb0ELb0EEENS1_21CollectiveEpilogueFwdINS6_IJSB_SD_SC_EEESA_SF_SH_Li256ELb0ELb1ELb0ELb0EEENS1_29StaticPersistentTileSchedulerILb0EEEEEEEEEvNT_6ParamsE:
        /* <DEDUP_REMOVED lines=17> */
.L_x_176:
[----:B------:R-:W-:Y:S05]  /*0110*/  BSYNC B0 ;  /* 0x0000000000007941 */ /* 0x000fea0003800000 */
.L_x_175:
[----:B------:R-:W-:Y:S01]  /*0120*/  VOTEU.ANY UP0, P0 ;  /* 0x00000000003f7886 */ /* 0x000fe20000000100 */
[----:B------:R-:W0:Y:S01]  /*0130*/  SHFL.IDX PT, R4, R2, RZ, 0x1f ;  /* 0x00001fff02047589 */ /* 0x000e2200000e0000 */
[----:B------:R-:W-:Y:S01]  /*0140*/  UMOV UR4, 0x80 ;  /* 0x0000008000047882 */ /* 0x000fe20000000000 */
[----:B------:R-:W-:Y:S01]  /*0150*/  UMOV UR7, 0x200 ;  /* 0x0000020000077882 */ /* 0x000fe20000000000 */
[----:B------:R-:W-:Y:S01]  /*0160*/  SHF.R.U32.HI R3, RZ, 0x7, R0 ;  /* 0x00000007ff037819 */ /* 0x000fe20000011600 */
[----:B------:R-:W1:Y:S01]  /*0170*/  @UP0 S2UR UR8, SR_CgaCtaId ;  /* 0x00000000000809c3 */ /* 0x000e620000008800 */
[----:B------:R-:W-:Y:S01]  /*0180*/  @UP0 UMOV UR6, 0x400 ;  /* 0x0000040000060882 */ /* 0x000fe20000000000 */
[----:B------:R-:W-:-:S04]  /*0190*/  @UP0 UIADD3 UR4, -UR4, 0x100000, URZ ;  /* 0x0010000004040890 */ /* 0x000fc8000fffe13f */
[----:B------:R-:W-:Y:S02]  /*01a0*/  @UP0 USHF.L.U32 UR5, UR4, 0xb, URZ ;  /* 0x0000000b04050899 */ /* 0x000fe4000800063f */
[----:B------:R-:W-:Y:S01]  /*01b0*/  @UP0 USHF.L.U32 UR4, UR4, 0x1, URZ ;  /* 0x0000000104040899 */ /* 0x000fe2000800063f */
[----:B------:R-:W-:Y:S01]  /*01c0*/  VOTEU.ANY UP1, P0 ;  /* 0x00000000003f7886 */ /* 0x000fe20000020100 */
[----:B------:R-:W2:Y:S01]  /*01d0*/  SHFL.IDX PT, R3, R3, RZ, 0x1f ;  /* 0x00001fff03037589 */ /* 0x000ea200000e0000 */
[----:B0-----:R-:W-:Y:S01]  /*01e0*/  ISETP.NE.AND P1, PT, R4, RZ, PT ;  /* 0x000000ff0400720c */ /* 0x001fe20003f25270 */
[----:B-1----:R-:W-:Y:S02]  /*01f0*/  @UP0 ULEA UR8, UR8, UR6, 0x18 ;  /* 0x0000000608080291 */ /* 0x002fe4000f8ec03f */
[----:B------:R-:W-:-:S04]  /*0200*/  @UP0 UIADD3 UR6, -UR7, 0x100000, URZ ;  /* 0x0010000007060890 */ /* 0x000fc8000fffe13f */
[----:B------:R-:W-:Y:S02]  /*0210*/  @UP0 USHF.L.U32 UR7, UR6, 0xb, URZ ;  /* 0x0000000b06070899 */ /* 0x000fe4000800063f */
[----:B------:R-:W-:Y:S01]  /*0220*/  @UP0 USHF.L.U32 UR6, UR6, 0x1, URZ ;  /* 0x0000000106060899 */ /* 0x000fe2000800063f */
[----:B------:R-:W-:Y:S01]  /*0230*/  VOTEU.ANY UP0, P0 ;  /* 0x00000000003f7886 */ /* 0x000fe20000000100 */
[----:B------:R-:W0:Y:S04]  /*0240*/  FENCE.VIEW.ASYNC.S ;  /* 0x00000000000073c6 */ /* 0x000e280000000000 */
[----:B0-----:R0:W1:Y:S06]  /*0250*/  @UP0 SYNCS.EXCH.64 URZ, [UR8+0x36800], UR4 ;  /* 0x03680004083f05b2 */ /* 0x00106c0008000100 */
[----:B------:R0:W3:Y:S01]  /*0260*/  @UP1 SYNCS.EXCH.64 URZ, [UR8+0x36820], UR6 ;  /* 0x03682006083f15b2 */ /* 0x0000e20008000100 */
[----:B--2---:R-:W-:Y:S05]  /*0270*/  @P1 BRA `(.L_x_177) ;  /* 0x0000000000481947 */ /* 0x004fea0003800000 */
[----:B0-----:R-:W0:Y:S01]  /*0280*/  S2UR UR5, SR_CgaCtaId ;  /* 0x00000000000579c3 */ /* 0x001e220000008800 */
[----:B------:R-:W-:Y:S01]  /*0290*/  UMOV UR4, 0x400 ;  /* 0x0000040000047882 */ /* 0x000fe20000000000 */
[----:B------:R-:W-:Y:S01]  /*02a0*/  UMOV UR6, 0x1 ;  /* 0x0000000100067882 */ /* 0x000fe20000000000 */
[----:B------:R-:W-:Y:S01]  /*02b0*/  UMOV UR7, 0x4 ;  /* 0x0000000400077882 */ /* 0x000fe20000000000 */
[----:B------:R-:W-:Y:S01]  /*02c0*/  ELECT P0, URZ, PT ;  /* 0x00000000003f782f */ /* 0x000fe20003800000 */
[----:B0-----:R-:W-:Y:S02]  /*02d0*/  ULEA UR8, UR5, UR4, 0x18 ;  /* 0x0000000405087291 */ /* 0x001fe4000f8ec03f */
[----:B------:R-:W-:-:S04]  /*02e0*/  UIADD3 UR4, -UR6, 0x100000, URZ ;  /* 0x0010000006047890 */ /* 0x000fc8000fffe13f */
[----:B------:R-:W-:Y:S02]  /*02f0*/  USHF.L.U32 UR5, UR4, 0xb, URZ ;  /* 0x0000000b04057899 */ /* 0x000fe4000800063f */
[----:B------:R-:W-:Y:S02]  /*0300*/  USHF.L.U32 UR4, UR4, 0x1, URZ ;  /* 0x0000000104047899 */ /* 0x000fe4000800063f */
[----:B------:R-:W-:-:S04]  /*0310*/  UIADD3 UR6, -UR7, 0x100000, URZ ;  /* 0x0010000007067890 */ /* 0x000fc8000fffe13f */
[----:B------:R-:W-:Y:S02]  /*0320*/  USHF.L.U32 UR7, UR6, 0xb, URZ ;  /* 0x0000000b06077899 */ /* 0x000fe4000800063f */
[----:B------:R-:W-:Y:S01]  /*0330*/  USHF.L.U32 UR6, UR6, 0x1, URZ ;  /* 0x0000000106067899 */ /* 0x000fe2000800063f */
[----:B------:R-:W0:Y:S03]  /*0340*/  FENCE.VIEW.ASYNC.S ;  /* 0x00000000000073c6 */ /* 0x000e260000000000 */
[----:B0-----:R2:W4:Y:S08]  /*0350*/  SYNCS.EXCH.64 URZ, [UR8+0x36830], UR4 ;  /* 0x03683004083f75b2 */ /* 0x0015300008000100 */
[----:B------:R2:W0:Y:S01]  /*0360*/  SYNCS.EXCH.64 URZ, [UR8+0x36840], UR6 ;  /* 0x03684006083f75b2 */ /* 0x0004220008000100 */
[----:B------:R2:W0:Y:S01]  /*0370*/  SYNCS.EXCH.64 URZ, [UR8+0x36838], UR4 ;  /* 0x03683804083f75b2 */ /* 0x0004220008000100 */
[----:B------:R2:W0:Y:S02]  /*0380*/  SYNCS.EXCH.64 URZ, [UR8+0x36848], UR6 ;  /* 0x03684806083f75b2 */ /* 0x0004240008000100 */
[----:B--2---:R-:W-:Y:S01]  /*0390*/  NOP ;  /* 0x0000000000007918 */ /* 0x004fe20000000000 */
.L_x_177:
[----:B0-----:R-:W0:Y:S01]  /*03a0*/  S2UR UR4, SR_CTAID.Y ;  /* 0x00000000000479c3 */ /* 0x001e220000002600 */
[----:B------:R-:W2:Y:S01]  /*03b0*/  SHFL.IDX PT, R8, R2, RZ, 0x1f ;  /* 0x00001fff02087589 */ /* 0x000ea200000e0000 */
[----:B------:R-:W-:Y:S01]  /*03c0*/  ULDC UR5, c[0x0][0x154] ;  /* 0x0000550000057ab9 */ /* 0x000fe20000000800 */
[----:B------:R-:W-:-:S05]  /*03d0*/  NOP ;  /* 0x0000000000007918 */ /* 0x000fca0000000000 */
[----:B------:R-:W5:Y:S08]  /*03e0*/  S2UR UR6, SR_CTAID.X ;  /* 0x00000000000679c3 */ /* 0x000f700000002500 */
[----:B------:R-:W1:Y:S01]  /*03f0*/  LDC R9, c[0x0][0x148] ;  /* 0x00005200ff097b82 */ /* 0x000e620000000800 */
[----:B0-----:R-:W-:Y:S02]  /*0400*/  I2FP.F32.U32 R5, UR4 ;  /* 0x0000000400057c45 */ /* 0x001fe40008201000 */
[----:B--2---:R-:W-:-:S03]  /*0410*/  ISETP.NE.AND P0, PT, R8, RZ, PT ;  /* 0x000000ff0800720c */ /* 0x004fc60003f05270 */
[----:B------:R-:W-:Y:S01]  /*0420*/  FMUL R7, R5, UR5 ;  /* 0x0000000505077c20 */ /* 0x000fe20008400000 */
[----:B------:R-:W-:Y:S02]  /*0430*/  SHF.R.S32.HI R5, RZ, 0x1f, R0 ;  /* 0x0000001fff057819 */ /* 0x000fe40000011400 */
[----:B-----5:R-:W-:Y:S02]  /*0440*/  I2FP.F32.U32 R6, UR6 ;  /* 0x0000000600067c45 */ /* 0x020fe40008201000 */
[----:B------:R-:W-:Y:S01]  /*0450*/  LEA.HI R5, R5, R0, RZ, 0x7 ;  /* 0x0000000005057211 */ /* 0x000fe200078f38ff */
[----:B------:R-:W0:Y:S02]  /*0460*/  F2I.U32.TRUNC.NTZ R7, R7 ;  /* 0x0000000700077305 */ /* 0x000e24000020f000 */
[----:B0-----:R-:W-:-:S04]  /*0470*/  IMAD.MOV R10, RZ, RZ, -R7 ;  /* 0x000000ffff0a7224 */ /* 0x001fc800078e0a07 */
[----:B-1----:R-:W-:Y:S01]  /*0480*/  IMAD R13, R9, R10, UR4 ;  /* 0x00000004090d7e24 */ /* 0x002fe2000f8e020a */
[----:B------:R-:W-:Y:S02]  /*0490*/  ULDC UR4, c[0x0][0x150] ;  /* 0x0000540000047ab9 */ /* 0x000fe40000000800 */
[----:B------:R-:W-:Y:S01]  /*04a0*/  FMUL R10, R6, UR4 ;  /* 0x00000004060a7c20 */ /* 0x000fe20008400000 */
[----:B------:R-:W-:Y:S06]  /*04b0*/  @P0 BRA `(.L_x_178) ;  /* 0x0000000000480947 */ /* 0x000fec0003800000 */
[----:B------:R-:W0:Y:S01]  /*04c0*/  S2UR UR5, SR_CgaCtaId ;  /* 0x00000000000579c3 */ /* 0x000e220000008800 */
        /* <DEDUP_REMOVED lines=12> */
[----:B0-----:R0:W1:Y:S08]  /*0590*/  SYNCS.EXCH.64 URZ, [UR8+0x36850], UR4 ;  /* 0x03685004083f75b2 */ /* 0x0010700008000100 */
[----:B------:R0:W2:Y:S01]  /*05a0*/  SYNCS.EXCH.64 URZ, [UR8+0x36860], UR6 ;  /* 0x03686006083f75b2 */ /* 0x0000a20008000100 */
[----:B------:R0:W0:Y:S01]  /*05b0*/  SYNCS.EXCH.64 URZ, [UR8+0x36858], UR4 ;  /* 0x03685804083f75b2 */ /* 0x0000220008000100 */
[----:B------:R0:W0:Y:S01]  /*05c0*/  SYNCS.EXCH.64 URZ, [UR8+0x36868], UR6 ;  /* 0x03686806083f75b2 */ /* 0x0000220008000100 */
[----:B------:R-:W-:Y:S01]  /*05d0*/  NOP ;  /* 0x0000000000007918 */ /* 0x000fe20000000000 */
.L_x_178:
[----:B------:R-:W5:Y:S01]  /*05e0*/  SHFL.IDX PT, R9, R2, RZ, 0x1f ;  /* 0x00001fff02097589 */ /* 0x000f6200000e0000 */
[----:B------:R-:W-:Y:S01]  /*05f0*/  LOP3.LUT R5, R5, 0xffffff80, RZ, 0xc0, !PT ;  /* 0xffffff8005057812 */ /* 0x000fe200078ec0ff */
[----:B------:R-:W0:Y:S01]  /*0600*/  LDC R12, c[0x0][0x144] ;  /* 0x00005100ff0c7b82 */ /* 0x000e220000000800 */
[----:B------:R-:W0:Y:S01]  /*0610*/  F2I.U32.TRUNC.NTZ R10, R10 ;  /* 0x0000000a000a7305 */ /* 0x000e22000020f000 */
[----:B------:R-:W-:Y:S01]  /*0620*/  SHF.R.S32.HI R11, RZ, 0x1f, R8 ;  /* 0x0000001fff0b7819 */ /* 0x000fe20000011408 */
[----:B------:R-:W-:Y:S01]  /*0630*/  NOP ;  /* 0x0000000000007918 */ /* 0x000fe20000000000 */
[----:B------:R-:W-:-:S05]  /*0640*/  IMAD.IADD R5, R0, 0x1, -R5 ;  /* 0x0000000100057824 */ /* 0x000fca00078e0a05 */
[----:B------:R-:W-:-:S04]  /*0650*/  SHF.R.S32.HI R6, RZ, 0x1f, R5 ;  /* 0x0000001fff067819 */ /* 0x000fc80000011405 */
[----:B------:R-:W-:-:S04]  /*0660*/  LEA.HI R6, R6, R5, RZ, 0x3 ;  /* 0x0000000506067211 */ /* 0x000fc800078f18ff */
[--C-:B------:R-:W-:Y:S02]  /*0670*/  SHF.R.S32.HI R7, RZ, 0x3, R6.reuse ;  /* 0x00000003ff077819 */ /* 0x100fe40000011406 */
[----:B------:R-:W-:Y:S02]  /*0680*/  SHF.R.S32.HI R6, RZ, 0x1f, R6 ;  /* 0x0000001fff067819 */ /* 0x000fe40000011406 */
[----:B-----5:R-:W-:Y:S02]  /*0690*/  ISETP.NE.AND P0, PT, R9, RZ, PT ;  /* 0x000000ff0900720c */ /* 0x020fe40003f05270 */
[----:B------:R-:W-:Y:S02]  /*06a0*/  LEA.HI R6, R6, R7, RZ, 0x2 ;  /* 0x0000000706067211 */ /* 0x000fe400078f10ff */
[----:B------:R-:W-:Y:S02]  /*06b0*/  SHF.R.S32.HI R9, RZ, 0x1f, R4 ;  /* 0x0000001fff097819 */ /* 0x000fe40000011404 */
[----:B------:R-:W-:-:S02]  /*06c0*/  LOP3.LUT R6, R6, 0xfffffffc, RZ, 0xc0, !PT ;  /* 0xfffffffc06067812 */ /* 0x000fc400078ec0ff */
[----:B------:R-:W-:-:S05]  /*06d0*/  LEA.HI R9, R9, R4, RZ, 0x2 ;  /* 0x0000000409097211 */ /* 0x000fca00078f10ff */
[----:B------:R-:W-:Y:S05]  /*06e0*/  @P0 BRA `(.L_x_179) ;  /* 0x0000000000480947 */ /* 0x000fea0003800000 */
[----:B0-----:R-:W0:Y:S01]  /*06f0*/  S2UR UR5, SR_CgaCtaId ;  /* 0x00000000000579c3 */ /* 0x001e220000008800 */
[----:B------:R-:W-:Y:S01]  /*0700*/  UMOV UR4, 0x400 ;  /* 0x0000040000047882 */ /* 0x000fe20000000000 */
[----:B------:R-:W-:Y:S01]  /*0710*/  UMOV UR6, 0x1 ;  /* 0x0000000100067882 */ /* 0x000fe20000000000 */
[----:B------:R-:W-:Y:S01]  /*0720*/  UMOV UR9, 0x2 ;  /* 0x0000000200097882 */ /* 0x000fe20000000000 */
[----:B------:R-:W-:-:S04]  /*0730*/  UIADD3 UR6, -UR6, 0x100000, URZ ;  /* 0x0010000006067890 */ /* 0x000fc8000fffe13f */
[----:B------:R-:W-:Y:S02]  /*0740*/  USHF.L.U32 UR7, UR6, 0xb, URZ ;  /* 0x0000000b06077899 */ /* 0x000fe4000800063f */
[----:B------:R-:W-:Y:S01]  /*0750*/  USHF.L.U32 UR6, UR6, 0x1, URZ ;  /* 0x0000000106067899 */ /* 0x000fe2000800063f */
[----:B------:R-:W-:Y:S01]  /*0760*/  ELECT P0, URZ, PT ;  /* 0x00000000003f782f */ /* 0x000fe20003800000 */
[----:B0-----:R-:W-:Y:S02]  /*0770*/  ULEA UR8, UR5, UR4, 0x18 ;  /* 0x0000000405087291 */ /* 0x001fe4000f8ec03f */
[----:B------:R-:W-:-:S04]  /*0780*/  UIADD3 UR4, -UR9, 0x100000, URZ ;  /* 0x0010000009047890 */ /* 0x000fc8000fffe13f */
[----:B------:R-:W-:Y:S02]  /*0790*/  USHF.L.U32 UR5, UR4, 0xb, URZ ;  /* 0x0000000b04057899 */ /* 0x000fe4000800063f */
[----:B------:R-:W-:Y:S01]  /*07a0*/  USHF.L.U32 UR4, UR4, 0x1, URZ ;  /* 0x0000000104047899 */ /* 0x000fe2000800063f */
[----:B------:R-:W0:Y:S03]  /*07b0*/  FENCE.VIEW.ASYNC.S ;  /* 0x00000000000073c6 */ /* 0x000e260000000000 */
[----:B0-----:R0:W0:Y:S08]  /*07c0*/  SYNCS.EXCH.64 URZ, [UR8+0x36870], UR6 ;  /* 0x03687006083f75b2 */ /* 0x0010300008000100 */
[----:B------:R0:W0:Y:S01]  /*07d0*/  SYNCS.EXCH.64 URZ, [UR8+0x36880], UR4 ;  /* 0x03688004083f75b2 */ /* 0x0000220008000100 */
[----:B------:R0:W0:Y:S01]  /*07e0*/  SYNCS.EXCH.64 URZ, [UR8+0x36878], UR6 ;  /* 0x03687806083f75b2 */ /* 0x0000220008000100 */
[----:B------:R0:W0:Y:S01]  /*07f0*/  SYNCS.EXCH.64 URZ, [UR8+0x36888], UR4 ;  /* 0x03688804083f75b2 */ /* 0x0000220008000100 */
[----:B------:R-:W-:Y:S01]  /*0800*/  NOP ;  /* 0x0000000000007918 */ /* 0x000fe20000000000 */
.L_x_179:
[----:B------:R-:W5:Y:S01]  /*0810*/  SHFL.IDX PT, R14, R2, RZ, 0x1f ;  /* 0x00001fff020e7589 */ /* 0x000f6200000e0000 */
[----:B------:R-:W-:Y:S01]  /*0820*/  LEA.HI R11, R11, R8, RZ, 0x2 ;  /* 0x000000080b0b7211 */ /* 0x000fe200078f10ff */
[----:B0-----:R-:W0:Y:S01]  /*0830*/  S2UR UR4, SR_CTAID.X ;  /* 0x00000000000479c3 */ /* 0x001e220000002500 */
[----:B------:R-:W-:Y:S01]  /*0840*/  LOP3.LUT R9, R9, 0x3ffffffc, RZ, 0xc0, !PT ;  /* 0x3ffffffc09097812 */ /* 0x000fe200078ec0ff */
[----:B------:R-:W-:Y:S01]  /*0850*/  IMAD.IADD R6, R7, 0x1, -R6 ;  /* 0x0000000107067824 */ /* 0x000fe200078e0a06 */
[----:B------:R-:W-:Y:S01]  /*0860*/  LOP3.LUT R11, R11, 0x3ffffffc, RZ, 0xc0, !PT ;  /* 0x3ffffffc0b0b7812 */ /* 0x000fe200078ec0ff */
[----:B------:R-:W-:Y:S01]  /*0870*/  IMAD.MOV R7, RZ, RZ, -R10 ;  /* 0x000000ffff077224 */ /* 0x000fe200078e0a0a */
[----:B------:R-:W-:Y:S01]  /*0880*/  NOP ;  /* 0x0000000000007918 */ /* 0x000fe20000000000 */
[----:B------:R-:W-:Y:S02]  /*0890*/  IMAD.IADD R9, R4, 0x1, -R9 ;  /* 0x0000000104097824 */ /* 0x000fe400078e0a09 */
[----:B------:R-:W-:-:S02]  /*08a0*/  IMAD.IADD R11, R8, 0x1, -R11 ;  /* 0x00000001080b7824 */ /* 0x000fc400078e0a0b */
[----:B------:R-:W1:Y:S01]  /*08b0*/  LDC R8, c[0x0][0x140] ;  /* 0x00005000ff087b82 */ /* 0x000e620000000800 */
[--C-:B------:R-:W-:Y:S02]  /*08c0*/  IMAD R9, R9, 0x4, R6.reuse ;  /* 0x0000000409097824 */ /* 0x100fe400078e0206 */
[----:B------:R-:W-:-:S03]  /*08d0*/  IMAD R11, R11, 0x4, R6 ;  /* 0x000000040b0b7824 */ /* 0x000fc600078e0206 */
[----:B------:R-:W-:Y:S02]  /*08e0*/  LEA.HI R4, R9, R9, RZ, 0x1 ;  /* 0x0000000909047211 */ /* 0x000fe400078f08ff */
[----:B------:R-:W-:Y:S02]  /*08f0*/  LEA.HI R6, R11, R11, RZ, 0x1 ;  /* 0x0000000b0b067211 */ /* 0x000fe400078f08ff */
[----:B------:R-:W-:Y:S02]  /*0900*/  LOP3.LUT R4, R4, 0xfffffffe, RZ, 0xc0, !PT ;  /* 0xfffffffe04047812 */ /* 0x000fe400078ec0ff */
[----:B-----5:R-:W-:Y:S01]  /*0910*/  ISETP.NE.AND P0, PT, R14, RZ, PT ;  /* 0x000000ff0e00720c */ /* 0x020fe20003f05270 */
[----:B0-----:R-:W-:Y:S01]  /*0920*/  IMAD R7, R12, R7, UR4 ;  /* 0x000000040c077e24 */ /* 0x001fe2000f8e0207 */
[----:B------:R-:W-:Y:S01]  /*0930*/  LOP3.LUT R6, R6, 0xfffffffe, RZ, 0xc0, !PT ;  /* 0xfffffffe06067812 */ /* 0x000fe200078ec0ff */
[----:B------:R-:W-:-:S04]  /*0940*/  IMAD.IADD R4, R9, 0x1, -R4 ;  /* 0x0000000109047824 */ /* 0x000fc800078e0a04 */
[----:B------:R-:W-:Y:S01]  /*0950*/  IMAD.IADD R6, R11, 0x1, -R6 ;  /* 0x000000010b067824 */ /* 0x000fe200078e0a06 */
[----:B------:R-:W-:-:S05]  /*0960*/  ISETP.NE.AND P4, PT, R4, R7, PT ;  /* 0x000000070400720c */ /* 0x000fca0003f85270 */
[----:B------:R-:W-:Y:S08]  /*0970*/  @P0 BRA `(.L_x_180) ;  /* 0x0000000000480947 */ /* 0x000ff00003800000 */
        /* <DEDUP_REMOVED lines=18> */
.L_x_180:
[----:B------:R-:W5:Y:S01]  /*0aa0*/  SHFL.IDX PT, R10, R2, RZ, 0x1f ;  /* 0x00001fff020a7589 */ /* 0x000f6200000e0000 */
[----:B------:R-:W-:Y:S01]  /*0ab0*/  IMAD.SHL.U32 R22, R9, 0x4, RZ ;  /* 0x0000000409167824 */ /* 0x000fe200078e00ff */
[----:B------:R-:W-:Y:S01]  /*0ac0*/  ISETP.NE.AND P3, PT, R6, R7, PT ;  /* 0x000000070600720c */ /* 0x000fe20003f65270 */
[----:B------:R-:W-:Y:S01]  /*0ad0*/  IMAD.SHL.U32 R6, R11, 0x4, RZ ;  /* 0x000000040b067824 */ /* 0x000fe200078e00ff */
[----:B------:R-:W-:Y:S01]  /*0ae0*/  LOP3.LUT P0, RZ, R5, 0x7, RZ, 0xc0, !PT ;  /* 0x0000000705ff7812 */ /* 0x000fe2000780c0ff */
[----:B------:R-:W-:Y:S01]  /*0af0*/  IMAD.MOV.U32 R18, RZ, RZ, 0x1 ;  /* 0x00000001ff127424 */ /* 0x000fe200078e00ff */
[----:B------:R-:W-:Y:S01]  /*0b00*/  LOP3.LUT R22, R9, 0xc, R22, 0x78, !PT ;  /* 0x0000000c09167812 */ /* 0x000fe200078e7816 */
[----:B------:R-:W-:Y:S01]  /*0b10*/  IMAD.MOV.U32 R17, RZ, RZ, 0x1 ;  /* 0x00000001ff117424 */ /* 0x000fe200078e00ff */
[----:B------:R-:W-:Y:S01]  /*0b20*/  LOP3.LUT R19, R11, 0xc, R6, 0x78, !PT ;  /* 0x0000000c0b137812 */ /* 0x000fe200078e7806 */
[----:B------:R-:W-:Y:S01]  /*0b30*/  NOP ;  /* 0x0000000000007918 */ /* 0x000fe20000000000 */
[----:B------:R-:W-:-:S02]  /*0b40*/  @P4 LEA.HI R4, R22, R22, RZ, 0x1 ;  /* 0x0000001616044211 */ /* 0x000fc400078f08ff */
[----:B------:R-:W-:Y:S02]  /*0b50*/  ISETP.LT.U32.AND P6, PT, R22, 0x2, !P0 ;  /* 0x000000021600780c */ /* 0x000fe400047c1070 */
[----:B------:R-:W-:Y:S02]  /*0b60*/  @P4 SHF.R.S32.HI R4, RZ, 0x1, R4 ;  /* 0x00000001ff044819 */ /* 0x000fe40000011404 */
[----:B------:R-:W-:Y:S02]  /*0b70*/  @P3 LEA.HI R6, R19, R19, RZ, 0x1 ;  /* 0x0000001313063211 */ /* 0x000fe400078f08ff */
[----:B------:R-:W-:Y:S02]  /*0b80*/  @P4 ISETP.NE.AND P5, PT, R4, R13, PT ;  /* 0x0000000d0400420c */ /* 0x000fe40003fa5270 */
[----:B------:R-:W-:Y:S02]  /*0b90*/  @P3 SHF.R.S32.HI R6, RZ, 0x1, R6 ;  /* 0x00000001ff063819 */ /* 0x000fe40000011406 */
[----:B------:R-:W-:-:S02]  /*0ba0*/  @P4 SEL R18, RZ, 0x1, P5 ;  /* 0x00000001ff124807 */ /* 0x000fc40002800000 */
[----:B-----5:R-:W-:Y:S02]  /*0bb0*/  ISETP.NE.AND P5, PT, R10, RZ, PT ;  /* 0x000000ff0a00720c */ /* 0x020fe40003fa5270 */
[----:B------:R-:W-:Y:S02]  /*0bc0*/  ISETP.NE.AND P2, PT, R3, RZ, PT ;  /* 0x000000ff0300720c */ /* 0x000fe40003f45270 */
[----:B------:R-:W-:Y:S02]  /*0bd0*/  @P3 ISETP.NE.AND P4, PT, R6, R13, PT ;  /* 0x0000000d0600320c */ /* 0x000fe40003f85270 */
[----:B------:R-:W-:Y:S02]  /*0be0*/  SEL R3, RZ, 0x1, !P6 ;  /* 0x00000001ff037807 */ /* 0x000fe40007000000 */
[----:B------:R-:W-:Y:S02]  /*0bf0*/  ISETP.LT.U32.AND P0, PT, R19, 0x2, !P0 ;  /* 0x000000021300780c */ /* 0x000fe40004701070 */
[----:B-1----:R-:W-:-:S02]  /*0c00*/  ISETP.EQ.U32.AND P1, PT, R8, 0x1, PT ;  /* 0x000000010800780c */ /* 0x002fc40003f22070 */
[----:B------:R-:W-:Y:S02]  /*0c10*/  LOP3.LUT R18, R18, R3, RZ, 0xc0, !PT ;  /* 0x0000000312127212 */ /* 0x000fe400078ec0ff */
[----:B------:R-:W-:Y:S02]  /*0c20*/  SEL R4, RZ, 0x1, !P0 ;  /* 0x00000001ff047807 */ /* 0x000fe40004000000 */
[----:B------:R-:W-:Y:S01]  /*0c30*/  @P3 SEL R17, RZ, 0x1, P4 ;  /* 0x00000001ff113807 */ /* 0x000fe20002000000 */
[----:B------:R-:W-:Y:S06]  /*0c40*/  @P5 BRA `(.L_x_181) ;  /* 0x0000000000485947 */ /* 0x000fec0003800000 */
        /* <DEDUP_REMOVED lines=16> */
[----:B------:R1:W0:Y:S02]  /*0d50*/  SYNCS.EXCH.64 URZ, [UR8+0x368c8], UR6 ;  /* 0x0368c806083f75b2 */ /* 0x0002240008000100 */
[----:B-1----:R-:W-:Y:S01]  /*0d60*/  NOP ;  /* 0x0000000000007918 */ /* 0x002fe20000000000 */
.L_x_181:
[----:B------:R-:W-:Y:S01]  /*0d70*/  LOP3.LUT R17, R17, R4, RZ, 0xc0, !PT ;  /* 0x0000000411117212 */ /* 0x000fe200078ec0ff */
[----:B------:R-:W-:Y:S01]  /*0d80*/  NOP ;  /* 0x0000000000007918 */ /* 0x000fe20000000000 */
[----:B------:R-:W-:Y:S05]  /*0d90*/  @!P1 BRA `(.L_x_182) ;  /* 0x0000000000089947 */ /* 0x000fea0003800000 */
[----:B0-234-:R-:W-:Y:S01]  /*0da0*/  UCGABAR_ARV ;  /* 0x00000000000079c7 */ /* 0x01dfe20008000000 */
[----:B------:R-:W-:Y:S05]  /*0db0*/  BRA `(.L_x_183) ;  /* 0x0000000000047947 */ /* 0x000fea0003800000 */
.L_x_182:
[----:B0-234-:R-:W-:Y:S01]  /*0dc0*/  NOP ;  /* 0x0000000000007918 */ /* 0x01dfe20000000000 */
.L_x_183:
[----:B------:R-:W-:Y:S05]  /*0dd0*/  @!P1 BRA `(.L_x_184) ;  /* 0x00000000000c9947 */ /* 0x000fea0003800000 */
[----:B------:R-:W-:Y:S01]  /*0de0*/  UCGABAR_WAIT ;  /* 0x0000000000007dc7 */ /* 0x000fe20008000000 */
[----:B------:R-:W-:Y:S01]  /*0df0*/  CCTL.IVALL ;  /* 0x00000000ff00798f */ /* 0x000fe20002000000 */
[----:B------:R-:W-:Y:S05]  /*0e00*/  BRA `(.L_x_185) ;  /* 0x0000000000047947 */ /* 0x000fea0003800000 */
.L_x_184:
[----:B------:R-:W-:Y:S06]  /*0e10*/  BAR.SYNC.DEFER_BLOCKING 0x0 ;  /* 0x0000000000007b1d */ /* 0x000fec0000010000 */
.L_x_185:
[----:B------:R-:W-:-:S05]  /*0e20*/  IMAD.MOV.U32 R3, RZ, RZ, 0x1 ;  /* 0x00000001ff037424 */ /* 0x000fca00078e00ff */
[----:B------:R-:W-:-:S05]  /*0e30*/  SEL R3, R3, 0x2, !P2 ;  /* 0x0000000203037807 */ /* 0x000fca0005000000 */
[----:B------:R0:W-:Y:S01]  /*0e40*/  STL [R1+0x2c], R3 ;  /* 0x00002c0301007387 */ /* 0x0001e20000100800 */
[----:B------:R-:W-:Y:S05]  /*0e50*/  @!P2 BRA `(.L_x_186) ;  /* 0x000000ac0088a947 */ /* 0x000fea0003800000 */
.L_x_187:
        /* <DEDUP_REMOVED lines=67> */
.L_x_220:
        /* <DEDUP_REMOVED lines=9> */
[----:B--2---:R-:W2:Y:S01]  /*1320*/  LDC R81, c[0x0][0x2f0] ;  /* 0x0000bc00ff517b82 */ /* 0x004ea20000000800 */
        /* <DEDUP_REMOVED lines=34> */
[----:B---34-:R-:W-:Y:S11]  /*1550*/  @!P0 BRA `(.L_x_188) ;  /* 0x0000000000408947 */ /* 0x018ff60003800000 */
[----:B------:R-:W-:Y:S01]  /*1560*/  MOV R0, 0x0 ;  /* 0x0000000000007802 */ /* 0x000fe20000000f00 */
[----:B------:R-:W-:Y:S01]  /*1570*/  ULDC.64 UR4, c[0x4][0xa8] ;  /* 0x01002a0000047ab9 */ /* 0x000fe20000000a00 */
[----:B------:R-:W-:Y:S01]  /*1580*/  ULDC.64 UR6, c[0x4][0x28] ;  /* 0x01000a0000067ab9 */ /* 0x000fe20000000a00 */
[----:B------:R-:W-:Y:S01]  /*1590*/  IMAD.U32 R4, RZ, RZ, UR4 ;  /* 0x00000004ff047e24 */ /* 0x000fe2000f8e00ff */
[----:B------:R0:W1:Y:S01]  /*15a0*/  LDC.64 R2, c[0x4][R0] ;  /* 0x0100000000027b82 */ /* 0x0000620000000a00 */
[----:B------:R-:W-:Y:S01]  /*15b0*/  IMAD.U32 R5, RZ, RZ, UR5 ;  /* 0x00000005ff057e24 */ /* 0x000fe2000f8e00ff */
[----:B------:R-:W-:Y:S01]  /*15c0*/  ULDC.64 UR4, c[0x4][0xb0] ;  /* 0x01002c0000047ab9 */ /* 0x000fe20000000a00 */
        /* <DEDUP_REMOVED lines=9> */
.L_x_188:
[----:B------:R-:W-:Y:S02]  /*1660*/  LOP3.LUT R0, R208, 0x1, RZ, 0xc0, !PT ;  /* 0x00000001d0007812 */ /* 0x000fe400078ec0ff */
[----:B------:R-:W-:Y:S02]  /*1670*/  ISETP.NE.AND P0, PT, R16, 0x3, PT ;  /* 0x000000031000780c */ /* 0x000fe40003f05270 */
[----:B------:R-:W-:-:S04]  /*1680*/  SHF.L.U32 R0, R0, 0x1f, RZ ;  /* 0x0000001f00007819 */ /* 0x000fc800000006ff */
[----:B------:R-:W0:Y:S02]  /*1690*/  SYNCS.PHASECHK.TRANS64.TRYWAIT P1, [UR37+0x36800], R0 ;  /* 0x03680000ff0075a7 */ /* 0x000e240008020165 */
[----:B0-----:R-:W-:Y:S05]  /*16a0*/  @!P1 BRA `(.L_x_189) ;  /* 0x000000f000b89947 */ /* 0x001fea0003800000 */
.L_x_322:
[----:B------:R-:W-:Y:S05]  /*16b0*/  @!P0 BRA `(.L_x_190) ;  /* 0x0000000000048947 */ /* 0x000fea0003800000 */
[----:B------:R-:W-:Y:S01]  /*16c0*/  BPT.TRAP 0x1 ;  /* 0x000000040000795c */ /* 0x000fe20000300000 */
.L_x_190:
[----:B------:R-:W-:Y:S02]  /*16d0*/  IMAD.U32 R2, RZ, RZ, UR36 ;  /* 0x00000024ff027e24 */ /* 0x000fe4000f8e00ff */
[----:B0-----:R-:W-:-:S03]  /*16e0*/  IMAD.U32 R3, RZ, RZ, UR61 ;  /* 0x0000003dff037e24 */ /* 0x001fc6000f8e00ff */
[----:B------:R-:W-:Y:S02]  /*16f0*/  LEA R2, R2, UR37, 0x3 ;  /* 0x0000002502027c11 */ /* 0x000fe4000f8e18ff */
[----:B------:R-:W-:-:S04]  /*1700*/  SHF.L.U32 R3, R3, 0x1f, RZ ;  /* 0x0000001f03037819 */ /* 0x000fc800000006ff */
[----:B------:R0:W1:Y:S01]  /*1710*/  SYNCS.PHASECHK.TRANS64.TRYWAIT P1, [R2+URZ+0x36830], R3 ;  /* 0x03683003020075a7 */ /* 0x000062000802017f */
[----:B------:R-:W-:Y:S05]  /*1720*/  @!P0 BRA `(.L_x_191) ;  /* 0x0000000000048947 */ /* 0x000fea0003800000 */
[----:B------:R-:W-:Y:S01]  /*1730*/  BPT.TRAP 0x1 ;  /* 0x000000040000795c */ /* 0x000fe20000300000 */
.L_x_191:
[----:B-1----:R-:W-:Y:S05]  /*1740*/  @P1 BRA `(.L_x_192) ;  /* 0x0000000000081947 */ /* 0x002fea0003800000 */
[----:B------:R-:W1:Y:S02]  /*1750*/  SYNCS.PHASECHK.TRANS64.TRYWAIT P1, [R2+URZ+0x36830], R3 ;  /* 0x03683003020075a7 */ /* 0x000e64000802017f */
[----:B-1----:R-:W-:Y:S05]  /*1760*/  @!P1 BRA `(.L_x_193) ;  /* 0x000000f000a09947 */ /* 0x002fea0003800000 */
.L_x_192:
[----:B------:R-:W-:Y:S05]  /*1770*/  WARPSYNC.ALL ;  /* 0x0000000000007948 */ /* 0x000fea0003800000 */
[----:B------:R-:W-:Y:S01]  /*1780*/  UIADD3 UR37, UR37, 0x21400, URZ ;  /* 0x0002140025257890 */ /* 0x000fe2000fffe03f */
[----:B------:R-:W-:Y:S01]  /*1790*/  WARPGROUP.ARRIVE ;  /* 0x00000000000079c5 */ /* 0x000fe20000000000 */
[----:B------:R-:W-:Y:S01]  /*17a0*/  ULOP3.LUT UR4, UR38, 0x10000, URZ, 0xfc, !UPT ;  /* 0x0001000026047892 */ /* 0x000fe2000f8efc3f */
[----:B------:R-:W-:Y:S01]  /*17b0*/  MOV R4, UR36 ;  /* 0x0000002400047c02 */ /* 0x000fe20008000f00 */
[----:B------:R-:W-:Y:S01]  /*17c0*/  USHF.R.U32.HI UR37, URZ, 0x4, UR37 ;  /* 0x000000043f257899 */ /* 0x000fe20008011625 */
[----:B------:R-:W-:Y:S01]  /*17d0*/  UMOV UR5, 0x40000040 ;  /* 0x4000004000057882 */ /* 0x000fe20000000000 */
[----:B------:R-:W-:-:S02]  /*17e0*/  UMOV UR7, 0x40000040 ;  /* 0x4000004000077882 */ /* 0x000fc40000000000 */
[----:B------:R-:W-:Y:S01]  /*17f0*/  ULOP3.LUT UR37, UR37, 0x3fff, URZ, 0xc0, !UPT ;  /* 0x00003fff25257892 */ /* 0x000fe2000f8ec03f */
[----:B------:R-:W-:Y:S01]  /*1800*/  UMOV UR8, UR4 ;  /* 0x0000000400087c82 */ /* 0x000fe20008000000 */
[----:B------:R-:W-:Y:S02]  /*1810*/  UMOV UR9, UR5 ;  /* 0x0000000500097c82 */ /* 0x000fe40008000000 */
[----:B------:R-:W-:Y:S01]  /*1820*/  ULOP3.LUT UR6, UR37, 0x10000, URZ, 0xfc, !UPT ;  /* 0x0001000025067892 */ /* 0x000fe2000f8efc3f */
[----:B------:R-:W-:Y:S01]  /*1830*/  UMOV UR11, 0x40000040 ;  /* 0x40000040000b7882 */ /* 0x000fe20000000000 */
[----:B------:R-:W-:Y:S01]  /*1840*/  UMOV UR12, UR4 ;  /* 0x00000004000c7c82 */ /* 0x000fe20008000000 */
[----:B------:R-:W-:Y:S01]  /*1850*/  UMOV UR13, UR5 ;  /* 0x00000005000d7c82 */ /* 0x000fe20008000000 */
[----:B------:R-:W-:Y:S02]  /*1860*/  UMOV UR15, 0x40000040 ;  /* 0x40000040000f7882 */ /* 0x000fe40000000000 */
[----:B------:R-:W-:Y:S01]  /*1870*/  IMAD.U32 R7, RZ, RZ, UR6 ;  /* 0x00000006ff077e24 */ /* 0x000fe2000f8e00ff */
[----:B------:R-:W-:Y:S01]  /*1880*/  UIMAD UR6, UR36, 0xa80, UR6 ;  /* 0x00000a80240678a4 */ /* 0x000fe2000f8e0206 */
[----:B------:R-:W-:Y:S01]  /*1890*/  UMOV UR16, UR4 ;  /* 0x0000000400107c82 */ /* 0x000fe20008000000 */
[----:B------:R-:W-:-:S02]  /*18a0*/  UMOV UR17, UR5 ;  /* 0x0000000500117c82 */ /* 0x000fc40008000000 */
[----:B------:R-:W-:Y:S02]  /*18b0*/  UIADD3 UR10, UR6, 0x80, URZ ;  /* 0x00000080060a7890 */ /* 0x000fe4000fffe03f */
[----:B------:R-:W-:Y:S02]  /*18c0*/  UIADD3 UR14, UR6, 0x100, URZ ;  /* 0x00000100060e7890 */ /* 0x000fe4000fffe03f */
[----:B------:R-:W-:Y:S02]  /*18d0*/  UIADD3 UR18, UR6, 0x180, URZ ;  /* 0x0000018006127890 */ /* 0x000fe4000fffe03f */
[----:B------:R-:W-:Y:S01]  /*18e0*/  HGMMA.64x16x16.F32.BF16 R72, gdesc[UR4], RZ, !UPT, gsb0 ;  /* 0x00200000044879f0 */ /* 0x000fe2000c0018ff */
[----:B------:R-:W-:Y:S01]  /*18f0*/  UMOV UR19, 0x40000040 ;  /* 0x4000004000137882 */ /* 0x000fe20000000000 */
[----:B------:R-:W-:Y:S01]  /*1900*/  UIADD3 UR22, UR6, 0x200, URZ ;  /* 0x0000020006167890 */ /* 0x000fe2000fffe03f */
[----:B------:R-:W-:Y:S01]  /*1910*/  UMOV UR20, UR4 ;  /* 0x0000000400147c82 */ /* 0x000fe20008000000 */
[----:B------:R-:W-:Y:S01]  /*1920*/  UMOV UR21, UR5 ;  /* 0x0000000500157c82 */ /* 0x000fe20008000000 */
[----:B------:R-:W-:Y:S01]  /*1930*/  UMOV UR23, 0x40000040 ;  /* 0x4000004000177882 */ /* 0x000fe20000000000 */
[----:B------:R-:W-:-:S02]  /*1940*/  UIADD3 UR7, UR6, 0x300, URZ ;  /* 0x0000030006077890 */ /* 0x000fc4000fffe03f */
[----:B------:R-:W-:Y:S01]  /*1950*/  UIADD3 UR26, UR6, 0x204, URZ ;  /* 0x00000204061a7890 */ /* 0x000fe2000fffe03f */
[----:B------:R-:W-:Y:S01]  /*1960*/  UMOV UR27, 0x40000040 ;  /* 0x40000040001b7882 */ /* 0x000fe20000000000 */
        /* <DEDUP_REMOVED lines=14> */
[----:B------:R-:W-:Y:S01]  /*1a50*/  UMOV UR39, 0x40000040 ;  /* 0x4000004000277882 */ /* 0x000fe20000000000 */
[----:B------:R-:W-:-:S02]  /*1a60*/  WARPGROUP.DEPBAR.LE gsb0, 0x0 ;  /* 0x00008000000079c5 */ /* 0x000fc40000010000 */
        /* <DEDUP_REMOVED lines=32> */
[----:B------:R-:W-:Y:S02]  /*1c70*/  UIADD3 UR8, UR4, 0x2, URZ ;  /* 0x0000000204087890 */ /* 0x000fe4000fffe03f */
[----:B------:R-:W-:Y:S01]  /*1c80*/  UIADD3 UR10, UR6, 0x2, URZ ;  /* 0x00000002060a7890 */ /* 0x000fe2000fffe03f */
[----:B------:R-:W-:Y:S01]  /*1c90*/  UMOV UR9, 0x40000040 ;  /* 0x4000004000097882 */ /* 0x000fe20000000000 */
[----:B------:R-:W-:Y:S01]  /*1ca0*/  UMOV UR11, 0x40000040 ;  /* 0x40000040000b7882 */ /* 0x000fe20000000000 */
[----:B------:R-:W-:Y:S02]  /*1cb0*/  UMOV UR13, UR9 ;  /* 0x00000009000d7c82 */ /* 0x000fe40008000000 */
[----:B------:R-:W-:Y:S01]  /*1cc0*/  UMOV UR12, UR8 ;  /* 0x00000008000c7c82 */ /* 0x000fe20008000000 */
[----:B------:R-:W-:Y:S01]  /*1cd0*/  UMOV UR16, UR8 ;  /* 0x0000000800107c82 */ /* 0x000fe20008000000 */
[----:B------:R-:W-:Y:S01]  /*1ce0*/  UMOV UR17, UR9 ;  /* 0x0000000900117c82 */ /* 0x000fe20008000000 */
[----:B------:R-:W-:Y:S01]  /*1cf0*/  UMOV UR20, UR8 ;  /* 0x0000000800147c82 */ /* 0x000fe20008000000 */
[----:B------:R-:W-:Y:S01]  /*1d00*/  UMOV UR21, UR9 ;  /* 0x0000000900157c82 */ /* 0x000fe20008000000 */
[----:B------:R-:W-:-:S02]  /*1d10*/  WARPGROUP.DEPBAR.LE gsb0, 0x0 ;  /* 0x00008000000079c5 */ /* 0x000fc40000010000 */
        /* <DEDUP_REMOVED lines=13> */
[----:B------:R-:W-:Y:S02]  /*1df0*/  UIADD3 UR12, UR4, 0x4, URZ ;  /* 0x00000004040c7890 */ /* 0x000fe4000fffe03f */
[----:B------:R-:W-:Y:S01]  /*1e00*/  UIADD3 UR14, UR6, 0x4, URZ ;  /* 0x00000004060e7890 */ /* 0x000fe2000fffe03f */
[----:B------:R-:W-:Y:S01]  /*1e10*/  UMOV UR13, 0x40000040 ;  /* 0x40000040000d7882 */ /* 0x000fe20000000000 */
[----:B------:R-:W-:Y:S01]  /*1e20*/  UMOV UR15, 0x40000040 ;  /* 0x40000040000f7882 */ /* 0x000fe20000000000 */
[----:B------:R-:W-:Y:S02]  /*1e30*/  UMOV UR25, UR13 ;  /* 0x0000000d00197c82 */ /* 0x000fe40008000000 */
[----:B------:R-:W-:Y:S01]  /*1e40*/  UMOV UR24, UR12 ;  /* 0x0000000c00187c82 */ /* 0x000fe20008000000 */
[----:B------:R-:W-:Y:S02]  /*1e50*/  MOV R0, UR13 ;  /* 0x0000000d00007c02 */ /* 0x000fe40008000f00 */
[----:B01----:R-:W-:Y:S01]  /*1e60*/  MOV R3, UR12 ;  /* 0x0000000c00037c02 */ /* 0x003fe20008000f00 */
        /* <DEDUP_REMOVED lines=67> */
[----:B------:R-:W-:Y:S02]  /*22a0*/  UMOV UR15, 0x40000040 ;  /* 0x40000040000f7882 */ /* 0x000fe40000000000 */
        /* <DEDUP_REMOVED lines=297> */
[----:B------:R-:W-:-:S07]  /*3540*/  UIADD3 UR7, UR6, 0x784, URZ ;  /* 0x0000078406077890 */ /* 0x000fce000fffe03f */
[----:B------:R-:W-:Y:S01]  /*3550*/  UMOV UR38, UR7 ;  /* 0x0000000700267c82 */ /* 0x000fe20008000000 */
[----:B------:R-:W-:Y:S01]  /*3560*/  UIADD3 UR7, UR6, 0x984, URZ ;  /* 0x0000098406077890 */ /* 0x000fe2000fffe03f */
        /* <DEDUP_REMOVED lines=11> */
[----:B------:R-:W-:Y:S02]  /*3620*/  UMOV UR39, 0x40000040 ;  /* 0x4000004000277882 */ /* 0x000fe40000000000 */
        /* <DEDUP_REMOVED lines=31> */
[----:B------:R-:W-:-:S07]  /*3820*/  UIADD3 UR10, UR6, 0x806, URZ ;  /* 0x00000806060a7890 */ /* 0x000fce000fffe03f */
[----:B------:R-:W-:Y:S01]  /*3830*/  UMOV UR38, UR10 ;  /* 0x0000000a00267c82 */ /* 0x000fe20008000000 */
        /* <DEDUP_REMOVED lines=8> */
[----:B------:R-:W-:Y:S01]  /*38c0*/  UIADD3 UR6, UR6, 0xa06, URZ ;  /* 0x00000a0606067890 */ /* 0x000fe2000fffe03f */
[----:B------:R-:W-:Y:S02]  /*38d0*/  WARPGROUP.DEPBAR.LE gsb0, 0x0 ;  /* 0x00008000000079c5 */ /* 0x000fe40000010000 */
[----:B------:R-:W-:-:S06]  /*38e0*/  WARPGROUP.ARRIVE ;  /* 0x00000000000079c5 */ /* 0x000fcc0000000000 */
[----:B------:R-:W-:Y:S01]  /*38f0*/  HGMMA.64x16x16.F32.BF16 R64, gdesc[UR12], R64, gsb0 ;  /* 0x002000000c4079f0 */ /* 0x000fe20008001840 */
[----:B------:R-:W-:Y:S02]  /*3900*/  R2UR UR13, R0 ;  /* 0x00000000000d72ca */ /* 0x000fe400000e0000 */
[----:B------:R-:W-:Y:S01]  /*3910*/  R2UR UR12, R3 ;  /* 0x00000000030c72ca */ /* 0x000fe200000e0000 */
[----:B------:R-:W-:Y:S02]  /*3920*/  WARPGROUP.DEPBAR.LE gsb0, 0x0 ;  /* 0x00008000000079c5 */ /* 0x000fe40000010000 */
[----:B------:R-:W-:-:S06]  /*3930*/  WARPGROUP.ARRIVE ;  /* 0x00000000000079c5 */ /* 0x000fcc0000000000 */
[----:B------:R-:W-:Y:S01]  /*3940*/  HGMMA.64x16x16.F32.BF16 R56, gdesc[UR36], R56, gsb0 ;  /* 0x00200000243879f0 */ /* 0x000fe20008001838 */
[----:B------:R-:W-:Y:S02]  /*3950*/  R2UR UR36, R4 ;  /* 0x00000000042472ca */ /* 0x000fe400000e0000 */
        /* <DEDUP_REMOVED lines=19> */
.L_x_194:
[----:B------:R-:W-:Y:S01]  /*3a90*/  IMAD.IADD R3, R218, 0x1, R81 ;  /* 0x00000001da037824 */ /* 0x000fe200078e0251 */
[----:B------:R-:W-:Y:S01]  /*3aa0*/  P2R R80, PR, RZ, 0x1 ;  /* 0x00000001ff507803 */ /* 0x000fe20000000000 */
[----:B------:R-:W-:Y:S02]  /*3ab0*/  ULDC UR6, c[0x0][0x988] ;  /* 0x0002620000067ab9 */ /* 0x000fe40000000800 */
[----:B------:R-:W-:-:S05]  /*3ac0*/  IMAD R3, R120, -0x70, R3 ;  /* 0xffffff9078037824 */ /* 0x000fca00078e0203 */
[C---:B------:R-:W-:Y:S02]  /*3ad0*/  ISETP.GT.AND P6, PT, R3.reuse, RZ, PT ;  /* 0x000000ff0300720c */ /* 0x040fe40003fc4270 */
[C---:B------:R-:W-:Y:S02]  /*3ae0*/  ISETP.GT.AND P5, PT, R3.reuse, 0x1, PT ;  /* 0x000000010300780c */ /* 0x040fe40003fa4270 */
[----:B------:R-:W-:Y:S02]  /*3af0*/  ISETP.GT.AND P4, PT, R3, 0x8, PT ;  /* 0x000000080300780c */ /* 0x000fe40003f84270 */
[----:B------:R-:W-:Y:S02]  /*3b00*/  FSEL R83, R72, -INF , P6 ;  /* 0xff80000048537808 */ /* 0x000fe40003000000 */
[----:B------:R-:W-:Y:S02]  /*3b10*/  FSEL R73, R73, -INF , P5 ;  /* 0xff80000049497808 */ /* 0x000fe40002800000 */
[----:B------:R-:W-:-:S02]  /*3b20*/  ISETP.GT.AND P3, PT, R3, 0x9, PT ;  /* 0x000000090300780c */ /* 0x000fc40003f64270 */
[----:B------:R-:W-:Y:S02]  /*3b30*/  FSEL R85, R76, -INF , P4 ;  /* 0xff8000004c557808 */ /* 0x000fe40002000000 */
[----:B------:R-:W-:Y:S02]  /*3b40*/  FMNMX.FTZ R0, R83, R73, !PT ;  /* 0x0000004953007209 */ /* 0x000fe40007810000 */
[----:B------:R-:W-:Y:S02]  /*3b50*/  ISETP.GT.AND P1, PT, R3, 0x10, PT ;  /* 0x000000100300780c */ /* 0x000fe40003f24270 */
[----:B------:R-:W-:Y:S02]  /*3b60*/  FSEL R77, R77, -INF , P3 ;  /* 0xff8000004d4d7808 */ /* 0x000fe40001800000 */
[----:B------:R-:W-:Y:S02]  /*3b70*/  FMNMX.FTZ R0, R85, R0, !PT ;  /* 0x0000000055007209 */ /* 0x000fe40007810000 */
[----:B------:R-:W-:-:S02]  /*3b80*/  ISETP.GT.AND P2, PT, R3, 0x11, PT ;  /* 0x000000110300780c */ /* 0x000fc40003f44270 */
[----:B------:R-:W-:Y:S02]  /*3b90*/  FSEL R87, R64, -INF , P1 ;  /* 0xff80000040577808 */ /* 0x000fe40000800000 */
[----:B------:R-:W-:Y:S02]  /*3ba0*/  FMNMX.FTZ R0, R77, R0, !PT ;  /* 0x000000004d007209 */ /* 0x000fe40007810000 */
[----:B------:R-:W-:Y:S02]  /*3bb0*/  FSEL R5, R74, -INF , P6 ;  /* 0xff8000004a057808 */ /* 0x000fe40003000000 */
[----:B------:R-:W-:Y:S02]  /*3bc0*/  ISETP.GT.AND P6, PT, R3, 0x18, PT ;  /* 0x000000180300780c */ /* 0x000fe40003fc4270 */
[----:B------:R-:W-:Y:S02]  /*3bd0*/  FSEL R65, R65, -INF , P2 ;  /* 0xff80000041417808 */ /* 0x000fe40001000000 */
[----:B------:R-:W-:-:S02]  /*3be0*/  FMNMX.FTZ R0, R87, R0, !PT ;  /* 0x0000000057007209 */ /* 0x000fc40007810000 */
[----:B------:R-:W-:Y:S02]  /*3bf0*/  FSEL R75, R75, -INF , P5 ;  /* 0xff8000004b4b7808 */ /* 0x000fe40002800000 */
[----:B------:R-:W-:Y:S02]  /*3c00*/  ISETP.GT.AND P5, PT, R3, 0x19, PT ;  /* 0x000000190300780c */ /* 0x000fe40003fa4270 */
[----:B------:R-:W-:Y:S02]  /*3c10*/  FSEL R89, R68, -INF , P6 ;  /* 0xff80000044597808 */ /* 0x000fe40003000000 */
[----:B------:R-:W-:Y:S02]  /*3c20*/  FMNMX.FTZ R0, R65, R0, !PT ;  /* 0x0000000041007209 */ /* 0x000fe40007810000 */
[----:B------:R-:W-:Y:S02]  /*3c30*/  FSEL R9, R78, -INF , P4 ;  /* 0xff8000004e097808 */ /* 0x000fe40002000000 */
        /* <DEDUP_REMOVED lines=43> */
[----:B------:R-:W-:Y:S02]  /*3ef0*/  ISETP.GT.AND P0, PT, R3, 0x49, PT ;  /* 0x000000490300780c */ /* 0x000fe40003f04270 */
[----:B------:R-:W-:Y:S02]  /*3f00*/  FSEL R111, R44, -INF , P6 ;  /* 0xff8000002c6f7808 */ /* 0x000fe40003000000 */
[----:B------:R-:W-:Y:S02]  /*3f10*/  FMNMX.FTZ R0, R107, R0, !PT ;  /* 0x000000006b007209 */ /* 0x000fe40007810000 */
[----:B------:R-:W-:Y:S02]  /*3f20*/  FSEL R51, R51, -INF , P5 ;  /* 0xff80000033337808 */ /* 0x000fe40002800000 */
[----:B------:R-:W-:Y:S02]  /*3f30*/  ISETP.GT.AND P5, PT, R3, 0x50, PT ;  /* 0x000000500300780c */ /* 0x000fe40003fa4270 */
[----:B------:R-:W-:-:S02]  /*3f40*/  FSEL R113, R45, -INF , P0 ;  /* 0xff8000002d717808 */ /* 0x000fc40000000000 */
[----:B------:R-:W-:Y:S02]  /*3f50*/  FMNMX.FTZ R0, R111, R0, !PT ;  /* 0x000000006f007209 */ /* 0x000fe40007810000 */
        /* <DEDUP_REMOVED lines=12> */
[----:B------:R-:W-:Y:S02]  /*4020*/  FSEL R121, R37, -INF , P2 ;  /* 0xff80000025797808 */ /* 0x000fe40001000000 */
[----:B------:R-:W-:Y:S02]  /*4030*/  FMNMX.FTZ R0, R119, R0, !PT ;  /* 0x0000000077007209 */ /* 0x000fe40007810000 */
[----:B------:R-:W-:Y:S02]  /*4040*/  ISETP.GT.AND P3, PT, R3, 0x60, PT ;  /* 0x000000600300780c */ /* 0x000fe40003f64270 */
[----:B------:R-:W-:Y:S02]  /*4050*/  FSEL R41, R54, -INF , P4 ;  /* 0xff80000036297808 */ /* 0x000fe40002000000 */
[----:B------:R-:W-:-:S02]  /*4060*/  FSEL R123, R24, -INF , P3 ;  /* 0xff800000187b7808 */ /* 0x000fc40001800000 */
[----:B------:R-:W-:Y:S02]  /*4070*/  FMNMX.FTZ R0, R121, R0, !PT ;  /* 0x0000000079007209 */ /* 0x000fe40007810000 */
[----:B------:R-:W-:Y:S02]  /*4080*/  ISETP.GT.AND P4, PT, R3, 0x61, PT ;  /* 0x000000610300780c */ /* 0x000fe40003f84270 */
[----:B------:R-:W-:Y:S02]  /*4090*/  FMNMX.FTZ R0, R123, R0, !PT ;  /* 0x000000007b007209 */ /* 0x000fe40007810000 */
[----:B------:R-:W-:Y:S02]  /*40a0*/  FSEL R125, R25, -INF , P4 ;  /* 0xff800000197d7808 */ /* 0x000fe40002000000 */
[----:B------:R-:W-:Y:S02]  /*40b0*/  ISETP.GT.AND P5, PT, R3, 0x68, PT ;  /* 0x000000680300780c */ /* 0x000fe40003fa4270 */
[----:B------:R-:W-:-:S02]  /*40c0*/  FMNMX.FTZ R0, R125, R0, !PT ;  /* 0x000000007d007209 */ /* 0x000fc40007810000 */
[----:B------:R-:W-:Y:S02]  /*40d0*/  FSEL R127, R28, -INF , P5 ;  /* 0xff8000001c7f7808 */ /* 0x000fe40002800000 */
[----:B------:R-:W-:Y:S02]  /*40e0*/  ISETP.GT.AND P6, PT, R3, 0x69, PT ;  /* 0x000000690300780c */ /* 0x000fe40003fc4270 */
[----:B------:R-:W-:Y:S02]  /*40f0*/  FMNMX.FTZ R0, R127, R0, !PT ;  /* 0x000000007f007209 */ /* 0x000fe40007810000 */
[----:B------:R-:W-:Y:S02]  /*4100*/  FSEL R129, R29, -INF , P6 ;  /* 0xff8000001d817808 */ /* 0x000fe40003000000 */
[----:B------:R-:W-:Y:S02]  /*4110*/  P2R R14, PR, RZ, 0x4 ;  /* 0x00000004ff0e7803 */ /* 0x000fe40000000000 */
[----:B------:R-:W-:Y:S01]  /*4120*/  FMNMX.FTZ R6, R129, R0, !PT ;  /* 0x0000000081067209 */ /* 0x000fe20007810000 */
[----:B------:R-:W-:Y:S01]  /*4130*/  IMAD.U32 R0, RZ, RZ, UR6 ;  /* 0x00000006ff007e24 */ /* 0x000fe2000f8e00ff */
[----:B------:R-:W-:-:S02]  /*4140*/  ISETP.GT.AND P2, PT, R3, 0x48, PT ;  /* 0x000000480300780c */ /* 0x000fc40003f44270 */
[----:B------:R-:W-:Y:S01]  /*4150*/  P2R R20, PR, RZ, 0x2 ;  /* 0x00000002ff147803 */ /* 0x000fe20000000000 */
[----:B------:R-:W0:Y:S01]  /*4160*/  SHFL.BFLY PT, R25, R6, 0x2, 0x1f ;  /* 0x0c401f0006197f89 */ /* 0x000e2200000e0000 */
[C---:B------:R-:W-:Y:S02]  /*4170*/  ISETP.GT.AND P1, PT, R3.reuse, 0x49, PT ;  /* 0x000000490300780c */ /* 0x040fe40003f24270 */
[----:B------:R-:W-:Y:S02]  /*4180*/  FSEL R109, R46, -INF , P2 ;  /* 0xff8000002e6d7808 */ /* 0x000fe40001000000 */
[----:B------:R-:W-:Y:S02]  /*4190*/  P2R R32, PR, RZ, 0x1 ;  /* 0x00000001ff207803 */ /* 0x000fe40000000000 */
[----:B------:R-:W-:Y:S02]  /*41a0*/  ISETP.GT.AND P0, PT, R3, 0x50, PT ;  /* 0x000000500300780c */ /* 0x000fe40003f04270 */
[----:B------:R-:W-:-:S02]  /*41b0*/  FSEL R57, R47, -INF , P1 ;  /* 0xff8000002f397808 */ /* 0x000fc40000800000 */
[----:B------:R-:W-:Y:S02]  /*41c0*/  P2R R12, PR, RZ, 0x8 ;  /* 0x00000008ff0c7803 */ /* 0x000fe40000000000 */
[----:B------:R-:W-:Y:S02]  /*41d0*/  FSEL R29, R34, -INF , P0 ;  /* 0xff800000221d7808 */ /* 0x000fe40000000000 */
[----:B------:R-:W-:Y:S02]  /*41e0*/  ISETP.NE.AND P0, PT, R32, RZ, PT ;  /* 0x000000ff2000720c */ /* 0x000fe40003f05270 */
[----:B------:R-:W-:Y:S02]  /*41f0*/  ISETP.NE.AND P1, PT, R20, RZ, PT ;  /* 0x000000ff1400720c */ /* 0x000fe40003f25270 */
[----:B------:R-:W-:Y:S02]  /*4200*/  FSEL R35, R35, -INF , P0 ;  /* 0xff80000023237808 */ /* 0x000fe40000000000 */
[----:B------:R-:W-:-:S02]  /*4210*/  ISETP.NE.AND P2, PT, R14, RZ, PT ;  /* 0x000000ff0e00720c */ /* 0x000fc40003f45270 */
[----:B------:R-:W-:Y:S02]  /*4220*/  FSEL R27, R27, -INF , P4 ;  /* 0xff8000001b1b7808 */ /* 0x000fe40002000000 */
[----:B0-----:R-:W-:Y:S02]  /*4230*/  FMNMX.FTZ R25, R6, R25, !PT ;  /* 0x0000001906197209 */ /* 0x001fe40007810000 */
[----:B------:R-:W-:Y:S02]  /*4240*/  FMNMX.FTZ R6, R5, R75, !PT ;  /* 0x0000004b05067209 */ /* 0x000fe40007810000 */
[----:B------:R-:W-:Y:S01]  /*4250*/  FSEL R39, R39, -INF , P2 ;  /* 0xff80000027277808 */ /* 0x000fe20001000000 */
[----:B------:R-:W0:Y:S01]  /*4260*/  SHFL.BFLY PT, R4, R25, 0x1, 0x1f ;  /* 0x0c201f0019047f89 */ /* 0x000e2200000e0000 */
[----:B------:R-:W-:Y:S02]  /*4270*/  FMNMX.FTZ R6, R9, R6, !PT ;  /* 0x0000000609067209 */ /* 0x000fe40007810000 */
[----:B------:R-:W-:-:S02]  /*4280*/  FSEL R31, R31, -INF , P6 ;  /* 0xff8000001f1f7808 */ /* 0x000fc40003000000 */
[----:B------:R-:W-:Y:S02]  /*4290*/  FMNMX.FTZ R6, R79, R6, !PT ;  /* 0x000000064f067209 */ /* 0x000fe40007810000 */
[----:B------:R-:W-:Y:S02]  /*42a0*/  ISETP.GE.AND P2, PT, R81, 0x71, PT ;  /* 0x000000715100780c */ /* 0x000fe40003f46270 */
[----:B------:R-:W-:Y:S02]  /*42b0*/  FMNMX.FTZ R6, R11, R6, !PT ;  /* 0x000000060b067209 */ /* 0x000fe40007810000 */
[----:B------:R-:W-:Y:S02]  /*42c0*/  ISETP.NE.AND P0, PT, R80, RZ, PT ;  /* 0x000000ff5000720c */ /* 0x000fe40003f05270 */
[----:B------:R-:W-:Y:S02]  /*42d0*/  CS2R R80, SRZ ;  /* 0x0000000000507805 */ /* 0x000fe4000001ff00 */
        /* <DEDUP_REMOVED lines=18> */
[--C-:B------:R-:W-:Y:S01]  /*4400*/  FFMA.FTZ R25, R73, R0, -R10.reuse ;  /* 0x0000000049197223 */ /* 0x100fe2000001080a */
[----:B------:R-:W-:Y:S01]  /*4410*/  FSEL R61, R26, -INF , P3 ;  /* 0xff8000001a3d7808 */ /* 0x000fe20001800000 */
[----:B------:R0:W-:Y:S01]  /*4420*/  MUFU.EX2 R73, R3 ;  /* 0x0000000300497308 */ /* 0x0001e20000000800 */
[----:B------:R-:W-:Y:S01]  /*4430*/  FMNMX.FTZ R6, R41, R6, !PT ;  /* 0x0000000629067209 */ /* 0x000fe20007810000 */
[-CC-:B------:R-:W-:Y:S01]  /*4440*/  FFMA.FTZ R200, R83, R0.reuse, -R10.reuse ;  /* 0x0000000053c87223 */ /* 0x180fe2000001080a */
[----:B------:R-:W-:Y:S01]  /*4450*/  FSEL R69, R30, -INF , P5 ;  /* 0xff8000001e457808 */ /* 0x000fe20002800000 */
[--C-:B------:R-:W-:Y:S01]  /*4460*/  FFMA.FTZ R202, R85, R0, -R10.reuse ;  /* 0x0000000055ca7223 */ /* 0x100fe2000001080a */
[----:B------:R-:W-:Y:S01]  /*4470*/  FMNMX.FTZ R6, R55, R6, !PT ;  /* 0x0000000637067209 */ /* 0x000fe20007810000 */
[-CC-:B------:R-:W-:Y:S01]  /*4480*/  FFMA.FTZ R33, R77, R0.reuse, -R10.reuse ;  /* 0x000000004d217223 */ /* 0x180fe2000001080a */
[--C-:B------:R-:W-:Y:S01]  /*4490*/  FFMA.FTZ R196, R87, R0, -R10.reuse ;  /* 0x0000000057c47223 */ /* 0x100fe2000001080a */
[----:B------:R-:W-:Y:S01]  /*44a0*/  MUFU.EX2 R200, R200 ;  /* 0x000000c800c87308 */ /* 0x000fe20000000800 */
[----:B------:R-:W-:Y:S01]  /*44b0*/  FMNMX.FTZ R6, R45, R6, !PT ;  /* 0x000000062d067209 */ /* 0x000fe20007810000 */
[-CC-:B------:R-:W-:Y:S01]  /*44c0*/  FFMA.FTZ R198, R89, R0.reuse, -R10.reuse ;  /* 0x0000000059c67223 */ /* 0x180fe2000001080a */
[-CC-:B------:R-:W-:Y:S01]  /*44d0*/  FFMA.FTZ R192, R91, R0.reuse, -R10.reuse ;  /* 0x000000005bc07223 */ /* 0x180fe2000001080a */
[--C-:B------:R-:W-:Y:S01]  /*44e0*/  FFMA.FTZ R53, R93, R0, -R10.reuse ;  /* 0x000000005d357223 */ /* 0x100fe2000001080a */
[----:B------:R-:W-:Y:S01]  /*44f0*/  FMNMX.FTZ R6, R43, R6, !PT ;  /* 0x000000062b067209 */ /* 0x000fe20007810000 */
[-CC-:B------:R-:W-:Y:S01]  /*4500*/  FFMA.FTZ R194, R95, R0.reuse, -R10.reuse ;  /* 0x000000005fc27223 */ /* 0x180fe2000001080a */
[--C-:B------:R-:W-:Y:S01]  /*4510*/  FFMA.FTZ R97, R97, R0, -R10.reuse ;  /* 0x0000000061617223 */ /* 0x100fe2000001080a */
[----:B------:R-:W1:Y:S01]  /*4520*/  MUFU.EX2 R25, R25 ;  /* 0x0000001900197308 */ /* 0x000e620000000800 */
[----:B------:R-:W-:Y:S01]  /*4530*/  FMNMX.FTZ R6, R109, R6, !PT ;  /* 0x000000066d067209 */ /* 0x000fe20007810000 */
[-CC-:B------:R-:W-:Y:S01]  /*4540*/  FFMA.FTZ R99, R99, R0.reuse, -R10.reuse ;  /* 0x0000000063637223 */ /* 0x180fe2000001080a */
[-CC-:B------:R-:W-:Y:S01]  /*4550*/  FFMA.FTZ R101, R101, R0.reuse, -R10.reuse ;  /* 0x0000000065657223 */ /* 0x180fe2000001080a */
[--C-:B------:R-:W-:Y:S01]  /*4560*/  FFMA.FTZ R103, R103, R0, -R10.reuse ;  /* 0x0000000067677223 */ /* 0x100fe2000001080a */
[----:B------:R-:W-:Y:S01]  /*4570*/  FMNMX.FTZ R6, R57, R6, !PT ;  /* 0x0000000639067209 */ /* 0x000fe20007810000 */
[-CC-:B------:R-:W-:Y:S01]  /*4580*/  FFMA.FTZ R105, R105, R0.reuse, -R10.reuse ;  /* 0x0000000069697223 */ /* 0x180fe2000001080a */
[--C-:B------:R-:W-:Y:S01]  /*4590*/  FFMA.FTZ R107, R107, R0, -R10.reuse ;  /* 0x000000006b6b7223 */ /* 0x100fe2000001080a */
[----:B------:R-:W2:Y:S01]  /*45a0*/  MUFU.EX2 R202, R202 ;  /* 0x000000ca00ca7308 */ /* 0x000ea20000000800 */
[----:B------:R-:W-:Y:S01]  /*45b0*/  FMNMX.FTZ R6, R29, R6, !PT ;  /* 0x000000061d067209 */ /* 0x000fe20007810000 */
[-CC-:B------:R-:W-:Y:S01]  /*45c0*/  FFMA.FTZ R111, R111, R0.reuse, -R10.reuse ;  /* 0x000000006f6f7223 */ /* 0x180fe2000001080a */
[-CC-:B------:R-:W-:Y:S01]  /*45d0*/  FFMA.FTZ R113, R113, R0.reuse, -R10.reuse ;  /* 0x0000000071717223 */ /* 0x180fe2000001080a */
[--C-:B------:R-:W-:Y:S01]  /*45e0*/  FFMA.FTZ R115, R115, R0, -R10.reuse ;  /* 0x0000000073737223 */ /* 0x100fe2000001080a */
[----:B------:R-:W-:Y:S01]  /*45f0*/  FMNMX.FTZ R6, R35, R6, !PT ;  /* 0x0000000623067209 */ /* 0x000fe20007810000 */
[-CC-:B------:R-:W-:Y:S01]  /*4600*/  FFMA.FTZ R117, R117, R0.reuse, -R10.reuse ;  /* 0x0000000075757223 */ /* 0x180fe2000001080a */
[--C-:B------:R-:W-:Y:S01]  /*4610*/  FFMA.FTZ R119, R119, R0, -R10.reuse ;  /* 0x0000000077777223 */ /* 0x100fe2000001080a */
[----:B------:R-:W3:Y:S01]  /*4620*/  MUFU.EX2 R33, R33 ;  /* 0x0000002100217308 */ /* 0x000ee20000000800 */
[----:B------:R-:W-:Y:S01]  /*4630*/  FMNMX.FTZ R6, R65, R6, !PT ;  /* 0x0000000641067209 */ /* 0x000fe20007810000 */
[-CC-:B------:R-:W-:Y:S01]  /*4640*/  FFMA.FTZ R121, R121, R0.reuse, -R10.reuse ;  /* 0x0000000079797223 */ /* 0x180fe2000001080a */
[-CC-:B------:R-:W-:Y:S01]  /*4650*/  FFMA.FTZ R123, R123, R0.reuse, -R10.reuse ;  /* 0x000000007b7b7223 */ /* 0x180fe2000001080a */
[--C-:B------:R-:W-:Y:S01]  /*4660*/  FFMA.FTZ R125, R125, R0, -R10.reuse ;  /* 0x000000007d7d7223 */ /* 0x100fe2000001080a */
[----:B------:R-:W-:Y:S01]  /*4670*/  FMNMX.FTZ R6, R39, R6, !PT ;  /* 0x0000000627067209 */ /* 0x000fe20007810000 */
[-CC-:B------:R-:W-:Y:S01]  /*4680*/  FFMA.FTZ R127, R127, R0.reuse, -R10.reuse ;  /* 0x000000007f7f7223 */ /* 0x180fe2000001080a */
[----:B------:R-:W-:Y:S01]  /*4690*/  FFMA.FTZ R10, R129, R0, -R10 ;  /* 0x00000000810a7223 */ /* 0x000fe2000001080a */
[----:B------:R-:W4:Y:S01]  /*46a0*/  MUFU.EX2 R196, R196 ;  /* 0x000000c400c47308 */ /* 0x000f220000000800 */
[----:B------:R-:W-:-:S02]  /*46b0*/  FMNMX.FTZ R6, R61, R6, !PT ;  /* 0x000000063d067209 */ /* 0x000fc40007810000 */
[----:B------:R-:W-:Y:S02]  /*46c0*/  CS2R R94, SRZ ;  /* 0x00000000005e7805 */ /* 0x000fe4000001ff00 */
[----:B------:R-:W-:Y:S02]  /*46d0*/  CS2R R92, SRZ ;  /* 0x00000000005c7805 */ /* 0x000fe4000001ff00 */
[----:B------:R-:W-:Y:S02]  /*46e0*/  CS2R R90, SRZ ;  /* 0x00000000005a7805 */ /* 0x000fe4000001ff00 */
[----:B------:R-:W-:Y:S02]  /*46f0*/  FMNMX.FTZ R6, R27, R6, !PT ;  /* 0x000000061b067209 */ /* 0x000fe40007810000 */
[----:B------:R-:W-:Y:S02]  /*4700*/  CS2R R88, SRZ ;  /* 0x0000000000587805 */ /* 0x000fe4000001ff00 */
[----:B------:R-:W-:Y:S01]  /*4710*/  CS2R R86, SRZ ;  /* 0x0000000000567805 */ /* 0x000fe2000001ff00 */
[----:B------:R-:W5:Y:S01]  /*4720*/  MUFU.EX2 R37, R37 ;  /* 0x0000002500257308 */ /* 0x000f620000000800 */
[----:B------:R-:W-:-:S02]  /*4730*/  FMNMX.FTZ R6, R69, R6, !PT ;  /* 0x0000000645067209 */ /* 0x000fc40007810000 */
[----:B------:R-:W-:Y:S02]  /*4740*/  CS2R R84, SRZ ;  /* 0x0000000000547805 */ /* 0x000fe4000001ff00 */
[----:B------:R-:W-:Y:S02]  /*4750*/  CS2R R82, SRZ ;  /* 0x0000000000527805 */ /* 0x000fe4000001ff00 */
[----:B------:R-:W-:Y:S02]  /*4760*/  CS2R R76, SRZ ;  /* 0x00000000004c7805 */ /* 0x000fe4000001ff00 */
[----:B------:R-:W-:Y:S01]  /*4770*/  FMNMX.FTZ R6, R31, R6, !PT ;  /* 0x000000061f067209 */ /* 0x000fe20007810000 */
[----:B------:R-:W-:Y:S04]  /*4780*/  MUFU.EX2 R198, R198 ;  /* 0x000000c600c67308 */ /* 0x000fe80000000800 */
[----:B0-----:R-:W0:Y:S04]  /*4790*/  SHFL.BFLY PT, R3, R6, 0x2, 0x1f ;  /* 0x0c401f0006037f89 */ /* 0x001e2800000e0000 */
[----:B------:R-:W-:Y:S08]  /*47a0*/  MUFU.EX2 R47, R47 ;  /* 0x0000002f002f7308 */ /* 0x000ff00000000800 */
[----:B------:R-:W-:Y:S08]  /*47b0*/  MUFU.EX2 R192, R192 ;  /* 0x000000c000c07308 */ /* 0x000ff00000000800 */
[----:B------:R-:W-:Y:S01]  /*47c0*/  MUFU.EX2 R53, R53 ;  /* 0x0000003500357308 */ /* 0x000fe20000000800 */
[----:B0-----:R-:W-:-:S05]  /*47d0*/  FMNMX.FTZ R8, R6, R3, !PT ;  /* 0x0000000306087209 */ /* 0x001fca0007810000 */
[----:B------:R-:W0:Y:S02]  /*47e0*/  SHFL.BFLY PT, R3, R8, 0x1, 0x1f ;  /* 0x0c201f0008037f89 */ /* 0x000e2400000e0000 */
[----:B------:R-:W-:Y:S08]  /*47f0*/  MUFU.EX2 R194, R194 ;  /* 0x000000c200c27308 */ /* 0x000ff00000000800 */
[----:B------:R-:W-:Y:S08]  /*4800*/  MUFU.EX2 R97, R97 ;  /* 0x0000006100617308 */ /* 0x000ff00000000800 */
[----:B------:R1:W-:Y:S01]  /*4810*/  MUFU.EX2 R188, R99 ;  /* 0x0000006300bc7308 */ /* 0x0003e20000000800 */
[----:B0-----:R-:W-:-:S07]  /*4820*/  FMNMX.FTZ R3, R8, R3, !PT ;  /* 0x0000000308037209 */ /* 0x001fce0007810000 */
[----:B------:R-:W-:Y:S01]  /*4830*/  MUFU.EX2 R101, R101 ;  /* 0x0000006500657308 */ /* 0x000fe20000000800 */
[----:B-1----:R-:W-:Y:S02]  /*4840*/  CS2R R98, SRZ ;  /* 0x0000000000627805 */ /* 0x002fe4000001ff00 */
[C---:B------:R-:W-:Y:S01]  /*4850*/  FSETP.NEU.FTZ.AND P1, PT, R3.reuse, -INF , PT ;  /* 0xff8000000300780b */ /* 0x040fe20003f3d000 */
[----:B------:R-:W-:-:S04]  /*4860*/  FMUL.FTZ R6, R3, R0 ;  /* 0x0000000003067220 */ /* 0x000fc80000410000 */
[----:B------:R-:W-:Y:S01]  /*4870*/  MUFU.EX2 R190, R103 ;  /* 0x0000006700be7308 */ /* 0x000fe20000000800 */
[----:B------:R-:W-:Y:S02]  /*4880*/  FSEL R6, R6, RZ, P1 ;  /* 0x000000ff06067208 */ /* 0x000fe40000800000 */
[----:B------:R-:W-:-:S03]  /*4890*/  ISETP.NE.AND P1, PT, R18, RZ, PT ;  /* 0x000000ff1200720c */ /* 0x000fc60003f25270 */
        /* <DEDUP_REMOVED lines=12> */
[----:B------:R-:W1:Y:S01]  /*4960*/  MUFU.EX2 R8, R75 ;  /* 0x0000004b00087308 */ /* 0x000e620000000800 */
[----:B0-----:R-:W-:Y:S01]  /*4970*/  FADD.FTZ R5, R200, R25 ;  /* 0x00000019c8057221 */ /* 0x001fe20000010000 */
[-CC-:B------:R-:W-:Y:S01]  /*4980*/  FFMA.FTZ R21, R21, R0.reuse, -R6.reuse ;  /* 0x0000000015157223 */ /* 0x180fe20000010806 */
[-CC-:B------:R-:W-:Y:S01]  /*4990*/  FFMA.FTZ R43, R43, R0.reuse, -R6.reuse ;  /* 0x000000002b2b7223 */ /* 0x180fe20000010806 */
[-CC-:B------:R-:W-:Y:S01]  /*49a0*/  FFMA.FTZ R63, R63, R0.reuse, -R6.reuse ;  /* 0x000000003f3f7223 */ /* 0x180fe20000010806 */
[----:B--2---:R-:W-:Y:S01]  /*49b0*/  FADD.FTZ R30, R202, R5 ;  /* 0x00000005ca1e7221 */ /* 0x004fe20000010000 */
[-CC-:B------:R-:W-:Y:S01]  /*49c0*/  FFMA.FTZ R49, R49, R0.reuse, -R6.reuse ;  /* 0x0000000031317223 */ /* 0x180fe20000010806 */
[-C--:B------:R-:W-:Y:S01]  /*49d0*/  FFMA.FTZ R41, R41, R0.reuse, -R6 ;  /* 0x0000000029297223 */ /* 0x080fe20000010806 */
[----:B------:R-:W0:Y:S01]  /*49e0*/  MUFU.EX2 R9, R9 ;  /* 0x0000000900097308 */ /* 0x000e220000000800 */
[----:B---3--:R-:W-:Y:S01]  /*49f0*/  FADD.FTZ R5, R33, R30 ;  /* 0x0000001e21057221 */ /* 0x008fe20000010000 */
[-CC-:B------:R-:W-:Y:S01]  /*4a00*/  FFMA.FTZ R55, R55, R0.reuse, -R6.reuse ;  /* 0x0000000037377223 */ /* 0x180fe20000010806 */
[-CC-:B------:R-:W-:Y:S01]  /*4a10*/  FFMA.FTZ R45, R45, R0.reuse, -R6.reuse ;  /* 0x000000002d2d7223 */ /* 0x180fe20000010806 */
[-CC-:B------:R-:W-:Y:S01]  /*4a20*/  FFMA.FTZ R109, R109, R0.reuse, -R6.reuse ;  /* 0x000000006d6d7223 */ /* 0x180fe20000010806 */
[----:B----4-:R-:W-:Y:S01]  /*4a30*/  FADD.FTZ R32, R196, R5 ;  /* 0x00000005c4207221 */ /* 0x010fe20000010000 */
[-CC-:B------:R-:W-:Y:S01]  /*4a40*/  FFMA.FTZ R57, R57, R0.reuse, -R6.reuse ;  /* 0x0000000039397223 */ /* 0x180fe20000010806 */
[-C--:B------:R-:W-:Y:S01]  /*4a50*/  FFMA.FTZ R29, R29, R0.reuse, -R6 ;  /* 0x000000001d1d7223 */ /* 0x080fe20000010806 */
[----:B------:R2:W3:Y:S01]  /*4a60*/  MUFU.EX2 R12, R79 ;  /* 0x0000004f000c7308 */ /* 0x0004e20000000800 */
[----:B-----5:R-:W-:Y:S01]  /*4a70*/  FADD.FTZ R5, R37, R32 ;  /* 0x0000002025057221 */ /* 0x020fe20000010000 */
[----:B-1----:R-:W-:Y:S01]  /*4a80*/  FADD.FTZ R32, R201, R8 ;  /* 0x00000008c9207221 */ /* 0x002fe20000010000 */
[-CC-:B------:R-:W-:Y:S01]  /*4a90*/  FFMA.FTZ R35, R35, R0.reuse, -R6.reuse ;  /* 0x0000000023237223 */ /* 0x180fe20000010806 */
[-CC-:B------:R-:W-:Y:S01]  /*4aa0*/  FFMA.FTZ R65, R65, R0.reuse, -R6.reuse ;  /* 0x0000000041417223 */ /* 0x180fe20000010806 */
[----:B------:R-:W-:Y:S01]  /*4ab0*/  FADD.FTZ R34, R198, R5 ;  /* 0x00000005c6227221 */ /* 0x000fe20000010000 */
[-CC-:B------:R-:W-:Y:S01]  /*4ac0*/  FFMA.FTZ R39, R39, R0.reuse, -R6.reuse ;  /* 0x0000000027277223 */ /* 0x180fe20000010806 */
[-C--:B------:R-:W-:Y:S01]  /*4ad0*/  FFMA.FTZ R61, R61, R0.reuse, -R6 ;  /* 0x000000003d3d7223 */ /* 0x080fe20000010806 */
[----:B------:R-:W-:Y:S01]  /*4ae0*/  MUFU.EX2 R11, R11 ;  /* 0x0000000b000b7308 */ /* 0x000fe20000000800 */
[----:B0-----:R-:W-:Y:S01]  /*4af0*/  FADD.FTZ R5, R9, R32 ;  /* 0x0000002009057221 */ /* 0x001fe20000010000 */
[-CC-:B------:R-:W-:Y:S01]  /*4b00*/  FFMA.FTZ R27, R27, R0.reuse, -R6.reuse ;  /* 0x000000001b1b7223 */ /* 0x180fe20000010806 */
[-CC-:B------:R-:W-:Y:S01]  /*4b10*/  FFMA.FTZ R69, R69, R0.reuse, -R6.reuse ;  /* 0x0000000045457223 */ /* 0x180fe20000010806 */
[----:B------:R-:W-:Y:S01]  /*4b20*/  FFMA.FTZ R31, R31, R0, -R6 ;  /* 0x000000001f1f7223 */ /* 0x000fe20000010806 */
[----:B------:R-:W-:-:S02]  /*4b30*/  F2FP.BF16.F32.PACK_AB R200, R25, R200 ;  /* 0x000000c819c8723e */ /* 0x000fc400000010ff */
[----:B------:R-:W-:Y:S02]  /*4b40*/  CS2R R102, SRZ ;  /* 0x0000000000667805 */ /* 0x000fe4000001ff00 */
[----:B------:R-:W-:Y:S01]  /*4b50*/  F2FP.BF16.F32.PACK_AB R201, R8, R201 ;  /* 0x000000c908c9723e */ /* 0x000fe200000010ff */
[----:B------:R0:W1:Y:S01]  /*4b60*/  MUFU.EX2 R14, R67 ;  /* 0x00000043000e7308 */ /* 0x0000620000000800 */
[----:B------:R-:W-:Y:S02]  /*4b70*/  F2FP.BF16.F32.PACK_AB R202, R33, R202 ;  /* 0x000000ca21ca723e */ /* 0x000fe400000010ff */
[----:B--2---:R-:W-:Y:S02]  /*4b80*/  CS2R R78, SRZ ;  /* 0x00000000004e7805 */ /* 0x004fe4000001ff00 */
[----:B------:R-:W-:Y:S02]  /*4b90*/  F2FP.BF16.F32.PACK_AB R196, R37, R196 ;  /* 0x000000c425c4723e */ /* 0x000fe400000010ff */
[----:B------:R-:W-:-:S02]  /*4ba0*/  CS2R R74, SRZ ;  /* 0x00000000004a7805 */ /* 0x000fc4000001ff00 */
[----:B------:R-:W-:Y:S02]  /*4bb0*/  F2FP.BF16.F32.PACK_AB R198, R47, R198 ;  /* 0x000000c62fc6723e */ /* 0x000fe400000010ff */
[----:B---3--:R-:W-:Y:S01]  /*4bc0*/  F2FP.BF16.F32.PACK_AB R203, R12, R9 ;  /* 0x000000090ccb723e */ /* 0x008fe200000010ff */
[----:B------:R-:W-:Y:S01]  /*4bd0*/  MUFU.EX2 R13, R13 ;  /* 0x0000000d000d7308 */ /* 0x000fe20000000800 */
[----:B0-----:R-:W-:-:S07]  /*4be0*/  CS2R R66, SRZ ;  /* 0x0000000000427805 */ /* 0x001fce000001ff00 */
[----:B------:R0:W-:Y:S01]  /*4bf0*/  MUFU.EX2 R28, R51 ;  /* 0x00000033001c7308 */ /* 0x0001e20000000800 */
[----:B-1----:R-:W-:-:S07]  /*4c00*/  F2FP.BF16.F32.PACK_AB R197, R14, R11 ;  /* 0x0000000b0ec5723e */ /* 0x002fce00000010ff */
[----:B------:R1:W2:Y:S01]  /*4c10*/  MUFU.EX2 R20, R71 ;  /* 0x0000004700147308 */ /* 0x0002a20000000800 */
[----:B0-----:R-:W-:Y:S01]  /*4c20*/  FADD.FTZ R51, R47, R34 ;  /* 0x000000222f337221 */ /* 0x001fe20000010000 */
[----:B------:R-:W-:Y:S01]  /*4c30*/  FADD.FTZ R34, R12, R5 ;  /* 0x000000050c227221 */ /* 0x000fe20000010000 */
[----:B------:R-:W-:Y:S02]  /*4c40*/  CS2R R46, SRZ ;  /* 0x00000000002e7805 */ /* 0x000fe4000001ff00 */
[----:B------:R-:W-:Y:S01]  /*4c50*/  FADD.FTZ R36, R192, R51 ;  /* 0x00000033c0247221 */ /* 0x000fe20000010000 */
[----:B------:R-:W-:Y:S01]  /*4c60*/  FADD.FTZ R5, R11, R34 ;  /* 0x000000220b057221 */ /* 0x000fe20000010000 */
[C---:B------:R-:W-:Y:S01]  /*4c70*/  F2FP.BF16.F32.PACK_AB R192, R53.reuse, R192 ;  /* 0x000000c035c0723e */ /* 0x040fe200000010ff */
[----:B------:R-:W-:Y:S01]  /*4c80*/  MUFU.EX2 R15, R15 ;  /* 0x0000000f000f7308 */ /* 0x000fe20000000800 */
[----:B------:R-:W-:Y:S01]  /*4c90*/  FADD.FTZ R51, R53, R36 ;  /* 0x0000002435337221 */ /* 0x000fe20000010000 */
[----:B------:R-:W-:Y:S01]  /*4ca0*/  FADD.FTZ R34, R14, R5 ;  /* 0x000000050e227221 */ /* 0x000fe20000010000 */
[----:B------:R-:W-:Y:S01]  /*4cb0*/  @P1 VIADD R5, R2, 0x36840 ;  /* 0x0003684002051836 */ /* 0x000fe20000000000 */
[----:B-1----:R-:W-:Y:S01]  /*4cc0*/  CS2R R70, SRZ ;  /* 0x0000000000467805 */ /* 0x002fe2000001ff00 */
[----:B------:R-:W-:Y:S01]  /*4cd0*/  FADD.FTZ R36, R194, R51 ;  /* 0x00000033c2247221 */ /* 0x000fe20000010000 */
[----:B------:R-:W-:-:S02]  /*4ce0*/  F2FP.BF16.F32.PACK_AB R194, R73, R194 ;  /* 0x000000c249c2723e */ /* 0x000fc400000010ff */
[----:B------:R-:W-:Y:S01]  /*4cf0*/  CS2R R52, SRZ ;  /* 0x0000000000347805 */ /* 0x000fe2000001ff00 */
[----:B------:R0:W1:Y:S01]  /*4d00*/  MUFU.EX2 R24, R59 ;  /* 0x0000003b00187308 */ /* 0x0000620000000800 */
[----:B------:R-:W-:Y:S01]  /*4d10*/  FADD.FTZ R36, R73, R36 ;  /* 0x0000002449247221 */ /* 0x000fe20000010000 */
[----:B------:R-:W-:Y:S02]  /*4d20*/  @P1 PRMT R5, R22, 0x654, R5 ;  /* 0x0000065416051816 */ /* 0x000fe40000000005 */
[----:B------:R-:W-:Y:S02]  /*4d30*/  CS2R R72, SRZ ;  /* 0x0000000000487805 */ /* 0x000fe4000001ff00 */
[----:B--2---:R-:W-:Y:S01]  /*4d40*/  F2FP.BF16.F32.PACK_AB R199, R20, R13 ;  /* 0x0000000d14c7723e */ /* 0x004fe200000010ff */
[----:B------:R-:W-:Y:S01]  /*4d50*/  FADD.FTZ R51, R97, R36 ;  /* 0x0000002461337221 */ /* 0x000fe20000010000 */
[----:B------:R2:W-:Y:S01]  /*4d60*/  @P1 SYNCS.ARRIVE.TRANS64.RED.A1T0 RZ, [R5+URZ], RZ ;  /* 0x000000ff05ff19a7 */ /* 0x0005e2000810043f */
[----:B------:R-:W2:Y:S02]  /*4d70*/  MUFU.EX2 R21, R21 ;  /* 0x0000001500157308 */ /* 0x000ea40000000800 */
[C---:B------:R-:W-:Y:S01]  /*4d80*/  FADD.FTZ R36, R188.reuse, R51 ;  /* 0x00000033bc247221 */ /* 0x040fe20000010000 */
[----:B------:R-:W-:-:S02]  /*4d90*/  F2FP.BF16.F32.PACK_AB R188, R188, R97 ;  /* 0x00000061bcbc723e */ /* 0x000fc400000010ff */
[----:B------:R-:W-:Y:S02]  /*4da0*/  CS2R R96, SRZ ;  /* 0x0000000000607805 */ /* 0x000fe4000001ff00 */
[----:B0-----:R-:W-:Y:S02]  /*4db0*/  CS2R R58, SRZ ;  /* 0x00000000003a7805 */ /* 0x001fe4000001ff00 */
[----:B------:R-:W-:Y:S01]  /*4dc0*/  CS2R R50, SRZ ;  /* 0x0000000000327805 */ /* 0x000fe2000001ff00 */
[----:B------:R0:W-:Y:S01]  /*4dd0*/  MUFU.EX2 R32, R43 ;  /* 0x0000002b00207308 */ /* 0x0001e20000000800 */
[----:B-1----:R-:W-:-:S07]  /*4de0*/  F2FP.BF16.F32.PACK_AB R193, R24, R15 ;  /* 0x0000000f18c1723e */ /* 0x002fce00000010ff */
[----:B------:R1:W3:Y:S01]  /*4df0*/  MUFU.EX2 R26, R63 ;  /* 0x0000003f001a7308 */ /* 0x0002e20000000800 */
[----:B0-----:R-:W-:-:S04]  /*4e00*/  FADD.FTZ R43, R13, R34 ;  /* 0x000000220d2b7221 */ /* 0x001fc80000010000 */
[----:B------:R-:W-:-:S03]  /*4e10*/  FADD.FTZ R34, R20, R43 ;  /* 0x0000002b14227221 */ /* 0x000fc60000010000 */
[----:B------:R-:W0:Y:S01]  /*4e20*/  MUFU.EX2 R105, R105 ;  /* 0x0000006900697308 */ /* 0x000e220000000800 */
[----:B------:R-:W-:Y:S01]  /*4e30*/  FADD.FTZ R43, R15, R34 ;  /* 0x000000220f2b7221 */ /* 0x000fe20000010000 */
[----:B-1----:R-:W-:-:S03]  /*4e40*/  CS2R R62, SRZ ;  /* 0x00000000003e7805 */ /* 0x002fc6000001ff00 */
[----:B------:R-:W-:Y:S01]  /*4e50*/  FADD.FTZ R34, R24, R43 ;  /* 0x0000002b18227221 */ /* 0x000fe20000010000 */
[----:B------:R-:W-:Y:S02]  /*4e60*/  FADD.FTZ R43, R101, R36 ;  /* 0x00000024652b7221 */ /* 0x000fe40000010000 */
[----:B------:R-:W1:Y:S01]  /*4e70*/  MUFU.EX2 R49, R49 ;  /* 0x0000003100317308 */ /* 0x000e620000000800 */
[----:B--2---:R-:W-:Y:S01]  /*4e80*/  FADD.FTZ R5, R21, R34 ;  /* 0x0000002215057221 */ /* 0x004fe20000010000 */
[C---:B------:R-:W-:Y:S01]  /*4e90*/  FADD.FTZ R38, R190.reuse, R43 ;  /* 0x0000002bbe267221 */ /* 0x040fe20000010000 */
[----:B------:R-:W-:Y:S02]  /*4ea0*/  F2FP.BF16.F32.PACK_AB R190, R190, R101 ;  /* 0x00000065bebe723e */ /* 0x000fe400000010ff */
[----:B------:R-:W-:Y:S01]  /*4eb0*/  CS2R R100, SRZ ;  /* 0x0000000000647805 */ /* 0x000fe2000001ff00 */
[C---:B---3--:R-:W-:Y:S01]  /*4ec0*/  FADD.FTZ R36, R26.reuse, R5 ;  /* 0x000000051a247221 */ /* 0x048fe20000010000 */
[----:B------:R-:W-:Y:S01]  /*4ed0*/  F2FP.BF16.F32.PACK_AB R195, R26, R21 ;  /* 0x000000151ac3723e */ /* 0x000fe200000010ff */
[----:B------:R2:W3:Y:S01]  /*4ee0*/  MUFU.EX2 R184, R107 ;  /* 0x0000006b00b87308 */ /* 0x0004e20000000800 */
[----:B0-----:R-:W-:-:S07]  /*4ef0*/  FADD.FTZ R43, R105, R38 ;  /* 0x00000026692b7221 */ /* 0x001fce0000010000 */
[----:B------:R-:W0:Y:S01]  /*4f00*/  MUFU.EX2 R111, R111 ;  /* 0x0000006f006f7308 */ /* 0x000e220000000800 */
[----:B-1----:R-:W-:Y:S01]  /*4f10*/  FADD.FTZ R5, R49, R36 ;  /* 0x0000002431057221 */ /* 0x002fe20000010000 */
[C---:B------:R-:W-:Y:S02]  /*4f20*/  F2FP.BF16.F32.PACK_AB R189, R28.reuse, R49 ;  /* 0x000000311cbd723e */ /* 0x040fe400000010ff */
[----:B--2---:R-:W-:Y:S02]  /*4f30*/  CS2R R106, SRZ ;  /* 0x00000000006a7805 */ /* 0x004fe4000001ff00 */
[----:B------:R-:W-:Y:S01]  /*4f40*/  CS2R R48, SRZ ;  /* 0x0000000000307805 */ /* 0x000fe2000001ff00 */
[----:B------:R-:W-:Y:S01]  /*4f50*/  FADD.FTZ R36, R28, R5 ;  /* 0x000000051c247221 */ /* 0x000fe20000010000 */
[----:B------:R-:W1:Y:S01]  /*4f60*/  MUFU.EX2 R41, R41 ;  /* 0x0000002900297308 */ /* 0x000e620000000800 */
[C---:B---3--:R-:W-:Y:S01]  /*4f70*/  FADD.FTZ R38, R184.reuse, R43 ;  /* 0x0000002bb8267221 */ /* 0x048fe20000010000 */
[----:B------:R-:W-:-:S02]  /*4f80*/  F2FP.BF16.F32.PACK_AB R184, R184, R105 ;  /* 0x00000069b8b8723e */ /* 0x000fc400000010ff */
[----:B------:R-:W-:-:S04]  /*4f90*/  CS2R R104, SRZ ;  /* 0x0000000000687805 */ /* 0x000fc8000001ff00 */
[----:B------:R2:W3:Y:S01]  /*4fa0*/  MUFU.EX2 R186, R113 ;  /* 0x0000007100ba7308 */ /* 0x0004e20000000800 */
[----:B0-----:R-:W-:-:S07]  /*4fb0*/  FADD.FTZ R43, R111, R38 ;  /* 0x000000266f2b7221 */ /* 0x001fce0000010000 */
[----:B------:R0:W4:Y:S01]  /*4fc0*/  MUFU.EX2 R30, R55 ;  /* 0x00000037001e7308 */ /* 0x0001220000000800 */
[----:B-1----:R-:W-:Y:S01]  /*4fd0*/  FADD.FTZ R5, R41, R36 ;  /* 0x0000002429057221 */ /* 0x002fe20000010000 */
[----:B--2---:R-:W-:-:S06]  /*4fe0*/  CS2R R112, SRZ ;  /* 0x0000000000707805 */ /* 0x004fcc000001ff00 */
[----:B------:R-:W1:Y:S01]  /*4ff0*/  MUFU.EX2 R115, R115 ;  /* 0x0000007300737308 */ /* 0x000e620000000800 */
[C---:B---3--:R-:W-:Y:S01]  /*5000*/  FADD.FTZ R38, R186.reuse, R43 ;  /* 0x0000002bba267221 */ /* 0x048fe20000010000 */
[----:B------:R-:W-:Y:S02]  /*5010*/  F2FP.BF16.F32.PACK_AB R186, R186, R111 ;  /* 0x0000006fbaba723e */ /* 0x000fe400000010ff */
[----:B------:R-:W-:Y:S02]  /*5020*/  CS2R R110, SRZ ;  /* 0x00000000006e7805 */ /* 0x000fe4000001ff00 */
[----:B0-----:R-:W-:Y:S02]  /*5030*/  CS2R R54, SRZ ;  /* 0x0000000000367805 */ /* 0x001fe4000001ff00 */
[----:B------:R-:W-:Y:S01]  /*5040*/  CS2R R42, SRZ ;  /* 0x00000000002a7805 */ /* 0x000fe2000001ff00 */
[----:B------:R-:W0:Y:S01]  /*5050*/  MUFU.EX2 R45, R45 ;  /* 0x0000002d002d7308 */ /* 0x000e220000000800 */
[C---:B----4-:R-:W-:Y:S01]  /*5060*/  FADD.FTZ R6, R30.reuse, R5 ;  /* 0x000000051e067221 */ /* 0x050fe20000010000 */
[----:B------:R-:W-:-:S06]  /*5070*/  F2FP.BF16.F32.PACK_AB R191, R30, R41 ;  /* 0x000000291ebf723e */ /* 0x000fcc00000010ff */
[----:B------:R2:W3:Y:S01]  /*5080*/  MUFU.EX2 R180, R117 ;  /* 0x0000007500b47308 */ /* 0x0004e20000000800 */
[----:B-1----:R-:W-:-:S07]  /*5090*/  FADD.FTZ R25, R115, R38 ;  /* 0x0000002673197221 */ /* 0x002fce0000010000 */
[----:B------:R-:W1:Y:S01]  /*50a0*/  MUFU.EX2 R119, R119 ;  /* 0x0000007700777308 */ /* 0x000e620000000800 */
[----:B0-----:R-:W-:Y:S01]  /*50b0*/  FADD.FTZ R5, R45, R6 ;  /* 0x000000062d057221 */ /* 0x001fe20000010000 */
[C---:B------:R-:W-:Y:S02]  /*50c0*/  F2FP.BF16.F32.PACK_AB R185, R32.reuse, R45 ;  /* 0x0000002d20b9723e */ /* 0x040fe400000010ff */
[----:B--2---:R-:W-:Y:S02]  /*50d0*/  CS2R R116, SRZ ;  /* 0x0000000000747805 */ /* 0x004fe4000001ff00 */
[----:B------:R-:W-:Y:S01]  /*50e0*/  CS2R R44, SRZ ;  /* 0x00000000002c7805 */ /* 0x000fe2000001ff00 */
[----:B------:R-:W-:Y:S01]  /*50f0*/  FADD.FTZ R6, R32, R5 ;  /* 0x0000000520067221 */ /* 0x000fe20000010000 */
[----:B------:R-:W-:Y:S01]  /*5100*/  CS2R R32, SRZ ;  /* 0x0000000000207805 */ /* 0x000fe2000001ff00 */
[----:B------:R-:W0:Y:S01]  /*5110*/  MUFU.EX2 R109, R109 ;  /* 0x0000006d006d7308 */ /* 0x000e220000000800 */
[C---:B---3--:R-:W-:Y:S01]  /*5120*/  FADD.FTZ R38, R180.reuse, R25 ;  /* 0x00000019b4267221 */ /* 0x048fe20000010000 */
[----:B------:R-:W-:-:S02]  /*5130*/  F2FP.BF16.F32.PACK_AB R180, R180, R115 ;  /* 0x00000073b4b4723e */ /* 0x000fc400000010ff */
[----:B------:R-:W-:-:S04]  /*5140*/  CS2R R114, SRZ ;  /* 0x0000000000727805 */ /* 0x000fc8000001ff00 */
[----:B------:R-:W2:Y:S01]  /*5150*/  MUFU.EX2 R182, R121 ;  /* 0x0000007900b67308 */ /* 0x000ea20000000800 */
[----:B-1----:R-:W-:-:S07]  /*5160*/  FADD.FTZ R25, R119, R38 ;  /* 0x0000002677197221 */ /* 0x002fce0000010000 */
[----:B------:R1:W3:Y:S01]  /*5170*/  MUFU.EX2 R2, R57 ;  /* 0x0000003900027308 */ /* 0x0002e20000000800 */
[----:B0-----:R-:W-:-:S07]  /*5180*/  FADD.FTZ R5, R109, R6 ;  /* 0x000000066d057221 */ /* 0x001fce0000010000 */
[----:B------:R-:W0:Y:S01]  /*5190*/  MUFU.EX2 R123, R123 ;  /* 0x0000007b007b7308 */ /* 0x000e220000000800 */
[C---:B--2---:R-:W-:Y:S01]  /*51a0*/  FADD.FTZ R40, R182.reuse, R25 ;  /* 0x00000019b6287221 */ /* 0x044fe20000010000 */
[----:B------:R-:W-:Y:S02]  /*51b0*/  F2FP.BF16.F32.PACK_AB R182, R182, R119 ;  /* 0x00000077b6b6723e */ /* 0x000fe400000010ff */
[----:B------:R-:W-:Y:S02]  /*51c0*/  CS2R R118, SRZ ;  /* 0x0000000000767805 */ /* 0x000fe4000001ff00 */
[----:B-1----:R-:W-:Y:S02]  /*51d0*/  CS2R R56, SRZ ;  /* 0x0000000000387805 */ /* 0x002fe4000001ff00 */
[----:B------:R-:W1:Y:S01]  /*51e0*/  MUFU.EX2 R29, R29 ;  /* 0x0000001d001d7308 */ /* 0x000e620000000800 */
[C---:B---3--:R-:W-:Y:S01]  /*51f0*/  FADD.FTZ R6, R2.reuse, R5 ;  /* 0x0000000502067221 */ /* 0x048fe20000010000 */
[----:B------:R-:W-:Y:S01]  /*5200*/  F2FP.BF16.F32.PACK_AB R187, R2, R109 ;  /* 0x0000006d02bb723e */ /* 0x000fe200000010ff */
[----:B------:R-:W-:Y:S01]  /*5210*/  IMAD.MOV.U32 R2, RZ, RZ, 0x3f800000 ;  /* 0x3f800000ff027424 */ /* 0x000fe200078e00ff */
[----:B------:R-:W-:-:S04]  /*5220*/  CS2R R108, SRZ ;  /* 0x00000000006c7805 */ /* 0x000fc8000001ff00 */
[----:B------:R-:W2:Y:S01]  /*5230*/  MUFU.EX2 R176, R125 ;  /* 0x0000007d00b07308 */ /* 0x000ea20000000800 */
[----:B0-----:R-:W-:-:S07]  /*5240*/  FADD.FTZ R25, R123, R40 ;  /* 0x000000287b197221 */ /* 0x001fce0000010000 */
[----:B------:R-:W0:Y:S01]  /*5250*/  MUFU.EX2 R34, R35 ;  /* 0x0000002300227308 */ /* 0x000e220000000800 */
[----:B-1----:R-:W-:-:S07]  /*5260*/  FADD.FTZ R5, R29, R6 ;  /* 0x000000061d057221 */ /* 0x002fce0000010000 */
[----:B------:R-:W1:Y:S01]  /*5270*/  MUFU.EX2 R127, R127 ;  /* 0x0000007f007f7308 */ /* 0x000e620000000800 */
[C---:B--2---:R-:W-:Y:S01]  /*5280*/  FADD.FTZ R40, R176.reuse, R25 ;  /* 0x00000019b0287221 */ /* 0x044fe20000010000 */
[----:B------:R-:W-:-:S06]  /*5290*/  F2FP.BF16.F32.PACK_AB R176, R176, R123 ;  /* 0x0000007bb0b0723e */ /* 0x000fcc00000010ff */
[----:B------:R-:W2:Y:S01]  /*52a0*/  MUFU.EX2 R65, R65 ;  /* 0x0000004100417308 */ /* 0x000ea20000000800 */
[C---:B0-----:R-:W-:Y:S01]  /*52b0*/  FADD.FTZ R6, R34.reuse, R5 ;  /* 0x0000000522067221 */ /* 0x041fe20000010000 */
[----:B------:R-:W-:Y:S02]  /*52c0*/  F2FP.BF16.F32.PACK_AB R181, R34, R29 ;  /* 0x0000001d22b5723e */ /* 0x000fe400000010ff */
[----:B------:R-:W-:Y:S02]  /*52d0*/  CS2R R34, SRZ ;  /* 0x0000000000227805 */ /* 0x000fe4000001ff00 */
[----:B------:R-:W-:Y:S02]  /*52e0*/  CS2R R28, SRZ ;  /* 0x00000000001c7805 */ /* 0x000fe4000001ff00 */
[----:B------:R-:W0:Y:S01]  /*52f0*/  MUFU.EX2 R10, R10 ;  /* 0x0000000a000a7308 */ /* 0x000e220000000800 */
[----:B-1----:R-:W-:Y:S01]  /*5300*/  FADD.FTZ R25, R127, R40 ;  /* 0x000000287f197221 */ /* 0x002fe20000010000 */
[----:B------:R-:W-:-:S06]  /*5310*/  CS2R R40, SRZ ;  /* 0x0000000000287805 */ /* 0x000fcc000001ff00 */
[----:B------:R-:W1:Y:S01]  /*5320*/  MUFU.EX2 R36, R39 ;  /* 0x0000002700247308 */ /* 0x000e620000000800 */
[----:B--2---:R-:W-:-:S07]  /*5330*/  FADD.FTZ R5, R65, R6 ;  /* 0x0000000641057221 */ /* 0x004fce0000010000 */
[----:B------:R-:W2:Y:S01]  /*5340*/  MUFU.EX2 R61, R61 ;  /* 0x0000003d003d7308 */ /* 0x000ea20000000800 */
[C---:B0-----:R-:W-:Y:S01]  /*5350*/  FADD.FTZ R6, R10.reuse, R25 ;  /* 0x000000190a067221 */ /* 0x041fe20000010000 */
[----:B------:R-:W-:Y:S02]  /*5360*/  F2FP.BF16.F32.PACK_AB R178, R10, R127 ;  /* 0x0000007f0ab2723e */ /* 0x000fe400000010ff */
[----:B------:R-:W-:-:S04]  /*5370*/  CS2R R24, SRZ ;  /* 0x0000000000187805 */ /* 0x000fc8000001ff00 */
[----:B------:R0:W3:Y:S01]  /*5380*/  MUFU.EX2 R38, R27 ;  /* 0x0000001b00267308 */ /* 0x0000e20000000800 */
[C---:B-1----:R-:W-:Y:S01]  /*5390*/  FADD.FTZ R10, R36.reuse, R5 ;  /* 0x00000005240a7221 */ /* 0x042fe20000010000 */
[----:B------:R-:W-:Y:S02]  /*53a0*/  F2FP.BF16.F32.PACK_AB R183, R36, R65 ;  /* 0x0000004124b7723e */ /* 0x000fe400000010ff */
[----:B------:R-:W-:Y:S02]  /*53b0*/  CS2R R64, SRZ ;  /* 0x0000000000407805 */ /* 0x000fe4000001ff00 */
[----:B------:R-:W-:Y:S02]  /*53c0*/  CS2R R36, SRZ ;  /* 0x0000000000247805 */ /* 0x000fe4000001ff00 */
[----:B------:R-:W1:Y:S01]  /*53d0*/  MUFU.EX2 R69, R69 ;  /* 0x0000004500457308 */ /* 0x000e620000000800 */
[----:B--2---:R-:W-:Y:S01]  /*53e0*/  FADD.FTZ R5, R61, R10 ;  /* 0x0000000a3d057221 */ /* 0x004fe20000010000 */
[----:B0-----:R-:W-:-:S06]  /*53f0*/  CS2R R26, SRZ ;  /* 0x00000000001a7805 */ /* 0x001fcc000001ff00 */
[----:B------:R0:W2:Y:S01]  /*5400*/  MUFU.EX2 R8, R31 ;  /* 0x0000001f00087308 */ /* 0x0000a20000000800 */
[C---:B---3--:R-:W-:Y:S01]  /*5410*/  FADD.FTZ R10, R38.reuse, R5 ;  /* 0x00000005260a7221 */ /* 0x048fe20000010000 */
[----:B------:R-:W-:Y:S02]  /*5420*/  F2FP.BF16.F32.PACK_AB R177, R38, R61 ;  /* 0x0000003d26b1723e */ /* 0x000fe400000010ff */
[----:B------:R-:W-:Y:S02]  /*5430*/  CS2R R60, SRZ ;  /* 0x00000000003c7805 */ /* 0x000fe4000001ff00 */
[----:B------:R-:W-:Y:S01]  /*5440*/  CS2R R38, SRZ ;  /* 0x0000000000267805 */ /* 0x000fe2000001ff00 */
[----:B-1----:R-:W-:Y:S01]  /*5450*/  FADD.FTZ R5, R69, R10 ;  /* 0x0000000a45057221 */ /* 0x002fe20000010000 */
[----:B0-----:R-:W-:-:S03]  /*5460*/  CS2R R30, SRZ ;  /* 0x00000000001e7805 */ /* 0x001fc6000001ff00 */
[C---:B--2---:R-:W-:Y:S01]  /*5470*/  FADD.FTZ R5, R8.reuse, R5 ;  /* 0x0000000508057221 */ /* 0x044fe20000010000 */
[----:B------:R-:W-:Y:S01]  /*5480*/  F2FP.BF16.F32.PACK_AB R179, R8, R69 ;  /* 0x0000004508b3723e */ /* 0x000fe200000010ff */
[----:B------:R-:W-:Y:S01]  /*5490*/  IMAD.MOV.U32 R8, RZ, RZ, 0x3f800000 ;  /* 0x3f800000ff087424 */ /* 0x000fe200078e00ff */
[----:B------:R-:W-:Y:S01]  /*54a0*/  CS2R R68, SRZ ;  /* 0x0000000000447805 */ /* 0x000fe2000001ff00 */
[----:B------:R-:W-:Y:S06]  /*54b0*/  @!P2 BRA `(.L_x_195) ;  /* 0x0000003c0020a947 */ /* 0x000fec0003800000 */
[----:B------:R-:W-:Y:S01]  /*54c0*/  VIADD R9, R120, 0xfffffffe ;  /* 0xfffffffe78097836 */ /* 0x000fe20000000000 */
[----:B------:R-:W-:Y:S01]  /*54d0*/  UMOV UR60, UR61 ;  /* 0x0000003d003c7c82 */ /* 0x000fe20008000000 */
[----:B------:R-:W-:Y:S01]  /*54e0*/  IMAD.MOV.U32 R10, RZ, RZ, R3 ;  /* 0x000000ffff0a7224 */ /* 0x000fe200078e0003 */
[----:B------:R-:W-:Y:S01]  /*54f0*/  UMOV UR37, UR36 ;  /* 0x0000002400257c82 */ /* 0x000fe20008000000 */
[----:B------:R-:W-:Y:S02]  /*5500*/  IMAD.MOV.U32 R11, RZ, RZ, R4 ;  /* 0x000000ffff0b7224 */ /* 0x000fe400078e0004 */
[----:B------:R-:W-:Y:S02]  /*5510*/  IMAD.MOV.U32 R2, RZ, RZ, 0x3f800000 ;  /* 0x3f800000ff027424 */ /* 0x000fe400078e00ff */
[----:B------:R-:W-:-:S07]  /*5520*/  IMAD.MOV.U32 R119, RZ, RZ, RZ ;  /* 0x000000ffff777224 */ /* 0x000fce00078e00ff */
.L_x_206:
[----:B------:R-:W-:-:S04]  /*5530*/  UIADD3 UR6, UR37, 0x1, URZ ;  /* 0x0000000125067890 */ /* 0x000fc8000fffe03f */
[----:B------:R-:W-:-:S04]  /*5540*/  UISETP.NE.AND UP0, UPT, UR6, 0x2, UPT ;  /* 0x000000020600788c */ /* 0x000fc8000bf05270 */
[----:B------:R-:W-:Y:S02]  /*5550*/  USEL UR61, URZ, 0x1, UP0 ;  /* 0x000000013f3d7887 */ /* 0x000fe40008000000 */
[----:B------:R-:W-:Y:S02]  /*5560*/  USEL UR36, UR6, URZ, UP0 ;  /* 0x0000003f06247287 */ /* 0x000fe40008000000 */
[----:B------:R-:W-:Y:S01]  /*5570*/  ULOP3.LUT UR61, UR60, UR61, URZ, 0x3c, !UPT ;  /* 0x0000003d3c3d7292 */ /* 0x000fe2000f8e3c3f */
[----:B------:R-:W-:Y:S11]  /*5580*/  @!P0 BRA `(.L_x_196) ;  /* 0x0000000000048947 */ /* 0x000ff60003800000 */
[----:B------:R-:W-:Y:S01]  /*5590*/  BPT.TRAP 0x1 ;  /* 0x000000040000795c */ /* 0x000fe20000300000 */
.L_x_196:
        /* <DEDUP_REMOVED lines=9> */
.L_x_197:
[----:B-1----:R-:W-:Y:S05]  /*5630*/  @P1 BRA `(.L_x_198) ;  /* 0x0000000000081947 */ /* 0x002fea0003800000 */
[----:B------:R-:W1:Y:S02]  /*5640*/  SYNCS.PHASECHK.TRANS64.TRYWAIT P1, [UR38+0x36830], R0 ;  /* 0x03683000ff0075a7 */ /* 0x000e640008020166 */
[----:B-1----:R-:W-:Y:S05]  /*5650*/  @!P1 BRA `(.L_x_199) ;  /* 0x000000b000f89947 */ /* 0x002fea0003800000 */
.L_x_198:
        /* <DEDUP_REMOVED lines=602> */
.L_x_200:
[----:B------:R-:W-:Y:S01]  /*7c00*/  ULEA UR7, UR37, UR39, 0x3 ;  /* 0x0000002725077291 */ /* 0x000fe2000f8e183f */
[----:B01----:R-:W-:-:S05]  /*7c10*/  IMAD.U32 R0, RZ, RZ, UR60 ;  /* 0x0000003cff007e24 */ /* 0x003fca000f8e00ff */
[----:B------:R-:W-:-:S04]  /*7c20*/  SHF.L.U32 R0, R0, 0x1f, RZ ;  /* 0x0000001f00007819 */ /* 0x000fc800000006ff */
[----:B------:R0:W1:Y:S01]  /*7c30*/  SYNCS.PHASECHK.TRANS64.TRYWAIT P1, [UR7+0x36850], R0 ;  /* 0x03685000ff0075a7 */ /* 0x0000620008020147 */
[----:B------:R-:W-:Y:S05]  /*7c40*/  @!P0 BRA `(.L_x_201) ;  /* 0x0000000000048947 */ /* 0x000fea0003800000 */
[----:B------:R-:W-:Y:S01]  /*7c50*/  BPT.TRAP 0x1 ;  /* 0x000000040000795c */ /* 0x000fe20000300000 */
.L_x_201:
[----:B-1----:R-:W-:Y:S05]  /*7c60*/  @P1 BRA `(.L_x_202) ;  /* 0x0000000000081947 */ /* 0x002fea0003800000 */
[----:B------:R-:W1:Y:S02]  /*7c70*/  SYNCS.PHASECHK.TRANS64.TRYWAIT P1, [UR7+0x36850], R0 ;  /* 0x03685000ff0075a7 */ /* 0x000e640008020147 */
[----:B-1----:R-:W-:Y:S05]  /*7c80*/  @!P1 BRA `(.L_x_203) ;  /* 0x0000008c00849947 */ /* 0x002fea0003800000 */
.L_x_202:
[----:B------:R-:W-:Y:S01]  /*7c90*/  UIADD3 UR39, UR39, 0x400, URZ ;  /* 0x0000040027277890 */ /* 0x000fe2000fffe03f */
[----:B------:R-:W-:Y:S01]  /*7ca0*/  WARPGROUP.ARRIVE ;  /* 0x00000000000079c5 */ /* 0x000fe20000000000 */
[----:B------:R-:W-:Y:S02]  /*7cb0*/  UMOV UR11, 0x40000040 ;  /* 0x40000040000b7882 */ /* 0x000fe40000000000 */
[----:B------:R-:W-:-:S04]  /*7cc0*/  USHF.R.U32.HI UR39, URZ, 0x4, UR39 ;  /* 0x000000043f277899 */ /* 0x000fc80008011627 */
[----:B------:R-:W-:-:S04]  /*7cd0*/  ULOP3.LUT UR39, UR39, 0x3fff, URZ, 0xc0, !UPT ;  /* 0x00003fff27277892 */ /* 0x000fc8000f8ec03f */
[----:B------:R-:W-:-:S04]  /*7ce0*/  ULOP3.LUT UR6, UR39, 0x3800000, URZ, 0xfc, !UPT ;  /* 0x0380000027067892 */ /* 0x000fc8000f8efc3f */
[----:B------:R-:W-:-:S07]  /*7cf0*/  UIMAD UR6, UR37, 0xa80, UR6 ;  /* 0x00000a80250678a4 */ /* 0x000fce000f8e0206 */
[----:B------:R-:W-:Y:S02]  /*7d00*/  UMOV UR10, UR6 ;  /* 0x00000006000a7c82 */ /* 0x000fe40008000000 */
        /* <DEDUP_REMOVED lines=28> */
[----:B------:R-:W-:Y:S01]  /*7ed0*/  UMOV UR11, 0x40000040 ;  /* 0x40000040000b7882 */ /* 0x000fe20000000000 */
[----:B------:R-:W-:Y:S02]  /*7ee0*/  WARPGROUP.DEPBAR.LE gsb0, 0x0 ;  /* 0x00008000000079c5 */ /* 0x000fe40000010000 */
[----:B------:R-:W-:-:S15]  /*7ef0*/  WARPGROUP.ARRIVE ;  /* 0x00000000000079c5 */ /* 0x000fde0000000000 */
[----:B------:R-:W-:Y:S03]  /*7f00*/  HGMMA.64x192x16.F32.BF16 R24, R176, gdesc[UR8].tnspB, R24, gsb0 ;  /* 0x42e00008b0187df0 */ /* 0x000fe60008001818 */
[----:B------:R-:W-:Y:S02]  /*7f10*/  WARPGROUP.DEPBAR.LE gsb0, 0x0 ;  /* 0x00008000000079c5 */ /* 0x000fe40000010000 */
[----:B------:R-:W-:Y:S05]  /*7f20*/  @!P0 BRA `(.L_x_204) ;  /* 0x0000000000048947 */ /* 0x000fea0003800000 */
[----:B------:R-:W-:Y:S01]  /*7f30*/  BPT.TRAP 0x1 ;  /* 0x000000040000795c */ /* 0x000fe20000300000 */
.L_x_204:
[----:B01----:R-:W-:Y:S02]  /*7f40*/  FMNMX.FTZ R0, R168, R11, !PT ;  /* 0x0000000ba8007209 */ /* 0x003fe40007810000 */
[----:B------:R-:W-:Y:S02]  /*7f50*/  FMNMX.FTZ R2, R170, R10, !PT ;  /* 0x0000000aaa027209 */ /* 0x000fe40007810000 */
[----:B------:R-:W-:Y:S02]  /*7f60*/  FMNMX.FTZ R3, R169, R0, !PT ;  /* 0x00000000a9037209 */ /* 0x000fe40007810000 */
[----:B------:R-:W-:Y:S02]  /*7f70*/  FMNMX.FTZ R13, R171, R2, !PT ;  /* 0x00000002ab0d7209 */ /* 0x000fe40007810000 */
[----:B------:R-:W-:Y:S02]  /*7f80*/  FMNMX.FTZ R0, R172, R3, !PT ;  /* 0x00000003ac007209 */ /* 0x000fe40007810000 */
[----:B------:R-:W-:-:S02]  /*7f90*/  FMNMX.FTZ R2, R174, R13, !PT ;  /* 0x0000000dae027209 */ /* 0x000fc40007810000 */
[----:B------:R-:W-:Y:S02]  /*7fa0*/  FMNMX.FTZ R3, R173, R0, !PT ;  /* 0x00000000ad037209 */ /* 0x000fe40007810000 */
        /* <DEDUP_REMOVED lines=48> */
[----:B------:R-:W-:Y:S01]  /*82b0*/  FMNMX.FTZ R2, R127, R2, !PT ;  /* 0x000000027f027209 */ /* 0x000fe20007810000 */
[----:B------:R-:W0:Y:S01]  /*82c0*/  LDC R0, c[0x0][0x988] ;  /* 0x00026200ff007b82 */ /* 0x000e220000000800 */
[----:B------:R-:W-:Y:S01]  /*82d0*/  ISETP.NE.AND P1, PT, R18, RZ, PT ;  /* 0x000000ff1200720c */ /* 0x000fe20003f25270 */
[----:B------:R-:W1:Y:S04]  /*82e0*/  SHFL.BFLY PT, R3, R8, 0x2, 0x1f ;  /* 0x0c401f0008037f89 */ /* 0x000e6800000e0000 */
[----:B------:R-:W2:Y:S01]  /*82f0*/  SHFL.BFLY PT, R13, R2, 0x2, 0x1f ;  /* 0x0c401f00020d7f89 */ /* 0x000ea200000e0000 */
[----:B-1----:R-:W-:-:S02]  /*8300*/  FMNMX.FTZ R12, R8, R3, !PT ;  /* 0x00000003080c7209 */ /* 0x002fc40007810000 */
[----:B--2---:R-:W-:-:S03]  /*8310*/  FMNMX.FTZ R13, R2, R13, !PT ;  /* 0x0000000d020d7209 */ /* 0x004fc60007810000 */
[----:B------:R-:W1:Y:S04]  /*8320*/  SHFL.BFLY PT, R3, R12, 0x1, 0x1f ;  /* 0x0c201f000c037f89 */ /* 0x000e6800000e0000 */
[----:B------:R-:W2:Y:S01]  /*8330*/  SHFL.BFLY PT, R14, R13, 0x1, 0x1f ;  /* 0x0c201f000d0e7f89 */ /* 0x000ea200000e0000 */
[----:B-1----:R-:W-:Y:S02]  /*8340*/  FMNMX.FTZ R4, R12, R3, !PT ;  /* 0x000000030c047209 */ /* 0x002fe40007810000 */
[----:B--2---:R-:W-:-:S03]  /*8350*/  FMNMX.FTZ R3, R13, R14, !PT ;  /* 0x0000000e0d037209 */ /* 0x004fc60007810000 */
[C---:B------:R-:W-:Y:S01]  /*8360*/  FADD.FTZ R11, -R4.reuse, R11 ;  /* 0x0000000b040b7221 */ /* 0x040fe20000010100 */
[----:B0-----:R-:W-:-:S03]  /*8370*/  FMUL.FTZ R177, R4, R0 ;  /* 0x0000000004b17220 */ /* 0x001fc60000410000 */
[-C--:B------:R-:W-:Y:S01]  /*8380*/  FMUL.FTZ R14, R11, R0.reuse ;  /* 0x000000000b0e7220 */ /* 0x080fe20000410000 */
[----:B------:R-:W-:Y:S01]  /*8390*/  FADD.FTZ R11, -R3, R10 ;  /* 0x0000000a030b7221 */ /* 0x000fe20000010100 */
[-CC-:B------:R-:W-:Y:S01]  /*83a0*/  FFMA.FTZ R13, R121, R0.reuse, -R177.reuse ;  /* 0x00000000790d7223 */ /* 0x180fe200000108b1 */
[-CC-:B------:R-:W-:Y:S01]  /*83b0*/  FFMA.FTZ R121, R125, R0.reuse, -R177.reuse ;  /* 0x000000007d797223 */ /* 0x180fe200000108b1 */
[-C--:B------:R-:W-:Y:S01]  /*83c0*/  FMUL.FTZ R125, R3, R0.reuse ;  /* 0x00000000037d7220 */ /* 0x080fe20000410000 */
[-C--:B------:R-:W-:Y:S01]  /*83d0*/  FMUL.FTZ R2, R11, R0.reuse ;  /* 0x000000000b027220 */ /* 0x080fe20000410000 */
[-CC-:B------:R-:W-:Y:S01]  /*83e0*/  FFMA.FTZ R11, R168, R0.reuse, -R177.reuse ;  /* 0x00000000a80b7223 */ /* 0x180fe200000108b1 */
[-C--:B------:R-:W-:Y:S01]  /*83f0*/  FFMA.FTZ R200, R169, R0.reuse, -R177 ;  /* 0x00000000a9c87223 */ /* 0x080fe200000108b1 */
[-CC-:B------:R-:W-:Y:S01]  /*8400*/  FFMA.FTZ R201, R170, R0.reuse, -R125.reuse ;  /* 0x00000000aac97223 */ /* 0x180fe2000001087d */
[-C--:B------:R-:W-:Y:S01]  /*8410*/  FFMA.FTZ R10, R171, R0.reuse, -R125 ;  /* 0x00000000ab0a7223 */ /* 0x080fe2000001087d */
[----:B------:R0:W-:Y:S01]  /*8420*/  MUFU.EX2 R8, R14 ;  /* 0x0000000e00087308 */ /* 0x0001e20000000800 */
[-C--:B------:R-:W-:Y:S01]  /*8430*/  FFMA.FTZ R202, R172, R0.reuse, -R177 ;  /* 0x00000000acca7223 */ /* 0x080fe200000108b1 */
[-C--:B------:R-:W-:Y:S01]  /*8440*/  FFMA.FTZ R203, R174, R0.reuse, -R125 ;  /* 0x00000000aecb7223 */ /* 0x080fe2000001087d */
[-C--:B------:R-:W-:Y:S01]  /*8450*/  FFMA.FTZ R173, R173, R0.reuse, -R177 ;  /* 0x00000000adad7223 */ /* 0x080fe200000108b1 */
[-C--:B------:R-:W-:Y:S01]  /*8460*/  FFMA.FTZ R12, R175, R0.reuse, -R125 ;  /* 0x00000000af0c7223 */ /* 0x080fe2000001087d */
[-C--:B------:R-:W-:Y:S01]  /*8470*/  FFMA.FTZ R196, R160, R0.reuse, -R177 ;  /* 0x00000000a0c47223 */ /* 0x080fe200000108b1 */
[-C--:B------:R-:W-:Y:S01]  /*8480*/  FFMA.FTZ R197, R162, R0.reuse, -R125 ;  /* 0x00000000a2c57223 */ /* 0x080fe2000001087d */
[-C--:B------:R-:W-:Y:S01]  /*8490*/  FFMA.FTZ R169, R161, R0.reuse, -R177 ;  /* 0x00000000a1a97223 */ /* 0x080fe200000108b1 */
[----:B------:R-:W1:Y:S01]  /*84a0*/  MUFU.EX2 R11, R11 ;  /* 0x0000000b000b7308 */ /* 0x000e620000000800 */
[-C--:B0-----:R-:W-:Y:S01]  /*84b0*/  FFMA.FTZ R14, R163, R0.reuse, -R125 ;  /* 0x00000000a30e7223 */ /* 0x081fe2000001087d */
[-CC-:B------:R-:W-:Y:S01]  /*84c0*/  FFMA.FTZ R21, R129, R0.reuse, -R177.reuse ;  /* 0x0000000081157223 */ /* 0x180fe200000108b1 */
[-C--:B------:R-:W-:Y:S01]  /*84d0*/  FFMA.FTZ R198, R164, R0.reuse, -R177 ;  /* 0x00000000a4c67223 */ /* 0x080fe200000108b1 */
[-C--:B------:R-:W-:Y:S01]  /*84e0*/  FFMA.FTZ R199, R166, R0.reuse, -R125 ;  /* 0x00000000a6c77223 */ /* 0x080fe2000001087d */
[-C--:B------:R-:W-:Y:S01]  /*84f0*/  FFMA.FTZ R165, R165, R0.reuse, -R177 ;  /* 0x00000000a5a57223 */ /* 0x080fe200000108b1 */
[-CC-:B------:R-:W-:Y:S01]  /*8500*/  FFMA.FTZ R20, R167, R0.reuse, -R125.reuse ;  /* 0x00000000a7147223 */ /* 0x180fe2000001087d */
[-C--:B------:R-:W-:Y:S01]  /*8510*/  FFMA.FTZ R185, R138, R0.reuse, -R125 ;  /* 0x000000008ab97223 */ /* 0x080fe2000001087d */
[----:B------:R-:W-:Y:S01]  /*8520*/  MUFU.EX2 R2, R2 ;  /* 0x0000000200027308 */ /* 0x000fe20000000800 */
[-C--:B------:R-:W-:Y:S01]  /*8530*/  FFMA.FTZ R192, R152, R0.reuse, -R177 ;  /* 0x0000000098c07223 */ /* 0x080fe200000108b1 */
[-C--:B------:R-:W-:Y:S01]  /*8540*/  FFMA.FTZ R193, R154, R0.reuse, -R125 ;  /* 0x000000009ac17223 */ /* 0x080fe2000001087d */
[-CC-:B------:R-:W-:Y:S01]  /*8550*/  FFMA.FTZ R161, R153, R0.reuse, -R177.reuse ;  /* 0x0000000099a17223 */ /* 0x180fe200000108b1 */
[-C--:B------:R-:W-:Y:S01]  /*8560*/  FFMA.FTZ R176, R120, R0.reuse, -R177 ;  /* 0x0000000078b07223 */ /* 0x080fe200000108b1 */
[-C--:B------:R-:W-:Y:S01]  /*8570*/  FFMA.FTZ R120, R155, R0.reuse, -R125 ;  /* 0x000000009b787223 */ /* 0x080fe2000001087d */
[-C--:B------:R-:W-:Y:S01]  /*8580*/  FFMA.FTZ R194, R156, R0.reuse, -R177 ;  /* 0x000000009cc27223 */ /* 0x080fe200000108b1 */
[----:B------:R-:W-:Y:S01]  /*8590*/  FFMA.FTZ R195, R158, R0, -R125 ;  /* 0x000000009ec37223 */ /* 0x000fe2000001087d */
[----:B------:R-:W0:Y:S01]  /*85a0*/  MUFU.EX2 R201, R201 ;  /* 0x000000c900c97308 */ /* 0x000e220000000800 */
[----:B-1----:R-:W-:Y:S01]  /*85b0*/  FFMA.FTZ R129, R8, R6, R11 ;  /* 0x0000000608817223 */ /* 0x002fe2000001000b */
[-CC-:B------:R-:W-:Y:S01]  /*85c0*/  FFMA.FTZ R157, R157, R0.reuse, -R177.reuse ;  /* 0x000000009d9d7223 */ /* 0x180fe200000108b1 */
[-C--:B------:R-:W-:Y:S01]  /*85d0*/  FFMA.FTZ R178, R124, R0.reuse, -R177 ;  /* 0x000000007cb27223 */ /* 0x080fe200000108b1 */
[-C--:B------:R-:W-:Y:S01]  /*85e0*/  FFMA.FTZ R124, R159, R0.reuse, -R125 ;  /* 0x000000009f7c7223 */ /* 0x080fe2000001087d */
[-CC-:B------:R-:W-:Y:S01]  /*85f0*/  FFMA.FTZ R186, R140, R0.reuse, -R177.reuse ;  /* 0x000000008cba7223 */ /* 0x180fe200000108b1 */
[-C--:B------:R-:W-:Y:S01]  /*8600*/  FFMA.FTZ R188, R144, R0.reuse, -R177 ;  /* 0x0000000090bc7223 */ /* 0x080fe200000108b1 */
[-C--:B------:R-:W-:Y:S01]  /*8610*/  FFMA.FTZ R189, R146, R0.reuse, -R125 ;  /* 0x0000000092bd7223 */ /* 0x080fe2000001087d */
[----:B------:R-:W1:Y:S01]  /*8620*/  MUFU.EX2 R200, R200 ;  /* 0x000000c800c87308 */ /* 0x000e620000000800 */
[-CC-:B------:R-:W-:Y:S01]  /*8630*/  FFMA.FTZ R153, R145, R0.reuse, -R177.reuse ;  /* 0x0000000091997223 */ /* 0x180fe200000108b1 */
[-C--:B------:R-:W-:Y:S01]  /*8640*/  FFMA.FTZ R180, R128, R0.reuse, -R177 ;  /* 0x0000000080b47223 */ /* 0x080fe200000108b1 */
[-CC-:B------:R-:W-:Y:S01]  /*8650*/  FFMA.FTZ R128, R147, R0.reuse, -R125.reuse ;  /* 0x0000000093807223 */ /* 0x180fe2000001087d */
[-C--:B------:R-:W-:Y:S01]  /*8660*/  FFMA.FTZ R181, R130, R0.reuse, -R125 ;  /* 0x0000000082b57223 */ /* 0x080fe2000001087d */
[-C--:B------:R-:W-:Y:S01]  /*8670*/  FFMA.FTZ R190, R148, R0.reuse, -R177 ;  /* 0x0000000094be7223 */ /* 0x080fe200000108b1 */
[-C--:B------:R-:W-:Y:S01]  /*8680*/  FFMA.FTZ R191, R150, R0.reuse, -R125 ;  /* 0x0000000096bf7223 */ /* 0x080fe2000001087d */
[-C--:B------:R-:W-:Y:S01]  /*8690*/  FFMA.FTZ R149, R149, R0.reuse, -R177 ;  /* 0x0000000095957223 */ /* 0x080fe200000108b1 */
[----:B------:R-:W2:Y:S01]  /*86a0*/  MUFU.EX2 R10, R10 ;  /* 0x0000000a000a7308 */ /* 0x000ea20000000800 */
[----:B0-----:R-:W-:Y:S01]  /*86b0*/  FFMA.FTZ R5, R2, R5, R201 ;  /* 0x0000000502057223 */ /* 0x001fe200000100c9 */
[-C--:B------:R-:W-:Y:S01]  /*86c0*/  FFMA.FTZ R182, R132, R0.reuse, -R177 ;  /* 0x0000000084b67223 */ /* 0x080fe200000108b1 */
[-C--:B------:R-:W-:Y:S01]  /*86d0*/  FFMA.FTZ R132, R151, R0.reuse, -R125 ;  /* 0x0000000097847223 */ /* 0x080fe2000001087d */
[-CC-:B------:R-:W-:Y:S01]  /*86e0*/  FFMA.FTZ R184, R136, R0.reuse, -R177.reuse ;  /* 0x0000000088b87223 */ /* 0x180fe200000108b1 */
[-C--:B------:R-:W-:Y:S01]  /*86f0*/  FFMA.FTZ R145, R137, R0.reuse, -R177 ;  /* 0x0000000089917223 */ /* 0x080fe200000108b1 */
[-CC-:B------:R-:W-:Y:S01]  /*8700*/  FFMA.FTZ R136, R139, R0.reuse, -R125.reuse ;  /* 0x000000008b887223 */ /* 0x180fe2000001087d */
[-C--:B------:R-:W-:Y:S01]  /*8710*/  FFMA.FTZ R183, R134, R0.reuse, -R125 ;  /* 0x0000000086b77223 */ /* 0x080fe2000001087d */
[----:B------:R-:W0:Y:S01]  /*8720*/  MUFU.EX2 R202, R202 ;  /* 0x000000ca00ca7308 */ /* 0x000e220000000800 */
[----:B-1----:R-:W-:Y:S01]  /*8730*/  FADD.FTZ R129, R200, R129 ;  /* 0x00000081c8817221 */ /* 0x002fe20000010000 */
[-C--:B------:R-:W-:Y:S01]  /*8740*/  FFMA.FTZ R187, R142, R0.reuse, -R125 ;  /* 0x000000008ebb7223 */ /* 0x080fe2000001087d */
[-CC-:B------:R-:W-:Y:S01]  /*8750*/  FFMA.FTZ R137, R141, R0.reuse, -R177.reuse ;  /* 0x000000008d897223 */ /* 0x180fe200000108b1 */
[-C--:B------:R-:W-:Y:S01]  /*8760*/  FFMA.FTZ R15, R133, R0.reuse, -R177 ;  /* 0x00000000850f7223 */ /* 0x080fe200000108b1 */
[-CC-:B------:R-:W-:Y:S01]  /*8770*/  FFMA.FTZ R177, R122, R0.reuse, -R125.reuse ;  /* 0x000000007ab17223 */ /* 0x180fe2000001087d */
[----:B------:R-:W-:-:S02]  /*8780*/  FFMA.FTZ R126, R126, R0, -R125 ;  /* 0x000000007e7e7223 */ /* 0x000fc4000001087d */
[----:B------:R-:W1:Y:S01]  /*8790*/  MUFU.EX2 R203, R203 ;  /* 0x000000cb00cb7308 */ /* 0x000e620000000800 */
[----:B--2---:R-:W-:-:S07]  /*87a0*/  FADD.FTZ R6, R10, R5 ;  /* 0x000000050a067221 */ /* 0x004fce0000010000 */
[----:B------:R-:W2:Y:S01]  /*87b0*/  MUFU.EX2 R173, R173 ;  /* 0x000000ad00ad7308 */ /* 0x000ea20000000800 */
[----:B0-----:R-:W-:-:S07]  /*87c0*/  FADD.FTZ R138, R202, R129 ;  /* 0x00000081ca8a7221 */ /* 0x001fce0000010000 */
[----:B------:R-:W0:Y:S01]  /*87d0*/  MUFU.EX2 R12, R12 ;  /* 0x0000000c000c7308 */ /* 0x000e220000000800 */
[----:B-1----:R-:W-:-:S07]  /*87e0*/  FADD.FTZ R5, R203, R6 ;  /* 0x00000006cb057221 */ /* 0x002fce0000010000 */
        /* <DEDUP_REMOVED lines=9> */
[----:B0-----:R-:W-:Y:S01]  /*8880*/  FADD.FTZ R129, R169, R138 ;  /* 0x0000008aa9817221 */ /* 0x001fe20000010000 */
[----:B------:R-:W-:-:S06]  /*8890*/  FFMA.FTZ R138, R143, R0, -R125 ;  /* 0x000000008f8a7223 */ /* 0x000fcc000001087d */
        /* <DEDUP_REMOVED lines=15> */
[----:B--2---:R-:W-:Y:S01]  /*8990*/  FADD.FTZ R129, R161, R130 ;  /* 0x00000082a1817221 */ /* 0x004fe20000010000 */
[----:B------:R-:W-:-:S06]  /*89a0*/  FFMA.FTZ R130, R131, R0, -R125 ;  /* 0x0000000083827223 */ /* 0x000fcc000001087d */
        /* <DEDUP_REMOVED lines=15> */
[----:B-1----:R-:W-:Y:S01]  /*8aa0*/  FADD.FTZ R129, R153, R134 ;  /* 0x0000008699817221 */ /* 0x002fe20000010000 */
[----:B------:R-:W-:-:S06]  /*8ab0*/  FFMA.FTZ R134, R135, R0, -R125 ;  /* 0x0000000087867223 */ /* 0x000fcc000001087d */
        /* <DEDUP_REMOVED lines=16> */
[-CC-:B------:R-:W-:Y:S01]  /*8bc0*/  FFMA.FTZ R122, R123, R0.reuse, -R125.reuse ;  /* 0x000000007b7a7223 */ /* 0x180fe2000001087d */
[----:B------:R-:W-:-:S05]  /*8bd0*/  FFMA.FTZ R125, R127, R0, -R125 ;  /* 0x000000007f7d7223 */ /* 0x000fca000001087d */
        /* <DEDUP_REMOVED lines=10> */
[----:B------:R-:W-:-:S04]  /*8c80*/  IMAD.U32 R5, RZ, RZ, UR38 ;  /* 0x00000026ff057e24 */ /* 0x000fc8000f8e00ff */
[----:B------:R-:W-:Y:S02]  /*8c90*/  @P1 VIADD R5, R5, 0x36840 ;  /* 0x0003684005051836 */ /* 0x000fe40000000000 */
[----:B------:R-:W2:Y:S01]  /*8ca0*/  MUFU.EX2 R21, R21 ;  /* 0x0000001500157308 */ /* 0x000ea20000000800 */
[----:B0-----:R-:W-:Y:S02]  /*8cb0*/  FADD.FTZ R140, R180, R123 ;  /* 0x0000007bb48c7221 */ /* 0x001fe40000010000 */
[----:B------:R-:W-:-:S04]  /*8cc0*/  @P1 PRMT R5, R22, 0x654, R5 ;  /* 0x0000065416051816 */ /* 0x000fc80000000005 */
[----:B------:R0:W-:Y:S01]  /*8cd0*/  @P1 SYNCS.ARRIVE.TRANS64.RED.A1T0 RZ, [R5+URZ], RZ ;  /* 0x000000ff05ff19a7 */ /* 0x0001e2000810043f */
[----:B------:R-:W3:Y:S01]  /*8ce0*/  MUFU.EX2 R130, R130 ;  /* 0x0000008200827308 */ /* 0x000ee20000000800 */
[----:B-1----:R-:W-:-:S07]  /*8cf0*/  FADD.FTZ R123, R181, R6 ;  /* 0x00000006b57b7221 */ /* 0x002fce0000010000 */
[----:B------:R-:W1:Y:S01]  /*8d00*/  MUFU.EX2 R182, R182 ;  /* 0x000000b600b67308 */ /* 0x000e620000000800 */
[----:B--2---:R-:W-:-:S07]  /*8d10*/  FADD.FTZ R129, R21, R140 ;  /* 0x0000008c15817221 */ /* 0x004fce0000010000 */
[----:B------:R-:W2:Y:S01]  /*8d20*/  MUFU.EX2 R183, R183 ;  /* 0x000000b700b77308 */ /* 0x000ea20000000800 */
[----:B---3--:R-:W-:-:S07]  /*8d30*/  FADD.FTZ R6, R130, R123 ;  /* 0x0000007b82067221 */ /* 0x008fce0000010000 */
        /* <DEDUP_REMOVED lines=8> */
[----:B------:R-:W1:Y:S08]  /*8dc0*/  MUFU.EX2 R13, R13 ;  /* 0x0000000d000d7308 */ /* 0x000e700000000800 */
[----:B------:R-:W3:Y:S08]  /*8dd0*/  MUFU.EX2 R122, R122 ;  /* 0x0000007a007a7308 */ /* 0x000ef00000000800 */
[----:B------:R-:W4:Y:S08]  /*8de0*/  MUFU.EX2 R178, R178 ;  /* 0x000000b200b27308 */ /* 0x000f300000000800 */
[----:B------:R2:W5:Y:S08]  /*8df0*/  MUFU.EX2 R142, R126 ;  /* 0x0000007e008e7308 */ /* 0x0005700000000800 */
[----:B------:R-:W5:Y:S01]  /*8e00*/  MUFU.EX2 R121, R121 ;  /* 0x0000007900797308 */ /* 0x000f620000000800 */
[----:B--2---:R-:W-:Y:S01]  /*8e10*/  FADD.FTZ R126, R176, R5 ;  /* 0x00000005b07e7221 */ /* 0x004fe20000010000 */
[----:B0-----:R-:W-:-:S03]  /*8e20*/  FADD.FTZ R5, R177, R6 ;  /* 0x00000006b1057221 */ /* 0x001fc60000010000 */
[----:B-1----:R-:W-:Y:S01]  /*8e30*/  FADD.FTZ R123, R13, R126 ;  /* 0x0000007e0d7b7221 */ /* 0x002fe20000010000 */
[----:B---3--:R-:W-:Y:S02]  /*8e40*/  FADD.FTZ R5, R122, R5 ;  /* 0x000000057a057221 */ /* 0x008fe40000010000 */
[----:B------:R-:W0:Y:S01]  /*8e50*/  MUFU.EX2 R125, R125 ;  /* 0x0000007d007d7308 */ /* 0x000e220000000800 */
[----:B----4-:R-:W-:Y:S01]  /*8e60*/  FADD.FTZ R6, R178, R123 ;  /* 0x0000007bb2067221 */ /* 0x010fe20000010000 */
[----:B-----5:R-:W-:-:S03]  /*8e70*/  FADD.FTZ R5, R142, R5 ;  /* 0x000000058e057221 */ /* 0x020fc60000010000 */
[----:B------:R-:W-:Y:S01]  /*8e80*/  FADD.FTZ R6, R121, R6 ;  /* 0x0000000679067221 */ /* 0x000fe20000010000 */
[----:B0-----:R-:W-:Y:S01]  /*8e90*/  FADD.FTZ R5, R125, R5 ;  /* 0x000000057d057221 */ /* 0x001fe20000010000 */
[----:B------:R-:W-:Y:S06]  /*8ea0*/  @!P0 BRA `(.L_x_205) ;  /* 0x0000000000048947 */ /* 0x000fec0003800000 */
[----:B------:R-:W-:Y:S01]  /*8eb0*/  BPT.TRAP 0x1 ;  /* 0x000000040000795c */ /* 0x000fe20000300000 */
.L_x_205:
[----:B------:R-:W-:Y:S01]  /*8ec0*/  ISETP.NE.AND P1, PT, R17, RZ, PT ;  /* 0x000000ff1100720c */ /* 0x000fe20003f25270 */
[----:B------:R-:W-:Y:S01]  /*8ed0*/  IMAD.U32 R126, RZ, RZ, UR7 ;  /* 0x00000007ff7e7e24 */ /* 0x000fe2000f8e00ff */
[----:B------:R-:W-:Y:S01]  /*8ee0*/  UMOV UR60, UR61 ;  /* 0x0000003d003c7c82 */ /* 0x000fe20008000000 */
[----:B------:R-:W-:Y:S01]  /*8ef0*/  UMOV UR37, UR36 ;  /* 0x0000002400257c82 */ /* 0x000fe20008000000 */
[----:B------:R-:W-:Y:S01]  /*8f00*/  F2FP.BF16.F32.PACK_AB R200, R200, R11 ;  /* 0x0000000bc8c8723e */ /* 0x000fe200000010ff */
[----:B------:R-:W-:Y:S01]  /*8f10*/  IMAD.MOV.U32 R11, RZ, RZ, R4 ;  /* 0x000000ffff0b7224 */ /* 0x000fe200078e0004 */
[----:B------:R-:W-:Y:S01]  /*8f20*/  F2FP.BF16.F32.PACK_AB R201, R10, R201 ;  /* 0x000000c90ac9723e */ /* 0x000fe200000010ff */
[----:B------:R-:W-:Y:S01]  /*8f30*/  IMAD.MOV.U32 R10, RZ, RZ, R3 ;  /* 0x000000ffff0a7224 */ /* 0x000fe200078e0003 */
[----:B------:R-:W-:Y:S02]  /*8f40*/  F2FP.BF16.F32.PACK_AB R202, R173, R202 ;  /* 0x000000caadca723e */ /* 0x000fe400000010ff */
[----:B------:R-:W-:-:S02]  /*8f50*/  F2FP.BF16.F32.PACK_AB R203, R12, R203 ;  /* 0x000000cb0ccb723e */ /* 0x000fc400000010ff */
[----:B------:R-:W-:Y:S01]  /*8f60*/  F2FP.BF16.F32.PACK_AB R196, R169, R196 ;  /* 0x000000c4a9c4723e */ /* 0x000fe200000010ff */
[----:B------:R-:W-:Y:S01]  /*8f70*/  @P1 VIADD R126, R126, 0x36860 ;  /* 0x000368607e7e1836 */ /* 0x000fe20000000000 */
[----:B------:R-:W-:Y:S02]  /*8f80*/  F2FP.BF16.F32.PACK_AB R197, R14, R197 ;  /* 0x000000c50ec5723e */ /* 0x000fe400000010ff */
[----:B------:R-:W-:Y:S02]  /*8f90*/  F2FP.BF16.F32.PACK_AB R198, R165, R198 ;  /* 0x000000c6a5c6723e */ /* 0x000fe400000010ff */
[----:B------:R-:W-:Y:S02]  /*8fa0*/  @P1 PRMT R126, R19, 0x654, R126 ;  /* 0x00000654137e1816 */ /* 0x000fe4000000007e */
[----:B------:R-:W-:Y:S02]  /*8fb0*/  F2FP.BF16.F32.PACK_AB R199, R20, R199 ;  /* 0x000000c714c7723e */ /* 0x000fe400000010ff */
[----:B------:R0:W-:Y:S01]  /*8fc0*/  @P1 SYNCS.ARRIVE.TRANS64.RED.A1T0 RZ, [R126+URZ], RZ ;  /* 0x000000ff7eff19a7 */ /* 0x0001e2000810043f */
[C---:B------:R-:W-:Y:S01]  /*8fd0*/  ISETP.GT.AND P1, PT, R9.reuse, RZ, PT ;  /* 0x000000ff0900720c */ /* 0x040fe20003f24270 */
[----:B------:R-:W-:Y:S01]  /*8fe0*/  VIADD R9, R9, 0xffffffff ;  /* 0xffffffff09097836 */ /* 0x000fe20000000000 */
[----:B------:R-:W-:-:S02]  /*8ff0*/  F2FP.BF16.F32.PACK_AB R192, R161, R192 ;  /* 0x000000c0a1c0723e */ /* 0x000fc400000010ff */
[----:B------:R-:W-:Y:S02]  /*9000*/  F2FP.BF16.F32.PACK_AB R193, R120, R193 ;  /* 0x000000c178c1723e */ /* 0x000fe400000010ff */
[----:B------:R-:W-:Y:S02]  /*9010*/  F2FP.BF16.F32.PACK_AB R194, R157, R194 ;  /* 0x000000c29dc2723e */ /* 0x000fe400000010ff */
[----:B------:R-:W-:Y:S02]  /*9020*/  F2FP.BF16.F32.PACK_AB R195, R124, R195 ;  /* 0x000000c37cc3723e */ /* 0x000fe400000010ff */
[----:B------:R-:W-:Y:S02]  /*9030*/  F2FP.BF16.F32.PACK_AB R188, R153, R188 ;  /* 0x000000bc99bc723e */ /* 0x000fe400000010ff */
[----:B------:R-:W-:Y:S02]  /*9040*/  F2FP.BF16.F32.PACK_AB R189, R128, R189 ;  /* 0x000000bd80bd723e */ /* 0x000fe400000010ff */
        /* <DEDUP_REMOVED lines=13> */
[----:B------:R-:W-:Y:S01]  /*9120*/  F2FP.BF16.F32.PACK_AB R179, R125, R142 ;  /* 0x0000008e7db3723e */ /* 0x000fe200000010ff */
[----:B0-----:R-:W-:Y:S06]  /*9130*/  @P1 BRA `(.L_x_206) ;  /* 0xffffffc000fc1947 */ /* 0x001fec000383ffff */
.L_x_195:
        /* <DEDUP_REMOVED lines=99> */
.L_x_207:
        /* <DEDUP_REMOVED lines=9> */
.L_x_208:
[----:B-1----:R-:W-:Y:S05]  /*9800*/  @P1 BRA `(.L_x_209) ;  /* 0x0000000000081947 */ /* 0x002fea0003800000 */
[----:B------:R-:W1:Y:S02]  /*9810*/  SYNCS.PHASECHK.TRANS64.TRYWAIT P1, [UR9+0x36850], R2 ;  /* 0x03685002ff0075a7 */ /* 0x000e640008020149 */
[----:B-1----:R-:W-:Y:S05]  /*9820*/  @!P1 BRA `(.L_x_210) ;  /* 0x0000007000b49947 */ /* 0x002fea0003800000 */
.L_x_209:
[----:B------:R-:W-:Y:S01]  /*9830*/  UIADD3 UR5, UR4, 0x400, URZ ;  /* 0x0000040004057890 */ /* 0x000fe2000fffe03f */
[----:B------:R-:W-:Y:S01]  /*9840*/  WARPGROUP.ARRIVE ;  /* 0x00000000000079c5 */ /* 0x000fe20000000000 */
[----:B------:R-:W-:Y:S01]  /*9850*/  UMOV UR7, 0x40000040 ;  /* 0x4000004000077882 */ /* 0x000fe20000000000 */
[----:B------:R-:W-:Y:S01]  /*9860*/  UMOV UR11, 0x40000040 ;  /* 0x40000040000b7882 */ /* 0x000fe20000000000 */
[----:B------:R-:W-:Y:S01]  /*9870*/  USHF.R.U32.HI UR5, URZ, 0x4, UR5 ;  /* 0x000000043f057899 */ /* 0x000fe20008011605 */
[----:B-1----:R-:W1:Y:S01]  /*9880*/  SHFL.BFLY PT, R7, R6, 0x2, 0x1f ;  /* 0x0c401f0006077f89 */ /* 0x002e6200000e0000 */
[----:B------:R-:W-:Y:S02]  /*9890*/  IMAD.MOV.U32 R121, RZ, RZ, RZ ;  /* 0x000000ffff797224 */ /* 0x000fe400078e00ff */
[----:B------:R-:W-:Y:S01]  /*98a0*/  ULOP3.LUT UR5, UR5, 0x3fff, URZ, 0xc0, !UPT ;  /* 0x00003fff05057892 */ /* 0x000fe2000f8ec03f */
[----:B0-----:R-:W0:Y:S01]  /*98b0*/  SHFL.BFLY PT, R2, R5, 0x2, 0x1f ;  /* 0x0c401f0005027f89 */ /* 0x001e2200000e0000 */
[----:B------:R-:W-:-:S02]  /*98c0*/  IMAD.MOV.U32 R149, RZ, RZ, RZ ;  /* 0x000000ffff957224 */ /* 0x000fc400078e00ff */
[----:B------:R-:W-:Y:S01]  /*98d0*/  ULOP3.LUT UR5, UR5, 0x3800000, URZ, 0xfc, !UPT ;  /* 0x0380000005057892 */ /* 0x000fe2000f8efc3f */
[----:B------:R-:W-:-:S03]  /*98e0*/  IMAD.MOV.U32 R20, RZ, RZ, -0x800000 ;  /* 0xff800000ff147424 */ /* 0x000fc600078e00ff */
[----:B------:R-:W-:-:S04]  /*98f0*/  UIMAD UR6, UR36, 0xa80, UR5 ;  /* 0x00000a80240678a4 */ /* 0x000fc8000f8e0205 */
[----:B------:R-:W-:-:S05]  /*9900*/  UIADD3 UR8, UR6, 0x80, URZ ;  /* 0x0000008006087890 */ /* 0x000fca000fffe03f */
[----:B------:R-:W-:Y:S01]  /*9910*/  HGMMA.64x192x16.F32.BF16 R24, R200, gdesc[UR4].tnspB, R24, gsb0 ;  /* 0x42e00004c8187df0 */ /* 0x000fe20008001818 */
[----:B------:R-:W-:Y:S01]  /*9920*/  UMOV UR7, 0x40000040 ;  /* 0x4000004000077882 */ /* 0x000fe20000000000 */
[----:B------:R-:W-:Y:S01]  /*9930*/  UMOV UR10, UR8 ;  /* 0x00000008000a7c82 */ /* 0x000fe20008000000 */
[----:B------:R-:W-:Y:S01]  /*9940*/  UIADD3 UR8, UR6, 0x100, URZ ;  /* 0x0000010006087890 */ /* 0x000fe2000fffe03f */
[----:B-1----:R-:W-:Y:S01]  /*9950*/  FADD.FTZ R7, R7, R6 ;  /* 0x0000000607077221 */ /* 0x002fe20000010000 */
[----:B0-----:R-:W-:-:S04]  /*9960*/  FADD.FTZ R8, R2, R5 ;  /* 0x0000000502087221 */ /* 0x001fc80000010000 */
[----:B------:R-:W0:Y:S04]  /*9970*/  SHFL.BFLY PT, R2, R7, 0x1, 0x1f ;  /* 0x0c201f0007027f89 */ /* 0x000e2800000e0000 */
[----:B------:R-:W1:Y:S01]  /*9980*/  SHFL.BFLY PT, R9, R8, 0x1, 0x1f ;  /* 0x0c201f0008097f89 */ /* 0x000e6200000e0000 */
[----:B0-----:R-:W-:Y:S01]  /*9990*/  FADD.FTZ R10, R7, R2 ;  /* 0x00000002070a7221 */ /* 0x001fe20000010000 */
[----:B------:R-:W-:Y:S02]  /*99a0*/  IMAD.MOV.U32 R2, RZ, RZ, -0x800000 ;  /* 0xff800000ff027424 */ /* 0x000fe400078e00ff */
[----:B-1----:R-:W-:Y:S02]  /*99b0*/  FADD.FTZ R11, R8, R9 ;  /* 0x00000009080b7221 */ /* 0x002fe40000010000 */
[----:B------:R-:W-:-:S03]  /*99c0*/  FSETP.NE.FTZ.AND P1, PT, R10, RZ, PT ;  /* 0x000000ff0a00720b */ /* 0x000fc60003f35000 */
[----:B------:R-:W-:-:S10]  /*99d0*/  FSETP.NE.FTZ.AND P2, PT, R11, RZ, PT ;  /* 0x000000ff0b00720b */ /* 0x000fd40003f55000 */
[----:B------:R-:W0:Y:S01]  /*99e0*/  @P1 MUFU.LG2 R9, R10 ;  /* 0x0000000a00091308 */ /* 0x000e220000000c00 */
[C---:B------:R-:W-:Y:S02]  /*99f0*/  @P1 FMUL.FTZ R5, R0.reuse, 0.69314718246459960938 ;  /* 0x3f31721800051820 */ /* 0x040fe40000410000 */
[----:B------:R-:W-:-:S05]  /*9a00*/  @P2 FMUL.FTZ R7, R0, 0.69314718246459960938 ;  /* 0x3f31721800072820 */ /* 0x000fca0000410000 */
[----:B------:R-:W1:Y:S08]  /*9a10*/  @P2 MUFU.LG2 R6, R11 ;  /* 0x0000000b00062308 */ /* 0x000e700000000c00 */
[----:B------:R2:W3:Y:S01]  /*9a20*/  @P1 MUFU.RCP R121, R10 ;  /* 0x0000000a00791308 */ /* 0x0004e20000001000 */
[----:B0-----:R-:W-:-:S04]  /*9a30*/  @P1 FMUL.FTZ R0, R9, 0.69314718246459960938 ;  /* 0x3f31721809001820 */ /* 0x001fc80000410000 */
[----:B------:R-:W-:-:S03]  /*9a40*/  @P1 FFMA.FTZ R20, R5, R4, R0 ;  /* 0x0000000405141223 */ /* 0x000fc60000010000 */
[----:B------:R2:W0:Y:S01]  /*9a50*/  @P2 MUFU.RCP R149, R11 ;  /* 0x0000000b00952308 */ /* 0x0004220000001000 */
[----:B-1----:R-:W-:-:S04]  /*9a60*/  @P2 FMUL.FTZ R6, R6, 0.69314718246459960938 ;  /* 0x3f31721806062820 */ /* 0x002fc80000410000 */
[----:B------:R-:W-:Y:S01]  /*9a70*/  @P2 FFMA.FTZ R2, R7, R3, R6 ;  /* 0x0000000307022223 */ /* 0x000fe20000010006 */
[----:B------:R-:W-:Y:S02]  /*9a80*/  WARPGROUP.DEPBAR.LE gsb0, 0x0 ;  /* 0x00008000000079c5 */ /* 0x000fe40000010000 */
[----:B------:R-:W-:-:S06]  /*9a90*/  WARPGROUP.ARRIVE ;  /* 0x00000000000079c5 */ /* 0x000fcc0000000000 */
[----:B------:R-:W-:Y:S01]  /*9aa0*/  HGMMA.64x192x16.F32.BF16 R24, R196, gdesc[UR8].tnspB, R24, gsb0 ;  /* 0x42e00008c4187df0 */ /* 0x000fe20008001818 */
[----:B------:R-:W-:Y:S01]  /*9ab0*/  UMOV UR10, UR8 ;  /* 0x00000008000a7c82 */ /* 0x000fe20008000000 */
[----:B------:R-:W-:Y:S01]  /*9ac0*/  UMOV UR11, 0x40000040 ;  /* 0x40000040000b7882 */ /* 0x000fe20000000000 */
[----:B------:R-:W-:Y:S01]  /*9ad0*/  UIADD3 UR8, UR6, 0x180, URZ ;  /* 0x0000018006087890 */ /* 0x000fe2000fffe03f */
[----:B------:R-:W-:Y:S02]  /*9ae0*/  WARPGROUP.DEPBAR.LE gsb0, 0x0 ;  /* 0x00008000000079c5 */ /* 0x000fe40000010000 */
[----:B------:R-:W-:-:S14]  /*9af0*/  WARPGROUP.ARRIVE ;  /* 0x00000000000079c5 */ /* 0x000fdc0000000000 */
        /* <DEDUP_REMOVED lines=9> */
[----:B------:R-:W-:Y:S02]  /*9b90*/  UIADD3 UR8, UR6, 0x280, URZ ;  /* 0x0000028006087890 */ /* 0x000fe4000fffe03f */
[----:B------:R-:W-:Y:S01]  /*9ba0*/  UIADD3 UR6, UR6, 0x300, URZ ;  /* 0x0000030006067890 */ /* 0x000fe2000fffe03f */
[----:B------:R-:W-:Y:S02]  /*9bb0*/  WARPGROUP.DEPBAR.LE gsb0, 0x0 ;  /* 0x00008000000079c5 */ /* 0x000fe40000010000 */
[----:B------:R-:W-:-:S12]  /*9bc0*/  WARPGROUP.ARRIVE ;  /* 0x00000000000079c5 */ /* 0x000fd80000000000 */
[----:B------:R-:W-:Y:S01]  /*9bd0*/  HGMMA.64x192x16.F32.BF16 R24, R184, gdesc[UR8].tnspB, R24, gsb0 ;  /* 0x42e00008b8187df0 */ /* 0x000fe20008001818 */
[----:B------:R-:W-:Y:S01]  /*9be0*/  UMOV UR10, UR8 ;  /* 0x00000008000a7c82 */ /* 0x000fe20008000000 */
[----:B------:R-:W-:Y:S01]  /*9bf0*/  UMOV UR11, 0x40000040 ;  /* 0x40000040000b7882 */ /* 0x000fe20000000000 */
[----:B------:R-:W-:Y:S02]  /*9c00*/  WARPGROUP.DEPBAR.LE gsb0, 0x0 ;  /* 0x00008000000079c5 */ /* 0x000fe40000010000 */
[----:B------:R-:W-:-:S15]  /*9c10*/  WARPGROUP.ARRIVE ;  /* 0x00000000000079c5 */ /* 0x000fde0000000000 */
[----:B------:R-:W-:Y:S03]  /*9c20*/  HGMMA.64x192x16.F32.BF16 R24, R180, gdesc[UR8].tnspB, R24, gsb0 ;  /* 0x42e00008b4187df0 */ /* 0x000fe60008001818 */
[----:B------:R-:W-:Y:S02]  /*9c30*/  WARPGROUP.DEPBAR.LE gsb0, 0x0 ;  /* 0x00008000000079c5 */ /* 0x000fe40000010000 */
[----:B------:R-:W-:-:S15]  /*9c40*/  WARPGROUP.ARRIVE ;  /* 0x00000000000079c5 */ /* 0x000fde0000000000 */
[----:B------:R-:W-:Y:S03]  /*9c50*/  HGMMA.64x192x16.F32.BF16 R24, R176, gdesc[UR4].tnspB, R24, gsb0 ;  /* 0x42e00004b0187df0 */ /* 0x000fe60008001818 */
[----:B------:R-:W-:Y:S02]  /*9c60*/  WARPGROUP.DEPBAR.LE gsb0, 0x0 ;  /* 0x00008000000079c5 */ /* 0x000fe40000010000 */
[----:B0-23--:R-:W-:Y:S05]  /*9c70*/  @!P0 BRA `(.L_x_211) ;  /* 0x0000000000048947 */ /* 0x00dfea0003800000 */
[----:B------:R-:W-:Y:S01]  /*9c80*/  BPT.TRAP 0x1 ;  /* 0x000000040000795c */ /* 0x000fe20000300000 */
.L_x_211:
[----:B------:R-:W0:Y:S01]  /*9c90*/  S2UR UR5, SR_SWINHI ;  /* 0x00000000000579c3 */ /* 0x000e220000002f00 */
[----:B------:R-:W-:Y:S01]  /*9ca0*/  ISETP.NE.AND P0, PT, R17, RZ, PT ;  /* 0x000000ff1100720c */ /* 0x000fe20003f05270 */
[-C--:B------:R-:W-:Y:S01]  /*9cb0*/  FMUL.FTZ R154, R26, R149.reuse ;  /* 0x000000951a9a7220 */ /* 0x080fe20000410000 */
[-C--:B------:R-:W-:Y:S01]  /*9cc0*/  FMUL.FTZ R135, R51, R149.reuse ;  /* 0x0000009533877220 */ /* 0x080fe20000410000 */
[----:B------:R-:W-:Y:S01]  /*9cd0*/  FMUL.FTZ R142, R50, R149 ;  /* 0x00000095328e7220 */ /* 0x000fe20000410000 */
[----:B------:R-:W-:Y:S02]  /*9ce0*/  IMAD.U32 R26, RZ, RZ, UR9 ;  /* 0x00000009ff1a7e24 */ /* 0x000fe4000f8e00ff */
[-C--:B------:R-:W-:Y:S01]  /*9cf0*/  FMUL.FTZ R12, R49, R121.reuse ;  /* 0x00000079310c7220 */ /* 0x080fe20000410000 */
[-C--:B------:R-:W-:Y:S01]  /*9d00*/  FMUL.FTZ R13, R48, R121.reuse ;  /* 0x00000079300d7220 */ /* 0x080fe20000410000 */
[----:B------:R-:W-:Y:S01]  /*9d10*/  FMUL.FTZ R10, R45, R121 ;  /* 0x000000792d0a7220 */ /* 0x000fe20000410000 */
[----:B------:R-:W-:Y:S01]  /*9d20*/  FMUL.FTZ R143, R47, R149 ;  /* 0x000000952f8f7220 */ /* 0x000fe20000410000 */
[----:B------:R-:W-:Y:S01]  /*9d30*/  FMUL.FTZ R7, R28, R121 ;  /* 0x000000791c077220 */ /* 0x000fe20000410000 */
[----:B------:R-:W-:Y:S01]  /*9d40*/  FMUL.FTZ R127, R75, R149 ;  /* 0x000000954b7f7220 */ /* 0x000fe20000410000 */
[----:B------:R-:W-:Y:S01]  /*9d50*/  FMUL.FTZ R6, R29, R121 ;  /* 0x000000791d067220 */ /* 0x000fe20000410000 */
[----:B------:R-:W-:Y:S01]  /*9d60*/  FMUL.FTZ R130, R74, R149 ;  /* 0x000000954a827220 */ /* 0x000fe20000410000 */
[----:B------:R-:W-:-:S02]  /*9d70*/  @P0 VIADD R26, R26, 0x36860 ;  /* 0x000368601a1a0836 */ /* 0x000fc40000000000 */
[-C--:B------:R-:W-:Y:S01]  /*9d80*/  FMUL.FTZ R126, R86, R149.reuse ;  /* 0x00000095567e7220 */ /* 0x080fe20000410000 */
[-C--:B------:R-:W-:Y:S01]  /*9d90*/  FMUL.FTZ R141, R43, R149.reuse ;  /* 0x000000952b8d7220 */ /* 0x080fe20000410000 */
[-C--:B------:R-:W-:Y:S01]  /*9da0*/  FMUL.FTZ R125, R82, R149.reuse ;  /* 0x00000095527d7220 */ /* 0x080fe20000410000 */
[----:B------:R-:W-:Y:S01]  /*9db0*/  FMUL.FTZ R152, R30, R149 ;  /* 0x000000951e987220 */ /* 0x000fe20000410000 */
[----:B------:R-:W-:Y:S01]  /*9dc0*/  @P0 PRMT R26, R19, 0x654, R26 ;  /* 0x00000654131a0816 */ /* 0x000fe2000000001a */
[----:B------:R-:W-:Y:S01]  /*9dd0*/  FMUL.FTZ R9, R37, R121 ;  /* 0x0000007925097220 */ /* 0x000fe20000410000 */
[----:B------:R-:W-:Y:S01]  /*9de0*/  FMUL.FTZ R132, R70, R149 ;  /* 0x0000009546847220 */ /* 0x000fe20000410000 */
[----:B------:R-:W-:Y:S01]  /*9df0*/  FMUL.FTZ R8, R41, R121 ;  /* 0x0000007929087220 */ /* 0x000fe20000410000 */
[----:B------:R1:W-:Y:S01]  /*9e00*/  @P0 SYNCS.ARRIVE.TRANS64.RED.A1T0 RZ, [R26+URZ], RZ ;  /* 0x000000ff1aff09a7 */ /* 0x0003e2000810043f */
[----:B------:R-:W-:Y:S01]  /*9e10*/  UMOV UR6, UR4 ;  /* 0x0000000400067c82 */ /* 0x000fe20008000000 */
[----:B0-----:R-:W-:Y:S01]  /*9e20*/  UMOV UR7, UR5 ;  /* 0x0000000500077c82 */ /* 0x001fe20008000000 */
[----:B------:R-:W-:Y:S01]  /*9e30*/  FMUL.FTZ R37, R27, R149 ;  /* 0x000000951b257220 */ /* 0x000fe20000410000 */
[----:B------:R-:W-:-:S02]  /*9e40*/  IMAD.U32 R50, RZ, RZ, UR6 ;  /* 0x00000006ff327e24 */ /* 0x000fc4000f8e00ff */
[-C--:B------:R-:W-:Y:S01]  /*9e50*/  FMUL.FTZ R138, R66, R149.reuse ;  /* 0x00000095428a7220 */ /* 0x080fe20000410000 */
[----:B------:R-:W-:Y:S02]  /*9e60*/  IMAD.U32 R51, RZ, RZ, UR7 ;  /* 0x00000007ff337e24 */ /* 0x000fe4000f8e00ff */
[-C--:B------:R-:W-:Y:S01]  /*9e70*/  FMUL.FTZ R136, R55, R149.reuse ;  /* 0x0000009537887220 */ /* 0x080fe20000410000 */
[----:B------:R-:W-:Y:S02]  /*9e80*/  IMAD R27, R209, 0x40, R23 ;  /* 0x00000040d11b7824 */ /* 0x000fe400078e0217 */
[----:B------:R-:W-:Y:S01]  /*9e90*/  FMUL.FTZ R139, R54, R149 ;  /* 0x00000095368b7220 */ /* 0x000fe20000410000 */
[----:B------:R-:W-:-:S04]  /*9ea0*/  IMAD.WIDE R48, R217, 0x2, R50 ;  /* 0x00000002d9307825 */ /* 0x000fc800078e0232 */
[-C--:B------:R-:W-:Y:S01]  /*9eb0*/  FMUL.FTZ R3, R56, R121.reuse ;  /* 0x0000007938037220 */ /* 0x080fe20000410000 */
[----:B------:R-:W-:Y:S01]  /*9ec0*/  FMUL.FTZ R14, R53, R121 ;  /* 0x00000079350e7220 */ /* 0x000fe20000410000 */
[----:B------:R-:W-:Y:S01]  /*9ed0*/  FMUL.FTZ R123, R87, R149 ;  /* 0x00000095577b7220 */ /* 0x000fe20000410000 */
[----:B------:R-:W-:Y:S01]  /*9ee0*/  IMAD.WIDE R50, R27, 0x2, R50 ;  /* 0x000000021b327825 */ /* 0x000fe200078e0232 */
[----:B------:R-:W-:-:S03]  /*9ef0*/  IADD3 R45, P1, R48, 0x8000, RZ ;  /* 0x00008000302d7810 */ /* 0x000fc60007f3e0ff */
[-C--:B------:R-:W-:Y:S01]  /*9f00*/  FMUL.FTZ R145, R35, R149.reuse ;  /* 0x0000009523917220 */ /* 0x080fe20000410000 */
[C---:B------:R-:W-:Y:S01]  /*9f10*/  IADD3 R47, P0, R48.reuse, 0x8020, RZ ;  /* 0x00008020302f7810 */ /* 0x040fe20007f1e0ff */
[----:B------:R-:W-:Y:S01]  /*9f20*/  FMUL.FTZ R122, R83, R149 ;  /* 0x00000095537a7220 */ /* 0x000fe20000410000 */
[----:B-1----:R-:W-:Y:S01]  /*9f30*/  LOP3.LUT R26, R45, 0x380, RZ, 0xc0, !PT ;  /* 0x000003802d1a7812 */ /* 0x002fe200078ec0ff */
[--C-:B------:R-:W-:Y:S01]  /*9f40*/  IMAD.X R87, RZ, RZ, R49.reuse, P1 ;  /* 0x000000ffff577224 */ /* 0x100fe200008e0631 */
[----:B------:R-:W-:Y:S01]  /*9f50*/  IADD3 R75, P5, R48, 0x8060, RZ ;  /* 0x00008060304b7810 */ /* 0x000fe20007fbe0ff */
[-C--:B------:R-:W-:Y:S01]  /*9f60*/  FMUL.FTZ R4, R25, R121.reuse ;  /* 0x0000007919047220 */ /* 0x080fe20000410000 */
[----:B------:R-:W-:Y:S01]  /*9f70*/  LOP3.LUT R28, R47, 0x380, RZ, 0xc0, !PT ;  /* 0x000003802f1c7812 */ /* 0x000fe200078ec0ff */
[----:B------:R-:W-:Y:S01]  /*9f80*/  FMUL.FTZ R5, R24, R121 ;  /* 0x0000007918057220 */ /* 0x000fe20000410000 */
[----:B------:R-:W-:Y:S01]  /*9f90*/  SHF.R.U64 R26, R26, 0x3, RZ ;  /* 0x000000031a1a7819 */ /* 0x000fe200000012ff */
[----:B------:R-:W-:Y:S01]  /*9fa0*/  FMUL.FTZ R144, R39, R149 ;  /* 0x0000009527907220 */ /* 0x000fe20000410000 */
[----:B------:R-:W-:Y:S01]  /*9fb0*/  IADD3 R29, P3, R48, 0x20, RZ ;  /* 0x00000020301d7810 */ /* 0x000fe20007f7e0ff */
[--C-:B------:R-:W-:Y:S01]  /*9fc0*/  IMAD.X R83, RZ, RZ, R49.reuse, P0 ;  /* 0x000000ffff537224 */ /* 0x100fe200000e0631 */
[----:B------:R-:W-:Y:S01]  /*9fd0*/  LOP3.LUT R74, R75, 0x380, RZ, 0xc0, !PT ;  /* 0x000003804b4a7812 */ /* 0x000fe200078ec0ff */
[-C--:B------:R-:W-:Y:S01]  /*9fe0*/  FMUL.FTZ R0, R33, R121.reuse ;  /* 0x0000007921007220 */ /* 0x080fe20000410000 */
[----:B------:R-:W-:Y:S01]  /*9ff0*/  SHF.R.U64 R28, R28, 0x3, RZ ;  /* 0x000000031c1c7819 */ /* 0x000fe200000012ff */
[----:B------:R-:W-:Y:S01]  /*a000*/  FMUL.FTZ R11, R32, R121 ;  /* 0x00000079200b7220 */ /* 0x000fe20000410000 */
[----:B------:R-:W-:Y:S01]  /*a010*/  LOP3.LUT R86, R26, R45, RZ, 0x3c, !PT ;  /* 0x0000002d1a567212 */ /* 0x000fe200078e3cff */
[-C--:B------:R-:W-:Y:S01]  /*a020*/  FMUL.FTZ R120, R36, R121.reuse ;  /* 0x0000007924787220 */ /* 0x080fe20000410000 */
[----:B------:R-:W-:Y:S01]  /*a030*/  IADD3 R43, P2, R48, 0x4060, RZ ;  /* 0x00004060302b7810 */ /* 0x000fe20007f5e0ff */
[-C--:B------:R-:W-:Y:S01]  /*a040*/  FMUL.FTZ R21, R40, R121.reuse ;  /* 0x0000007928157220 */ /* 0x080fe20000410000 */
[----:B------:R-:W-:Y:S01]  /*a050*/  LOP3.LUT R26, R29, 0x380, RZ, 0xc0, !PT ;  /* 0x000003801d1a7812 */ /* 0x000fe200078ec0ff */
[-C--:B------:R-:W-:Y:S01]  /*a060*/  FMUL.FTZ R25, R44, R121.reuse ;  /* 0x000000792c197220 */ /* 0x080fe20000410000 */
[----:B------:R-:W-:Y:S01]  /*a070*/  SHF.R.U64 R74, R74, 0x3, RZ ;  /* 0x000000034a4a7819 */ /* 0x000fe200000012ff */
[----:B------:R-:W-:Y:S01]  /*a080*/  FMUL.FTZ R15, R52, R121 ;  /* 0x00000079340f7220 */ /* 0x000fe20000410000 */
[----:B------:R-:W-:Y:S01]  /*a090*/  LOP3.LUT R82, R28, R47, RZ, 0x3c, !PT ;  /* 0x0000002f1c527212 */ /* 0x000fe200078e3cff */
[-C--:B------:R-:W-:Y:S01]  /*a0a0*/  FMUL.FTZ R24, R57, R121.reuse ;  /* 0x0000007939187220 */ /* 0x080fe20000410000 */
[----:B------:R-:W-:Y:S01]  /*a0b0*/  LOP3.LUT R28, R43, 0x380, RZ, 0xc0, !PT ;  /* 0x000003802b1c7812 */ /* 0x000fe200078ec0ff */
[-C--:B------:R-:W-:Y:S01]  /*a0c0*/  FMUL.FTZ R61, R61, R121.reuse ;  /* 0x000000793d3d7220 */ /* 0x080fe20000410000 */
[----:B------:R-:W-:Y:S01]  /*a0d0*/  SHF.R.U64 R26, R26, 0x3, RZ ;  /* 0x000000031a1a7819 */ /* 0x000fe200000012ff */
[-C--:B------:R-:W-:Y:S01]  /*a0e0*/  FMUL.FTZ R60, R60, R121.reuse ;  /* 0x000000793c3c7220 */ /* 0x080fe20000410000 */
[----:B------:R-:W-:Y:S01]  /*a0f0*/  IADD3 R30, P4, R48, 0x4040, RZ ;  /* 0x00004040301e7810 */ /* 0x000fe20007f9e0ff */
[----:B------:R-:W-:Y:S01]  /*a100*/  FMUL.FTZ R65, R65, R121 ;  /* 0x0000007941417220 */ /* 0x000fe20000410000 */
[----:B------:R-:W-:Y:S01]  /*a110*/  LOP3.LUT R74, R74, R75, RZ, 0x3c, !PT ;  /* 0x0000004b4a4a7212 */ /* 0x000fe200078e3cff */
[--C-:B------:R-:W-:Y:S01]  /*a120*/  IMAD.X R75, RZ, RZ, R49.reuse, P5 ;  /* 0x000000ffff4b7224 */ /* 0x100fe200028e0631 */
[----:B------:R-:W-:Y:S01]  /*a130*/  SHF.R.U64 R28, R28, 0x3, RZ ;  /* 0x000000031c1c7819 */ /* 0x000fe200000012ff */
[--C-:B------:R-:W-:Y:S01]  /*a140*/  IMAD.X R55, RZ, RZ, R49.reuse, P4 ;  /* 0x000000ffff377224 */ /* 0x100fe200020e0631 */
[----:B------:R-:W-:Y:S01]  /*a150*/  LOP3.LUT R70, R26, R29, RZ, 0x3c, !PT ;  /* 0x0000001d1a467212 */ /* 0x000fe200078e3cff */
[-C--:B------:R-:W-:Y:S01]  /*a160*/  FMUL.FTZ R64, R64, R121.reuse ;  /* 0x0000007940407220 */ /* 0x080fe20000410000 */
[----:B------:R-:W-:Y:S01]  /*a170*/  IADD3 R41, P5, R48, 0x4020, RZ ;  /* 0x0000402030297810 */ /* 0x000fe20007fbe0ff */
[-C--:B------:R-:W-:Y:S01]  /*a180*/  FMUL.FTZ R69, R69, R121.reuse ;  /* 0x0000007945457220 */ /* 0x080fe20000410000 */
[----:B------:R-:W-:Y:S01]  /*a190*/  LOP3.LUT R29, R30, 0x380, RZ, 0xc0, !PT ;  /* 0x000003801e1d7812 */ /* 0x000fe200078ec0ff */
[----:B------:R-:W-:Y:S01]  /*a1a0*/  FMUL.FTZ R68, R68, R121 ;  /* 0x0000007944447220 */ /* 0x000fe20000410000 */
[----:B------:R-:W-:Y:S01]  /*a1b0*/  LOP3.LUT R66, R28, R43, RZ, 0x3c, !PT ;  /* 0x0000002b1c427212 */ /* 0x000fe200078e3cff */
[-C--:B------:R-:W-:Y:S01]  /*a1c0*/  FMUL.FTZ R73, R73, R121.reuse ;  /* 0x0000007949497220 */ /* 0x080fe20000410000 */
[----:B------:R-:W-:Y:S01]  /*a1d0*/  LOP3.LUT R28, R41, 0x380, RZ, 0xc0, !PT ;  /* 0x00000380291c7812 */ /* 0x000fe200078ec0ff */
[-C--:B------:R-:W-:Y:S01]  /*a1e0*/  FMUL.FTZ R72, R72, R121.reuse ;  /* 0x0000007948487220 */ /* 0x080fe20000410000 */
[----:B------:R-:W-:Y:S01]  /*a1f0*/  SHF.R.U64 R29, R29, 0x3, RZ ;  /* 0x000000031d1d7819 */ /* 0x000fe200000012ff */
[-C--:B------:R-:W-:Y:S01]  /*a200*/  FMUL.FTZ R77, R77, R121.reuse ;  /* 0x000000794d4d7220 */ /* 0x080fe20000410000 */
[----:B------:R-:W-:Y:S01]  /*a210*/  SHF.R.U64 R28, R28, 0x3, RZ ;  /* 0x000000031c1c7819 */ /* 0x000fe200000012ff */
[-C--:B------:R-:W-:Y:S01]  /*a220*/  FMUL.FTZ R76, R76, R121.reuse ;  /* 0x000000794c4c7220 */ /* 0x080fe20000410000 */
[----:B------:R-:W-:Y:S01]  /*a230*/  LOP3.LUT R54, R29, R30, RZ, 0x3c, !PT ;  /* 0x0000001e1d367212 */ /* 0x000fe200078e3cff */
[-C--:B------:R-:W-:Y:S01]  /*a240*/  FMUL.FTZ R81, R81, R121.reuse ;  /* 0x0000007951517220 */ /* 0x080fe20000410000 */
[----:B------:R-:W-:Y:S01]  /*a250*/  IADD3 R29, P4, R50, 0x1000, RZ ;  /* 0x00001000321d7810 */ /* 0x000fe20007f9e0ff */
[----:B------:R-:W-:Y:S01]  /*a260*/  FMUL.FTZ R80, R80, R121 ;  /* 0x0000007950507220 */ /* 0x000fe20000410000 */
[----:B------:R-:W-:Y:S01]  /*a270*/  LOP3.LUT R56, R28, R41, RZ, 0x3c, !PT ;  /* 0x000000291c387212 */ /* 0x000fe200078e3cff */
[-C--:B------:R-:W-:Y:S01]  /*a280*/  FMUL.FTZ R85, R85, R121.reuse ;  /* 0x0000007955557220 */ /* 0x080fe20000410000 */
[----:B------:R-:W-:Y:S01]  /*a290*/  LOP3.LUT R27, R48, 0x380, RZ, 0xc0, !PT ;  /* 0x00000380301b7812 */ /* 0x000fe200078ec0ff */
[-C--:B------:R-:W-:Y:S01]  /*a2a0*/  FMUL.FTZ R84, R84, R121.reuse ;  /* 0x0000007954547220 */ /* 0x080fe20000410000 */
[----:B------:R-:W-:Y:S01]  /*a2b0*/  LOP3.LUT R28, R29, 0x380, RZ, 0xc0, !PT ;  /* 0x000003801d1c7812 */ /* 0x000fe200078ec0ff */
[-C--:B------:R-:W-:Y:S01]  /*a2c0*/  FMUL.FTZ R89, R89, R121.reuse ;  /* 0x0000007959597220 */ /* 0x080fe20000410000 */
[----:B------:R-:W-:Y:S01]  /*a2d0*/  IADD3 R53, P6, R48, 0x8040, RZ ;  /* 0x0000804030357810 */ /* 0x000fe20007fde0ff */
[-C--:B------:R-:W-:Y:S01]  /*a2e0*/  FMUL.FTZ R88, R88, R121.reuse ;  /* 0x0000007958587220 */ /* 0x080fe20000410000 */
[----:B------:R-:W-:Y:S01]  /*a2f0*/  IADD3 R35, P1, R48, 0x40, RZ ;  /* 0x0000004030237810 */ /* 0x000fe20007f3e0ff */
        /* <DEDUP_REMOVED lines=14> */
[----:B------:R-:W-:Y:S01]  /*a3e0*/  IADD3 R39, P0, R48, 0x60, RZ ;  /* 0x0000006030277810 */ /* 0x000fe20007f1e0ff */
[-C--:B------:R-:W-:Y:S01]  /*a3f0*/  FMUL.FTZ R121, R79, R149.reuse ;  /* 0x000000954f797220 */ /* 0x080fe20000410000 */
[----:B------:R-:W-:Y:S01]  /*a400*/  SHF.R.U64 R27, R27, 0x3, RZ ;  /* 0x000000031b1b7819 */ /* 0x000fe200000012ff */
[----:B------:R-:W-:Y:S01]  /*a410*/  FMUL.FTZ R33, R31, R149 ;  /* 0x000000951f217220 */ /* 0x000fe20000410000 */
[----:B------:R-:W-:Y:S01]  /*a420*/  SHF.R.U64 R28, R28, 0x3, RZ ;  /* 0x000000031c1c7819 */ /* 0x000fe200000012ff */
[----:B------:R-:W-:-:S02]  /*a430*/  IMAD.X R79, RZ, RZ, R49, P6 ;  /* 0x000000ffff4f7224 */ /* 0x000fc400030e0631 */
[----:B------:R-:W-:Y:S01]  /*a440*/  FMUL.FTZ R134, R63, R149 ;  /* 0x000000953f867220 */ /* 0x000fe20000410000 */
[----:B------:R-:W-:Y:S01]  /*a450*/  IADD3 R31, P6, R48, 0x4000, RZ ;  /* 0x00004000301f7810 */ /* 0x000fe20007fde0ff */
[--C-:B------:R-:W-:Y:S01]  /*a460*/  IMAD.X R63, RZ, RZ, R49.reuse, P1 ;  /* 0x000000ffff3f7224 */ /* 0x100fe200008e0631 */
[----:B------:R-:W-:Y:S01]  /*a470*/  LOP3.LUT R48, R27, R48, RZ, 0x3c, !PT ;  /* 0x000000301b307212 */ /* 0x000fe200078e3cff */
[----:B------:R-:W-:Y:S01]  /*a480*/  IMAD.X R27, RZ, RZ, R49, P0 ;  /* 0x000000ffff1b7224 */ /* 0x000fe200000e0631 */
[----:B------:R-:W-:Y:S01]  /*a490*/  LOP3.LUT R28, R28, R29, RZ, 0x3c, !PT ;  /* 0x0000001d1c1c7212 */ /* 0x000fe200078e3cff */
[-C--:B------:R-:W-:Y:S01]  /*a4a0*/  FMUL.FTZ R124, R91, R149.reuse ;  /* 0x000000955b7c7220 */ /* 0x080fe20000410000 */
[----:B------:R-:W-:Y:S01]  /*a4b0*/  LOP3.LUT R32, R53, 0x380, RZ, 0xc0, !PT ;  /* 0x0000038035207812 */ /* 0x000fe200078ec0ff */
[-C--:B------:R-:W-:Y:S01]  /*a4c0*/  FMUL.FTZ R91, R90, R149.reuse ;  /* 0x000000955a5b7220 */ /* 0x080fe20000410000 */
[C---:B------:R-:W-:Y:S01]  /*a4d0*/  IADD3 R29, P1, R50.reuse, 0x4000, RZ ;  /* 0x00004000321d7810 */ /* 0x040fe20007f3e0ff */
[----:B------:R-:W0:Y:S01]  /*a4e0*/  LDC R90, c[0x0][0xbe8] ;  /* 0x0002fa00ff5a7b82 */ /* 0x000e220000000800 */
[----:B------:R-:W-:Y:S01]  /*a4f0*/  IADD3 R41, P0, R50, 0x5000, RZ ;  /* 0x0000500032297810 */ /* 0x000fe20007f1e0ff */
[-C--:B------:R-:W-:Y:S01]  /*a500*/  FMUL.FTZ R128, R78, R149.reuse ;  /* 0x000000954e807220 */ /* 0x080fe20000410000 */
[----:B------:R-:W-:Y:S01]  /*a510*/  SHF.R.U64 R32, R32, 0x3, RZ ;  /* 0x0000000320207819 */ /* 0x000fe200000012ff */
[-C--:B------:R-:W-:Y:S01]  /*a520*/  FMUL.FTZ R137, R62, R149.reuse ;  /* 0x000000953e897220 */ /* 0x080fe20000410000 */
[----:B------:R-:W-:Y:S01]  /*a530*/  LOP3.LUT R36, R29, 0x380, RZ, 0xc0, !PT ;  /* 0x000003801d247812 */ /* 0x000fe200078ec0ff */
[-C--:B------:R-:W-:Y:S01]  /*a540*/  FMUL.FTZ R146, R34, R149.reuse ;  /* 0x0000009522927220 */ /* 0x080fe20000410000 */
[----:B------:R-:W-:Y:S01]  /*a550*/  LOP3.LUT R40, R41, 0x380, RZ, 0xc0, !PT ;  /* 0x0000038029287812 */ /* 0x000fe200078ec0ff */
[----:B------:R-:W-:Y:S01]  /*a560*/  FMUL.FTZ R147, R38, R149 ;  /* 0x0000009526937220 */ /* 0x000fe20000410000 */
[----:B------:R-:W-:Y:S01]  /*a570*/  LOP3.LUT R78, R32, R53, RZ, 0x3c, !PT ;  /* 0x00000035204e7212 */ /* 0x000fe200078e3cff */
[-C--:B------:R-:W-:Y:S01]  /*a580*/  FMUL.FTZ R150, R42, R149.reuse ;  /* 0x000000952a967220 */ /* 0x080fe20000410000 */
[----:B------:R-:W-:Y:S01]  /*a590*/  SHF.R.U64 R36, R36, 0x3, RZ ;  /* 0x0000000324247819 */ /* 0x000fe200000012ff */
[-C--:B------:R-:W-:Y:S01]  /*a5a0*/  FMUL.FTZ R148, R46, R149.reuse ;  /* 0x000000952e947220 */ /* 0x080fe20000410000 */
[----:B------:R-:W-:Y:S01]  /*a5b0*/  LOP3.LUT R32, R35, 0x380, RZ, 0xc0, !PT ;  /* 0x0000038023207812 */ /* 0x000fe200078ec0ff */
[-C--:B------:R-:W-:Y:S01]  /*a5c0*/  FMUL.FTZ R133, R59, R149.reuse ;  /* 0x000000953b857220 */ /* 0x080fe20000410000 */
[----:B------:R-:W-:Y:S01]  /*a5d0*/  SHF.R.U64 R40, R40, 0x3, RZ ;  /* 0x0000000328287819 */ /* 0x000fe200000012ff */
[----:B------:R-:W-:Y:S01]  /*a5e0*/  FMUL.FTZ R140, R58, R149 ;  /* 0x000000953a8c7220 */ /* 0x000fe20000410000 */
[----:B------:R-:W-:Y:S01]  /*a5f0*/  LOP3.LUT R36, R36, R29, RZ, 0x3c, !PT ;  /* 0x0000001d24247212 */ /* 0x000fe200078e3cff */
[--C-:B------:R-:W-:Y:S01]  /*a600*/  IMAD.X R29, RZ, RZ, R51.reuse, P4 ;  /* 0x000000ffff1d7224 */ /* 0x100fe200020e0633 */
[----:B------:R-:W-:Y:S01]  /*a610*/  SHF.R.U64 R32, R32, 0x3, RZ ;  /* 0x0000000320207819 */ /* 0x000fe200000012ff */
[----:B------:R-:W-:Y:S01]  /*a620*/  FMUL.FTZ R131, R67, R149 ;  /* 0x0000009543837220 */ /* 0x000fe20000410000 */
[----:B------:R-:W-:Y:S01]  /*a630*/  LOP3.LUT R40, R40, R41, RZ, 0x3c, !PT ;  /* 0x0000002928287212 */ /* 0x000fe200078e3cff */
[-C--:B------:R-:W-:Y:S01]  /*a640*/  FMUL.FTZ R129, R71, R149.reuse ;  /* 0x0000009547817220 */ /* 0x080fe20000410000 */
[----:B------:R-:W-:Y:S01]  /*a650*/  IADD3 R41, P4, R50, 0x8000, RZ ;  /* 0x0000800032297810 */ /* 0x000fe20007f9e0ff */
[----:B------:R-:W-:Y:S01]  /*a660*/  FMUL.FTZ R95, R95, R149 ;  /* 0x000000955f5f7220 */ /* 0x000fe20000410000 */
[----:B------:R-:W-:Y:S01]  /*a670*/  LOP3.LUT R62, R32, R35, RZ, 0x3c, !PT ;  /* 0x00000023203e7212 */ /* 0x000fe200078e3cff */
[-C--:B------:R-:W-:Y:S01]  /*a680*/  FMUL.FTZ R94, R94, R149.reuse ;  /* 0x000000955e5e7220 */ /* 0x080fe20000410000 */
[----:B------:R-:W-:Y:S01]  /*a690*/  LOP3.LUT R32, R41, 0x380, RZ, 0xc0, !PT ;  /* 0x0000038029207812 */ /* 0x000fe200078ec0ff */
[----:B------:R-:W-:Y:S01]  /*a6a0*/  FMUL.FTZ R99, R99, R149 ;  /* 0x0000009563637220 */ /* 0x000fe20000410000 */
[----:B------:R-:W-:Y:S01]  /*a6b0*/  F2FP.BF16.F32.PACK_AB R4, R4, R5 ;  /* 0x000000050404723e */ /* 0x000fe200000010ff */
[-C--:B------:R-:W-:Y:S01]  /*a6c0*/  FMUL.FTZ R98, R98, R149.reuse ;  /* 0x0000009562627220 */ /* 0x080fe20000410000 */
[----:B------:R-:W-:Y:S01]  /*a6d0*/  SHF.R.U64 R32, R32, 0x3, RZ ;  /* 0x0000000320207819 */ /* 0x000fe200000012ff */
[----:B------:R-:W-:Y:S01]  /*a6e0*/  FMUL.FTZ R103, R103, R149 ;  /* 0x0000009567677220 */ /* 0x000fe20000410000 */
[----:B------:R-:W-:Y:S01]  /*a6f0*/  F2FP.BF16.F32.PACK_AB R5, R37, R154 ;  /* 0x0000009a2505723e */ /* 0x000fe200000010ff */
[--C-:B------:R-:W-:Y:S01]  /*a700*/  IMAD.X R37, RZ, RZ, R51.reuse, P1 ;  /* 0x000000ffff257224 */ /* 0x100fe200008e0633 */
[----:B------:R-:W-:Y:S01]  /*a710*/  LOP3.LUT R32, R32, R41, RZ, 0x3c, !PT ;  /* 0x0000002920207212 */ /* 0x000fe200078e3cff */
[----:B------:R-:W-:Y:S01]  /*a720*/  IMAD.X R41, RZ, RZ, R51, P0 ;  /* 0x000000ffff297224 */ /* 0x000fe200000e0633 */
[----:B0-----:R-:W-:Y:S01]  /*a730*/  ISETP.NE.AND P1, PT, R90, 0x1, PT ;  /* 0x000000015a00780c */ /* 0x001fe20003f25270 */
        /* <DEDUP_REMOVED lines=10> */
[----:B------:R-:W-:Y:S01]  /*a7e0*/  MOV R149, R48 ;  /* 0x0000003000957202 */ /* 0x000fe20000000f00 */
[----:B------:R-:W0:Y:S01]  /*a7f0*/  LDC R155, c[0x0][0xc38] ;  /* 0x00030e00ff9b7b82 */ /* 0x000e220000000800 */
[----:B------:R-:W-:Y:S01]  /*a800*/  LOP3.LUT R48, R151, 0x380, RZ, 0xc0, !PT ;  /* 0x0000038097307812 */ /* 0x000fe200078ec0ff */
[--C-:B------:R-:W-:Y:S01]  /*a810*/  IMAD.X R67, RZ, RZ, R49.reuse, P2 ;  /* 0x000000ffff437224 */ /* 0x100fe200010e0631 */
[----:B------:R-:W-:Y:S01]  /*a820*/  R2UR UR14, R212 ;  /* 0x00000000d40e72ca */ /* 0x000fe200000e0000 */
[----:B------:R-:W-:Y:S01]  /*a830*/  ULDC UR10, c[0x0][0xc44] ;  /* 0x00031100000a7ab9 */ /* 0x000fe20000000800 */
[----:B------:R-:W-:Y:S01]  /*a840*/  SHF.R.U64 R48, R48, 0x3, RZ ;  /* 0x0000000330307819 */ /* 0x000fe200000012ff */
[----:B------:R-:W-:Y:S01]  /*a850*/  ULDC.64 UR8, c[0x0][0xb90] ;  /* 0x0002e40000087ab9 */ /* 0x000fe20000000a00 */
[----:B------:R-:W-:Y:S01]  /*a860*/  R2UR UR13, R213 ;  /* 0x00000000d50d72ca */ /* 0x000fe200000e0000 */
[----:B------:R-:W1:Y:S01]  /*a870*/  @P1 LDC R153, c[0x0][0xbf0] ;  /* 0x0002fc00ff991b82 */ /* 0x000e620000000800 */
[----:B------:R-:W-:Y:S01]  /*a880*/  LOP3.LUT R48, R48, R151, RZ, 0x3c, !PT ;  /* 0x0000009730307212 */ /* 0x000fe200078e3cff */
[--C-:B------:R-:W-:Y:S01]  /*a890*/  IMAD.X R71, RZ, RZ, R49.reuse, P3 ;  /* 0x000000ffff477224 */ /* 0x100fe200018e0631 */
[----:B------:R-:W-:Y:S01]  /*a8a0*/  R2UR UR12, R211 ;  /* 0x00000000d30c72ca */ /* 0x000fe200000e0000 */
[--C-:B------:R-:W-:Y:S01]  /*a8b0*/  IMAD.X R57, RZ, RZ, R49.reuse, P5 ;  /* 0x000000ffff397224 */ /* 0x100fe200028e0631 */
[----:B------:R-:W-:Y:S01]  /*a8c0*/  MOV R75, R74 ;  /* 0x0000004a004b7202 */ /* 0x000fe20000000f00 */
[----:B------:R-:W-:Y:S01]  /*a8d0*/  IMAD.X R59, RZ, RZ, R49, P6 ;  /* 0x000000ffff3b7224 */ /* 0x000fe200030e0631 */
[----:B------:R-:W-:Y:S01]  /*a8e0*/  MOV R78, R78 ;  /* 0x0000004e004e7202 */ /* 0x000fe20000000f00 */
[----:B------:R-:W2:Y:S01]  /*a8f0*/  @P1 LDC R151, c[0x0][0xbec] ;  /* 0x0002fb00ff971b82 */ /* 0x000ea20000000800 */
[----:B------:R-:W-:Y:S01]  /*a900*/  UIADD3 UR5, -UR14, URZ, URZ ;  /* 0x0000003f0e057290 */ /* 0x000fe2000fffe13f */
[----:B------:R-:W-:Y:S01]  /*a910*/  MOV R79, R66 ;  /* 0x00000042004f7202 */ /* 0x000fe20000000f00 */
[----:B------:R-:W-:Y:S01]  /*a920*/  IMAD.X R49, RZ, RZ, R51, P0 ;  /* 0x000000ffff317224 */ /* 0x000fe200000e0633 */
[----:B------:R-:W-:Y:S01]  /*a930*/  LOP3.LUT R26, R31, 0x380, RZ, 0xc0, !PT ;  /* 0x000003801f1a7812 */ /* 0x000fe200078ec0ff */
[----:B------:R-:W-:-:S02]  /*a940*/  UIMAD UR10, UR10, UR5, UR13 ;  /* 0x000000050a0a72a4 */ /* 0x000fc4000f8e020d */
[----:B------:R-:W-:Y:S01]  /*a950*/  IMAD R74, RZ, RZ, -UR13 ;  /* 0x8000000dff4a7e24 */ /* 0x000fe2000f8e02ff */
[----:B------:R-:W-:Y:S01]  /*a960*/  F2FP.BF16.F32.PACK_AB R6, R6, R7 ;  /* 0x000000070606723e */ /* 0x000fe200000010ff */
[----:B------:R-:W3:Y:S01]  /*a970*/  LDC.64 R66, c[0x0][0xb98] ;  /* 0x0002e600ff427b82 */ /* 0x000ee20000000a00 */
[----:B------:R-:W-:Y:S01]  /*a980*/  USHF.R.S32.HI UR11, URZ, 0x1f, UR10 ;  /* 0x0000001f3f0b7899 */ /* 0x000fe2000801140a */
[----:B0-----:R-:W-:Y:S01]  /*a990*/  IMAD R74, R155, R74, UR12 ;  /* 0x0000000c9b4a7e24 */ /* 0x001fe2000f8e024a */
[----:B------:R-:W-:-:S05]  /*a9a0*/  F2FP.BF16.F32.PACK_AB R7, R33, R152 ;  /* 0x000000982107723e */ /* 0x000fca00000010ff */
[----:B------:R-:W-:Y:S01]  /*a9b0*/  BAR.SYNC.DEFER_BLOCKING 0x1, 0x100 ;  /* 0x0044000000007b1d */ /* 0x000fe20000010000 */
[----:B------:R-:W-:Y:S01]  /*a9c0*/  SHF.R.U64 R26, R26, 0x3, RZ ;  /* 0x000000031a1a7819 */ /* 0x000fe200000012ff */
[----:B------:R-:W-:Y:S01]  /*a9d0*/  UIMAD UR5, UR11, UR8, URZ ;  /* 0x000000080b0572a4 */ /* 0x000fe2000f8e023f */
[----:B------:R-:W-:Y:S01]  /*a9e0*/  IMAD R152, R74, 0x80, R216 ;  /* 0x000000804a987824 */ /* 0x000fe200078e02d8 */
[----:B------:R-:W-:Y:S01]  /*a9f0*/  UIMAD.WIDE.U32 UR6, UR10, UR8, URZ ;  /* 0x000000080a0672a5 */ /* 0x000fe2000f8e003f */
[----:B------:R-:W-:Y:S01]  /*aa00*/  LOP3.LUT R58, R26, R31, RZ, 0x3c, !PT ;  /* 0x0000001f1a3a7212 */ /* 0x000fe200078e3cff */
[----:B------:R-:W-:Y:S01]  /*aa10*/  UIMAD UR5, UR10, UR9, UR5 ;  /* 0x000000090a0572a4 */ /* 0x000fe2000f8e0205 */
[----:B------:R-:W-:Y:S01]  /*aa20*/  LOP3.LUT R26, R39, 0x380, RZ, 0xc0, !PT ;  /* 0x00000380271a7812 */ /* 0x000fe200078ec0ff */
[----:B------:R-:W-:Y:S01]  /*aa30*/  USHF.R.S32.HI UR12, URZ, 0x1f, UR14 ;  /* 0x0000001f3f0c7899 */ /* 0x000fe2000801140e */
[----:B------:R-:W-:Y:S01]  /*aa40*/  MOV R54, R54 ;  /* 0x0000003600367202 */ /* 0x000fe20000000f00 */
[----:B------:R-:W-:Y:S01]  /*aa50*/  IMAD.U32 R52, RZ, RZ, UR6 ;  /* 0x00000006ff347e24 */ /* 0x000fe2000f8e00ff */
[----:B------:R-:W-:Y:S01]  /*aa60*/  UIADD3 UR6, UR7, UR5, URZ ;  /* 0x0000000507067290 */ /* 0x000fe2000fffe03f */
[----:B------:R-:W-:Y:S01]  /*aa70*/  IMAD.MOV.U32 R55, RZ, RZ, R152 ;  /* 0x000000ffff377224 */ /* 0x000fe200078e0098 */
[----:B------:R-:W-:Y:S01]  /*aa80*/  SHF.R.U64 R26, R26, 0x3, RZ ;  /* 0x000000031a1a7819 */ /* 0x000fe200000012ff */
[----:B------:R-:W-:Y:S01]  /*aa90*/  IMAD.U32 R53, RZ, RZ, UR7 ;  /* 0x00000007ff357e24 */ /* 0x000fe2000f8e00ff */
[----:B------:R-:W-:Y:S01]  /*aaa0*/  F2FP.BF16.F32.PACK_AB R8, R8, R21 ;  /* 0x000000150808723e */ /* 0x000fe200000010ff */
[----:B------:R-:W-:Y:S01]  /*aab0*/  ULDC UR5, c[0x0][0xa88] ;  /* 0x0002a20000057ab9 */ /* 0x000fe20000000800 */
[----:B------:R-:W-:Y:S01]  /*aac0*/  LOP3.LUT R26, R26, R39, RZ, 0x3c, !PT ;  /* 0x000000271a1a7212 */ /* 0x000fe200078e3cff */
[----:B------:R-:W-:Y:S01]  /*aad0*/  IMAD.U32 R53, RZ, RZ, UR6 ;  /* 0x00000006ff357e24 */ /* 0x000fe2000f8e00ff */
[----:B------:R-:W-:Y:S01]  /*aae0*/  MOV R70, R70 ;  /* 0x0000004600467202 */ /* 0x000fe20000000f00 */
[----:B------:R-:W-:Y:S01]  /*aaf0*/  ULDC.64 UR6, c[0x0][0xb88] ;  /* 0x0002e20000067ab9 */ /* 0x000fe20000000a00 */
[----:B------:R-:W-:Y:S01]  /*ab00*/  MOV R62, R62 ;  /* 0x0000003e003e7202 */ /* 0x000fe20000000f00 */
[----:B---3--:R-:W-:Y:S01]  /*ab10*/  IMAD.WIDE.U32 R52, R66, UR14, R52 ;  /* 0x0000000e42347c25 */ /* 0x008fe2000f8e0034 */
[----:B------:R-:W-:Y:S01]  /*ab20*/  F2FP.BF16.F32.PACK_AB R10, R10, R25 ;  /* 0x000000190a0a723e */ /* 0x000fe200000010ff */
[----:B------:R2:W-:Y:S01]  /*ab30*/  STSM.16.M88.4 [R149], R4 ;  /* 0x0000000495007844 */ /* 0x0005e20000000200 */
[----:B------:R-:W-:Y:S01]  /*ab40*/  F2FP.BF16.F32.PACK_AB R24, R24, R3 ;  /* 0x000000031818723e */ /* 0x000fe200000010ff */
[----:B------:R-:W-:Y:S01]  /*ab50*/  ULDC.64 UR8, c[0x0][0x208] ;  /* 0x0000820000087ab9 */ /* 0x000fe20000000a00 */
[----:B------:R-:W-:Y:S01]  /*ab60*/  IADD3 R47, P3, R50, 0x7000, RZ ;  /* 0x00007000322f7810 */ /* 0x000fe20007f7e0ff */
[----:B------:R-:W-:Y:S01]  /*ab70*/  IMAD.X R33, RZ, RZ, R51, P4 ;  /* 0x000000ffff217224 */ /* 0x000fe200020e0633 */
[----:B------:R-:W-:-:S02]  /*ab80*/  F2FP.BF16.F32.PACK_AB R12, R12, R13 ;  /* 0x0000000d0c0c723e */ /* 0x000fc400000010ff */
[----:B------:R-:W-:Y:S02]  /*ab90*/  LOP3.LUT R46, R47, 0x380, RZ, 0xc0, !PT ;  /* 0x000003802f2e7812 */ /* 0x000fe400078ec0ff */
[----:B------:R-:W-:Y:S02]  /*aba0*/  F2FP.BF16.F32.PACK_AB R14, R14, R15 ;  /* 0x0000000f0e0e723e */ /* 0x000fe400000010ff */
[----:B------:R-:W-:Y:S02]  /*abb0*/  F2FP.BF16.F32.PACK_AB R13, R135, R142 ;  /* 0x0000008e870d723e */ /* 0x000fe400000010ff */
[----:B------:R-:W-:Y:S02]  /*abc0*/  F2FP.BF16.F32.PACK_AB R15, R136, R139 ;  /* 0x0000008b880f723e */ /* 0x000fe400000010ff */
[----:B------:R-:W-:Y:S01]  /*abd0*/  MOV R58, R58 ;  /* 0x0000003a003a7202 */ /* 0x000fe20000000f00 */
[----:B--2---:R-:W-:Y:S01]  /*abe0*/  @P1 IMAD.HI.U32 R4, R152, R151, RZ ;  /* 0x0000009798041227 */ /* 0x004fe200078e00ff */
[----:B------:R-:W-:-:S02]  /*abf0*/  F2FP.BF16.F32.PACK_AB R5, R145, R146 ;  /* 0x000000929105723e */ /* 0x000fc400000010ff */
[----:B------:R-:W-:Y:S02]  /*ac00*/  F2FP.BF16.F32.PACK_AB R6, R9, R120 ;  /* 0x000000780906723e */ /* 0x000fe400000010ff */
[----:B-1----:R-:W-:Y:S02]  /*ac10*/  @P1 SHF.R.U32.HI R55, RZ, R153, R4 ;  /* 0x00000099ff371219 */ /* 0x002fe40000011604 */
[----:B------:R-:W-:Y:S02]  /*ac20*/  F2FP.BF16.F32.PACK_AB R4, R0, R11 ;  /* 0x0000000b0004723e */ /* 0x000fe400000010ff */
[----:B------:R-:W-:Y:S01]  /*ac30*/  F2FP.BF16.F32.PACK_AB R7, R144, R147 ;  /* 0x000000939007723e */ /* 0x000fe200000010ff */
[----:B------:R-:W-:Y:S01]  /*ac40*/  IMAD.MOV R21, RZ, RZ, -R55 ;  /* 0x000000ffff157224 */ /* 0x000fe200078e0a37 */
[----:B------:R-:W-:Y:S02]  /*ac50*/  F2FP.BF16.F32.PACK_AB R9, R141, R150 ;  /* 0x000000968d09723e */ /* 0x000fe400000010ff */
[----:B------:R-:W-:Y:S01]  /*ac60*/  F2FP.BF16.F32.PACK_AB R11, R143, R148 ;  /* 0x000000948f0b723e */ /* 0x000fe200000010ff */
[----:B------:R-:W-:Y:S01]  /*ac70*/  IMAD R21, R90, R21, R152 ;  /* 0x000000155a157224 */ /* 0x000fe200078e0298 */
[----:B------:R-:W-:Y:S01]  /*ac80*/  MOV R0, R26 ;  /* 0x0000001a00007202 */ /* 0x000fe20000000f00 */
[----:B------:R-:W-:Y:S01]  /*ac90*/  IMAD R26, R66, UR12, RZ ;  /* 0x0000000c421a7c24 */ /* 0x000fe2000f8e02ff */
[----:B------:R0:W-:Y:S01]  /*aca0*/  STSM.16.M88.4 [R70], R4 ;  /* 0x0000000446007844 */ /* 0x0001e20000000200 */
[----:B------:R-:W-:-:S02]  /*acb0*/  IADD3 R52, P0, R55, R52, RZ ;  /* 0x0000003437347210 */ /* 0x000fc40007f1e0ff */
[----:B------:R-:W-:Y:S01]  /*acc0*/  IMAD R67, R67, UR14, R26 ;  /* 0x0000000e43437c24 */ /* 0x000fe2000f8e021a */
[----:B------:R1:W-:Y:S01]  /*acd0*/  STSM.16.M88.4 [R62], R8 ;  /* 0x000000083e007844 */ /* 0x0003e20000000200 */
[----:B------:R-:W-:Y:S02]  /*ace0*/  SHF.R.S32.HI R3, RZ, 0x1f, R21 ;  /* 0x0000001fff037819 */ /* 0x000fe40000011415 */
[----:B------:R-:W-:Y:S01]  /*acf0*/  F2FP.BF16.F32.PACK_AB R25, R133, R140 ;  /* 0x0000008c8519723e */ /* 0x000fe200000010ff */
[----:B------:R2:W-:Y:S01]  /*ad00*/  STSM.16.M88.4 [R0], R12 ;  /* 0x0000000c00007844 */ /* 0x0005e20000000200 */
[----:B------:R-:W-:Y:S02]  /*ad10*/  F2FP.BF16.F32.PACK_AB R26, R61, R60 ;  /* 0x0000003c3d1a723e */ /* 0x000fe400000010ff */
[----:B------:R-:W-:Y:S02]  /*ad20*/  F2FP.BF16.F32.PACK_AB R27, R134, R137 ;  /* 0x00000089861b723e */ /* 0x000fe400000010ff */
[----:B------:R-:W-:Y:S01]  /*ad30*/  MOV R56, R56 ;  /* 0x0000003800387202 */ /* 0x000fe20000000f00 */
[----:B------:R-:W-:Y:S01]  /*ad40*/  IMAD R57, R74, 0x80, R215 ;  /* 0x000000804a397824 */ /* 0x000fe200078e02d7 */
[----:B------:R-:W-:Y:S01]  /*ad50*/  SHF.R.U64 R46, R46, 0x3, RZ ;  /* 0x000000032e2e7819 */ /* 0x000fe200000012ff */
[----:B------:R-:W-:Y:S01]  /*ad60*/  STSM.16.M88.4 [R58], R24 ;  /* 0x000000183a007844 */ /* 0x000fe20000000200 */
[----:B0-----:R-:W-:-:S02]  /*ad70*/  F2FP.BF16.F32.PACK_AB R4, R65, R64 ;  /* 0x000000404104723e */ /* 0x001fc400000010ff */
[----:B------:R-:W-:Y:S01]  /*ad80*/  F2FP.BF16.F32.PACK_AB R5, R131, R138 ;  /* 0x0000008a8305723e */ /* 0x000fe200000010ff */
[----:B-1----:R-:W-:Y:S01]  /*ad90*/  IMAD R8, R3, UR6, RZ ;  /* 0x0000000603087c24 */ /* 0x002fe2000f8e02ff */
[----:B------:R-:W-:Y:S01]  /*ada0*/  SHF.R.S32.HI R9, RZ, 0x1f, R55 ;  /* 0x0000001fff097819 */ /* 0x000fe20000011437 */
[----:B------:R-:W-:Y:S01]  /*adb0*/  VIADD R3, R57, 0x8 ;  /* 0x0000000839037836 */ /* 0x000fe20000000000 */
[----:B------:R-:W-:Y:S01]  /*adc0*/  F2FP.BF16.F32.PACK_AB R6, R69, R68 ;  /* 0x000000444506723e */ /* 0x000fe200000010ff */
[----:B------:R-:W-:Y:S01]  /*add0*/  IMAD R55, R21, UR7, R8 ;  /* 0x0000000715377c24 */ /* 0x000fe2000f8e0208 */
[----:B------:R-:W-:Y:S01]  /*ade0*/  IADD3.X R53, R9, R53, R67, P0, !PT ;  /* 0x0000003509357210 */ /* 0x000fe200007fe443 */
[----:B--2---:R-:W-:Y:S01]  /*adf0*/  IMAD R0, R90, UR5, RZ ;  /* 0x000000055a007c24 */ /* 0x004fe2000f8e02ff */
[----:B------:R-:W-:Y:S02]  /*ae00*/  F2FP.BF16.F32.PACK_AB R7, R129, R132 ;  /* 0x000000848107723e */ /* 0x000fe400000010ff */
[----:B------:R-:W-:Y:S01]  /*ae10*/  LOP3.LUT R46, R46, R47, RZ, 0x3c, !PT ;  /* 0x0000002f2e2e7212 */ /* 0x000fe200078e3cff */
[----:B------:R-:W-:Y:S01]  /*ae20*/  IMAD.WIDE.U32 R52, R21, UR6, R52 ;  /* 0x0000000615347c25 */ /* 0x000fe2000f8e0034 */
[----:B------:R-:W-:Y:S01]  /*ae30*/  ULDC.64 UR6, c[0x0][0xb50] ;  /* 0x0002d40000067ab9 */ /* 0x000fe20000000a00 */
[----:B------:R0:W-:Y:S01]  /*ae40*/  STSM.16.M88.4 [R56], R4 ;  /* 0x0000000438007844 */ /* 0x0001e20000000200 */
[----:B------:R-:W-:Y:S01]  /*ae50*/  F2FP.BF16.F32.PACK_AB R8, R73, R72 ;  /* 0x000000484908723e */ /* 0x000fe200000010ff */
[----:B------:R-:W-:Y:S01]  /*ae60*/  IMAD.X R47, RZ, RZ, R51, P3 ;  /* 0x000000ffff2f7224 */ /* 0x000fe200018e0633 */
[----:B------:R-:W-:-:S02]  /*ae70*/  LEA R21, P3, R52, UR6, 0x2 ;  /* 0x0000000634157c11 */ /* 0x000fc4000f8610ff */
[----:B------:R-:W-:Y:S02]  /*ae80*/  F2FP.BF16.F32.PACK_AB R9, R127, R130 ;  /* 0x000000827f09723e */ /* 0x000fe400000010ff */
[----:B------:R-:W-:Y:S01]  /*ae90*/  F2FP.BF16.F32.PACK_AB R10, R77, R76 ;  /* 0x0000004c4d0a723e */ /* 0x000fe200000010ff */
[----:B------:R-:W-:Y:S01]  /*aea0*/  SHFL.IDX PT, R64, R21, RZ, 0x1c1f ;  /* 0x001c1fff15407589 */ /* 0x000fe200000e0000 */
[----:B------:R-:W-:Y:S02]  /*aeb0*/  F2FP.BF16.F32.PACK_AB R11, R121, R128 ;  /* 0x00000080790b723e */ /* 0x000fe400000010ff */
[----:B------:R-:W-:Y:S01]  /*aec0*/  F2FP.BF16.F32.PACK_AB R96, R97, R96 ;  /* 0x000000606160723e */ /* 0x000fe200000010ff */
[----:B------:R1:W-:Y:S01]  /*aed0*/  SHFL.IDX PT, R66, R21, 0x1, 0x1c1f ;  /* 0x003c1f0015427f89 */ /* 0x0003e200000e0000 */
[----:B------:R-:W-:Y:S02]  /*aee0*/  MOV R86, R86 ;  /* 0x0000005600567202 */ /* 0x000fe40000000f00 */
[----:B------:R-:W-:Y:S01]  /*aef0*/  F2FP.BF16.F32.PACK_AB R12, R89, R88 ;  /* 0x00000058590c723e */ /* 0x000fe200000010ff */
[----:B0-----:R-:W-:Y:S01]  /*af00*/  IMAD.IADD R5, R53, 0x1, R55 ;  /* 0x0000000135057824 */ /* 0x001fe200078e0237 */
[----:B------:R-:W-:Y:S01]  /*af10*/  F2FP.BF16.F32.PACK_AB R4, R81, R80 ;  /* 0x000000505104723e */ /* 0x000fe200000010ff */
[----:B------:R-:W-:Y:S01]  /*af20*/  STSM.16.M88.4 [R54], R8 ;  /* 0x0000000836007844 */ /* 0x000fe20000000200 */
[----:B------:R-:W-:Y:S01]  /*af30*/  F2FP.BF16.F32.PACK_AB R6, R85, R84 ;  /* 0x000000545506723e */ /* 0x000fe200000010ff */
[----:B-1----:R-:W0:Y:S01]  /*af40*/  @P1 LDC R21, c[0x0][0xbec] ;  /* 0x0002fb00ff151b82 */ /* 0x002e220000000800 */
[----:B------:R-:W-:-:S02]  /*af50*/  LEA.HI.X R52, R52, UR7, R5, 0x2, P3 ;  /* 0x0000000734347c11 */ /* 0x000fc400098f1405 */
[----:B------:R-:W-:Y:S02]  /*af60*/  F2FP.BF16.F32.PACK_AB R5, R122, R125 ;  /* 0x0000007d7a05723e */ /* 0x000fe400000010ff */
[----:B------:R-:W-:Y:S01]  /*af70*/  F2FP.BF16.F32.PACK_AB R7, R123, R126 ;  /* 0x0000007e7b07723e */ /* 0x000fe200000010ff */
[----:B------:R-:W1:Y:S01]  /*af80*/  SHFL.IDX PT, R65, R52, RZ, 0x1c1f ;  /* 0x001c1fff34417589 */ /* 0x000e6200000e0000 */
[----:B------:R-:W-:Y:S02]  /*af90*/  F2FP.BF16.F32.PACK_AB R13, R124, R91 ;  /* 0x0000005b7c0d723e */ /* 0x000fe400000010ff */
[----:B------:R-:W-:Y:S01]  /*afa0*/  F2FP.BF16.F32.PACK_AB R14, R93, R92 ;  /* 0x0000005c5d0e723e */ /* 0x000fe200000010ff */
[----:B------:R-:W-:Y:S01]  /*afb0*/  STSM.16.M88.4 [R79], R4 ;  /* 0x000000044f007844 */ /* 0x000fe20000000200 */
[----:B------:R-:W-:Y:S02]  /*afc0*/  F2FP.BF16.F32.PACK_AB R15, R95, R94 ;  /* 0x0000005e5f0f723e */ /* 0x000fe400000010ff */
[----:B------:R-:W-:Y:S01]  /*afd0*/  F2FP.BF16.F32.PACK_AB R97, R99, R98 ;  /* 0x000000626361723e */ /* 0x000fe200000010ff */
[----:B------:R-:W2:Y:S01]  /*afe0*/  SHFL.IDX PT, R67, R52, 0x1, 0x1c1f ;  /* 0x003c1f0034437f89 */ /* 0x000ea200000e0000 */
[----:B------:R-:W-:-:S02]  /*aff0*/  F2FP.BF16.F32.PACK_AB R104, R105, R104 ;  /* 0x000000686968723e */ /* 0x000fc400000010ff */
[----:B------:R-:W-:Y:S01]  /*b000*/  MOV R82, R82 ;  /* 0x0000005200527202 */ /* 0x000fe20000000f00 */
[----:B------:R-:W-:Y:S01]  /*b010*/  STSM.16.M88.4 [R86], R12 ;  /* 0x0000000c56007844 */ /* 0x000fe20000000200 */
[----:B------:R-:W-:Y:S02]  /*b020*/  F2FP.BF16.F32.PACK_AB R98, R101, R100 ;  /* 0x000000646562723e */ /* 0x000fe400000010ff */
[----:B------:R-:W-:Y:S02]  /*b030*/  F2FP.BF16.F32.PACK_AB R99, R103, R102 ;  /* 0x000000666763723e */ /* 0x000fe400000010ff */
[----:B------:R-:W-:Y:S02]  /*b040*/  F2FP.BF16.F32.PACK_AB R105, R107, R106 ;  /* 0x0000006a6b69723e */ /* 0x000fe400000010ff */
[----:B------:R-:W-:Y:S01]  /*b050*/  F2FP.BF16.F32.PACK_AB R112, R113, R112 ;  /* 0x000000707170723e */ /* 0x000fe200000010ff */
[----:B------:R-:W-:Y:S01]  /*b060*/  STSM.16.M88.4 [R82], R96 ;  /* 0x0000006052007844 */ /* 0x000fe20000000200 */
[----:B------:R-:W-:-:S02]  /*b070*/  F2FP.BF16.F32.PACK_AB R106, R109, R108 ;  /* 0x0000006c6d6a723e */ /* 0x000fc400000010ff */
[----:B------:R-:W-:Y:S02]  /*b080*/  F2FP.BF16.F32.PACK_AB R107, R111, R110 ;  /* 0x0000006e6f6b723e */ /* 0x000fe400000010ff */
[----:B------:R-:W-:Y:S02]  /*b090*/  F2FP.BF16.F32.PACK_AB R113, R115, R114 ;  /* 0x000000727371723e */ /* 0x000fe400000010ff */
[----:B------:R-:W-:Y:S01]  /*b0a0*/  F2FP.BF16.F32.PACK_AB R114, R117, R116 ;  /* 0x000000747572723e */ /* 0x000fe200000010ff */
[----:B------:R-:W-:Y:S01]  /*b0b0*/  STSM.16.M88.4 [R78], R104 ;  /* 0x000000684e007844 */ /* 0x000fe20000000200 */
[----:B------:R-:W-:Y:S02]  /*b0c0*/  F2FP.BF16.F32.PACK_AB R115, R119, R118 ;  /* 0x000000767773723e */ /* 0x000fe400000010ff */
[C---:B------:R-:W-:Y:S02]  /*b0d0*/  IADD3 R43, P2, R50.reuse, 0x6000, RZ ;  /* 0x00006000322b7810 */ /* 0x040fe40007f5e0ff */
[----:B------:R-:W-:Y:S01]  /*b0e0*/  IADD3 R31, P5, R50, 0x2000, RZ ;  /* 0x00002000321f7810 */ /* 0x000fe20007fbe0ff */
[----:B------:R-:W-:Y:S01]  /*b0f0*/  STSM.16.M88.4 [R75], R112 ;  /* 0x000000704b007844 */ /* 0x000fe20000000200 */
[----:B------:R-:W-:-:S02]  /*b100*/  LOP3.LUT R42, R43, 0x380, RZ, 0xc0, !PT ;  /* 0x000003802b2a7812 */ /* 0x000fc400078ec0ff */
[----:B------:R-:W-:Y:S02]  /*b110*/  LOP3.LUT R30, R31, 0x380, RZ, 0xc0, !PT ;  /* 0x000003801f1e7812 */ /* 0x000fe400078ec0ff */
[----:B------:R-:W-:Y:S02]  /*b120*/  SHF.R.U64 R42, R42, 0x3, RZ ;  /* 0x000000032a2a7819 */ /* 0x000fe400000012ff */
[----:B------:R-:W-:Y:S02]  /*b130*/  SHF.R.U64 R30, R30, 0x3, RZ ;  /* 0x000000031e1e7819 */ /* 0x000fe400000012ff */
[----:B------:R-:W-:Y:S01]  /*b140*/  LOP3.LUT P0, RZ, R210, 0x3, RZ, 0xc0, !PT ;  /* 0x00000003d2ff7812 */ /* 0x000fe2000780c0ff */
[----:B------:R-:W-:Y:S01]  /*b150*/  BAR.SYNC.DEFER_BLOCKING 0x1, 0x100 ;  /* 0x0044000000007b1d */ /* 0x000fe20000010000 */
[----:B------:R-:W-:Y:S02]  /*b160*/  IADD3 R35, P6, R50, 0x3000, RZ ;  /* 0x0000300032237810 */ /* 0x000fe40007fde0ff */
[----:B------:R-:W-:Y:S01]  /*b170*/  LOP3.LUT R42, R42, R43, RZ, 0x3c, !PT ;  /* 0x0000002b2a2a7212 */ /* 0x000fe200078e3cff */
[--C-:B------:R-:W-:Y:S01]  /*b180*/  IMAD.X R43, RZ, RZ, R51.reuse, P2 ;  /* 0x000000ffff2b7224 */ /* 0x100fe200010e0633 */
[----:B------:R-:W-:Y:S01]  /*b190*/  LOP3.LUT R30, R30, R31, RZ, 0x3c, !PT ;  /* 0x0000001f1e1e7212 */ /* 0x000fe200078e3cff */
[----:B------:R-:W-:Y:S01]  /*b1a0*/  IMAD.X R31, RZ, RZ, R51, P5 ;  /* 0x000000ffff1f7224 */ /* 0x000fe200028e0633 */
[----:B------:R-:W-:-:S02]  /*b1b0*/  ISETP.GE.OR P2, PT, R57, R0, P0 ;  /* 0x000000003900720c */ /* 0x000fc40000746670 */
[----:B------:R-:W-:Y:S02]  /*b1c0*/  LOP3.LUT R34, R35, 0x380, RZ, 0xc0, !PT ;  /* 0x0000038023227812 */ /* 0x000fe400078ec0ff */
[----:B------:R-:W-:Y:S02]  /*b1d0*/  ISETP.GE.OR P0, PT, R3, R0, P0 ;  /* 0x000000000300720c */ /* 0x000fe40000706670 */
[----:B------:R-:W-:Y:S02]  /*b1e0*/  IADD3 R39, P5, R50, 0x9000, RZ ;  /* 0x0000900032277810 */ /* 0x000fe40007fbe0ff */
[----:B------:R-:W-:Y:S02]  /*b1f0*/  SHF.R.U64 R34, R34, 0x3, RZ ;  /* 0x0000000322227819 */ /* 0x000fe400000012ff */
[----:B------:R-:W-:Y:S02]  /*b200*/  LOP3.LUT R38, R39, 0x380, RZ, 0xc0, !PT ;  /* 0x0000038027267812 */ /* 0x000fe400078ec0ff */
[----:B------:R-:W-:Y:S01]  /*b210*/  LOP3.LUT R34, R34, R35, RZ, 0x3c, !PT ;  /* 0x0000002322227212 */ /* 0x000fe200078e3cff */
[----:B------:R-:W-:Y:S01]  /*b220*/  IMAD.X R35, RZ, RZ, R51, P6 ;  /* 0x000000ffff237224 */ /* 0x000fe200030e0633 */
[----:B------:R-:W-:-:S02]  /*b230*/  SHF.R.U64 R38, R38, 0x3, RZ ;  /* 0x0000000326267819 */ /* 0x000fc400000012ff */
[----:B------:R-:W-:Y:S01]  /*b240*/  IADD3 R45, P6, R50, 0xa000, RZ ;  /* 0x0000a000322d7810 */ /* 0x000fe20007fde0ff */
[----:B-1----:R1:W-:Y:S01]  /*b250*/  @!P2 ST.E desc[UR8][R64.64], R20 ;  /* 0x000000144000a985 */ /* 0x0023e2000c101908 */
[----:B------:R-:W-:Y:S02]  /*b260*/  LOP3.LUT R38, R38, R39, RZ, 0x3c, !PT ;  /* 0x0000002726267212 */ /* 0x000fe400078e3cff */
[----:B------:R-:W-:Y:S01]  /*b270*/  LOP3.LUT R44, R45, 0x380, RZ, 0xc0, !PT ;  /* 0x000003802d2c7812 */ /* 0x000fe200078ec0ff */
[----:B--2---:R2:W-:Y:S01]  /*b280*/  @!P0 ST.E desc[UR8][R66.64], R2 ;  /* 0x0000000242008985 */ /* 0x0045e2000c101908 */
[----:B------:R-:W-:Y:S02]  /*b290*/  LOP3.LUT R39, R50, 0x380, RZ, 0xc0, !PT ;  /* 0x0000038032277812 */ /* 0x000fe400078ec0ff */
[----:B------:R-:W-:Y:S01]  /*b2a0*/  SHF.R.U64 R44, R44, 0x3, RZ ;  /* 0x000000032c2c7819 */ /* 0x000fe200000012ff */
[----:B------:R3:W5:Y:S01]  /*b2b0*/  LD.E.128 R8, desc[UR8][R30.64] ;  /* 0x000000081e087980 */ /* 0x000762000c101d00 */
[----:B------:R-:W-:-:S02]  /*b2c0*/  SHF.R.U64 R39, R39, 0x3, RZ ;  /* 0x0000000327277819 */ /* 0x000fc400000012ff */
[----:B------:R-:W-:Y:S01]  /*b2d0*/  LOP3.LUT R44, R44, R45, RZ, 0x3c, !PT ;  /* 0x0000002d2c2c7212 */ /* 0x000fe200078e3cff */
[--C-:B------:R-:W-:Y:S01]  /*b2e0*/  IMAD.X R45, RZ, RZ, R51.reuse, P6 ;  /* 0x000000ffff2d7224 */ /* 0x100fe200030e0633 */
[----:B------:R-:W-:Y:S01]  /*b2f0*/  LOP3.LUT R50, R39, R50, RZ, 0x3c, !PT ;  /* 0x0000003227327212 */ /* 0x000fe200078e3cff */
[----:B------:R-:W-:Y:S01]  /*b300*/  IMAD.X R39, RZ, RZ, R51, P5 ;  /* 0x000000ffff277224 */ /* 0x000fe200028e0633 */
[----:B------:R4:W5:Y:S01]  /*b310*/  LD.E.128 R24, desc[UR8][R28.64] ;  /* 0x000000081c187980 */ /* 0x000962000c101d00 */
[----:B---3--:R-:W3:Y:S01]  /*b320*/  @P1 LDC R30, c[0x0][0xbf0] ;  /* 0x0002fc00ff1e1b82 */ /* 0x008ee20000000800 */
[----:B------:R-:W-:Y:S02]  /*b330*/  IMAD R3, R206, 0x20, R209 ;  /* 0x00000020ce037824 */ /* 0x000fe400078e02d1 */
[----:B------:R-:W5:Y:S04]  /*b340*/  LD.E.128 R56, desc[UR8][R50.64] ;  /* 0x0000000832387980 */ /* 0x000f68000c101d00 */
[----:B------:R3:W5:Y:S01]  /*b350*/  LD.E.128 R4, desc[UR8][R34.64] ;  /* 0x0000000822047980 */ /* 0x000762000c101d00 */
[----:B----4-:R-:W4:Y:S03]  /*b360*/  LDC.64 R28, c[0x0][0xae0] ;  /* 0x0002b800ff1c7b82 */ /* 0x010f260000000a00 */
[----:B------:R-:W5:Y:S01]  /*b370*/  LD.E.128 R68, desc[UR8][R36.64] ;  /* 0x0000000824447980 */ /* 0x000f62000c101d00 */
[----:B-1----:R-:W-:-:S03]  /*b380*/  IMAD R20, R74, 0x80, R3 ;  /* 0x000000804a147824 */ /* 0x002fc600078e0203 */
[----:B------:R-:W5:Y:S04]  /*b390*/  LD.E.128 R60, desc[UR8][R40.64] ;  /* 0x00000008283c7980 */ /* 0x000f68000c101d00 */
[----:B------:R-:W5:Y:S04]  /*b3a0*/  LD.E.128 R52, desc[UR8][R42.64] ;  /* 0x000000082a347980 */ /* 0x000f68000c101d00 */
[----:B------:R-:W5:Y:S04]  /*b3b0*/  LD.E.128 R12, desc[UR8][R46.64] ;  /* 0x000000082e0c7980 */ /* 0x000f68000c101d00 */
[----:B------:R1:W5:Y:S04]  /*b3c0*/  LD.E.128 R80, desc[UR8][R32.64] ;  /* 0x0000000820507980 */ /* 0x000368000c101d00 */
[----:B------:R0:W5:Y:S04]  /*b3d0*/  LD.E.128 R76, desc[UR8][R38.64] ;  /* 0x00000008264c7980 */ /* 0x000168000c101d00 */
[----:B--2---:R2:W5:Y:S04]  /*b3e0*/  LD.E.128 R64, desc[UR8][R44.64] ;  /* 0x000000082c407980 */ /* 0x004568000c101d00 */
[----:B------:R-:W5:Y:S01]  /*b3f0*/  LD.E.128 R48, desc[UR8][R48.64] ;  /* 0x0000000830307980 */ /* 0x000f62000c101d00 */
[----:B------:R-:W-:-:S02]  /*b400*/  ULDC.64 UR8, c[0x0][0xae8] ;  /* 0x0002ba0000087ab9 */ /* 0x000fc40000000a00 */
[----:B------:R-:W-:Y:S01]  /*b410*/  UIMAD UR5, UR11, UR8, URZ ;  /* 0x000000080b0572a4 */ /* 0x000fe2000f8e023f */
[----:B0-----:R-:W-:Y:S01]  /*b420*/  @P1 IMAD.HI.U32 R3, R20, R21, RZ ;  /* 0x0000001514031227 */ /* 0x001fe200078e00ff */
[----:B------:R-:W-:Y:S01]  /*b430*/  UIMAD.WIDE.U32 UR6, UR10, UR8, URZ ;  /* 0x000000080a0672a5 */ /* 0x000fe2000f8e003f */
[----:B------:R-:W-:Y:S01]  /*b440*/  @!PT LDS RZ, [RZ] ;  /* 0x00000000fffff984 */ /* 0x000fe20000000800 */
[----:B------:R-:W-:Y:S01]  /*b450*/  @!PT LDS RZ, [RZ] ;  /* 0x00000000fffff984 */ /* 0x000fe20000000800 */
[----:B------:R-:W-:Y:S01]  /*b460*/  @!PT LDS RZ, [RZ] ;  /* 0x00000000fffff984 */ /* 0x000fe20000000800 */
[----:B------:R-:W-:Y:S01]  /*b470*/  @!PT LDS RZ, [RZ] ;  /* 0x00000000fffff984 */ /* 0x000fe20000000800 */
[----:B------:R0:W-:Y:S06]  /*b480*/  MEMBAR.ALL.CTA ;  /* 0x0000000000007992 */ /* 0x0001ec0000008000 */
[----:B0-----:R-:W0:Y:S01]  /*b490*/  FENCE.VIEW.ASYNC.S ;  /* 0x00000000000073c6 */ /* 0x001e220000000000 */
[----:B------:R-:W-:Y:S01]  /*b4a0*/  UIMAD UR5, UR10, UR9, UR5 ;  /* 0x000000090a0572a4 */ /* 0x000fe2000f8e0205 */
[----:B------:R-:W-:Y:S01]  /*b4b0*/  IMAD.MOV.U32 R2, RZ, RZ, R20 ;  /* 0x000000ffff027224 */ /* 0x000fe200078e0014 */
[----:B---3--:R-:W-:Y:S01]  /*b4c0*/  @P1 SHF.R.U32.HI R2, RZ, R30, R3 ;  /* 0x0000001eff021219 */ /* 0x008fe20000011603 */
[----:B------:R-:W-:Y:S01]  /*b4d0*/  ULDC.64 UR8, c[0x0][0xaf0] ;  /* 0x0002bc0000087ab9 */ /* 0x000fe20000000a00 */
[----:B------:R-:W-:-:S02]  /*b4e0*/  UIADD3 UR7, UR7, UR5, URZ ;  /* 0x0000000507077290 */ /* 0x000fc4000fffe03f */
[----:B------:R-:W-:Y:S01]  /*b4f0*/  UIMAD UR5, UR12, UR8, URZ ;  /* 0x000000080c0572a4 */ /* 0x000fe2000f8e023f */
[--C-:B------:R-:W-:Y:S01]  /*b500*/  SHF.R.S32.HI R3, RZ, 0x1f, R2.reuse ;  /* 0x0000001fff037819 */ /* 0x100fe20000011402 */
[----:B------:R-:W-:Y:S01]  /*b510*/  UIMAD.WIDE.U32 UR6, UR14, UR8, UR6 ;  /* 0x000000080e0672a5 */ /* 0x000fe2000f8e0006 */
[----:B------:R-:W-:Y:S01]  /*b520*/  IMAD.MOV R21, RZ, RZ, -R2 ;  /* 0x000000ffff157224 */ /* 0x000fe200078e0a02 */
[----:B------:R-:W-:Y:S02]  /*b530*/  UIMAD UR5, UR14, UR9, UR5 ;  /* 0x000000090e0572a4 */ /* 0x000fe4000f8e0205 */
[----:B----4-:R-:W-:Y:S01]  /*b540*/  IMAD R3, R3, R28, RZ ;  /* 0x0000001c03037224 */ /* 0x010fe200078e02ff */
[----:B------:R-:W-:Y:S01]  /*b550*/  R2UR UR13, R207 ;  /* 0x00000000cf0d72ca */ /* 0x000fe200000e0000 */
[----:B------:R-:W-:Y:S01]  /*b560*/  UIADD3 UR7, UR7, UR5, URZ ;  /* 0x0000000507077290 */ /* 0x000fe2000fffe03f */
[----:B------:R-:W-:Y:S01]  /*b570*/  IMAD R21, R90, R21, R20 ;  /* 0x000000155a157224 */ /* 0x000fe200078e0214 */
[----:B------:R-:W-:Y:S01]  /*b580*/  ULDC.64 UR8, c[0x0][0xad8] ;  /* 0x0002b60000087ab9 */ /* 0x000fe20000000a00 */
[----:B------:R-:W-:Y:S01]  /*b590*/  IMAD R29, R2, R29, R3 ;  /* 0x0000001d021d7224 */ /* 0x000fe200078e0203 */
[----:B------:R-:W-:-:S02]  /*b5a0*/  UIADD3 UR4, UR4, 0x36820, URZ ;  /* 0x0003682004047890 */ /* 0x000fc4000fffe03f */
[----:B------:R-:W-:Y:S01]  /*b5b0*/  SHF.R.S32.HI R20, RZ, 0x1f, R21 ;  /* 0x0000001fff147819 */ /* 0x000fe20000011415 */
[----:B------:R-:W-:Y:S01]  /*b5c0*/  IMAD.WIDE.U32 R2, R2, R28, UR6 ;  /* 0x0000000602027e25 */ /* 0x000fe2000f8e001c */
[----:B------:R-:W-:Y:S01]  /*b5d0*/  UIADD3 UR36, UR36, 0x1, URZ ;  /* 0x0000000124247890 */ /* 0x000fe2000fffe03f */
[----:B------:R-:W-:Y:S02]  /*b5e0*/  ULDC.64 UR10, c[0x0][0xa80] ;  /* 0x0002a000000a7ab9 */ /* 0x000fe40000000a00 */
[----:B------:R-:W-:Y:S02]  /*b5f0*/  IMAD.IADD R3, R3, 0x1, R29 ;  /* 0x0000000103037824 */ /* 0x000fe400078e021d */
[----:B------:R-:W-:Y:S02]  /*b600*/  IMAD R20, R20, UR8, RZ ;  /* 0x0000000814147c24 */ /* 0x000fe4000f8e02ff */
[----:B------:R-:W-:Y:S01]  /*b610*/  IMAD R35, R74, 0x80, R209 ;  /* 0x000000804a237824 */ /* 0x000fe200078e02d1 */
[----:B------:R-:W-:Y:S01]  /*b620*/  ULDC UR5, c[0x0][0xc] ;  /* 0x0000030000057ab9 */ /* 0x000fe20000000800 */
[----:B------:R-:W-:-:S02]  /*b630*/  IMAD R29, R21, UR9, R20 ;  /* 0x00000009151d7c24 */ /* 0x000fc4000f8e0214 */
[----:B------:R-:W-:Y:S01]  /*b640*/  IMAD.WIDE.U32 R2, R21, UR8, R2 ;  /* 0x0000000815027c25 */ /* 0x000fe2000f8e0002 */
[----:B------:R-:W-:Y:S01]  /*b650*/  ISETP.GE.AND P2, PT, R35, R0, PT ;  /* 0x000000002300720c */ /* 0x000fe20003f46270 */
[----:B------:R-:W-:Y:S01]  /*b660*/  UMOV UR6, 0x1 ;  /* 0x0000000100067882 */ /* 0x000fe20000000000 */
[----:B------:R-:W-:Y:S01]  /*b670*/  UIADD3 UR13, UR5, UR13, URZ ;  /* 0x0000000d050d7290 */ /* 0x000fe2000fffe03f */
[----:B------:R-:W-:Y:S01]  /*b680*/  IMAD.IADD R29, R3, 0x1, R29 ;  /* 0x00000001031d7824 */ /* 0x000fe200078e021d */
[----:B------:R-:W-:Y:S01]  /*b690*/  UPRMT UR5, URZ, 0x654, UR4 ;  /* 0x000006543f057896 */ /* 0x000fe20008000004 */
[C---:B-1----:R-:W-:Y:S01]  /*b6a0*/  LEA R32, P1, R2.reuse, UR10, 0x1 ;  /* 0x0000000a02207c11 */ /* 0x042fe2000f8208ff */
[----:B------:R-:W-:Y:S02]  /*b6b0*/  UPRMT UR4, UR6, 0x654, UR4 ;  /* 0x0000065406047896 */ /* 0x000fe40008000004 */
[----:B------:R-:W-:Y:S01]  /*b6c0*/  UISETP.NE.AND UP0, UPT, UR36, 0x2, UPT ;  /* 0x000000022400788c */ /* 0x000fe2000bf05270 */
[----:B------:R-:W-:Y:S01]  /*b6d0*/  VIADD R21, R35, 0x20 ;  /* 0x0000002023157836 */ /* 0x000fe20000000000 */
[----:B------:R-:W-:-:S02]  /*b6e0*/  LEA.HI.X R33, R2, UR11, R29, 0x1, P1 ;  /* 0x0000000b02217c11 */ /* 0x000fc400088f0c1d */
[----:B------:R-:W-:Y:S01]  /*b6f0*/  USEL UR6, URZ, 0x1, UP0 ;  /* 0x000000013f067887 */ /* 0x000fe20008000000 */
[----:B------:R-:W-:Y:S01]  /*b700*/  VIADD R3, R35, 0x40 ;  /* 0x0000004023037836 */ /* 0x000fe20000000000 */
[-C--:B------:R-:W-:Y:S01]  /*b710*/  ISETP.GE.AND P0, PT, R21, R0.reuse, PT ;  /* 0x000000001500720c */ /* 0x080fe20003f06270 */
[----:B0-----:R-:W-:Y:S01]  /*b720*/  SYNCS.ARRIVE.TRANS64.RED.A1T0 RZ, [UR5], RZ ;  /* 0x000000ffffff79a7 */ /* 0x001fe20008100405 */
[----:B------:R-:W-:Y:S01]  /*b730*/  IMAD.U32 R207, RZ, RZ, UR13 ;  /* 0x0000000dffcf7e24 */ /* 0x000fe2000f8e00ff */
[----:B------:R-:W-:Y:S01]  /*b740*/  USEL UR36, UR36, URZ, UP0 ;  /* 0x0000003f24247287 */ /* 0x000fe20008000000 */
[----:B------:R2:W0:Y:S01]  /*b750*/  SHFL.IDX PT, R20, R32, RZ, 0x181f ;  /* 0x00181fff20147589 */ /* 0x00042200000e0000 */
[----:B------:R-:W-:Y:S01]  /*b760*/  ULOP3.LUT UR61, UR61, UR6, URZ, 0x3c, !UPT ;  /* 0x000000063d3d7292 */ /* 0x000fe2000f8e3c3f */
[----:B------:R-:W-:Y:S02]  /*b770*/  BSSY B0, `(.L_x_212) ;  /* 0x0000012000007945 */ /* 0x000fe40003800000 */
[----:B------:R2:W1:Y:S01]  /*b780*/  SHFL.IDX PT, R21, R33, RZ, 0x181f ;  /* 0x00181fff21157589 */ /* 0x00046200000e0000 */
[----:B------:R-:W-:Y:S01]  /*b790*/  SYNCS.ARRIVE.TRANS64.RED.A1T0 RZ, [UR4], RZ ;  /* 0x000000ffffff79a7 */ /* 0x000fe20008100404 */
[----:B------:R-:W-:Y:S01]  /*b7a0*/  ISETP.GE.AND P1, PT, R3, R0, PT ;  /* 0x000000000300720c */ /* 0x000fe20003f26270 */
[----:B------:R-:W-:-:S12]  /*b7b0*/  @P2 BRA `(.L_x_213) ;  /* 0x0000000000342947 */ /* 0x000fd80003800000 */
[----:B------:R-:W-:Y:S01]  /*b7c0*/  ULDC UR4, c[0x0][0xac8] ;  /* 0x0002b20000047ab9 */ /* 0x000fe20000000800 */
[----:B------:R-:W-:Y:S01]  /*b7d0*/  ULDC.64 UR6, c[0x0][0x208] ;  /* 0x0000820000067ab9 */ /* 0x000fe20000000a00 */
[----:B------:R-:W-:Y:S02]  /*b7e0*/  ISETP.GE.AND P3, PT, R205, UR4, PT ;  /* 0x00000004cd007c0c */ /* 0x000fe4000bf66270 */
[----:B------:R-:W-:Y:S02]  /*b7f0*/  ISETP.GE.AND P4, PT, R204, UR4, PT ;  /* 0x00000004cc007c0c */ /* 0x000fe4000bf86270 */
[----:B------:R-:W-:-:S09]  /*b800*/  ISETP.GE.AND P2, PT, R23, UR4, PT ;  /* 0x0000000417007c0c */ /* 0x000fd2000bf46270 */
[-C--:B0-----:R-:W-:Y:S02]  /*b810*/  @!P3 LEA R28, P5, R205, R20.reuse, 0x1 ;  /* 0x00000014cd1cb211 */ /* 0x081fe400078a08ff */
[C---:B------:R-:W-:Y:S02]  /*b820*/  @!P4 LEA R30, P6, R204.reuse, R20, 0x1 ;  /* 0x00000014cc1ec211 */ /* 0x040fe400078c08ff */
[----:B-1----:R-:W-:Y:S01]  /*b830*/  @!P2 IMAD.WIDE R2, R23, 0x2, R20 ;  /* 0x000000021702a825 */ /* 0x002fe200078e0214 */
[-C--:B------:R-:W-:Y:S02]  /*b840*/  @!P3 LEA.HI.X R29, R205, R21.reuse, R220, 0x1, P5 ;  /* 0x00000015cd1db211 */ /* 0x080fe400028f0cdc */
[----:B------:R-:W-:Y:S02]  /*b850*/  @!P4 LEA.HI.X R31, R204, R21, R219, 0x1, P6 ;  /* 0x00000015cc1fc211 */ /* 0x000fe400030f0cdb */
[----:B-----5:R3:W-:Y:S04]  /*b860*/  @!P2 ST.E.128 desc[UR6][R2.64], R56 ;  /* 0x000000380200a985 */ /* 0x0207e8000c101d06 */
[----:B------:R3:W-:Y:S04]  /*b870*/  @!P3 ST.E.128 desc[UR6][R28.64], R68 ;  /* 0x000000441c00b985 */ /* 0x0007e8000c101d06 */
[----:B------:R3:W-:Y:S02]  /*b880*/  @!P4 ST.E.128 desc[UR6][R30.64], R80 ;  /* 0x000000501e00c985 */ /* 0x0007e4000c101d06 */
.L_x_213:
[----:B------:R-:W-:Y:S05]  /*b890*/  BSYNC B0 ;  /* 0x0000000000007941 */ /* 0x000fea0003800000 */
.L_x_212:
[----:B-1----:R1:W4:Y:S01]  /*b8a0*/  SHFL.IDX PT, R21, R33, 0x1, 0x181f ;  /* 0x00381f0021157f89 */ /* 0x00232200000e0000 */
[----:B------:R-:W-:Y:S03]  /*b8b0*/  BSSY B0, `(.L_x_214) ;  /* 0x0000010000007945 */ /* 0x000fe60003800000 */
[----:B0-----:R1:W0:Y:S01]  /*b8c0*/  SHFL.IDX PT, R20, R32, 0x1, 0x181f ;  /* 0x00381f0020147f89 */ /* 0x00122200000e0000 */
[----:B------:R-:W-:Y:S05]  /*b8d0*/  @P0 BRA `(.L_x_215) ;  /* 0x0000000000340947 */ /* 0x000fea0003800000 */
[----:B------:R-:W-:Y:S01]  /*b8e0*/  ULDC UR4, c[0x0][0xac8] ;  /* 0x0002b20000047ab9 */ /* 0x000fe20000000800 */
[----:B------:R-:W-:Y:S01]  /*b8f0*/  ULDC.64 UR6, c[0x0][0x208] ;  /* 0x0000820000067ab9 */ /* 0x000fe20000000a00 */
[----:B------:R-:W-:Y:S02]  /*b900*/  ISETP.GE.AND P4, PT, R205, UR4, PT ;  /* 0x00000004cd007c0c */ /* 0x000fe4000bf86270 */
[----:B------:R-:W-:Y:S02]  /*b910*/  ISETP.GE.AND P5, PT, R204, UR4, PT ;  /* 0x00000004cc007c0c */ /* 0x000fe4000bfa6270 */
[----:B------:R-:W-:-:S09]  /*b920*/  ISETP.GE.AND P3, PT, R23, UR4, PT ;  /* 0x0000000417007c0c */ /* 0x000fd2000bf66270 */
[-C--:B0--3--:R-:W-:Y:S02]  /*b930*/  @!P4 LEA R28, P0, R205, R20.reuse, 0x1 ;  /* 0x00000014cd1cc211 */ /* 0x089fe400078008ff */
[C---:B------:R-:W-:Y:S02]  /*b940*/  @!P5 LEA R30, P2, R204.reuse, R20, 0x1 ;  /* 0x00000014cc1ed211 */ /* 0x040fe400078408ff */
[----:B----4-:R-:W-:Y:S01]  /*b950*/  @!P3 IMAD.WIDE R2, R23, 0x2, R20 ;  /* 0x000000021702b825 */ /* 0x010fe200078e0214 */
[-C--:B------:R-:W-:Y:S02]  /*b960*/  @!P4 LEA.HI.X R29, R205, R21.reuse, R220, 0x1, P0 ;  /* 0x00000015cd1dc211 */ /* 0x080fe400000f0cdc */
[----:B------:R-:W-:Y:S02]  /*b970*/  @!P5 LEA.HI.X R31, R204, R21, R219, 0x1, P2 ;  /* 0x00000015cc1fd211 */ /* 0x000fe400010f0cdb */
[----:B-----5:R0:W-:Y:S04]  /*b980*/  @!P3 ST.E.128 desc[UR6][R2.64], R24 ;  /* 0x000000180200b985 */ /* 0x0201e8000c101d06 */
[----:B------:R0:W-:Y:S04]  /*b990*/  @!P4 ST.E.128 desc[UR6][R28.64], R60 ;  /* 0x0000003c1c00c985 */ /* 0x0001e8000c101d06 */
[----:B------:R0:W-:Y:S02]  /*b9a0*/  @!P5 ST.E.128 desc[UR6][R30.64], R76 ;  /* 0x0000004c1e00d985 */ /* 0x0001e4000c101d06 */
.L_x_215:
[----:B------:R-:W-:Y:S05]  /*b9b0*/  BSYNC B0 ;  /* 0x0000000000007941 */ /* 0x000fea0003800000 */
.L_x_214:
[----:B----4-:R4:W1:Y:S01]  /*b9c0*/  SHFL.IDX PT, R21, R33, 0x2, 0x181f ;  /* 0x00581f0021157f89 */ /* 0x01086200000e0000 */
        /* <DEDUP_REMOVED lines=8> */
[-C--:B0----5:R-:W-:Y:S02]  /*ba50*/  @!P3 LEA R24, P0, R205, R20.reuse, 0x1 ;  /* 0x00000014cd18b211 */ /* 0x0a1fe400078008ff */
[C---:B------:R-:W-:Y:S02]  /*ba60*/  @!P4 LEA R26, P1, R204.reuse, R20, 0x1 ;  /* 0x00000014cc1ac211 */ /* 0x040fe400078208ff */
[----:B-1-3--:R-:W-:Y:S01]  /*ba70*/  @!P2 IMAD.WIDE R2, R23, 0x2, R20 ;  /* 0x000000021702a825 */ /* 0x00afe200078e0214 */
[-C--:B------:R-:W-:Y:S02]  /*ba80*/  @!P3 LEA.HI.X R25, R205, R21.reuse, R220, 0x1, P0 ;  /* 0x00000015cd19b211 */ /* 0x080fe400000f0cdc */
[----:B------:R-:W-:Y:S02]  /*ba90*/  @!P4 LEA.HI.X R27, R204, R21, R219, 0x1, P1 ;  /* 0x00000015cc1bc211 */ /* 0x000fe400008f0cdb */
[----:B------:R0:W-:Y:S04]  /*baa0*/  @!P2 ST.E.128 desc[UR6][R2.64], R8 ;  /* 0x000000080200a985 */ /* 0x0001e8000c101d06 */
[----:B------:R0:W-:Y:S04]  /*bab0*/  @!P3 ST.E.128 desc[UR6][R24.64], R52 ;  /* 0x000000341800b985 */ /* 0x0001e8000c101d06 */
[----:B------:R0:W-:Y:S02]  /*bac0*/  @!P4 ST.E.128 desc[UR6][R26.64], R64 ;  /* 0x000000401a00c985 */ /* 0x0001e4000c101d06 */
.L_x_217:
[----:B------:R-:W-:Y:S05]  /*bad0*/  BSYNC B0 ;  /* 0x0000000000007941 */ /* 0x000fea0003800000 */
.L_x_216:
[----:B0--3--:R-:W-:Y:S01]  /*bae0*/  VIADD R3, R35, 0x60 ;  /* 0x0000006023037836 */ /* 0x009fe20000000000 */
[----:B-----5:R0:W3:Y:S01]  /*baf0*/  SHFL.IDX PT, R9, R33, 0x3, 0x181f ;  /* 0x00781f0021097f89 */ /* 0x0200e200000e0000 */
[----:B------:R-:W-:Y:S01]  /*bb00*/  BSSY B0, `(.L_x_218) ;  /* 0x0000012000007945 */ /* 0x000fe20003800000 */
[----:B------:R-:W-:Y:S02]  /*bb10*/  VIADD R208, R208, 0x1 ;  /* 0x00000001d0d07836 */ /* 0x000fe40000000000 */
[----:B------:R-:W-:Y:S01]  /*bb20*/  ISETP.GE.AND P0, PT, R3, R0, PT ;  /* 0x000000000300720c */ /* 0x000fe20003f06270 */
[----:B------:R0:W0:-:S12]  /*bb30*/  SHFL.IDX PT, R8, R32, 0x3, 0x181f ;  /* 0x00781f0020087f89 */ /* 0x00001800000e0000 */
[----:B------:R-:W-:Y:S05]  /*bb40*/  @P0 BRA `(.L_x_219) ;  /* 0x0000000000340947 */ /* 0x000fea0003800000 */
[----:B------:R-:W-:Y:S01]  /*bb50*/  ULDC UR4, c[0x0][0xac8] ;  /* 0x0002b20000047ab9 */ /* 0x000fe20000000800 */
[----:B------:R-:W-:Y:S01]  /*bb60*/  ULDC.64 UR6, c[0x0][0x208] ;  /* 0x0000820000067ab9 */ /* 0x000fe20000000a00 */
[----:B------:R-:W-:Y:S02]  /*bb70*/  ISETP.GE.AND P3, PT, R205, UR4, PT ;  /* 0x00000004cd007c0c */ /* 0x000fe4000bf66270 */
[----:B------:R-:W-:Y:S02]  /*bb80*/  ISETP.GE.AND P4, PT, R204, UR4, PT ;  /* 0x00000004cc007c0c */ /* 0x000fe4000bf86270 */
[----:B------:R-:W-:-:S09]  /*bb90*/  ISETP.GE.AND P2, PT, R23, UR4, PT ;  /* 0x0000000417007c0c */ /* 0x000fd2000bf46270 */
[-C--:B0-----:R-:W-:Y:S02]  /*bba0*/  @!P3 LEA R10, P0, R205, R8.reuse, 0x1 ;  /* 0x00000008cd0ab211 */ /* 0x081fe400078008ff */
[C---:B------:R-:W-:Y:S02]  /*bbb0*/  @!P4 LEA R20, P1, R204.reuse, R8, 0x1 ;  /* 0x00000008cc14c211 */ /* 0x040fe400078208ff */
[----:B---3--:R-:W-:Y:S01]  /*bbc0*/  @!P2 IMAD.WIDE R2, R23, 0x2, R8 ;  /* 0x000000021702a825 */ /* 0x008fe200078e0208 */
[-C--:B------:R-:W-:Y:S02]  /*bbd0*/  @!P3 LEA.HI.X R11, R205, R9.reuse, R220, 0x1, P0 ;  /* 0x00000009cd0bb211 */ /* 0x080fe400000f0cdc */
[----:B-1----:R-:W-:Y:S02]  /*bbe0*/  @!P4 LEA.HI.X R21, R204, R9, R219, 0x1, P1 ;  /* 0x00000009cc15c211 */ /* 0x002fe400008f0cdb */
[----:B------:R0:W-:Y:S04]  /*bbf0*/  @!P2 ST.E.128 desc[UR6][R2.64], R4 ;  /* 0x000000040200a985 */ /* 0x0001e8000c101d06 */
[----:B------:R0:W-:Y:S04]  /*bc00*/  @!P3 ST.E.128 desc[UR6][R10.64], R12 ;  /* 0x0000000c0a00b985 */ /* 0x0001e8000c101d06 */
[----:B------:R0:W-:Y:S02]  /*bc10*/  @!P4 ST.E.128 desc[UR6][R20.64], R48 ;  /* 0x000000301400c985 */ /* 0x0001e4000c101d06 */
.L_x_219:
[----:B------:R-:W-:Y:S05]  /*bc20*/  BSYNC B0 ;  /* 0x0000000000007941 */ /* 0x000fea0003800000 */
.L_x_218:
[----:B------:R-:W5:Y:S01]  /*bc30*/  LDC R0, c[0x0][0xc34] ;  /* 0x00030d00ff007b82 */ /* 0x000f620000000800 */
[----:B------:R-:W-:-:S13]  /*bc40*/  R2UR UR4, R207 ;  /* 0x00000000cf0472ca */ /* 0x000fda00000e0000 */
[----:B-----5:R-:W-:-:S13]  /*bc50*/  ISETP.LE.AND P0, PT, R0, UR4, PT ;  /* 0x0000000400007c0c */ /* 0x020fda000bf03270 */
[----:B------:R-:W-:Y:S05]  /*bc60*/  @!P0 BRA `(.L_x_220) ;  /* 0xffffff5400888947 */ /* 0x000fea000383ffff */
[----:B------:R-:W-:Y:S05]  /*bc70*/  EXIT ;  /* 0x000000000000794d */ /* 0x000fea0003800000 */
.L_x_186:
        /* <DEDUP_REMOVED lines=8> */
[----:B------:R0:W-:Y:S07]  /*bd00*/  STL [R1], R3 ;  /* 0x0000000301007387 */ /* 0x0001ee0000100800 */
[----:B------:R-:W-:Y:S05]  /*bd10*/  @P0 BRA `(.L_x_221) ;  /* 0x0000004800440947 */ /* 0x000fea0003800000 */
[----:B------:R-:W2:Y:S01]  /*bd20*/  LDL R5, [R1+0x2c] ;  /* 0x00002c0001057983 */ /* 0x000ea20000100800 */
[----:B------:R-:W1:Y:S01]  /*bd30*/  S2UR UR4, SR_CgaCtaId ;  /* 0x00000000000479c3 */ /* 0x000e620000008800 */
[C---:B------:R-:W-:Y:S01]  /*bd40*/  IMAD.SHL.U32 R2, R0.reuse, 0x8, RZ ;  /* 0x0000000800027824 */ /* 0x040fe200078e00ff */
[C---:B------:R-:W-:Y:S01]  /*bd50*/  LOP3.LUT R6, R0.reuse, 0x7f, RZ, 0xc0, !PT ;  /* 0x0000007f00067812 */ /* 0x040fe200078ec0ff */
[----:B------:R-:W-:Y:S01]  /*bd60*/  UMOV UR36, 0x400 ;  /* 0x0000040000247882 */ /* 0x000fe20000000000 */
[----:B------:R-:W-:Y:S01]  /*bd70*/  LOP3.LUT P0, RZ, R0, 0x1f, RZ, 0xc0, !PT ;  /* 0x0000001f00ff7812 */ /* 0x000fe2000780c0ff */
[----:B------:R-:W-:Y:S01]  /*bd80*/  IMAD.MOV.U32 R19, RZ, RZ, RZ ;  /* 0x000000ffff137224 */ /* 0x000fe200078e00ff */
[----:B0-----:R-:W-:Y:S01]  /*bd90*/  LOP3.LUT R3, R2, 0x1f8, RZ, 0xc0, !PT ;  /* 0x000001f802037812 */ /* 0x001fe200078ec0ff */
[----:B------:R-:W-:Y:S01]  /*bda0*/  ULDC.64 UR38, c[0x0][0x198] ;  /* 0x0000660000267ab9 */ /* 0x000fe20000000a00 */
[----:B------:R-:W0:Y:S01]  /*bdb0*/  S2UR UR5, SR_CTAID.X ;  /* 0x00000000000579c3 */ /* 0x000e220000002500 */
[C---:B------:R-:W-:Y:S01]  /*bdc0*/  ISETP.NE.AND P1, PT, R6.reuse, RZ, PT ;  /* 0x000000ff0600720c */ /* 0x040fe20003f25270 */
[----:B------:R-:W-:Y:S01]  /*bdd0*/  ULDC UR37, c[0x0][0xc] ;  /* 0x0000030000257ab9 */ /* 0x000fe20000000800 */
[----:B------:R-:W-:Y:S01]  /*bde0*/  LOP3.LUT R4, R3, 0x38, R0, 0x78, !PT ;  /* 0x0000003803047812 */ /* 0x000fe200078e7800 */
[C---:B------:R-:W-:Y:S01]  /*bdf0*/  IMAD.SHL.U32 R3, R6.reuse, 0x8, RZ ;  /* 0x0000000806037824 */ /* 0x040fe200078e00ff */
[----:B------:R-:W-:Y:S01]  /*be00*/  ISETP.NE.OR P0, PT, R6, RZ, !P0 ;  /* 0x000000ff0600720c */ /* 0x000fe20004705670 */
[----:B------:R-:W-:Y:S01]  /*be10*/  IMAD.SHL.U32 R0, R0, 0x10, RZ ;  /* 0x0000001000007824 */ /* 0x000fe200078e00ff */
[----:B------:R-:W-:-:S02]  /*be20*/  LOP3.LUT R18, R18, 0xfffffffe, RZ, 0xc0, !PT ;  /* 0xfffffffe12127812 */ /* 0x000fc400078ec0ff */
[----:B------:R-:W-:Y:S02]  /*be30*/  LOP3.LUT R3, R4, 0x200, R3, 0xf8, !PT ;  /* 0x0000020004037812 */ /* 0x000fe400078ef803 */
[----:B------:R-:W-:Y:S02]  /*be40*/  SHF.R.U32.HI R4, RZ, 0x3, R6 ;  /* 0x00000003ff047819 */ /* 0x000fe40000011606 */
[----:B------:R-:W-:Y:S02]  /*be50*/  LOP3.LUT R2, R2, 0x38, RZ, 0xc0, !PT ;  /* 0x0000003802027812 */ /* 0x000fe400078ec0ff */
[----:B------:R-:W-:Y:S01]  /*be60*/  LOP3.LUT R6, R4, 0x70, R0, 0xf8, !PT ;  /* 0x0000007004067812 */ /* 0x000fe200078ef800 */
[----:B-1----:R-:W-:Y:S01]  /*be70*/  ULEA UR36, UR4, UR36, 0x18 ;  /* 0x0000002404247291 */ /* 0x002fe2000f8ec03f */
[----:B------:R-:W-:-:S04]  /*be80*/  @P1 LOP3.LUT R18, R18, 0x1, RZ, 0xfc, !PT ;  /* 0x0000000112121812 */ /* 0x000fc800078efcff */
[----:B------:R-:W-:Y:S02]  /*be90*/  LOP3.LUT R18, R18, 0xfffffffd, RZ, 0xc0, !PT ;  /* 0xfffffffd12127812 */ /* 0x000fe400078ec0ff */
[----:B------:R-:W-:Y:S01]  /*bea0*/  LEA R4, R3, UR36, 0x1 ;  /* 0x0000002403047c11 */ /* 0x000fe2000f8e08ff */
[----:B0-----:R-:W-:Y:S01]  /*beb0*/  IMAD.U32 R0, RZ, RZ, UR5 ;  /* 0x00000005ff007e24 */ /* 0x001fe2000f8e00ff */
[----:B------:R-:W-:-:S03]  /*bec0*/  @P0 LOP3.LUT R18, R18, 0x2, RZ, 0xfc, !PT ;  /* 0x0000000212120812 */ /* 0x000fc600078efcff */
[----:B------:R-:W-:Y:S04]  /*bed0*/  STL [R1+0x10], R4 ;  /* 0x0000100401007387 */ /* 0x000fe80000100800 */
[----:B------:R0:W-:Y:S02]  /*bee0*/  STL [R1+0x28], R0 ;  /* 0x0000280001007387 */ /* 0x0001e40000100800 */
[----:B0-----:R-:W-:Y:S01]  /*bef0*/  IMAD.MOV.U32 R0, RZ, RZ, 0x1 ;  /* 0x00000001ff007424 */ /* 0x001fe200078e00ff */
[----:B--2---:R-:W-:-:S05]  /*bf00*/  LOP3.LUT R3, R5, 0x2, RZ, 0xfc, !PT ;  /* 0x0000000205037812 */ /* 0x004fca00078efcff */
[----:B------:R0:W-:Y:S04]  /*bf10*/  STL [R1+0x18], R3 ;  /* 0x0000180301007387 */ /* 0x0001e80000100800 */
[----:B------:R-:W-:Y:S04]  /*bf20*/  STL [R1+0x34], RZ ;  /* 0x000034ff01007387 */ /* 0x000fe80000100800 */
[----:B------:R1:W-:Y:S01]  /*bf30*/  STL [R1], R0 ;  /* 0x0000000001007387 */ /* 0x0003e20000100800 */
[C---:B0-----:R-:W-:Y:S02]  /*bf40*/  LOP3.LUT R3, R2.reuse, 0x40, RZ, 0xfc, !PT ;  /* 0x0000004002037812 */ /* 0x041fe400078efcff */
[----:B-1----:R-:W-:-:S07]  /*bf50*/  LOP3.LUT R0, R2, 0x80, RZ, 0xfc, !PT ;  /* 0x0000008002007812 */ /* 0x002fce00078efcff */
.L_x_309:
[----:B--2---:R-:W2:Y:S01]  /*bf60*/  LDL R2, [R1+0x28] ;  /* 0x0000280001027983 */ /* 0x004ea20000100800 */
[----:B0-----:R-:W0:Y:S01]  /*bf70*/  LDC R0, c[0x0][0xc38] ;  /* 0x00030e00ff007b82 */ /* 0x001e220000000800 */
[----:B------:R-:W-:Y:S05]  /*bf80*/  YIELD ;  /* 0x0000000000007946 */ /* 0x000fea0003800000 */
[----:B------:R-:W-:Y:S02]  /*bf90*/  ULDC.64 UR4, c[0x0][0x418] ;  /* 0x0001060000047ab9 */ /* 0x000fe40000000a00 */
[----:B------:R-:W1:Y:S01]  /*bfa0*/  LDC R16, c[0x0][0xc44] ;  /* 0x00031100ff107b82 */ /* 0x000e620000000800 */
[----:B------:R-:W-:-:S03]  /*bfb0*/  UISETP.NE.U32.AND UP0, UPT, UR4, URZ, UPT ;  /* 0x0000003f0400728c */ /* 0x000fc6000bf05070 */
[----:B------:R-:W-:Y:S01]  /*bfc0*/  ULDC UR4, c[0x0][0x424] ;  /* 0x0001090000047ab9 */ /* 0x000fe20000000800 */
[----:B------:R-:W-:-:S04]  /*bfd0*/  UISETP.NE.AND.EX UP0, UPT, UR5, URZ, UPT, UP0 ;  /* 0x0000003f0500728c */ /* 0x000fc8000bf05300 */
[----:B------:R-:W-:Y:S01]  /*bfe0*/  USEL UR4, UR4, 0x1, UP0 ;  /* 0x0000000104047887 */ /* 0x000fe20008000000 */
[----:B0-----:R-:W-:Y:S02]  /*bff0*/  ISETP.NE.AND P0, PT, R0, 0x1, PT ;  /* 0x000000010000780c */ /* 0x001fe40003f05270 */
[----:B-1----:R-:W-:-:S11]  /*c000*/  ISETP.NE.AND P1, PT, R16, 0x1, PT ;  /* 0x000000011000780c */ /* 0x002fd60003f25270 */
[----:B------:R-:W2:Y:S08]  /*c010*/  @P0 LDC R0, c[0x0][0xc3c] ;  /* 0x00030f00ff000b82 */ /* 0x000eb00000000800 */
[----:B------:R-:W0:Y:S01]  /*c020*/  @P0 LDC R3, c[0x0][0xc40] ;  /* 0x00031000ff030b82 */ /* 0x000e220000000800 */
[----:B--2---:R-:W-:-:S04]  /*c030*/  @P0 IMAD.HI.U32 R0, R2, R0, RZ ;  /* 0x0000000002000227 */ /* 0x004fc800078e00ff */
[----:B------:R-:W-:Y:S01]  /*c040*/  IMAD.MOV.U32 R4, RZ, RZ, R2 ;  /* 0x000000ffff047224 */ /* 0x000fe200078e0002 */
[----:B0-----:R-:W-:Y:S02]  /*c050*/  @P0 SHF.R.U32.HI R4, RZ, R3, R0 ;  /* 0x00000003ff040219 */ /* 0x001fe40000011600 */
[----:B------:R-:W0:Y:S03]  /*c060*/  @P1 LDC.64 R2, c[0x0][0xc48] ;  /* 0x00031200ff021b82 */ /* 0x000e260000000a00 */
[----:B------:R-:W-:Y:S01]  /*c070*/  IMAD.MOV.U32 R5, RZ, RZ, R4 ;  /* 0x000000ffff057224 */ /* 0x000fe200078e0004 */
[----:B------:R1:W-:Y:S04]  /*c080*/  STL [R1+0x1c], R4 ;  /* 0x00001c0401007387 */ /* 0x0003e80000100800 */
[----:B------:R-:W2:Y:S01]  /*c090*/  LDC R0, c[0x0][0x2f0] ;  /* 0x0000bc00ff007b82 */ /* 0x000ea20000000800 */
[----:B0-----:R-:W-:-:S05]  /*c0a0*/  @P1 IMAD.HI.U32 R2, R4, R2, RZ ;  /* 0x0000000204021227 */ /* 0x001fca00078e00ff */
[----:B------:R-:W-:Y:S01]  /*c0b0*/  @P1 SHF.R.U32.HI R5, RZ, R3, R2 ;  /* 0x00000003ff051219 */ /* 0x000fe20000011602 */
[----:B------:R-:W-:Y:S02]  /*c0c0*/  IMAD.MOV.U32 R2, RZ, RZ, RZ ;  /* 0x000000ffff027224 */ /* 0x000fe400078e00ff */
[----:B--2---:R-:W-:Y:S01]  /*c0d0*/  IMAD R6, R0, UR4, RZ ;  /* 0x0000000400067c24 */ /* 0x004fe2000f8e02ff */
        /* <DEDUP_REMOVED lines=12> */
[----:B------:R-:W-:Y:S05]  /*c1a0*/  @!P0 BRA `(.L_x_222) ;  /* 0x0000000000408947 */ /* 0x000fea0003800000 */
        /* <DEDUP_REMOVED lines=15> */
[----:B0-----:R-:W-:Y:S05]  /*c2a0*/  CALL.ABS.NOINC R2 ;  /* 0x0000000002007343 */ /* 0x001fea0003c00000 */
.L_x_222:
        /* <DEDUP_REMOVED lines=8> */
[----:B------:R0:W2:Y:S01]  /*c330*/  LDC.64 R2, c[0x4][R17] ;  /* 0x0100000011027b82 */ /* 0x0000a20000000a00 */
        /* <DEDUP_REMOVED lines=10> */
[----:B--2---:R-:W-:Y:S05]  /*c3e0*/  CALL.ABS.NOINC R2 ;  /* 0x0000000002007343 */ /* 0x004fea0003c00000 */
.L_x_224:
[----:B------:R0:W1:Y:S01]  /*c3f0*/  LDC.64 R2, c[0x4][R17] ;  /* 0x0100000011027b82 */ /* 0x0000620000000a00 */
[----:B------:R-:W-:Y:S01]  /*c400*/  ULDC.64 UR6, c[0x4][0xa8] ;  /* 0x01002a0000067ab9 */ /* 0x000fe20000000a00 */
[----:B------:R-:W-:Y:S01]  /*c410*/  ULDC.64 UR8, c[0x4][0xb0] ;  /* 0x01002c0000087ab9 */ /* 0x000fe20000000a00 */
[----:B------:R-:W-:Y:S01]  /*c420*/  ULDC.64 UR4, c[0x4][0x18] ;  /* 0x0100060000047ab9 */ /* 0x000fe20000000a00 */
[----:B------:R-:W-:Y:S02]  /*c430*/  IMAD.U32 R4, RZ, RZ, UR6 ;  /* 0x00000006ff047e24 */ /* 0x000fe4000f8e00ff */
        /* <DEDUP_REMOVED lines=9> */
[----:B-1----:R-:W-:Y:S05]  /*c4d0*/  CALL.ABS.NOINC R2 ;  /* 0x0000000002007343 */ /* 0x002fea0003c00000 */
.L_x_223:
[----:B------:R-:W2:Y:S01]  /*c4e0*/  LDL R2, [R1+0x24] ;  /* 0x0000240001027983 */ /* 0x000ea20000100800 */
[----:B------:R-:W-:-:S03]  /*c4f0*/  ULDC.64 UR4, c[0x0][0x9f8] ;  /* 0x00027e0000047ab9 */ /* 0x000fc60000000a00 */
[----:B-1----:R-:W3:Y:S01]  /*c500*/  LDL R0, [R1+0x14] ;  /* 0x0000140001007983 */ /* 0x002ee20000100800 */
[----:B------:R-:W-:Y:S01]  /*c510*/  ISETP.NE.U32.AND P0, PT, RZ, UR4, PT ;  /* 0x00000004ff007c0c */ /* 0x000fe2000bf05070 */
[----:B------:R-:W-:-:S03]  /*c520*/  ULDC.64 UR6, c[0x0][0x208] ;  /* 0x0000820000067ab9 */ /* 0x000fc60000000a00 */
[----:B------:R-:W-:Y:S01]  /*c530*/  ISETP.NE.AND.EX P0, PT, RZ, UR5, PT, P0 ;  /* 0x00000005ff007c0c */ /* 0x000fe2000bf05300 */
[----:B--2---:R-:W-:-:S12]  /*c540*/  IMAD.MOV.U32 R17, RZ, RZ, R2 ;  /* 0x000000ffff117224 */ /* 0x004fd800078e0002 */
[----:B------:R-:W3:Y:S02]  /*c550*/  @P0 LDC.64 R2, c[0x0][0x9f8] ;  /* 0x00027e00ff020b82 */ /* 0x000ee40000000a00 */
[----:B---3--:R-:W-:-:S05]  /*c560*/  @P0 IMAD.WIDE R2, R0, 0x4, R2 ;  /* 0x0000000400020825 */ /* 0x008fca00078e0202 */
[----:B------:R0:W2:Y:S01]  /*c570*/  @P0 LDG.E R0, desc[UR6][R2.64] ;  /* 0x0000000602000981 */ /* 0x0000a2000c1e1900 */
[----:B------:R-:W-:Y:S01]  /*c580*/  VIADD R9, R17, 0xffffffff ;  /* 0xffffffff11097836 */ /* 0x000fe20000000000 */
[----:B------:R-:W-:Y:S01]  /*c590*/  UMOV UR4, 0xffffffff ;  /* 0xffffffff00047882 */ /* 0x000fe20000000000 */
[----:B------:R-:W-:-:S03]  /*c5a0*/  LOP3.LUT R18, R18, 0xfffffffb, RZ, 0xc0, !PT ;  /* 0xfffffffb12127812 */ /* 0x000fc600078ec0ff */
[----:B------:R1:W-:Y:S01]  /*c5b0*/  STL [R1+0x20], R9 ;  /* 0x0000200901007387 */ /* 0x0003e20000100800 */
[----:B0-----:R-:W0:Y:S02]  /*c5c0*/  LDC.64 R2, c[0x0][0x418] ;  /* 0x00010600ff027b82 */ /* 0x001e240000000a00 */
[----:B0-----:R-:W-:-:S04]  /*c5d0*/  ISETP.NE.U32.AND P0, PT, R2, RZ, PT ;  /* 0x000000ff0200720c */ /* 0x001fc80003f05070 */
[----:B------:R-:W-:-:S13]  /*c5e0*/  ISETP.NE.AND.EX P1, PT, R3, RZ, PT, P0 ;  /* 0x000000ff0300720c */ /* 0x000fda0003f25300 */
[----:B------:R-:W-:Y:S02]  /*c5f0*/  @P1 LOP3.LUT R18, R18, 0x4, RZ, 0xfc, !PT ;  /* 0x0000000412121812 */ /* 0x000fe400078efcff */
[----:B--2---:R-:W-:Y:S01]  /*c600*/  SHF.R.S32.HI R8, RZ, 0x1f, R0 ;  /* 0x0000001fff087819 */ /* 0x004fe20000011400 */
[----:B------:R1:W-:Y:S01]  /*c610*/  STL [R1+0x8], R0 ;  /* 0x0000080001007387 */ /* 0x0003e20000100800 */
[----:B------:R-:W-:-:S03]  /*c620*/  SEL R17, R0, RZ, !P1 ;  /* 0x000000ff00117207 */ /* 0x000fc60004800000 */
[----:B------:R1:W-:Y:S01]  /*c630*/  STL [R1+0xc], R8 ;  /* 0x00000c0801007387 */ /* 0x0003e20000100800 */
[----:B------:R-:W-:Y:S05]  /*c640*/  BRA.DIV UR4, `(.L_x_225) ;  /* 0x0000004604447947 */ /* 0x000fea000b800000 */
[----:B------:R-:W0:Y:S02]  /*c650*/  S2R R4, SR_TID.X ;  /* 0x0000000000047919 */ /* 0x000e240000002100 */
[----:B0-----:R-:W-:-:S04]  /*c660*/  SHF.R.U32.HI R4, RZ, 0x5, R4 ;  /* 0x00000005ff047819 */ /* 0x001fc80000011604 */
[----:B------:R-:W-:-:S05]  /*c670*/  LOP3.LUT R4, R4, 0x3, RZ, 0xc0, !PT ;  /* 0x0000000304047812 */ /* 0x000fca00078ec0ff */
[----:B------:R0:W2:Y:S02]  /*c680*/  SHFL.IDX PT, R14, R4, RZ, 0x1f ;  /* 0x00001fff040e7589 */ /* 0x0000a400000e0000 */
.L_x_325:
[----:B--2---:R-:W-:Y:S02]  /*c690*/  ISETP.NE.AND P0, PT, R14, RZ, PT ;  /* 0x000000ff0e00720c */ /* 0x004fe40003f05270 */
[----:B------:R-:W-:Y:S02]  /*c6a0*/  PLOP3.LUT P2, PT, PT, PT, PT, 0x8, 0x0 ;  /* 0x000000000000781c */ /* 0x000fe40003f4e170 */
[----:B------:R-:W-:-:S11]  /*c6b0*/  LOP3.LUT R18, R18, 0xfffffff7, RZ, 0xc0, !PT ;  /* 0xfffffff712127812 */ /* 0x000fd600078ec0ff */
[----:B------:R-:W-:Y:S01]  /*c6c0*/  @P2 LOP3.LUT R18, R18, 0x8, RZ, 0xfc, !PT ;  /* 0x0000000812122812 */ /* 0x000fe200078efcff */
[----:B------:R-:W-:Y:S06]  /*c6d0*/  @P0 BRA `(.L_x_226) ;  /* 0x0000000400500947 */ /* 0x000fec0003800000 */
[----:B------:R-:W-:-:S03]  /*c6e0*/  UMOV UR4, 0xffffffff ;  /* 0xffffffff00047882 */ /* 0x000fc60000000000 */
[----:B------:R-:W-:Y:S05]  /*c6f0*/  BRA.DIV UR4, `(.L_x_227) ;  /* 0x00000046044c7947 */ /* 0x000fea000b800000 */
[----:B------:R-:W-:-:S13]  /*c700*/  ELECT P6, URZ, PT ;  /* 0x00000000003f782f */ /* 0x000fda00038c0000 */
.L_x_328:
[----:B------:R-:W-:Y:S05]  /*c710*/  @!P6 BRA `(.L_x_226) ;  /* 0x000000040040e947 */ /* 0x000fea0003800000 */
[----:B------:R2:W-:Y:S01]  /*c720*/  STL [R1+0x4], R9 ;  /* 0x0000040901007387 */ /* 0x0005e20000100800 */
[----:B------:R-:W-:Y:S05]  /*c730*/  @!P1 BRA `(.L_x_228) ;  /* 0x00000000004c9947 */ /* 0x000fea0003800000 */
[----:B------:R-:W3:Y:S01]  /*c740*/  LDC R7, c[0x0][0x43c] ;  /* 0x00010f00ff077b82 */ /* 0x000ee20000000800 */
[----:B------:R-:W-:Y:S01]  /*c750*/  ULDC.64 UR4, c[0x0][0x428] ;  /* 0x00010a0000047ab9 */ /* 0x000fe20000000a00 */
[----:B------:R-:W-:Y:S01]  /*c760*/  ULDC.64 UR6, c[0x0][0x208] ;  /* 0x0000820000067ab9 */ /* 0x000fe20000000a00 */
[----:B---3--:R-:W-:-:S13]  /*c770*/  ISETP.NE.AND P0, PT, R7, 0x1, PT ;  /* 0x000000010700780c */ /* 0x008fda0003f05270 */
[----:B0-----:R-:W0:Y:S02]  /*c780*/  @P0 LDC.64 R4, c[0x0][0x440] ;  /* 0x00011000ff040b82 */ /* 0x001e240000000a00 */
[----:B0-----:R-:W-:-:S04]  /*c790*/  @P0 IMAD.HI.U32 R6, R9, R4, RZ ;  /* 0x0000000409060227 */ /* 0x001fc800078e00ff */
[----:B------:R-:W-:Y:S01]  /*c7a0*/  IMAD.MOV.U32 R4, RZ, RZ, R9 ;  /* 0x000000ffff047224 */ /* 0x000fe200078e0009 */
[----:B------:R-:W-:-:S05]  /*c7b0*/  @P0 SHF.R.U32.HI R4, RZ, R5, R6 ;  /* 0x00000005ff040219 */ /* 0x000fca0000011606 */
[----:B------:R-:W-:-:S04]  /*c7c0*/  IMAD.MOV R5, RZ, RZ, -R4 ;  /* 0x000000ffff057224 */ /* 0x000fc800078e0a04 */
[----:B------:R-:W-:Y:S01]  /*c7d0*/  IMAD R6, R7, R5, R9 ;  /* 0x0000000507067224 */ /* 0x000fe200078e0209 */
[----:B------:R-:W-:-:S04]  /*c7e0*/  SHF.R.S32.HI R5, RZ, 0x1f, R4 ;  /* 0x0000001fff057819 */ /* 0x000fc80000011404 */
[----:B------:R0:W-:Y:S01]  /*c7f0*/  STL [R1+0x4], R6 ;  /* 0x0000040601007387 */ /* 0x0001e20000100800 */
[----:B------:R-:W-:-:S03]  /*c800*/  IMAD.WIDE.U32 R4, R0, UR4, R4 ;  /* 0x0000000400047c25 */ /* 0x000fc6000f8e0004 */
[----:B------:R-:W-:Y:S01]  /*c810*/  LEA R2, P0, R4, R2, 0x2 ;  /* 0x0000000204027211 */ /* 0x000fe200078010ff */
[----:B0-----:R-:W-:-:S04]  /*c820*/  IMAD R6, R8, UR4, RZ ;  /* 0x0000000408067c24 */ /* 0x001fc8000f8e02ff */
[----:B-1----:R-:W-:-:S04]  /*c830*/  IMAD R0, R0, UR5, R6 ;  /* 0x0000000500007c24 */ /* 0x002fc8000f8e0206 */
[----:B------:R-:W-:-:S05]  /*c840*/  IMAD.IADD R0, R5, 0x1, R0 ;  /* 0x0000000105007824 */ /* 0x000fca00078e0200 */
[----:B------:R-:W-:-:S05]  /*c850*/  LEA.HI.X R3, R4, R3, R0, 0x2, P0 ;  /* 0x0000000304037211 */ /* 0x000fca00000f1400 */
[----:B------:R3:W5:Y:S02]  /*c860*/  LDG.E R0, desc[UR6][R2.64] ;  /* 0x0000000602007981 */ /* 0x000764000c1e1900 */
.L_x_228:
[----:B---3--:R-:W3:Y:S01]  /*c870*/  LDL R3, [R1] ;  /* 0x0000000001037983 */ /* 0x008ee20000100800 */
[----:B------:R-:W-:Y:S02]  /*c880*/  LEA R2, R19, UR36, 0x3 ;  /* 0x0000002413027c11 */ /* 0x000fe4000f8e18ff */
[----:B---3--:R-:W-:-:S04]  /*c890*/  SHF.L.U32 R3, R3, 0x1f, RZ ;  /* 0x0000001f03037819 */ /* 0x008fc800000006ff */
[----:B------:R-:W3:Y:S02]  /*c8a0*/  SYNCS.PHASECHK.TRANS64.TRYWAIT P0, [R2+URZ+0x36840], R3 ;  /* 0x03684003020075a7 */ /* 0x000ee4000800017f */
[----:B---3--:R-:W-:Y:S05]  /*c8b0*/  @!P0 BRA `(.L_x_229) ;  /* 0x0000004000fc8947 */ /* 0x008fea0003800000 */
.L_x_329:
[----:B0-----:R-:W4:Y:S01]  /*c8c0*/  LDL R4, [R1+0x18] ;  /* 0x0000180001047983 */ /* 0x001f220000100800 */
[----:B------:R-:W0:Y:S02]  /*c8d0*/  S2R R5, SR_TID.X ;  /* 0x0000000000057919 */ /* 0x000e240000002100 */
[----:B0-----:R-:W-:-:S04]  /*c8e0*/  LOP3.LUT R5, R5, 0x7f, RZ, 0xc0, !PT ;  /* 0x0000007f05057812 */ /* 0x001fc800078ec0ff */
[----:B------:R-:W-:-:S13]  /*c8f0*/  ISETP.NE.AND P0, PT, R5, RZ, PT ;  /* 0x000000ff0500720c */ /* 0x000fda0003f05270 */
[----:B---3--:R-:W-:-:S04]  /*c900*/  @!P0 IMAD.MOV.U32 R3, RZ, RZ, 0xa800 ;  /* 0x0000a800ff038424 */ /* 0x008fc800078e00ff */
[----:B------:R4:W-:Y:S02]  /*c910*/  @!P0 SYNCS.ARRIVE.TRANS64 RZ, [R2+URZ+0x36830], R3 ;  /* 0x0368300302ff89a7 */ /* 0x0009e4000800003f */
[----:B----4-:R-:W-:-:S04]  /*c920*/  PRMT R3, R4, 0x9910, RZ ;  /* 0x0000991004037816 */ /* 0x010fc800000000ff */
[----:B------:R-:W-:-:S13]  /*c930*/  ISETP.NE.AND P0, PT, R3, 0x2, PT ;  /* 0x000000020300780c */ /* 0x000fda0003f05270 */
[----:B------:R-:W-:Y:S05]  /*c940*/  @P0 BRA `(.L_x_230) ;  /* 0x0000000000040947 */ /* 0x000fea0003800000 */
[----:B------:R-:W-:Y:S01]  /*c950*/  BPT.TRAP 0x1 ;  /* 0x000000040000795c */ /* 0x000fe20000300000 */
.L_x_230:
[----:B------:R-:W-:-:S13]  /*c960*/  LOP3.LUT P0, RZ, R18, 0x2, RZ, 0xc0, !PT ;  /* 0x0000000212ff7812 */ /* 0x000fda000780c0ff */
[----:B------:R-:W-:Y:S05]  /*c970*/  @P0 BRA `(.L_x_231) ;  /* 0x0000000000040947 */ /* 0x000fea0003800000 */
[----:B------:R-:W-:Y:S01]  /*c980*/  BPT.TRAP 0x1 ;  /* 0x000000040000795c */ /* 0x000fe20000300000 */
.L_x_231:
[----:B------:R-:W3:Y:S01]  /*c990*/  LDL R4, [R1+0x4] ;  /* 0x0000040001047983 */ /* 0x000ee20000100800 */
[----:B------:R-:W-:Y:S01]  /*c9a0*/  R2UR UR14, R2 ;  /* 0x00000000020e72ca */ /* 0x000fe200000e0000 */
[----:B------:R-:W-:Y:S01]  /*c9b0*/  UIADD3 UR4, UP0, UR38, 0x370, URZ ;  /* 0x0000037026047890 */ /* 0x000fe2000ff1e03f */
[----:B------:R-:W-:Y:S01]  /*c9c0*/  R2UR UR12, R16 ;  /* 0x00000000100c72ca */ /* 0x000fe200000e0000 */
[----:B------:R-:W0:Y:S01]  /*c9d0*/  S2R R5, SR_CgaCtaId ;  /* 0x0000000000057919 */ /* 0x000e220000008800 */
[----:B-----5:R-:W-:Y:S01]  /*c9e0*/  R2UR UR13, R0 ;  /* 0x00000000000d72ca */ /* 0x020fe200000e0000 */
[----:B------:R-:W-:Y:S01]  /*c9f0*/  UMOV UR10, URZ ;  /* 0x0000003f000a7c82 */ /* 0x000fe20008000000 */
[----:B------:R-:W-:Y:S01]  /*ca00*/  UMOV UR18, 0x30000 ;  /* 0x0003000000127882 */ /* 0x000fe20000000000 */
[----:B------:R-:W4:Y:S01]  /*ca10*/  S2R R3, SR_CgaCtaId ;  /* 0x0000000000037919 */ /* 0x000f220000008800 */
[----:B------:R-:W-:Y:S01]  /*ca20*/  UMOV UR6, 0x0 ;  /* 0x0000000000067882 */ /* 0x000fe20000000000 */
[----:B------:R-:W-:Y:S01]  /*ca30*/  UMOV UR7, 0x14f00000 ;  /* 0x14f0000000077882 */ /* 0x000fe20000000000 */
[----:B------:R-:W-:Y:S01]  /*ca40*/  UMOV UR16, 0x40 ;  /* 0x0000004000107882 */ /* 0x000fe20000000000 */
[----:B------:R-:W-:Y:S01]  /*ca50*/  PLOP3.LUT P0, PT, PT, PT, PT, 0x80, 0x0 ;  /* 0x000000000000781c */ /* 0x000fe20003f0f070 */
[----:B------:R-:W-:Y:S01]  /*ca60*/  IMAD.MOV.U32 R17, RZ, RZ, R0 ;  /* 0x000000ffff117224 */ /* 0x000fe200078e0000 */
[----:B------:R-:W-:-:S11]  /*ca70*/  LOP3.LUT R18, R18, 0xfffffff7, RZ, 0xc0, !PT ;  /* 0xfffffff712127812 */ /* 0x000fd600078ec0ff */
[----:B------:R-:W-:Y:S02]  /*ca80*/  @P0 LOP3.LUT R18, R18, 0x8, RZ, 0xfc, !PT ;  /* 0x0000000812120812 */ /* 0x000fe400078efcff */
[----:B0-----:R-:W-:Y:S02]  /*ca90*/  LOP3.LUT R5, R5, 0x1, RZ, 0xc0, !PT ;  /* 0x0000000105057812 */ /* 0x001fe400078ec0ff */
[----:B----4-:R-:W-:-:S03]  /*caa0*/  LOP3.LUT R3, R3, 0x1, RZ, 0xc0, !PT ;  /* 0x0000000103037812 */ /* 0x010fc600078ec0ff */
[----:B------:R-:W-:-:S04]  /*cab0*/  IMAD R5, R5, 0xe00, RZ ;  /* 0x00000e0005057824 */ /* 0x000fc800078e02ff */
[----:B------:R-:W-:Y:S02]  /*cac0*/  IMAD R2, R19, 0x5400, R5 ;  /* 0x0000540013027824 */ /* 0x000fe400078e0205 */
[----:B------:R-:W-:-:S03]  /*cad0*/  IMAD R3, R3, 0x38, RZ ;  /* 0x0000003803037824 */ /* 0x000fc600078e02ff */
[----:B------:R-:W-:Y:S02]  /*cae0*/  R2UR UR5, R2 ;  /* 0x00000000020572ca */ /* 0x000fe400000e0000 */
[----:B------:R-:W-:-:S11]  /*caf0*/  R2UR UR9, R3 ;  /* 0x00000000030972ca */ /* 0x000fd600000e0000 */
[----:B------:R-:W-:Y:S02]  /*cb00*/  ULEA UR8, UR5, UR36, 0x1 ;  /* 0x0000002405087291 */ /* 0x000fe4000f8e083f */
[----:B------:R-:W-:Y:S02]  /*cb10*/  UIADD3.X UR5, URZ, UR39, URZ, UP0, !UPT ;  /* 0x000000273f057290 */ /* 0x000fe400087fe43f */
[----:B------:R-:W-:Y:S02]  /*cb20*/  UIADD3 UR15, UR8, 0x24c00, URZ ;  /* 0x00024c00080f7890 */ /* 0x000fe4000fffe03f */
[----:B------:R-:W-:Y:S01]  /*cb30*/  UIADD3 UR17, UR8, 0x28400, URZ ;  /* 0x0002840008117890 */ /* 0x000fe2000fffe03f */
[----:B---3--:R-:W-:-:S13]  /*cb40*/  R2UR UR11, R4 ;  /* 0x00000000040b72ca */ /* 0x008fda00000e0000 */
[----:B------:R-:W-:Y:S02]  /*cb50*/  UIMAD UR11, UR11, 0x70, UR9 ;  /* 0x000000700b0b78a4 */ /* 0x000fe4000f8e0209 */
[----:B------:R-:W-:Y:S02]  /*cb60*/  UIADD3 UR9, UR14, 0x36830, URZ ;  /* 0x000368300e097890 */ /* 0x000fe4000fffe03f */
[----:B------:R-:W-:-:S07]  /*cb70*/  UIADD3 UR14, UR8, 0x21400, URZ ;  /* 0x00021400080e7890 */ /* 0x000fce000fffe03f */
[----:B------:R-:W-:Y:S01]  /*cb80*/  UMOV UR8, UR14 ;  /* 0x0000000e00087c82 */ /* 0x000fe20008000000 */
[----:B------:R-:W-:Y:S01]  /*cb90*/  UMOV UR14, 0x80 ;  /* 0x00000080000e7882 */ /* 0x000fe20000000000 */
[----:B------:R0:W-:Y:S02]  /*cba0*/  UTMALDG.4D.MULTICAST [UR8], [UR4], UR18, desc[UR6] ;  /* 0x00000608040073b4 */ /* 0x0001e40008019812 */
[----:B0-----:R-:W-:Y:S01]  /*cbb0*/  UMOV UR8, UR15 ;  /* 0x0000000f00087c82 */ /* 0x001fe20008000000 */
[----:B------:R-:W-:Y:S02]  /*cbc0*/  UMOV UR10, UR16 ;  /* 0x00000010000a7c82 */ /* 0x000fe40008000000 */
[----:B------:R0:W-:Y:S02]  /*cbd0*/  UTMALDG.4D.MULTICAST [UR8], [UR4], UR18, desc[UR6] ;  /* 0x00000608040073b4 */ /* 0x0001e40008019812 */
[----:B0-----:R-:W-:Y:S01]  /*cbe0*/  UMOV UR8, UR17 ;  /* 0x0000001100087c82 */ /* 0x001fe20008000000 */
[----:B------:R-:W-:-:S02]  /*cbf0*/  UMOV UR10, UR14 ;  /* 0x0000000e000a7c82 */ /* 0x000fc40008000000 */
[----:B------:R3:W-:Y:S02]  /*cc00*/  UTMALDG.4D.MULTICAST [UR8], [UR4], UR18, desc[UR6] ;  /* 0x00000608040073b4 */ /* 0x0007e40008019812 */
[----:B---3--:R-:W-:Y:S01]  /*cc10*/  NOP ;  /* 0x0000000000007918 */ /* 0x008fe20000000000 */
.L_x_226:
        /* <DEDUP_REMOVED lines=10> */
[----:B0-----:R-:W-:Y:S02]  /*ccc0*/  IMAD.U32 R4, RZ, RZ, UR6 ;  /* 0x00000006ff047e24 */ /* 0x001fe4000f8e00ff */
[----:B------:R-:W0:Y:S01]  /*ccd0*/  LDC.64 R2, c[0x4][R2] ;  /* 0x0100000002027b82 */ /* 0x000e220000000a00 */
[----:B------:R-:W-:Y:S02]  /*cce0*/  IMAD.U32 R5, RZ, RZ, UR7 ;  /* 0x00000007ff057e24 */ /* 0x000fe4000f8e00ff */
[----:B------:R-:W-:Y:S02]  /*ccf0*/  IMAD.U32 R6, RZ, RZ, UR8 ;  /* 0x00000008ff067e24 */ /* 0x000fe4000f8e00ff */
[----:B------:R-:W-:-:S02]  /*cd00*/  IMAD.U32 R7, RZ, RZ, UR9 ;  /* 0x00000009ff077e24 */ /* 0x000fc4000f8e00ff */
[----:B------:R-:W-:Y:S02]  /*cd10*/  IMAD.U32 R10, RZ, RZ, UR4 ;  /* 0x00000004ff0a7e24 */ /* 0x000fe4000f8e00ff */
[----:B------:R-:W-:Y:S02]  /*cd20*/  IMAD.U32 R11, RZ, RZ, UR5 ;  /* 0x00000005ff0b7e24 */ /* 0x000fe4000f8e00ff */
[----:B-1----:R-:W-:Y:S02]  /*cd30*/  IMAD.MOV.U32 R8, RZ, RZ, 0x70 ;  /* 0x00000070ff087424 */ /* 0x002fe400078e00ff */
[----:B------:R-:W-:Y:S02]  /*cd40*/  IMAD.MOV.U32 R12, RZ, RZ, 0x1 ;  /* 0x00000001ff0c7424 */ /* 0x000fe400078e00ff */
[----:B------:R-:W-:-:S07]  /*cd50*/  IMAD.MOV.U32 R13, RZ, RZ, RZ ;  /* 0x000000ffff0d7224 */ /* 0x000fce00078e00ff */
[----:B------:R-:W-:-:S07]  /*cd60*/  LEPC R20, `(.L_x_232) ;  /* 0x000000001014794e */ /* 0x000fce0000000000 */
[----:B0-2---:R-:W-:Y:S05]  /*cd70*/  CALL.ABS.NOINC R2 ;  /* 0x0000000002007343 */ /* 0x005fea0003c00000 */
.L_x_232:
[----:B0-----:R-:W3:Y:S01]  /*cd80*/  LDL.LU R4, [R1+0x14] ;  /* 0x0000140001047983 */ /* 0x001ee20000300800 */
[----:B-1----:R-:W-:Y:S01]  /*cd90*/  SHF.R.S32.HI R0, RZ, 0x1f, R16 ;  /* 0x0000001fff007819 */ /* 0x002fe20000011410 */
[----:B------:R-:W-:Y:S01]  /*cda0*/  ULDC.64 UR4, c[0x0][0x2d8] ;  /* 0x0000b60000047ab9 */ /* 0x000fe20000000a00 */
[----:B------:R-:W0:Y:S01]  /*cdb0*/  LDC R8, c[0x0][0x448] ;  /* 0x00011200ff087b82 */ /* 0x000e220000000800 */
[----:B------:R-:W4:Y:S04]  /*cdc0*/  LDL.LU R7, [R1+0x1c] ;  /* 0x00001c0001077983 */ /* 0x000f280000300800 */
[----:B------:R-:W2:Y:S01]  /*cdd0*/  LDL R5, [R1+0x28] ;  /* 0x0000280001057983 */ /* 0x000ea20000100800 */
        /* <DEDUP_REMOVED lines=9> */
[----:B------:R-:W-:Y:S02]  /*ce70*/  LOP3.LUT R10, R10, 0x38, RZ, 0xc0, !PT ;  /* 0x000000380a0a7812 */ /* 0x000fe400078ec0ff */
[----:B---3--:R-:W-:Y:S01]  /*ce80*/  SHF.R.S32.HI R0, RZ, 0x1f, R4 ;  /* 0x0000001fff007819 */ /* 0x008fe20000011404 */
[----:B------:R-:W-:-:S04]  /*ce90*/  IMAD.WIDE.U32 R2, R4, UR4, R2 ;  /* 0x0000000404027c25 */ /* 0x000fc8000f8e0002 */
[----:B------:R-:W-:Y:S01]  /*cea0*/  IMAD R0, R0, UR4, RZ ;  /* 0x0000000400007c24 */ /* 0x000fe2000f8e02ff */
[----:B------:R-:W-:-:S03]  /*ceb0*/  ULDC UR4, c[0x0][0xc38] ;  /* 0x00030e0000047ab9 */ /* 0x000fc60000000800 */
[----:B------:R-:W-:Y:S02]  /*cec0*/  IMAD R0, R4, UR5, R0 ;  /* 0x0000000504007c24 */ /* 0x000fe4000f8e0200 */
[----:B------:R-:W1:Y:S02]  /*ced0*/  S2R R4, SR_TID.X ;  /* 0x0000000000047919 */ /* 0x000e640000002100 */
[----:B------:R-:W-:Y:S02]  /*cee0*/  IMAD.IADD R3, R3, 0x1, R0 ;  /* 0x0000000103037824 */ /* 0x000fe400078e0200 */
[----:B----4-:R-:W-:Y:S02]  /*cef0*/  IMAD.MOV R0, RZ, RZ, -R7 ;  /* 0x000000ffff007224 */ /* 0x010fe400078e0a07 */
[----:B------:R-:W3:Y:S02]  /*cf00*/  @P0 LDC R7, c[0x0][0x450] ;  /* 0x00011400ff070b82 */ /* 0x000ee40000000800 */
[----:B--2---:R-:W-:Y:S01]  /*cf10*/  IMAD R0, R0, UR4, R5 ;  /* 0x0000000400007c24 */ /* 0x004fe2000f8e0205 */
        /* <DEDUP_REMOVED lines=8> */
[----:B------:R-:W-:-:S05]  /*cfa0*/  LOP3.LUT R0, R4, R5, RZ, 0xfc, !PT ;  /* 0x0000000504007212 */ /* 0x000fca00078efcff */
[----:B0-----:R-:W-:-:S04]  /*cfb0*/  @P0 IMAD.HI.U32 R6, R0, R6, RZ ;  /* 0x0000000600060227 */ /* 0x001fc800078e00ff */
[----:B------:R-:W-:Y:S01]  /*cfc0*/  IMAD.MOV.U32 R4, RZ, RZ, R0 ;  /* 0x000000ffff047224 */ /* 0x000fe200078e0000 */
[----:B---3--:R-:W-:-:S05]  /*cfd0*/  @P0 SHF.R.U32.HI R4, RZ, R7, R6 ;  /* 0x00000007ff040219 */ /* 0x008fca0000011606 */
[----:B------:R-:W-:Y:S02]  /*cfe0*/  IMAD.MOV R6, RZ, RZ, -R4 ;  /* 0x000000ffff067224 */ /* 0x000fe400078e0a04 */
[----:B------:R-:W-:-:S04]  /*cff0*/  IMAD.WIDE.U32 R2, R4, UR4, R2 ;  /* 0x0000000404027c25 */ /* 0x000fc8000f8e0002 */
[----:B------:R-:W-:Y:S01]  /*d000*/  IMAD R0, R8, R6, R0 ;  /* 0x0000000608007224 */ /* 0x000fe200078e0200 */
[----:B------:R-:W-:-:S05]  /*d010*/  SHF.R.S32.HI R6, RZ, 0x1f, R4 ;  /* 0x0000001fff067819 */ /* 0x000fca0000011404 */
[----:B------:R-:W-:Y:S02]  /*d020*/  IMAD R6, R6, UR4, RZ ;  /* 0x0000000406067c24 */ /* 0x000fe4000f8e02ff */
[----:B-1----:R-:W-:Y:S02]  /*d030*/  IMAD.SHL.U32 R9, R9, 0x8, RZ ;  /* 0x0000000809097824 */ /* 0x002fe400078e00ff */
[----:B------:R-:W-:Y:S01]  /*d040*/  IMAD R4, R4, UR5, R6 ;  /* 0x0000000504047c24 */ /* 0x000fe2000f8e0206 */
[----:B------:R-:W-:Y:S02]  /*d050*/  ULDC.64 UR4, c[0x0][0x2c8] ;  /* 0x0000b20000047ab9 */ /* 0x000fe40000000a00 */
[----:B------:R-:W-:Y:S01]  /*d060*/  LOP3.LUT R9, R9, 0x38, RZ, 0xc0, !PT ;  /* 0x0000003809097812 */ /* 0x000fe200078ec0ff */
[----:B------:R-:W-:Y:S01]  /*d070*/  IMAD.IADD R3, R3, 0x1, R4 ;  /* 0x0000000103037824 */ /* 0x000fe200078e0204 */
[----:B------:R-:W-:Y:S02]  /*d080*/  SHF.R.S32.HI R4, RZ, 0x1f, R0 ;  /* 0x0000001fff047819 */ /* 0x000fe40000011400 */
[C---:B------:R-:W-:Y:S01]  /*d090*/  LOP3.LUT R11, R9.reuse, 0x40, RZ, 0xfc, !PT ;  /* 0x00000040090b7812 */ /* 0x040fe200078efcff */
[----:B------:R-:W-:Y:S01]  /*d0a0*/  IMAD.WIDE.U32 R2, R0, UR4, R2 ;  /* 0x0000000400027c25 */ /* 0x000fe2000f8e0002 */
[----:B------:R-:W-:-:S03]  /*d0b0*/  LOP3.LUT R9, R9, 0x80, RZ, 0xfc, !PT ;  /* 0x0000008009097812 */ /* 0x000fc600078efcff */
[----:B------:R-:W-:-:S04]  /*d0c0*/  IMAD R4, R4, UR4, RZ ;  /* 0x0000000404047c24 */ /* 0x000fc8000f8e02ff */
[----:B------:R-:W-:Y:S01]  /*d0d0*/  IMAD R4, R0, UR5, R4 ;  /* 0x0000000500047c24 */ /* 0x000fe2000f8e0204 */
[----:B------:R-:W-:Y:S02]  /*d0e0*/  ULDC.64 UR4, c[0x0][0x280] ;  /* 0x0000a00000047ab9 */ /* 0x000fe40000000a00 */
[----:B------:R-:W-:Y:S01]  /*d0f0*/  LEA R0, P0, R2, UR4, 0x1 ;  /* 0x0000000402007c11 */ /* 0x000fe2000f8008ff */
[----:B------:R-:W-:Y:S01]  /*d100*/  ULDC UR4, c[0x0][0x2b8] ;  /* 0x0000ae0000047ab9 */ /* 0x000fe20000000800 */
[----:B------:R-:W-:Y:S01]  /*d110*/  IMAD.IADD R3, R3, 0x1, R4 ;  /* 0x0000000103037824 */ /* 0x000fe200078e0204 */
[----:B------:R-:W-:Y:S02]  /*d120*/  ISETP.GE.AND P1, PT, R9, UR4, PT ;  /* 0x0000000409007c0c */ /* 0x000fe4000bf26270 */
[----:B------:R0:W5:Y:S01]  /*d130*/  LDL R9, [R1+0x10] ;  /* 0x0000100001097983 */ /* 0x0001620000100800 */
[----:B------:R-:W-:Y:S02]  /*d140*/  ISETP.GE.AND P3, PT, R10, UR4, PT ;  /* 0x000000040a007c0c */ /* 0x000fe4000bf66270 */
[----:B------:R-:W-:-:S02]  /*d150*/  LEA.HI.X R2, R2, UR5, R3, 0x1, P0 ;  /* 0x0000000502027c11 */ /* 0x000fc400080f0c03 */
[----:B------:R-:W-:Y:S01]  /*d160*/  ISETP.GE.AND P0, PT, R11, UR4, PT ;  /* 0x000000040b007c0c */ /* 0x000fe2000bf06270 */
[----:B------:R-:W-:-:S03]  /*d170*/  UMOV UR4, 0xffffffff ;  /* 0xffffffff00047882 */ /* 0x000fc60000000000 */
[----:B0-----:R-:W-:Y:S09]  /*d180*/  BRA.DIV UR4, `(.L_x_233) ;  /* 0x0000003a04dc7947 */ /* 0x001ff2000b800000 */
[----:B------:R-:W0:Y:S01]  /*d190*/  S2R R6, SR_TID.X ;  /* 0x0000000000067919 */ /* 0x000e220000002100 */
[----:B------:R-:W-:Y:S01]  /*d1a0*/  ULDC UR4, c[0x0][0x288] ;  /* 0x0000a20000047ab9 */ /* 0x000fe20000000800 */
[----:B------:R-:W-:Y:S01]  /*d1b0*/  ULDC.64 UR6, c[0x0][0x208] ;  /* 0x0000820000067ab9 */ /* 0x000fe20000000a00 */
[----:B------:R-:W-:Y:S01]  /*d1c0*/  IMAD R3, R8, UR4, RZ ;  /* 0x0000000408037c24 */ /* 0x000fe2000f8e02ff */
[----:B------:R-:W1:Y:S01]  /*d1d0*/  SHFL.IDX PT, R7, R0, RZ, 0x181f ;  /* 0x00181fff00077589 */ /* 0x000e6200000e0000 */
[----:B0-----:R-:W-:-:S04]  /*d1e0*/  LOP3.LUT R6, R6, 0x7f, RZ, 0xc0, !PT ;  /* 0x0000007f06067812 */ /* 0x001fc800078ec0ff */
[----:B------:R-:W-:Y:S02]  /*d1f0*/  SHF.R.U32.HI R11, RZ, 0x3, R6 ;  /* 0x00000003ff0b7819 */ /* 0x000fe40000011606 */
[----:B------:R-:W0:Y:S03]  /*d200*/  SHFL.IDX PT, R6, R2, RZ, 0x181f ;  /* 0x00181fff02067589 */ /* 0x000e2600000e0000 */
[----:B------:R-:W-:-:S04]  /*d210*/  IMAD.IADD R4, R11, 0x1, R5 ;  /* 0x000000010b047824 */ /* 0x000fc800078e0205 */
[C---:B------:R-:W-:Y:S01]  /*d220*/  VIADD R5, R4.reuse, 0x10 ;  /* 0x0000001004057836 */ /* 0x040fe20000000000 */
[----:B------:R-:W-:-:S13]  /*d230*/  ISETP.GE.AND P2, PT, R4, R3, PT ;  /* 0x000000030400720c */ /* 0x000fda0003f46270 */
[----:B-1----:R-:W-:-:S05]  /*d240*/  @!P2 LEA R7, P4, R10, R7, 0x1 ;  /* 0x000000070a07a211 */ /* 0x002fca00078808ff */
[----:B0-----:R-:W-:-:S05]  /*d250*/  @!P2 IMAD.X R6, RZ, RZ, R6, P4 ;  /* 0x000000ffff06a224 */ /* 0x001fca00020e0606 */
[----:B------:R-:W-:-:S04]  /*d260*/  @!P2 LOP3.LUT R7, R7, R6, RZ, 0x3c, !PT ;  /* 0x000000060707a212 */ /* 0x000fc800078e3cff */
[----:B------:R-:W-:-:S04]  /*d270*/  @!P2 LOP3.LUT R6, R7, R6, RZ, 0x3c, !PT ;  /* 0x000000060706a212 */ /* 0x000fc800078e3cff */
[----:B------:R-:W-:-:S05]  /*d280*/  @!P2 LOP3.LUT R7, R7, R6, RZ, 0x3c, !PT ;  /* 0x000000060707a212 */ /* 0x000fca00078e3cff */
[----:B------:R-:W-:Y:S01]  /*d290*/  @!PT LDS RZ, [RZ] ;  /* 0x00000000fffff984 */ /* 0x000fe20000000800 */
[----:B-----5:R-:W-:Y:S04]  /*d2a0*/  @!P2 LDGSTS.E.BYPASS.LTC128B.128 [R9+0x15400], desc[UR6][R6.64], !P3 ;  /* 0x154000000609afae */ /* 0x020fe8000d901d46 */
[----:B------:R-:W-:Y:S04]  /*d2b0*/  @!P2 LDGSTS.E.BYPASS.LTC128B.128 [R9+0x19400], desc[UR6][R6.64+0x80], !P0 ;  /* 0x194000800609afae */ /* 0x000fe8000c101d46 */
[----:B------:R0:W-:Y:S01]  /*d2c0*/  @!P2 LDGSTS.E.BYPASS.LTC128B.128 [R9+0x1d400], desc[UR6][R6.64+0x100], !P1 ;  /* 0x1d4001000609afae */ /* 0x0001e2000c901d46 */
[----:B------:R-:W-:-:S03]  /*d2d0*/  ISETP.GE.AND P2, PT, R5, R3, PT ;  /* 0x000000030500720c */ /* 0x000fc60003f46270 */
[----:B------:R-:W1:Y:S04]  /*d2e0*/  SHFL.IDX PT, R5, R0, 0x1, 0x181f ;  /* 0x00381f0000057f89 */ /* 0x000e6800000e0000 */
[----:B0-----:R-:W0:Y:S06]  /*d2f0*/  SHFL.IDX PT, R6, R2, 0x1, 0x181f ;  /* 0x00381f0002067f89 */ /* 0x001e2c00000e0000 */
[----:B-1----:R-:W-:-:S05]  /*d300*/  @!P2 LEA R5, P4, R10, R5, 0x1 ;  /* 0x000000050a05a211 */ /* 0x002fca00078808ff */
[----:B0-----:R-:W-:-:S04]  /*d310*/  @!P2 IMAD.X R6, RZ, RZ, R6, P4 ;  /* 0x000000ffff06a224 */ /* 0x001fc800020e0606 */
[----:B------:R-:W-:Y:S02]  /*d320*/  @!P2 IMAD.MOV.U32 R7, RZ, RZ, R6 ;  /* 0x000000ffff07a224 */ /* 0x000fe400078e0006 */
[----:B------:R-:W-:Y:S02]  /*d330*/  @!P2 IMAD.MOV.U32 R6, RZ, RZ, R5 ;  /* 0x000000ffff06a224 */ /* 0x000fe400078e0005 */
[----:B------:R-:W-:-:S03]  /*d340*/  VIADD R5, R4, 0x20 ;  /* 0x0000002004057836 */ /* 0x000fc60000000000 */
[----:B------:R-:W-:Y:S04]  /*d350*/  @!P2 LDGSTS.E.BYPASS.LTC128B.128 [R9+0x15c00], desc[UR6][R6.64], !P3 ;  /* 0x15c000000609afae */ /* 0x000fe8000d901d46 */
        /* <DEDUP_REMOVED lines=48> */
[----:B------:R-:W-:Y:S04]  /*d660*/  SHFL.IDX PT, R0, R0, 0x7, 0x181f ;  /* 0x00f81f0000007f89 */ /* 0x000fe800000e0000 */
[----:B0-----:R-:W0:Y:S02]  /*d670*/  SHFL.IDX PT, R6, R2, 0x6, 0x181f ;  /* 0x00d81f0002067f89 */ /* 0x001e2400000e0000 */
[----:B-1----:R-:W-:-:S05]  /*d680*/  @!P2 LEA R5, P4, R10, R5, 0x1 ;  /* 0x000000050a05a211 */ /* 0x002fca00078808ff */
[----:B0-----:R-:W-:-:S04]  /*d690*/  @!P2 IMAD.X R6, RZ, RZ, R6, P4 ;  /* 0x000000ffff06a224 */ /* 0x001fc800020e0606 */
[----:B------:R-:W-:Y:S02]  /*d6a0*/  @!P2 IMAD.MOV.U32 R7, RZ, RZ, R6 ;  /* 0x000000ffff07a224 */ /* 0x000fe400078e0006 */
[----:B------:R-:W-:Y:S02]  /*d6b0*/  @!P2 IMAD.MOV.U32 R6, RZ, RZ, R5 ;  /* 0x000000ffff06a224 */ /* 0x000fe400078e0005 */
[----:B------:R0:W1:Y:S04]  /*d6c0*/  SHFL.IDX PT, R5, R2, 0x7, 0x181f ;  /* 0x00f81f0002057f89 */ /* 0x00006800000e0000 */
[----:B------:R0:W-:Y:S04]  /*d6d0*/  @!P2 LDGSTS.E.BYPASS.LTC128B.128 [R9+0x18400], desc[UR6][R6.64], !P3 ;  /* 0x184000000609afae */ /* 0x0001e8000d901d46 */
[----:B------:R0:W-:Y:S04]  /*d6e0*/  @!P2 LDGSTS.E.BYPASS.LTC128B.128 [R9+0x1c400], desc[UR6][R6.64+0x80], !P0 ;  /* 0x1c4000800609afae */ /* 0x0001e8000c101d46 */
[----:B------:R0:W-:Y:S02]  /*d6f0*/  @!P2 LDGSTS.E.BYPASS.LTC128B.128 [R9+0x20400], desc[UR6][R6.64+0x100], !P1 ;  /* 0x204001000609afae */ /* 0x0001e4000c901d46 */
.L_x_346:
[----:B------:R-:W-:Y:S01]  /*d700*/  VIADD R4, R4, 0x70 ;  /* 0x0000007004047836 */ /* 0x000fe20000000000 */
[----:B------:R-:W-:Y:S04]  /*d710*/  BSSY B0, `(.L_x_234) ;  /* 0x000000c000007945 */ /* 0x000fe80003800000 */
[----:B------:R-:W-:-:S13]  /*d720*/  ISETP.GE.AND P2, PT, R4, R3, PT ;  /* 0x000000030400720c */ /* 0x000fda0003f46270 */
[----:B------:R-:W-:Y:S05]  /*d730*/  @P2 BRA `(.L_x_235) ;  /* 0x0000000000242947 */ /* 0x000fea0003800000 */
[----:B0-----:R-:W-:Y:S01]  /*d740*/  LEA R2, P2, R10, R0, 0x1 ;  /* 0x000000000a027211 */ /* 0x001fe200078408ff */
[----:B------:R-:W-:-:S04]  /*d750*/  ULDC.64 UR4, c[0x0][0x208] ;  /* 0x0000820000047ab9 */ /* 0x000fc80000000a00 */
[----:B-1----:R-:W-:-:S05]  /*d760*/  IMAD.X R3, RZ, RZ, R5, P2 ;  /* 0x000000ffff037224 */ /* 0x002fca00010e0605 */
[----:B------:R-:W-:Y:S01]  /*d770*/  @!PT LDS RZ, [RZ] ;  /* 0x00000000fffff984 */ /* 0x000fe20000000800 */
[----:B------:R-:W-:Y:S01]  /*d780*/  @!PT LDS RZ, [RZ] ;  /* 0x00000000fffff984 */ /* 0x000fe20000000800 */
[----:B------:R-:W-:Y:S01]  /*d790*/  @!PT LDS RZ, [RZ] ;  /* 0x00000000fffff984 */ /* 0x000fe20000000800 */
[----:B------:R2:W-:Y:S04]  /*d7a0*/  LDGSTS.E.BYPASS.LTC128B.128 [R9+0x18c00], desc[UR4][R2.64], !P3 ;  /* 0x18c0000002097fae */ /* 0x0005e8000d901d44 */
[----:B------:R2:W-:Y:S04]  /*d7b0*/  LDGSTS.E.BYPASS.LTC128B.128 [R9+0x1cc00], desc[UR4][R2.64+0x80], !P0 ;  /* 0x1cc0008002097fae */ /* 0x0005e8000c101d44 */
[----:B------:R2:W-:Y:S02]  /*d7c0*/  LDGSTS.E.BYPASS.LTC128B.128 [R9+0x20c00], desc[UR4][R2.64+0x100], !P1 ;  /* 0x20c0010002097fae */ /* 0x0005e4000c901d44 */
.L_x_235:
[----:B------:R-:W-:Y:S05]  /*d7d0*/  BSYNC B0 ;  /* 0x0000000000007941 */ /* 0x000fea0003800000 */
.L_x_234:
[----:B0-2---:R-:W2:Y:S01]  /*d7e0*/  LDL R2, [R1+0x34] ;  /* 0x0000340001027983 */ /* 0x005ea20000100800 */
        /* <DEDUP_REMOVED lines=9> */
[----:B------:R-:W0:Y:S01]  /*d880*/  SYNCS.PHASECHK.TRANS64.TRYWAIT P0, [UR36+0x36820], R0 ;  /* 0x03682000ff0075a7 */ /* 0x000e220008000164 */
[----:B--2---:R-:W-:Y:S02]  /*d890*/  ISETP.GE.AND P1, PT, R2, 0x71, PT ;  /* 0x000000710200780c */ /* 0x004fe40003f26270 */
[----:B0-----:R-:W-:Y:S11]  /*d8a0*/  @!P0 BRA `(.L_x_237) ;  /* 0x0000004000048947 */ /* 0x001ff60003800000 */
.L_x_347:
[----:B------:R-:W-:Y:S05]  /*d8b0*/  BSYNC B0 ;  /* 0x0000000000007941 */ /* 0x000fea0003800000 */
.L_x_236:
[----:B------:R-:W-:Y:S05]  /*d8c0*/  @!P1 BRA `(.L_x_238) ;  /* 0x0000002400b89947 */ /* 0x000fea0003800000 */
[----:B0-----:R-:W2:Y:S01]  /*d8d0*/  LDL R2, [R1+0x24] ;  /* 0x0000240001027983 */ /* 0x001ea20000100800 */
[----:B------:R-:W-:Y:S02]  /*d8e0*/  IMAD.MOV.U32 R0, RZ, RZ, 0x1 ;  /* 0x00000001ff007424 */ /* 0x000fe400078e00ff */
[----:B--2---:R-:W-:-:S05]  /*d8f0*/  IMAD.MOV R8, RZ, RZ, -R2 ;  /* 0x000000ffff087224 */ /* 0x004fca00078e0a02 */
[----:B------:R-:W-:-:S05]  /*d900*/  VIADDMNMX R8, R8, R0, 0xffffffff, !PT ;  /* 0xffffffff08087446 */ /* 0x000fca0007800100 */
[----:B------:R-:W-:-:S05]  /*d910*/  IMAD.IADD R0, R2, 0x1, R8 ;  /* 0x0000000102007824 */ /* 0x000fca00078e0208 */
[----:B------:R-:W-:-:S04]  /*d920*/  LOP3.LUT R0, R0, 0x1, RZ, 0xc0, !PT ;  /* 0x0000000100007812 */ /* 0x000fc800078ec0ff */
[----:B------:R-:W-:Y:S01]  /*d930*/  ISETP.NE.U32.AND P0, PT, R0, 0x1, PT ;  /* 0x000000010000780c */ /* 0x000fe20003f05070 */
[----:B------:R-:W-:-:S12]  /*d940*/  VIADD R0, R2, 0xfffffffe ;  /* 0xfffffffe02007836 */ /* 0x000fd80000000000 */
[----:B------:R-:W-:Y:S05]  /*d950*/  @P0 BRA `(.L_x_239) ;  /* 0x0000000c00300947 */ /* 0x000fea0003800000 */
[----:B------:R-:W2:Y:S01]  /*d960*/  LDL R2, [R1] ;  /* 0x0000000001027983 */ /* 0x000ea20000100800 */
[----:B------:R-:W-:Y:S01]  /*d970*/  LOP3.LUT P2, RZ, R18, 0x8, RZ, 0xc0, !PT ;  /* 0x0000000812ff7812 */ /* 0x000fe2000784c0ff */
[----:B------:R-:W-:Y:S01]  /*d980*/  VIADD R7, R19, 0x1 ;  /* 0x0000000113077836 */ /* 0x000fe20000000000 */
[----:B------:R-:W-:Y:S04]  /*d990*/  BSSY B0, `(.L_x_240) ;  /* 0x00000c4000007945 */ /* 0x000fe80003800000 */
[----:B------:R-:W-:-:S04]  /*d9a0*/  ISETP.NE.AND P0, PT, R7, 0x2, PT ;  /* 0x000000020700780c */ /* 0x000fc80003f05270 */
[----:B------:R-:W-:Y:S02]  /*d9b0*/  SEL R9, RZ, 0x1, P0 ;  /* 0x00000001ff097807 */ /* 0x000fe40000000000 */
[----:B------:R-:W-:Y:S02]  /*d9c0*/  SEL R7, R7, RZ, P0 ;  /* 0x000000ff07077207 */ /* 0x000fe40000000000 */
[----:B--2---:R-:W-:Y:S01]  /*d9d0*/  LOP3.LUT R9, R2, R9, RZ, 0x3c, !PT ;  /* 0x0000000902097212 */ /* 0x004fe200078e3cff */
[----:B------:R-:W-:Y:S06]  /*d9e0*/  @!P2 BRA `(.L_x_241) ;  /* 0x0000000800f8a947 */ /* 0x000fec0003800000 */
[----:B------:R-:W-:Y:S01]  /*d9f0*/  LOP3.LUT P2, RZ, R18, 0x4, RZ, 0xc0, !PT ;  /* 0x0000000412ff7812 */ /* 0x000fe2000784c0ff */
[----:B------:R-:W-:-:S12]  /*da00*/  IMAD.MOV.U32 R4, RZ, RZ, R17 ;  /* 0x000000ffff047224 */ /* 0x000fd800078e0011 */
[----:B------:R-:W-:Y:S05]  /*da10*/  @!P2 BRA `(.L_x_242) ;  /* 0x000000000054a947 */ /* 0x000fea0003800000 */
[----:B------:R-:W2:Y:S01]  /*da20*/  LDL R10, [R1+0xc] ;  /* 0x00000c00010a7983 */ /* 0x000ea20000100800 */
[----:B-1----:R-:W0:Y:S01]  /*da30*/  LDC R5, c[0x0][0x43c] ;  /* 0x00010f00ff057b82 */ /* 0x002e220000000800 */
[----:B------:R-:W-:Y:S02]  /*da40*/  ULDC.64 UR4, c[0x0][0x428] ;  /* 0x00010a0000047ab9 */ /* 0x000fe40000000a00 */
[----:B------:R-:W3:Y:S01]  /*da50*/  LDL R6, [R1+0x8] ;  /* 0x0000080001067983 */ /* 0x000ee20000100800 */
        /* <DEDUP_REMOVED lines=17> */
.L_x_242:
[----:B------:R-:W-:Y:S01]  /*db70*/  LEA R3, R7, UR36, 0x3 ;  /* 0x0000002407037c11 */ /* 0x000fe2000f8e18ff */
[----:B------:R-:W-:Y:S01]  /*db80*/  BSSY B1, `(.L_x_243) ;  /* 0x0000004000017945 */ /* 0x000fe20003800000 */
[----:B------:R-:W-:-:S04]  /*db90*/  SHF.L.U32 R2, R9, 0x1f, RZ ;  /* 0x0000001f09027819 */ /* 0x000fc800000006ff */
[----:B------:R-:W2:Y:S02]  /*dba0*/  SYNCS.PHASECHK.TRANS64.TRYWAIT P0, [R3+URZ+0x36840], R2 ;  /* 0x03684002030075a7 */ /* 0x000ea4000800017f */
[----:B--2---:R-:W-:Y:S05]  /*dbb0*/  @!P0 BRA `(.L_x_244) ;  /* 0x0000003c00588947 */ /* 0x004fea0003800000 */
.L_x_348:
[----:B------:R-:W-:Y:S05]  /*dbc0*/  BSYNC B1 ;  /* 0x0000000000017941 */ /* 0x000fea0003800000 */
.L_x_243:
[----:B01----:R-:W3:Y:S01]  /*dbd0*/  LDL R5, [R1+0x18] ;  /* 0x0000180001057983 */ /* 0x003ee20000100800 */
[----:B------:R-:W0:Y:S02]  /*dbe0*/  S2R R6, SR_TID.X ;  /* 0x0000000000067919 */ /* 0x000e240000002100 */
[----:B0-----:R-:W-:-:S04]  /*dbf0*/  LOP3.LUT R6, R6, 0x7f, RZ, 0xc0, !PT ;  /* 0x0000007f06067812 */ /* 0x001fc800078ec0ff */
[----:B------:R-:W-:-:S13]  /*dc00*/  ISETP.NE.AND P0, PT, R6, RZ, PT ;  /* 0x000000ff0600720c */ /* 0x000fda0003f05270 */
[----:B--2---:R-:W-:-:S04]  /*dc10*/  @!P0 IMAD.MOV.U32 R2, RZ, RZ, 0xa800 ;  /* 0x0000a800ff028424 */ /* 0x004fc800078e00ff */
[----:B------:R3:W-:Y:S02]  /*dc20*/  @!P0 SYNCS.ARRIVE.TRANS64 RZ, [R3+URZ+0x36830], R2 ;  /* 0x0368300203ff89a7 */ /* 0x0007e4000800003f */
[----:B---3--:R-:W-:-:S04]  /*dc30*/  PRMT R2, R5, 0x9910, RZ ;  /* 0x0000991005027816 */ /* 0x008fc800000000ff */
[----:B------:R-:W-:-:S13]  /*dc40*/  ISETP.NE.AND P1, PT, R2, 0x2, PT ;  /* 0x000000020200780c */ /* 0x000fda0003f25270 */
[----:B------:R-:W-:Y:S05]  /*dc50*/  @P1 BRA `(.L_x_245) ;  /* 0x0000000000041947 */ /* 0x000fea0003800000 */
[----:B------:R-:W-:Y:S01]  /*dc60*/  BPT.TRAP 0x1 ;  /* 0x000000040000795c */ /* 0x000fe20000300000 */
.L_x_245:
[----:B------:R-:W-:Y:S01]  /*dc70*/  LOP3.LUT P0, RZ, R18, 0x2, RZ, 0xc0, !PT ;  /* 0x0000000212ff7812 */ /* 0x000fe2000780c0ff */
[----:B------:R-:W-:-:S12]  /*dc80*/  BSSY B1, `(.L_x_246) ;  /* 0x0000003000017945 */ /* 0x000fd80003800000 */
[----:B------:R-:W-:Y:S05]  /*dc90*/  @P0 BRA `(.L_x_247) ;  /* 0x0000000000040947 */ /* 0x000fea0003800000 */
[----:B------:R-:W-:Y:S01]  /*dca0*/  BPT.TRAP 0x1 ;  /* 0x000000040000795c */ /* 0x000fe20000300000 */
.L_x_247:
[----:B------:R-:W-:Y:S05]  /*dcb0*/  BSYNC B1 ;  /* 0x0000000000017941 */ /* 0x000fea0003800000 */
.L_x_246:
[----:B------:R-:W0:Y:S01]  /*dcc0*/  S2R R2, SR_CgaCtaId ;  /* 0x0000000000027919 */ /* 0x000e220000008800 */
[----:B------:R-:W-:Y:S01]  /*dcd0*/  IMAD.MOV.U32 R10, RZ, RZ, RZ ;  /* 0x000000ffff0a7224 */ /* 0x000fe200078e00ff */
[----:B------:R-:W-:Y:S01]  /*dce0*/  UIADD3 UR4, UP0, UR38, 0x370, URZ ;  /* 0x0000037026047890 */ /* 0x000fe2000ff1e03f */
[----:B------:R-:W-:Y:S01]  /*dcf0*/  PLOP3.LUT P0, PT, PT, PT, PT, 0x80, 0x0 ;  /* 0x000000000000781c */ /* 0x000fe20003f0f070 */
[----:B------:R-:W-:Y:S01]  /*dd00*/  VIADD R3, R3, 0x36830 ;  /* 0x0003683003037836 */ /* 0x000fe20000000000 */
[----:B------:R-:W-:Y:S01]  /*dd10*/  UMOV UR6, 0x30000 ;  /* 0x0003000000067882 */ /* 0x000fe20000000000 */
[----:B------:R-:W-:Y:S01]  /*dd20*/  R2UR UR10, R10 ;  /* 0x000000000a0a72ca */ /* 0x000fe200000e0000 */
[----:B------:R-:W-:Y:S01]  /*dd30*/  UIADD3.X UR5, URZ, UR39, URZ, UP0, !UPT ;  /* 0x000000273f057290 */ /* 0x000fe200087fe43f */
[----:B------:R-:W-:Y:S01]  /*dd40*/  UMOV UR14, 0x0 ;  /* 0x00000000000e7882 */ /* 0x000fe20000000000 */
[----:B------:R-:W-:Y:S01]  /*dd50*/  UMOV UR15, 0x14f00000 ;  /* 0x14f00000000f7882 */ /* 0x000fe20000000000 */
[----:B0-----:R-:W-:-:S05]  /*dd60*/  LOP3.LUT R2, R2, 0x1, RZ, 0xc0, !PT ;  /* 0x0000000102027812 */ /* 0x001fca00078ec0ff */
[----:B------:R-:W-:-:S04]  /*dd70*/  IMAD R2, R2, 0xe00, RZ ;  /* 0x00000e0002027824 */ /* 0x000fc800078e02ff */
[----:B------:R-:W-:Y:S02]  /*dd80*/  IMAD R6, R7, 0x5400, R2 ;  /* 0x0000540007067824 */ /* 0x000fe400078e0202 */
[----:B------:R-:W0:Y:S03]  /*dd90*/  S2R R2, SR_CgaCtaId ;  /* 0x0000000000027919 */ /* 0x000e260000008800 */
[----:B------:R-:W-:-:S05]  /*dda0*/  LEA R6, R6, UR36, 0x1 ;  /* 0x0000002406067c11 */ /* 0x000fca000f8e08ff */
[----:B------:R-:W-:Y:S01]  /*ddb0*/  VIADD R5, R6, 0x21400 ;  /* 0x0002140006057836 */ /* 0x000fe20000000000 */
[----:B0-----:R-:W-:-:S05]  /*ddc0*/  LOP3.LUT R2, R2, 0x1, RZ, 0xc0, !PT ;  /* 0x0000000102027812 */ /* 0x001fca00078ec0ff */
[----:B------:R-:W-:-:S04]  /*ddd0*/  IMAD R2, R2, 0x38, RZ ;  /* 0x0000003802027824 */ /* 0x000fc800078e02ff */
[----:B------:R-:W-:-:S07]  /*dde0*/  IMAD R2, R0, 0x70, R2 ;  /* 0x0000007000027824 */ /* 0x000fce00078e0202 */
.L_x_248:
        /* <DEDUP_REMOVED lines=8> */
[----:B------:R0:W-:Y:S02]  /*de70*/  UTMALDG.4D.MULTICAST [UR8], [UR4], UR6, desc[UR14] ;  /* 0x00000e08040073b4 */ /* 0x0001e40008019806 */
[----:B0-----:R-:W-:Y:S05]  /*de80*/  @P0 BRA.U.ANY `(.L_x_248) ;  /* 0xfffffffd00d80947 */ /* 0x001fea000393ffff */
[----:B------:R-:W-:Y:S01]  /*de90*/  IMAD.MOV.U32 R12, RZ, RZ, 0x40 ;  /* 0x00000040ff0c7424 */ /* 0x000fe200078e00ff */
[----:B------:R-:W-:Y:S01]  /*dea0*/  PLOP3.LUT P0, PT, PT, PT, PT, 0x80, 0x0 ;  /* 0x000000000000781c */ /* 0x000fe20003f0f070 */
[----:B------:R-:W-:Y:S01]  /*deb0*/  VIADD R5, R6, 0x24c00 ;  /* 0x00024c0006057836 */ /* 0x000fe20000000000 */
[----:B------:R-:W-:Y:S01]  /*dec0*/  UMOV UR6, 0x30000 ;  /* 0x0003000000067882 */ /* 0x000fe20000000000 */
[----:B------:R-:W-:Y:S01]  /*ded0*/  UMOV UR14, 0x0 ;  /* 0x00000000000e7882 */ /* 0x000fe20000000000 */
[----:B------:R-:W-:Y:S01]  /*dee0*/  R2UR UR10, R12 ;  /* 0x000000000c0a72ca */ /* 0x000fe200000e0000 */
[----:B------:R-:W-:-:S14]  /*def0*/  UMOV UR15, 0x14f00000 ;  /* 0x14f00000000f7882 */ /* 0x000fdc0000000000 */
.L_x_249:
        /* <DEDUP_REMOVED lines=17> */
.L_x_250:
        /* <DEDUP_REMOVED lines=10> */
[----:B------:R-:W2:Y:S01]  /*e0b0*/  LDL.LU R5, [R1] ;  /* 0x0000000001057983 */ /* 0x000ea20000300800 */
[----:B------:R-:W-:Y:S01]  /*e0c0*/  LEA R2, R19, UR36, 0x3 ;  /* 0x0000002413027c11 */ /* 0x000fe2000f8e18ff */
[----:B------:R-:W-:Y:S01]  /*e0d0*/  BSSY B1, `(.L_x_251) ;  /* 0x0000004000017945 */ /* 0x000fe20003800000 */
[----:B--2---:R-:W-:-:S04]  /*e0e0*/  SHF.L.U32 R3, R5, 0x1f, RZ ;  /* 0x0000001f05037819 */ /* 0x004fc800000006ff */
[----:B------:R-:W0:Y:S02]  /*e0f0*/  SYNCS.PHASECHK.TRANS64.TRYWAIT P0, [R2+URZ+0x36860], R3 ;  /* 0x03686003020075a7 */ /* 0x000e24000800017f */
[----:B0-----:R-:W-:Y:S05]  /*e100*/  @!P0 BRA `(.L_x_252) ;  /* 0x0000003800188947 */ /* 0x001fea0003800000 */
.L_x_349:
[----:B------:R-:W-:Y:S05]  /*e110*/  BSYNC B1 ;  /* 0x0000000000017941 */ /* 0x000fea0003800000 */
.L_x_251:
[----:B------:R-:W1:Y:S02]  /*e120*/  S2R R5, SR_TID.X ;  /* 0x0000000000057919 */ /* 0x000e640000002100 */
[----:B-1----:R-:W-:-:S04]  /*e130*/  LOP3.LUT R5, R5, 0x7f, RZ, 0xc0, !PT ;  /* 0x0000007f05057812 */ /* 0x002fc800078ec0ff */
[----:B------:R-:W-:-:S13]  /*e140*/  ISETP.NE.AND P0, PT, R5, RZ, PT ;  /* 0x000000ff0500720c */ /* 0x000fda0003f05270 */
[----:B0-----:R-:W-:-:S04]  /*e150*/  @!P0 IMAD.MOV.U32 R3, RZ, RZ, 0xa800 ;  /* 0x0000a800ff038424 */ /* 0x001fc800078e00ff */
[----:B------:R0:W-:Y:S01]  /*e160*/  @!P0 SYNCS.ARRIVE.TRANS64 RZ, [R2+URZ+0x36850], R3 ;  /* 0x0368500302ff89a7 */ /* 0x0001e2000800003f */
[----:B------:R-:W-:Y:S05]  /*e170*/  @P1 BRA `(.L_x_253) ;  /* 0x0000000000041947 */ /* 0x000fea0003800000 */
[----:B------:R-:W-:Y:S01]  /*e180*/  BPT.TRAP 0x1 ;  /* 0x000000040000795c */ /* 0x000fe20000300000 */
.L_x_253:
[----:B------:R-:W-:Y:S01]  /*e190*/  LOP3.LUT P0, RZ, R18, 0x2, RZ, 0xc0, !PT ;  /* 0x0000000212ff7812 */ /* 0x000fe2000780c0ff */
[----:B------:R-:W-:-:S12]  /*e1a0*/  BSSY B1, `(.L_x_254) ;  /* 0x0000003000017945 */ /* 0x000fd80003800000 */
[----:B------:R-:W-:Y:S05]  /*e1b0*/  @P0 BRA `(.L_x_255) ;  /* 0x0000000000040947 */ /* 0x000fea0003800000 */
[----:B------:R-:W-:Y:S01]  /*e1c0*/  BPT.TRAP 0x1 ;  /* 0x000000040000795c */ /* 0x000fe20000300000 */
.L_x_255:
[----:B------:R-:W-:Y:S05]  /*e1d0*/  BSYNC B1 ;  /* 0x0000000000017941 */ /* 0x000fea0003800000 */
.L_x_254:
[----:B------:R-:W2:Y:S01]  /*e1e0*/  LDL.LU R5, [R1+0x4] ;  /* 0x0000040001057983 */ /* 0x000ea20000300800 */
[----:B0-----:R-:W0:Y:S01]  /*e1f0*/  S2R R3, SR_CgaCtaId ;  /* 0x0000000000037919 */ /* 0x001e220000008800 */
[----:B------:R-:W1:Y:S01]  /*e200*/  S2R R6, SR_CgaCtaId ;  /* 0x0000000000067919 */ /* 0x000e620000008800 */
[----:B------:R-:W-:Y:S01]  /*e210*/  R2UR UR10, R10 ;  /* 0x000000000a0a72ca */ /* 0x000fe200000e0000 */
[----:B------:R-:W-:Y:S01]  /*e220*/  UIADD3 UR4, UP0, UR38, 0x470, URZ ;  /* 0x0000047026047890 */ /* 0x000fe2000ff1e03f */
[----:B------:R-:W-:Y:S01]  /*e230*/  PLOP3.LUT P0, PT, PT, PT, PT, 0x80, 0x0 ;  /* 0x000000000000781c */ /* 0x000fe20003f0f070 */
[----:B------:R-:W-:Y:S01]  /*e240*/  VIADD R2, R2, 0x36850 ;  /* 0x0003685002027836 */ /* 0x000fe20000000000 */
[----:B------:R-:W-:Y:S01]  /*e250*/  UMOV UR6, 0x30000 ;  /* 0x0003000000067882 */ /* 0x000fe20000000000 */
[----:B------:R-:W-:Y:S01]  /*e260*/  UIADD3.X UR5, URZ, UR39, URZ, UP0, !UPT ;  /* 0x000000273f057290 */ /* 0x000fe200087fe43f */
[----:B0-----:R-:W-:-:S05]  /*e270*/  LOP3.LUT R3, R3, 0x1, RZ, 0xc0, !PT ;  /* 0x0000000103037812 */ /* 0x001fca00078ec0ff */
[----:B------:R-:W-:Y:S01]  /*e280*/  IMAD R3, R3, 0xe00, RZ ;  /* 0x00000e0003037824 */ /* 0x000fe200078e02ff */
[----:B-1----:R-:W-:-:S03]  /*e290*/  LOP3.LUT R6, R6, 0x1, RZ, 0xc0, !PT ;  /* 0x0000000106067812 */ /* 0x002fc600078ec0ff */
[----:B------:R-:W-:Y:S02]  /*e2a0*/  IMAD R3, R19, 0x5400, R3 ;  /* 0x0000540013037824 */ /* 0x000fe400078e0203 */
[----:B------:R-:W-:-:S03]  /*e2b0*/  IMAD R6, R6, 0x38, RZ ;  /* 0x0000003806067824 */ /* 0x000fc600078e02ff */
[----:B------:R-:W-:Y:S01]  /*e2c0*/  LEA R3, R3, UR36, 0x1 ;  /* 0x0000002403037c11 */ /* 0x000fe2000f8e08ff */
[----:B------:R-:W-:Y:S01]  /*e2d0*/  UMOV UR14, 0x0 ;  /* 0x00000000000e7882 */ /* 0x000fe20000000000 */
[----:B------:R-:W-:Y:S01]  /*e2e0*/  UMOV UR15, 0x14f00000 ;  /* 0x14f00000000f7882 */ /* 0x000fe20000000000 */
[----:B--2---:R-:W-:Y:S02]  /*e2f0*/  IMAD R5, R5, 0x70, R6 ;  /* 0x0000007005057824 */ /* 0x004fe400078e0206 */
[----:B------:R-:W-:-:S07]  /*e300*/  VIADD R6, R3, 0x400 ;  /* 0x0000040003067836 */ /* 0x000fce0000000000 */
.L_x_256:
        /* <DEDUP_REMOVED lines=10> */
[----:B------:R-:W-:Y:S01]  /*e3b0*/  R2UR UR10, R12 ;  /* 0x000000000c0a72ca */ /* 0x000fe200000e0000 */
[----:B------:R-:W-:Y:S01]  /*e3c0*/  VIADD R6, R3, 0x3c00 ;  /* 0x00003c0003067836 */ /* 0x000fe20000000000 */
[----:B------:R-:W-:Y:S01]  /*e3d0*/  PLOP3.LUT P0, PT, PT, PT, PT, 0x80, 0x0 ;  /* 0x000000000000781c */ /* 0x000fe20003f0f070 */
[----:B------:R-:W-:Y:S01]  /*e3e0*/  UMOV UR6, 0x30000 ;  /* 0x0003000000067882 */ /* 0x000fe20000000000 */
[----:B------:R-:W-:Y:S01]  /*e3f0*/  UMOV UR14, 0x0 ;  /* 0x00000000000e7882 */ /* 0x000fe20000000000 */
[----:B------:R-:W-:-:S10]  /*e400*/  UMOV UR15, 0x14f00000 ;  /* 0x14f00000000f7882 */ /* 0x000fd40000000000 */
.L_x_257:
        /* <DEDUP_REMOVED lines=16> */
.L_x_258:
        /* <DEDUP_REMOVED lines=10> */
[----:B------:R0:W-:Y:S01]  /*e5b0*/  STL [R1+0x4], R0 ;  /* 0x0000040001007387 */ /* 0x0001e20000100800 */
[----:B------:R-:W-:-:S07]  /*e5c0*/  IMAD.MOV.U32 R17, RZ, RZ, R4 ;  /* 0x000000ffff117224 */ /* 0x000fce00078e0004 */
.L_x_241:
[----:B------:R-:W-:Y:S05]  /*e5d0*/  BSYNC B0 ;  /* 0x0000000000007941 */ /* 0x000fea0003800000 */
.L_x_240:
[----:B0-----:R-:W2:Y:S01]  /*e5e0*/  LDL.LU R0, [R1+0x24] ;  /* 0x0000240001007983 */ /* 0x001ea20000300800 */
[----:B------:R-:W-:-:S03]  /*e5f0*/  IMAD.MOV.U32 R19, RZ, RZ, R7 ;  /* 0x000000ffff137224 */ /* 0x000fc600078e0007 */
[----:B------:R0:W-:Y:S02]  /*e600*/  STL [R1], R9 ;  /* 0x0000000901007387 */ /* 0x0001e40000100800 */
[----:B0-2---:R-:W-:-:S07]  /*e610*/  VIADD R0, R0, 0xfffffffd ;  /* 0xfffffffd00007836 */ /* 0x005fce0000000000 */
.L_x_239:
[----:B------:R-:W2:Y:S01]  /*e620*/  LDL.LU R2, [R1+0x20] ;  /* 0x0000200001027983 */ /* 0x000ea20000300800 */
[----:B------:R-:W-:Y:S01]  /*e630*/  IMAD.MOV R8, RZ, RZ, -R8 ;  /* 0x000000ffff087224 */ /* 0x000fe200078e0a08 */
[----:B------:R-:W-:Y:S04]  /*e640*/  BSSY B0, `(.L_x_238) ;  /* 0x0000196000007945 */ /* 0x000fe80003800000 */
[----:B--2---:R-:W-:-:S13]  /*e650*/  ISETP.NE.AND P0, PT, R2, R8, PT ;  /* 0x000000080200720c */ /* 0x004fda0003f05270 */
[----:B------:R-:W-:Y:S05]  /*e660*/  @!P0 BRA `(.L_x_259) ;  /* 0x00000018004c8947 */ /* 0x000fea0003800000 */
[----:B------:R-:W-:-:S07]  /*e670*/  IMAD.MOV.U32 R6, RZ, RZ, R17 ;  /* 0x000000ffff067224 */ /* 0x000fce00078e0011 */
.L_x_298:
[----:B--2---:R-:W2:Y:S01]  /*e680*/  LDL R2, [R1] ;  /* 0x0000000001027983 */ /* 0x004ea20000100800 */
[----:B------:R-:W-:Y:S01]  /*e690*/  LOP3.LUT P1, RZ, R18, 0x8, RZ, 0xc0, !PT ;  /* 0x0000000812ff7812 */ /* 0x000fe2000782c0ff */
[----:B------:R-:W-:Y:S01]  /*e6a0*/  VIADD R4, R19, 0x1 ;  /* 0x0000000113047836 */ /* 0x000fe20000000000 */
[----:B------:R-:W-:Y:S04]  /*e6b0*/  BSSY B1, `(.L_x_260) ;  /* 0x00000c4000017945 */ /* 0x000fe80003800000 */
[----:B------:R-:W-:-:S04]  /*e6c0*/  ISETP.NE.AND P0, PT, R4, 0x2, PT ;  /* 0x000000020400780c */ /* 0x000fc80003f05270 */
[----:B-1----:R-:W-:Y:S02]  /*e6d0*/  SEL R5, RZ, 0x1, P0 ;  /* 0x00000001ff057807 */ /* 0x002fe40000000000 */
[----:B------:R-:W-:Y:S02]  /*e6e0*/  SEL R4, R4, RZ, P0 ;  /* 0x000000ff04047207 */ /* 0x000fe40000000000 */
[----:B--2---:R-:W-:Y:S01]  /*e6f0*/  LOP3.LUT R5, R2, R5, RZ, 0x3c, !PT ;  /* 0x0000000502057212 */ /* 0x004fe200078e3cff */
[----:B0-----:R-:W-:Y:S06]  /*e700*/  @!P1 BRA `(.L_x_261) ;  /* 0x0000000800f89947 */ /* 0x001fec0003800000 */
[----:B------:R-:W-:Y:S01]  /*e710*/  LOP3.LUT P1, RZ, R18, 0x4, RZ, 0xc0, !PT ;  /* 0x0000000412ff7812 */ /* 0x000fe2000782c0ff */
[----:B------:R-:W-:-:S12]  /*e720*/  IMAD.MOV.U32 R8, RZ, RZ, R0 ;  /* 0x000000ffff087224 */ /* 0x000fd800078e0000 */
[----:B------:R-:W-:Y:S05]  /*e730*/  @!P1 BRA `(.L_x_262) ;  /* 0x0000000000549947 */ /* 0x000fea0003800000 */
[----:B------:R-:W2:Y:S01]  /*e740*/  LDL R10, [R1+0xc] ;  /* 0x00000c00010a7983 */ /* 0x000ea20000100800 */
[----:B------:R-:W0:Y:S01]  /*e750*/  LDC R7, c[0x0][0x43c] ;  /* 0x00010f00ff077b82 */ /* 0x000e220000000800 */
[----:B------:R-:W-:Y:S02]  /*e760*/  ULDC.64 UR4, c[0x0][0x428] ;  /* 0x00010a0000047ab9 */ /* 0x000fe40000000a00 */
[----:B------:R-:W3:Y:S01]  /*e770*/  LDL R9, [R1+0x8] ;  /* 0x0000080001097983 */ /* 0x000ee20000100800 */
[----:B------:R-:W-:Y:S01]  /*e780*/  ULDC.64 UR6, c[0x0][0x208] ;  /* 0x0000820000067ab9 */ /* 0x000fe20000000a00 */
[----:B0-----:R-:W-:-:S13]  /*e790*/  ISETP.NE.AND P0, PT, R7, 0x1, PT ;  /* 0x000000010700780c */ /* 0x001fda0003f05270 */
[----:B------:R-:W0:Y:S02]  /*e7a0*/  @P0 LDC.64 R2, c[0x0][0x440] ;  /* 0x00011000ff020b82 */ /* 0x000e240000000a00 */
[----:B0-----:R-:W-:-:S04]  /*e7b0*/  @P0 IMAD.HI.U32 R6, R0, R2, RZ ;  /* 0x0000000200060227 */ /* 0x001fc800078e00ff */
[----:B------:R-:W-:Y:S01]  /*e7c0*/  IMAD.MOV.U32 R2, RZ, RZ, R0 ;  /* 0x000000ffff027224 */ /* 0x000fe200078e0000 */
[----:B------:R-:W-:-:S04]  /*e7d0*/  @P0 SHF.R.U32.HI R2, RZ, R3, R6 ;  /* 0x00000003ff020219 */ /* 0x000fc80000011606 */
[--C-:B------:R-:W-:Y:S01]  /*e7e0*/  SHF.R.S32.HI R3, RZ, 0x1f, R2.reuse ;  /* 0x0000001fff037819 */ /* 0x100fe20000011402 */
[----:B------:R-:W-:-:S04]  /*e7f0*/  IMAD.MOV R8, RZ, RZ, -R2 ;  /* 0x000000ffff087224 */ /* 0x000fc800078e0a02 */
[----:B------:R-:W-:Y:S02]  /*e800*/  IMAD R8, R7, R8, R0 ;  /* 0x0000000807087224 */ /* 0x000fe400078e0200 */
        /* <DEDUP_REMOVED lines=8> */
.L_x_262:
[----:B------:R-:W-:Y:S01]  /*e890*/  LEA R3, R4, UR36, 0x3 ;  /* 0x0000002404037c11 */ /* 0x000fe2000f8e18ff */
[----:B------:R-:W-:Y:S01]  /*e8a0*/  BSSY B2, `(.L_x_263) ;  /* 0x0000004000027945 */ /* 0x000fe20003800000 */
[----:B------:R-:W-:-:S04]  /*e8b0*/  SHF.L.U32 R2, R5, 0x1f, RZ ;  /* 0x0000001f05027819 */ /* 0x000fc800000006ff */
[----:B------:R-:W1:Y:S02]  /*e8c0*/  SYNCS.PHASECHK.TRANS64.TRYWAIT P0, [R3+URZ+0x36840], R2 ;  /* 0x03684002030075a7 */ /* 0x000e64000800017f */
[----:B-1----:R-:W-:Y:S05]  /*e8d0*/  @!P0 BRA `(.L_x_264) ;  /* 0x0000003000388947 */ /* 0x002fea0003800000 */
.L_x_350:
[----:B------:R-:W-:Y:S05]  /*e8e0*/  BSYNC B2 ;  /* 0x0000000000027941 */ /* 0x000fea0003800000 */
.L_x_263:
[----:B0-----:R-:W2:Y:S01]  /*e8f0*/  LDL R7, [R1+0x18] ;  /* 0x0000180001077983 */ /* 0x001ea20000100800 */
[----:B------:R-:W0:Y:S02]  /*e900*/  S2R R9, SR_TID.X ;  /* 0x0000000000097919 */ /* 0x000e240000002100 */
[----:B0-----:R-:W-:-:S04]  /*e910*/  LOP3.LUT R9, R9, 0x7f, RZ, 0xc0, !PT ;  /* 0x0000007f09097812 */ /* 0x001fc800078ec0ff */
[----:B------:R-:W-:-:S13]  /*e920*/  ISETP.NE.AND P0, PT, R9, RZ, PT ;  /* 0x000000ff0900720c */ /* 0x000fda0003f05270 */
[----:B-1----:R-:W-:-:S04]  /*e930*/  @!P0 IMAD.MOV.U32 R2, RZ, RZ, 0xa800 ;  /* 0x0000a800ff028424 */ /* 0x002fc800078e00ff */
[----:B------:R2:W-:Y:S02]  /*e940*/  @!P0 SYNCS.ARRIVE.TRANS64 RZ, [R3+URZ+0x36830], R2 ;  /* 0x0368300203ff89a7 */ /* 0x0005e4000800003f */
[----:B--2---:R-:W-:-:S04]  /*e950*/  PRMT R2, R7, 0x9910, RZ ;  /* 0x0000991007027816 */ /* 0x004fc800000000ff */
[----:B------:R-:W-:-:S13]  /*e960*/  ISETP.NE.AND P1, PT, R2, 0x2, PT ;  /* 0x000000020200780c */ /* 0x000fda0003f25270 */
[----:B------:R-:W-:Y:S05]  /*e970*/  @P1 BRA `(.L_x_265) ;  /* 0x0000000000041947 */ /* 0x000fea0003800000 */
[----:B------:R-:W-:Y:S01]  /*e980*/  BPT.TRAP 0x1 ;  /* 0x000000040000795c */ /* 0x000fe20000300000 */
.L_x_265:
[----:B------:R-:W-:Y:S01]  /*e990*/  LOP3.LUT P0, RZ, R18, 0x2, RZ, 0xc0, !PT ;  /* 0x0000000212ff7812 */ /* 0x000fe2000780c0ff */
[----:B------:R-:W-:-:S12]  /*e9a0*/  BSSY B2, `(.L_x_266) ;  /* 0x0000003000027945 */ /* 0x000fd80003800000 */
[----:B------:R-:W-:Y:S05]  /*e9b0*/  @P0 BRA `(.L_x_267) ;  /* 0x0000000000040947 */ /* 0x000fea0003800000 */
[----:B------:R-:W-:Y:S01]  /*e9c0*/  BPT.TRAP 0x1 ;  /* 0x000000040000795c */ /* 0x000fe20000300000 */
.L_x_267:
[----:B------:R-:W-:Y:S05]  /*e9d0*/  BSYNC B2 ;  /* 0x0000000000027941 */ /* 0x000fea0003800000 */
.L_x_266:
        /* <DEDUP_REMOVED lines=19> */
.L_x_268:
        /* <DEDUP_REMOVED lines=17> */
.L_x_269:
        /* <DEDUP_REMOVED lines=17> */
.L_x_270:
        /* <DEDUP_REMOVED lines=16> */
.L_x_351:
[----:B------:R-:W-:Y:S05]  /*ee30*/  BSYNC B2 ;  /* 0x0000000000027941 */ /* 0x000fea0003800000 */
.L_x_271:
[----:B------:R-:W1:Y:S02]  /*ee40*/  S2R R7, SR_TID.X ;  /* 0x0000000000077919 */ /* 0x000e640000002100 */
[----:B-1----:R-:W-:-:S04]  /*ee50*/  LOP3.LUT R7, R7, 0x7f, RZ, 0xc0, !PT ;  /* 0x0000007f07077812 */ /* 0x002fc800078ec0ff */
[----:B------:R-:W-:-:S13]  /*ee60*/  ISETP.NE.AND P0, PT, R7, RZ, PT ;  /* 0x000000ff0700720c */ /* 0x000fda0003f05270 */
[----:B0-----:R-:W-:-:S04]  /*ee70*/  @!P0 IMAD.MOV.U32 R3, RZ, RZ, 0xa800 ;  /* 0x0000a800ff038424 */ /* 0x001fc800078e00ff */
[----:B------:R0:W-:Y:S01]  /*ee80*/  @!P0 SYNCS.ARRIVE.TRANS64 RZ, [R2+URZ+0x36850], R3 ;  /* 0x0368500302ff89a7 */ /* 0x0001e2000800003f */
[----:B------:R-:W-:Y:S05]  /*ee90*/  @P1 BRA `(.L_x_273) ;  /* 0x0000000000041947 */ /* 0x000fea0003800000 */
[----:B------:R-:W-:Y:S01]  /*eea0*/  BPT.TRAP 0x1 ;  /* 0x000000040000795c */ /* 0x000fe20000300000 */
.L_x_273:
[----:B------:R-:W-:Y:S01]  /*eeb0*/  LOP3.LUT P0, RZ, R18, 0x2, RZ, 0xc0, !PT ;  /* 0x0000000212ff7812 */ /* 0x000fe2000780c0ff */
[----:B------:R-:W-:-:S12]  /*eec0*/  BSSY B2, `(.L_x_274) ;  /* 0x0000003000027945 */ /* 0x000fd80003800000 */
[----:B------:R-:W-:Y:S05]  /*eed0*/  @P0 BRA `(.L_x_275) ;  /* 0x0000000000040947 */ /* 0x000fea0003800000 */
[----:B------:R-:W-:Y:S01]  /*eee0*/  BPT.TRAP 0x1 ;  /* 0x000000040000795c */ /* 0x000fe20000300000 */
.L_x_275:
[----:B------:R-:W-:Y:S05]  /*eef0*/  BSYNC B2 ;  /* 0x0000000000027941 */ /* 0x000fea0003800000 */
.L_x_274:
        /* <DEDUP_REMOVED lines=19> */
.L_x_276:
        /* <DEDUP_REMOVED lines=16> */
.L_x_277:
        /* <DEDUP_REMOVED lines=16> */
.L_x_278:
        /* <DEDUP_REMOVED lines=12> */
.L_x_261:
[----:B------:R-:W-:Y:S05]  /*f2f0*/  BSYNC B1 ;  /* 0x0000000000017941 */ /* 0x000fea0003800000 */
.L_x_260:
[----:B------:R-:W-:Y:S01]  /*f300*/  VIADD R19, R4, 0x1 ;  /* 0x0000000104137836 */ /* 0x000fe20000000000 */
[----:B------:R-:W-:Y:S01]  /*f310*/  LOP3.LUT P1, RZ, R18, 0x8, RZ, 0xc0, !PT ;  /* 0x0000000812ff7812 */ /* 0x000fe2000782c0ff */
[----:B------:R-:W-:Y:S03]  /*f320*/  BSSY B1, `(.L_x_279) ;  /* 0x00000c4000017945 */ /* 0x000fe60003800000 */
[----:B------:R-:W-:-:S04]  /*f330*/  ISETP.NE.AND P0, PT, R19, 0x2, PT ;  /* 0x000000021300780c */ /* 0x000fc80003f05270 */
[----:B------:R-:W-:Y:S02]  /*f340*/  SEL R2, RZ, 0x1, P0 ;  /* 0x00000001ff027807 */ /* 0x000fe40000000000 */
[----:B------:R-:W-:Y:S02]  /*f350*/  SEL R19, R19, RZ, P0 ;  /* 0x000000ff13137207 */ /* 0x000fe40000000000 */
[----:B------:R-:W-:-:S05]  /*f360*/  LOP3.LUT R9, R5, R2, RZ, 0x3c, !PT ;  /* 0x0000000205097212 */ /* 0x000fca00078e3cff */
[----:B------:R1:W-:Y:S01]  /*f370*/  STL [R1], R9 ;  /* 0x0000000901007387 */ /* 0x0003e20000100800 */
[----:B------:R-:W-:Y:S05]  /*f380*/  @!P1 BRA `(.L_x_280) ;  /* 0x0000000800f49947 */ /* 0x000fea0003800000 */
[----:B------:R-:W-:Y:S01]  /*f390*/  LOP3.LUT P1, RZ, R18, 0x4, RZ, 0xc0, !PT ;  /* 0x0000000412ff7812 */ /* 0x000fe2000782c0ff */
[----:B0-----:R-:W-:-:S12]  /*f3a0*/  VIADD R8, R0, 0xffffffff ;  /* 0xffffffff00087836 */ /* 0x001fd80000000000 */
        /* <DEDUP_REMOVED lines=22> */
.L_x_281:
[----:B------:R-:W-:Y:S01]  /*f510*/  LEA R3, R19, UR36, 0x3 ;  /* 0x0000002413037c11 */ /* 0x000fe2000f8e18ff */
[----:B------:R-:W-:Y:S01]  /*f520*/  BSSY B2, `(.L_x_282) ;  /* 0x0000004000027945 */ /* 0x000fe20003800000 */
[----:B------:R-:W-:-:S04]  /*f530*/  SHF.L.U32 R2, R9, 0x1f, RZ ;  /* 0x0000001f09027819 */ /* 0x000fc800000006ff */
[----:B------:R-:W2:Y:S02]  /*f540*/  SYNCS.PHASECHK.TRANS64.TRYWAIT P0, [R3+URZ+0x36840], R2 ;  /* 0x03684002030075a7 */ /* 0x000ea4000800017f */
[----:B--2---:R-:W-:Y:S05]  /*f550*/  @!P0 BRA `(.L_x_283) ;  /* 0x0000002400408947 */ /* 0x004fea0003800000 */
.L_x_352:
[----:B------:R-:W-:Y:S05]  /*f560*/  BSYNC B2 ;  /* 0x0000000000027941 */ /* 0x000fea0003800000 */
.L_x_282:
[----:B0-----:R-:W3:Y:S01]  /*f570*/  LDL R7, [R1+0x18] ;  /* 0x0000180001077983 */ /* 0x001ee20000100800 */
[----:B-1----:R-:W0:Y:S02]  /*f580*/  S2R R9, SR_TID.X ;  /* 0x0000000000097919 */ /* 0x002e240000002100 */
        /* <DEDUP_REMOVED lines=8> */
.L_x_284:
[----:B------:R-:W-:Y:S01]  /*f610*/  LOP3.LUT P0, RZ, R18, 0x2, RZ, 0xc0, !PT ;  /* 0x0000000212ff7812 */ /* 0x000fe2000780c0ff */
[----:B------:R-:W-:-:S12]  /*f620*/  BSSY B2, `(.L_x_285) ;  /* 0x0000003000027945 */ /* 0x000fd80003800000 */
[----:B------:R-:W-:Y:S05]  /*f630*/  @P0 BRA `(.L_x_286) ;  /* 0x0000000000040947 */ /* 0x000fea0003800000 */
[----:B------:R-:W-:Y:S01]  /*f640*/  BPT.TRAP 0x1 ;  /* 0x000000040000795c */ /* 0x000fe20000300000 */
.L_x_286:
[----:B------:R-:W-:Y:S05]  /*f650*/  BSYNC B2 ;  /* 0x0000000000027941 */ /* 0x000fea0003800000 */
.L_x_285:
        /* <DEDUP_REMOVED lines=19> */
.L_x_287:
        /* <DEDUP_REMOVED lines=17> */
.L_x_288:
        /* <DEDUP_REMOVED lines=17> */
.L_x_289:
        /* <DEDUP_REMOVED lines=10> */
[----:B------:R-:W-:Y:S01]  /*fa50*/  SHF.L.U32 R5, R5, 0x1f, RZ ;  /* 0x0000001f05057819 */ /* 0x000fe200000006ff */
[----:B------:R-:W-:Y:S01]  /*fa60*/  BSSY B2, `(.L_x_290) ;  /* 0x0000004000027945 */ /* 0x000fe20003800000 */
[----:B------:R-:W-:-:S04]  /*fa70*/  LEA R2, R4, UR36, 0x3 ;  /* 0x0000002404027c11 */ /* 0x000fc8000f8e18ff */
[----:B------:R-:W0:Y:S02]  /*fa80*/  SYNCS.PHASECHK.TRANS64.TRYWAIT P0, [R2+URZ+0x36860], R5 ;  /* 0x03686005020075a7 */ /* 0x000e24000800017f */
[----:B0-----:R-:W-:Y:S05]  /*fa90*/  @!P0 BRA `(.L_x_291) ;  /* 0x0000002000048947 */ /* 0x001fea0003800000 */
.L_x_353:
[----:B------:R-:W-:Y:S05]  /*faa0*/  BSYNC B2 ;  /* 0x0000000000027941 */ /* 0x000fea0003800000 */
.L_x_290:
[----:B------:R-:W1:Y:S02]  /*fab0*/  S2R R3, SR_TID.X ;  /* 0x0000000000037919 */ /* 0x000e640000002100 */
[----:B-1----:R-:W-:-:S04]  /*fac0*/  LOP3.LUT R3, R3, 0x7f, RZ, 0xc0, !PT ;  /* 0x0000007f03037812 */ /* 0x002fc800078ec0ff */
[----:B------:R-:W-:-:S13]  /*fad0*/  ISETP.NE.AND P0, PT, R3, RZ, PT ;  /* 0x000000ff0300720c */ /* 0x000fda0003f05270 */
[----:B------:R-:W-:-:S04]  /*fae0*/  @!P0 IMAD.MOV.U32 R3, RZ, RZ, 0xa800 ;  /* 0x0000a800ff038424 */ /* 0x000fc800078e00ff */
[----:B------:R1:W-:Y:S01]  /*faf0*/  @!P0 SYNCS.ARRIVE.TRANS64 RZ, [R2+URZ+0x36850], R3 ;  /* 0x0368500302ff89a7 */ /* 0x0003e2000800003f */
[----:B------:R-:W-:Y:S05]  /*fb00*/  @P1 BRA `(.L_x_292) ;  /* 0x0000000000041947 */ /* 0x000fea0003800000 */
[----:B------:R-:W-:Y:S01]  /*fb10*/  BPT.TRAP 0x1 ;  /* 0x000000040000795c */ /* 0x000fe20000300000 */
.L_x_292:
[----:B------:R-:W-:Y:S01]  /*fb20*/  LOP3.LUT P0, RZ, R18, 0x2, RZ, 0xc0, !PT ;  /* 0x0000000212ff7812 */ /* 0x000fe2000780c0ff */
[----:B------:R-:W-:-:S12]  /*fb30*/  BSSY B2, `(.L_x_293) ;  /* 0x0000003000027945 */ /* 0x000fd80003800000 */
[----:B------:R-:W-:Y:S05]  /*fb40*/  @P0 BRA `(.L_x_294) ;  /* 0x0000000000040947 */ /* 0x000fea0003800000 */
[----:B------:R-:W-:Y:S01]  /*fb50*/  BPT.TRAP 0x1 ;  /* 0x000000040000795c */ /* 0x000fe20000300000 */
.L_x_294:
[----:B------:R-:W-:Y:S05]  /*fb60*/  BSYNC B2 ;  /* 0x0000000000027941 */ /* 0x000fea0003800000 */
.L_x_293:
[----:B0-----:R-:W2:Y:S01]  /*fb70*/  LDL.LU R5, [R1+0x4] ;  /* 0x0000040001057983 */ /* 0x001ea20000300800 */
[----:B-1----:R-:W0:Y:S01]  /*fb80*/  S2R R3, SR_CgaCtaId ;  /* 0x0000000000037919 */ /* 0x002e220000008800 */
        /* <DEDUP_REMOVED lines=17> */
.L_x_295:
        /* <DEDUP_REMOVED lines=16> */
.L_x_296:
        /* <DEDUP_REMOVED lines=16> */
.L_x_297:
        /* <DEDUP_REMOVED lines=12> */
.L_x_280:
[----:B------:R-:W-:Y:S05]  /*ff60*/  BSYNC B1 ;  /* 0x0000000000017941 */ /* 0x000fea0003800000 */
.L_x_279:
[C---:B------:R-:W-:Y:S01]  /*ff70*/  ISETP.GT.AND P0, PT, R0.reuse, 0x1, PT ;  /* 0x000000010000780c */ /* 0x040fe20003f04270 */
[----:B------:R-:W-:-:S12]  /*ff80*/  VIADD R0, R0, 0xfffffffe ;  /* 0xfffffffe00007836 */ /* 0x000fd80000000000 */
[----:B------:R-:W-:Y:S05]  /*ff90*/  @P0 BRA `(.L_x_298) ;  /* 0xffffffe400b80947 */ /* 0x000fea000383ffff */
.L_x_259:
[----:B------:R-:W-:Y:S05]  /*ffa0*/  BSYNC B0 ;  /* 0x0000000000007941 */ /* 0x000fea0003800000 */
.L_x_238:
[----:B------:R-:W-:Y:S01]  /*ffb0*/  LOP3.LUT P0, RZ, R18, 0x8, RZ, 0xc0, !PT ;  /* 0x0000000812ff7812 */ /* 0x000fe2000780c0ff */
[----:B------:R-:W-:-:S12]  /*ffc0*/  BSSY B0, `(.L_x_299) ;  /* 0x0000055000007945 */ /* 0x000fd80003800000 */
[----:B------:R-:W-:Y:S05]  /*ffd0*/  @!P0 BRA `(.L_x_300) ;  /* 0x00000004004c8947 */ /* 0x000fea0003800000 */
[----:B0-----:R-:W3:Y:S01]  /*ffe0*/  LDL R2, [R1] ;  /* 0x0000000001027983 */ /* 0x001ee20000100800 */
[----:B------:R-:W-:Y:S01]  /*fff0*/  LEA R0, R19, UR36, 0x3 ;  /* 0x0000002413007c11 */ /* 0x000fe2000f8e18ff */
[----:B------:R-:W-:Y:S01]  /*10000*/  BSSY B1, `(.L_x_301) ;  /* 0x0000004000017945 */ /* 0x000fe20003800000 */
[----:B---3--:R-:W-:-:S04]  /*10010*/  SHF.L.U32 R2, R2, 0x1f, RZ ;  /* 0x0000001f02027819 */ /* 0x008fc800000006ff */
[----:B------:R-:W0:Y:S02]  /*10020*/  SYNCS.PHASECHK.TRANS64.TRYWAIT P0, [R0+URZ+0x36860], R2 ;  /* 0x03686002000075a7 */ /* 0x000e24000800017f */
[----:B0-----:R-:W-:Y:S05]  /*10030*/  @!P0 BRA `(.L_x_302) ;  /* 0x0000001800b08947 */ /* 0x001fea0003800000 */
.L_x_354:
[----:B------:R-:W-:Y:S05]  /*10040*/  BSYNC B1 ;  /* 0x0000000000017941 */ /* 0x000fea0003800000 */
.L_x_301:
[----:B------:R-:W3:Y:S01]  /*10050*/  LDL R3, [R1+0x18] ;  /* 0x0000180001037983 */ /* 0x000ee20000100800 */
[----:B------:R-:W4:Y:S02]  /*10060*/  S2R R4, SR_TID.X ;  /* 0x0000000000047919 */ /* 0x000f240000002100 */
[----:B----4-:R-:W-:-:S04]  /*10070*/  LOP3.LUT R4, R4, 0x7f, RZ, 0xc0, !PT ;  /* 0x0000007f04047812 */ /* 0x010fc800078ec0ff */
[----:B------:R-:W-:-:S13]  /*10080*/  ISETP.NE.AND P0, PT, R4, RZ, PT ;  /* 0x000000ff0400720c */ /* 0x000fda0003f05270 */
[----:B0-----:R-:W-:-:S04]  /*10090*/  @!P0 IMAD.MOV.U32 R2, RZ, RZ, 0xa800 ;  /* 0x0000a800ff028424 */ /* 0x001fc800078e00ff */
[----:B------:R3:W-:Y:S02]  /*100a0*/  @!P0 SYNCS.ARRIVE.TRANS64 RZ, [R0+URZ+0x36850], R2 ;  /* 0x0368500200ff89a7 */ /* 0x0007e4000800003f */
[----:B---3--:R-:W-:-:S04]  /*100b0*/  PRMT R2, R3, 0x9910, RZ ;  /* 0x0000991003027816 */ /* 0x008fc800000000ff */
[----:B------:R-:W-:-:S13]  /*100c0*/  ISETP.NE.AND P0, PT, R2, 0x2, PT ;  /* 0x000000020200780c */ /* 0x000fda0003f05270 */
[----:B------:R-:W-:Y:S05]  /*100d0*/  @P0 BRA `(.L_x_303) ;  /* 0x0000000000040947 */ /* 0x000fea0003800000 */
[----:B------:R-:W-:Y:S01]  /*100e0*/  BPT.TRAP 0x1 ;  /* 0x000000040000795c */ /* 0x000fe20000300000 */
.L_x_303:
[----:B------:R-:W-:Y:S01]  /*100f0*/  LOP3.LUT P0, RZ, R18, 0x2, RZ, 0xc0, !PT ;  /* 0x0000000212ff7812 */ /* 0x000fe2000780c0ff */
[----:B------:R-:W-:-:S12]  /*10100*/  BSSY B1, `(.L_x_304) ;  /* 0x0000003000017945 */ /* 0x000fd80003800000 */
[----:B------:R-:W-:Y:S05]  /*10110*/  @P0 BRA `(.L_x_305) ;  /* 0x0000000000040947 */ /* 0x000fea0003800000 */
[----:B------:R-:W-:Y:S01]  /*10120*/  BPT.TRAP 0x1 ;  /* 0x000000040000795c */ /* 0x000fe20000300000 */
.L_x_305:
[----:B------:R-:W-:Y:S05]  /*10130*/  BSYNC B1 ;  /* 0x0000000000017941 */ /* 0x000fea0003800000 */
.L_x_304:
[----:B------:R-:W3:Y:S01]  /*10140*/  LDL R3, [R1+0x4] ;  /* 0x0000040001037983 */ /* 0x000ee20000100800 */
[----:B------:R-:W0:Y:S01]  /*10150*/  S2R R2, SR_CgaCtaId ;  /* 0x0000000000027919 */ /* 0x000e220000008800 */
[----:B------:R-:W4:Y:S01]  /*10160*/  S2R R4, SR_CgaCtaId ;  /* 0x0000000000047919 */ /* 0x000f220000008800 */
[----:B------:R-:W-:Y:S01]  /*10170*/  UIADD3 UR4, UP0, UR38, 0x470, URZ ;  /* 0x0000047026047890 */ /* 0x000fe2000ff1e03f */
[----:B------:R-:W-:Y:S01]  /*10180*/  PLOP3.LUT P0, PT, PT, PT, PT, 0x80, 0x0 ;  /* 0x000000000000781c */ /* 0x000fe20003f0f070 */
[----:B------:R-:W-:Y:S01]  /*10190*/  VIADD R0, R0, 0x36850 ;  /* 0x0003685000007836 */ /* 0x000fe20000000000 */
[----:B------:R-:W-:Y:S01]  /*101a0*/  UMOV UR6, 0x30000 ;  /* 0x0003000000067882 */ /* 0x000fe20000000000 */
[----:B------:R-:W-:Y:S01]  /*101b0*/  UIADD3.X UR5, URZ, UR39, URZ, UP0, !UPT ;  /* 0x000000273f057290 */ /* 0x000fe200087fe43f */
[----:B0-----:R-:W-:Y:S02]  /*101c0*/  LOP3.LUT R2, R2, 0x1, RZ, 0xc0, !PT ;  /* 0x0000000102027812 */ /* 0x001fe400078ec0ff */
[----:B----4-:R-:W-:-:S03]  /*101d0*/  LOP3.LUT R4, R4, 0x1, RZ, 0xc0, !PT ;  /* 0x0000000104047812 */ /* 0x010fc600078ec0ff */
[----:B------:R-:W-:-:S04]  /*101e0*/  IMAD R2, R2, 0xe00, RZ ;  /* 0x00000e0002027824 */ /* 0x000fc800078e02ff */
[----:B------:R-:W-:Y:S02]  /*101f0*/  IMAD R2, R19, 0x5400, R2 ;  /* 0x0000540013027824 */ /* 0x000fe400078e0202 */
[----:B------:R-:W-:-:S03]  /*10200*/  IMAD R4, R4, 0x38, RZ ;  /* 0x0000003804047824 */ /* 0x000fc600078e02ff */
[----:B------:R-:W-:Y:S01]  /*10210*/  LEA R2, R2, UR36, 0x1 ;  /* 0x0000002402027c11 */ /* 0x000fe2000f8e08ff */
[----:B------:R-:W-:Y:S01]  /*10220*/  UMOV UR14, 0x0 ;  /* 0x00000000000e7882 */ /* 0x000fe20000000000 */
[----:B------:R-:W-:Y:S01]  /*10230*/  UMOV UR15, 0x14f00000 ;  /* 0x14f00000000f7882 */ /* 0x000fe20000000000 */
[----:B------:R-:W-:Y:S01]  /*10240*/  UMOV UR10, URZ ;  /* 0x0000003f000a7c82 */ /* 0x000fe20008000000 */
[----:B---3--:R-:W-:Y:S02]  /*10250*/  IMAD R3, R3, 0x70, R4 ;  /* 0x0000007003037824 */ /* 0x008fe400078e0204 */
[----:B------:R-:W-:-:S07]  /*10260*/  VIADD R4, R2, 0x400 ;  /* 0x0000040002047836 */ /* 0x000fce0000000000 */
.L_x_306:
        /* <DEDUP_REMOVED lines=10> */
[----:B------:R-:W-:Y:S01]  /*10310*/  PLOP3.LUT P0, PT, PT, PT, PT, 0x80, 0x0 ;  /* 0x000000000000781c */ /* 0x000fe20003f0f070 */
[----:B------:R-:W-:Y:S01]  /*10320*/  VIADD R4, R2, 0x3c00 ;  /* 0x00003c0002047836 */ /* 0x000fe20000000000 */
[----:B------:R-:W-:Y:S01]  /*10330*/  UMOV UR6, 0x30000 ;  /* 0x0003000000067882 */ /* 0x000fe20000000000 */
[----:B------:R-:W-:Y:S01]  /*10340*/  UMOV UR14, 0x0 ;  /* 0x00000000000e7882 */ /* 0x000fe20000000000 */
[----:B------:R-:W-:Y:S01]  /*10350*/  UMOV UR15, 0x14f00000 ;  /* 0x14f00000000f7882 */ /* 0x000fe20000000000 */
[----:B------:R-:W-:-:S08]  /*10360*/  UMOV UR10, 0x40 ;  /* 0x00000040000a7882 */ /* 0x000fd00000000000 */
.L_x_307:
        /* <DEDUP_REMOVED lines=16> */
.L_x_308:
        /* <DEDUP_REMOVED lines=9> */
[----:B---3--:R-:W-:Y:S05]  /*10500*/  @P0 BRA.U.ANY `(.L_x_308) ;  /* 0xfffffffd00d80947 */ /* 0x008fea000393ffff */
.L_x_300:
[----:B------:R-:W-:Y:S05]  /*10510*/  BSYNC B0 ;  /* 0x0000000000007941 */ /* 0x000fea0003800000 */
.L_x_299:
[----:B------:R-:W3:Y:S01]  /*10520*/  LDL.LU R6, [R1+0x28] ;  /* 0x0000280001067983 */ /* 0x000ee20000300800 */
[----:B------:R-:W-:Y:S01]  /*10530*/  VIADD R19, R19, 0x1 ;  /* 0x0000000113137836 */ /* 0x000fe20000000000 */
[----:B------:R-:W-:Y:S02]  /*10540*/  ULDC UR4, c[0x0][0xc34] ;  /* 0x00030d0000047ab9 */ /* 0x000fe40000000800 */
[----:B-1----:R-:W4:Y:S04]  /*10550*/  LDL.LU R5, [R1] ;  /* 0x0000000001057983 */ /* 0x002f280000300800 */
[----:B------:R-:W5:Y:S01]  /*10560*/  LDL.LU R4, [R1+0x34] ;  /* 0x0000340001047983 */ /* 0x000f620000300800 */
[----:B------:R-:W-:-:S04]  /*10570*/  ISETP.NE.AND P0, PT, R19, 0x2, PT ;  /* 0x000000021300780c */ /* 0x000fc80003f05270 */
[----:B0-----:R-:W-:Y:S02]  /*10580*/  SEL R0, RZ, 0x1, P0 ;  /* 0x00000001ff007807 */ /* 0x001fe40000000000 */
[----:B------:R-:W-:Y:S01]  /*10590*/  SEL R19, R19, RZ, P0 ;  /* 0x000000ff13137207 */ /* 0x000fe20000000000 */
[----:B---3--:R-:W-:Y:S01]  /*105a0*/  VIADD R6, R6, UR37 ;  /* 0x0000002506067c36 */ /* 0x008fe20008000000 */
[----:B----4-:R-:W-:-:S04]  /*105b0*/  LOP3.LUT R5, R5, R0, RZ, 0x3c, !PT ;  /* 0x0000000005057212 */ /* 0x010fc800078e3cff */
[----:B------:R0:W-:Y:S01]  /*105c0*/  STL [R1+0x28], R6 ;  /* 0x0000280601007387 */ /* 0x0001e20000100800 */
[----:B------:R-:W-:Y:S01]  /*105d0*/  ISETP.GE.AND P1, PT, R6, UR4, PT ;  /* 0x0000000406007c0c */ /* 0x000fe2000bf26270 */
[----:B-----5:R-:W-:-:S05]  /*105e0*/  VIADD R4, R4, 0x1 ;  /* 0x0000000104047836 */ /* 0x020fca0000000000 */
[----:B------:R0:W-:Y:S04]  /*105f0*/  STL [R1+0x34], R4 ;  /* 0x0000340401007387 */ /* 0x0001e80000100800 */
[----:B------:R0:W-:Y:S03]  /*10600*/  STL [R1], R5 ;  /* 0x0000000501007387 */ /* 0x0001e60000100800 */
[----:B------:R-:W-:Y:S05]  /*10610*/  @!P1 BRA `(.L_x_309) ;  /* 0xffffffb800509947 */ /* 0x000fea000383ffff */
[----:B------:R-:W-:-:S07]  /*10620*/  LOP3.LUT R2, R4, 0x1, RZ, 0xc, !PT ;  /* 0x0000000104027812 */ /* 0x000fce00078e0cff */
.L_x_221:
[----:B0-----:R-:W0:Y:S01]  /*10630*/  S2R R3, SR_CgaCtaId ;  /* 0x0000000000037919 */ /* 0x001e220000008800 */
[----:B------:R-:W-:Y:S01]  /*10640*/  MOV R0, 0x400 ;  /* 0x0000040000007802 */ /* 0x000fe20000000f00 */
[----:B------:R-:W-:Y:S03]  /*10650*/  BSSY B0, `(.L_x_310) ;  /* 0x0000005000007945 */ /* 0x000fe60003800000 */
[----:B0-----:R-:W-:Y:S02]  /*10660*/  LEA R0, R3, R0, 0x18 ;  /* 0x0000000003007211 */ /* 0x001fe400078ec0ff */
[----:B------:R-:W-:-:S04]  /*10670*/  SHF.L.U32 R3, R2, 0x1f, RZ ;  /* 0x0000001f02037819 */ /* 0x000fc800000006ff */
[----:B------:R-:W0:Y:S02]  /*10680*/  SYNCS.PHASECHK.TRANS64.TRYWAIT P0, [R0+URZ+0x36820], R3 ;  /* 0x03682003000075a7 */ /* 0x000e24000800017f */
[----:B0-----:R-:W-:Y:S05]  /*10690*/  @!P0 BRA `(.L_x_311) ;  /* 0x00000014002c8947 */ /* 0x001fea0003800000 */
.L_x_355:
[----:B------:R-:W-:Y:S05]  /*106a0*/  BSYNC B0 ;  /* 0x0000000000007941 */ /* 0x000fea0003800000 */
.L_x_310:
[----:B------:R-:W-:-:S03]  /*106b0*/  UMOV UR4, 0xffffffff ;  /* 0xffffffff00047882 */ /* 0x000fc60000000000 */
[----:B------:R-:W-:Y:S05]  /*106c0*/  BRA.DIV UR4, `(.L_x_312) ;  /* 0x0000001604347947 */ /* 0x000fea000b800000 */
[----:B------:R-:W1:Y:S02]  /*106d0*/  S2R R2, SR_TID.X ;  /* 0x0000000000027919 */ /* 0x000e640000002100 */
[----:B-1----:R-:W-:-:S04]  /*106e0*/  SHF.R.U32.HI R2, RZ, 0x5, R2 ;  /* 0x00000005ff027819 */ /* 0x002fc80000011602 */
[----:B------:R-:W-:-:S05]  /*106f0*/  LOP3.LUT R2, R2, 0x3, RZ, 0xc0, !PT ;  /* 0x0000000302027812 */ /* 0x000fca00078ec0ff */
[----:B------:R1:W3:Y:S02]  /*10700*/  SHFL.IDX PT, R14, R2, RZ, 0x1f ;  /* 0x00001fff020e7589 */ /* 0x0002e400000e0000 */
.L_x_358:
[----:B---3--:R-:W-:Y:S01]  /*10710*/  ISETP.NE.AND P0, PT, R14, RZ, PT ;  /* 0x000000ff0e00720c */ /* 0x008fe20003f05270 */
[----:B------:R-:W-:-:S12]  /*10720*/  BSSY B0, `(.L_x_313) ;  /* 0x0000025000007945 */ /* 0x000fd80003800000 */
[----:B------:R-:W-:Y:S05]  /*10730*/  @P0 BRA `(.L_x_314) ;  /* 0x00000000008c0947 */ /* 0x000fea0003800000 */
[----:B------:R-:W-:-:S03]  /*10740*/  UMOV UR4, 0xffffffff ;  /* 0xffffffff00047882 */ /* 0x000fc60000000000 */
[----:B------:R-:W-:Y:S05]  /*10750*/  BRA.DIV UR4, `(.L_x_315) ;  /* 0x0000001604447947 */ /* 0x000fea000b800000 */
[----:B------:R-:W-:-:S13]  /*10760*/  ELECT P6, URZ, PT ;  /* 0x00000000003f782f */ /* 0x000fda00038c0000 */
.L_x_361:
[----:B------:R-:W-:Y:S05]  /*10770*/  @!P6 BRA `(.L_x_314) ;  /* 0x00000000007ce947 */ /* 0x000fea0003800000 */
[----:B-1----:R-:W3:Y:S02]  /*10780*/  LDL.LU R2, [R1+0x2c] ;  /* 0x00002c0001027983 */ /* 0x002ee40000300800 */
[----:B---3--:R-:W-:-:S04]  /*10790*/  LOP3.LUT R2, R2, 0x2, RZ, 0xfc, !PT ;  /* 0x0000000202027812 */ /* 0x008fc800078efcff */
[----:B------:R-:W-:-:S13]  /*107a0*/  ISETP.NE.AND P2, PT, R2, 0x3, PT ;  /* 0x000000030200780c */ /* 0x000fda0003f45270 */
[----:B------:R-:W-:Y:S05]  /*107b0*/  @!P2 BRA `(.L_x_316) ;  /* 0x000000000004a947 */ /* 0x000fea0003800000 */
[----:B------:R-:W-:Y:S01]  /*107c0*/  BPT.TRAP 0x1 ;  /* 0x000000040000795c */ /* 0x000fe20000300000 */
.L_x_316:
[----:B------:R-:W3:Y:S01]  /*107d0*/  LDL.LU R7, [R1] ;  /* 0x0000000001077983 */ /* 0x000ee20000300800 */
[----:B------:R-:W-:Y:S02]  /*107e0*/  VIADD R2, R0, 0x36840 ;  /* 0x0003684000027836 */ /* 0x000fe40000000000 */
[C---:B0-----:R-:W-:Y:S02]  /*107f0*/  VIADD R3, R19.reuse, 0x1 ;  /* 0x0000000113037836 */ /* 0x041fe40000000000 */
[----:B------:R-:W-:-:S03]  /*10800*/  IMAD R6, R19, 0x8, R2 ;  /* 0x0000000813067824 */ /* 0x000fc600078e0202 */
[----:B------:R-:W-:-:S04]  /*10810*/  ISETP.NE.AND P1, PT, R3, 0x2, PT ;  /* 0x000000020300780c */ /* 0x000fc80003f25270 */
[----:B------:R-:W-:Y:S02]  /*10820*/  SEL R4, RZ, 0x1, P1 ;  /* 0x00000001ff047807 */ /* 0x000fe40000800000 */
[----:B------:R-:W-:Y:S02]  /*10830*/  SEL R3, R3, RZ, P1 ;  /* 0x000000ff03037207 */ /* 0x000fe40000800000 */
[C---:B---3--:R-:W-:Y:S02]  /*10840*/  SHF.L.U32 R5, R7.reuse, 0x1f, RZ ;  /* 0x0000001f07057819 */ /* 0x048fe400000006ff */
[----:B------:R-:W-:Y:S01]  /*10850*/  LOP3.LUT R4, R7, R4, RZ, 0x3c, !PT ;  /* 0x0000000407047212 */ /* 0x000fe200078e3cff */
[----:B------:R-:W-:Y:S01]  /*10860*/  IMAD R7, R3, 0x8, R2 ;  /* 0x0000000803077824 */ /* 0x000fe200078e0202 */
[----:B------:R-:W0:Y:S02]  /*10870*/  SYNCS.PHASECHK.TRANS64.TRYWAIT P0, [R6+URZ], R5 ;  /* 0x00000005060075a7 */ /* 0x000e24000800017f */
[----:B------:R-:W-:Y:S01]  /*10880*/  SHF.L.U32 R2, R4, 0x1f, RZ ;  /* 0x0000001f04027819 */ /* 0x000fe200000006ff */
[----:B0-----:R-:W-:Y:S06]  /*10890*/  @!P0 BRA `(.L_x_317) ;  /* 0x0000001400148947 */ /* 0x001fec0003800000 */
.L_x_362:
[----:B------:R-:W1:Y:S02]  /*108a0*/  SYNCS.PHASECHK.TRANS64.TRYWAIT P0, [R7+URZ], R2 ;  /* 0x00000002070075a7 */ /* 0x000e64000800017f */
[----:B-1----:R-:W-:Y:S05]  /*108b0*/  @!P0 BRA `(.L_x_318) ;  /* 0x0000001400208947 */ /* 0x002fea0003800000 */
.L_x_363:
[----:B------:R-:W-:Y:S05]  /*108c0*/  @!P2 BRA `(.L_x_319) ;  /* 0x000000000004a947 */ /* 0x000fea0003800000 */
[----:B------:R-:W-:Y:S01]  /*108d0*/  BPT.TRAP 0x1 ;  /* 0x000000040000795c */ /* 0x000fe20000300000 */
.L_x_319:
[----:B------:R-:W-:-:S04]  /*108e0*/  VIADD R0, R0, 0x36860 ;  /* 0x0003686000007836 */ /* 0x000fc80000000000 */
[----:B------:R-:W-:-:S04]  /*108f0*/  IMAD R4, R19, 0x8, R0 ;  /* 0x0000000813047824 */ /* 0x000fc800078e0200 */
[----:B------:R-:W3:Y:S02]  /*10900*/  SYNCS.PHASECHK.TRANS64.TRYWAIT P0, [R4+URZ], R5 ;  /* 0x00000005040075a7 */ /* 0x000ee4000800017f */
[----:B---3--:R-:W-:Y:S05]  /*10910*/  @!P0 BRA `(.L_x_320) ;  /* 0x00000014001c8947 */ /* 0x008fea0003800000 */
.L_x_364:
[----:B------:R-:W-:-:S07]  /*10920*/  IMAD R3, R3, 0x8, R0 ;  /* 0x0000000803037824 */ /* 0x000fce00078e0200 */
.L_x_321:
[----:B----4-:R4:W0:Y:S02]  /*10930*/  SYNCS.PHASECHK.TRANS64.TRYWAIT P0, [R3+URZ], R2 ;  /* 0x00000002030075a7 */ /* 0x010824000800017f */
[----:B0-----:R-:W-:Y:S05]  /*10940*/  @!P0 NANOSLEEP.SYNCS 0x989680 ;  /* 0x009896800000895d */ /* 0x001fea0003900000 */
[----:B------:R-:W0:Y:S02]  /*10950*/  @!P0 SYNCS.PHASECHK.TRANS64 P0, [R3+URZ], R2 ;  /* 0x00000002030085a7 */ /* 0x000e24000800007f */
[----:B0-----:R-:W-:Y:S05]  /*10960*/  @!P0 BRA `(.L_x_321) ;  /* 0xfffffffc00f08947 */ /* 0x001fea000383ffff */
.L_x_314:
[----:B------:R-:W-:Y:S05]  /*10970*/  BSYNC B0 ;  /* 0x0000000000007941 */ /* 0x000fea0003800000 */
.L_x_313:
[----:B------:R-:W-:Y:S05]  /*10980*/  EXIT ;  /* 0x000000000000794d */ /* 0x000fea0003800000 */
.L_x_189:
[----:B0-----:R-:W-:-:S04]  /*10990*/  IMAD.U32 R3, RZ, RZ, UR37 ;  /* 0x00000025ff037e24 */ /* 0x001fc8000f8e00ff */
[----:B------:R0:W1:Y:S03]  /*109a0*/  SYNCS.PHASECHK.TRANS64.TRYWAIT P1, [R3+URZ+0x36800], R0 ;  /* 0x03680000030075a7 */ /* 0x000066000802017f */
[----:B-1----:R-:W-:Y:S05]  /*109b0*/  @!P1 NANOSLEEP.SYNCS 0x989680 ;  /* 0x009896800000995d */ /* 0x002fea0003900000 */
[----:B------:R-:W1:Y:S02]  /*109c0*/  @!P1 SYNCS.PHASECHK.TRANS64 P1, [R3+URZ+0x36800], R0 ;  /* 0x03680000030095a7 */ /* 0x000e64000802007f */
[----:B-1----:R-:W-:Y:S05]  /*109d0*/  @!P1 BRA `(.L_x_189) ;  /* 0xfffffffc00ec9947 */ /* 0x002fea000383ffff */
[----:B------:R-:W-:Y:S05]  /*109e0*/  BRA `(.L_x_322) ;  /* 0xffffff0c00307947 */ /* 0x000fea000383ffff */
.L_x_193:
[----:B-1----:R1:W2:Y:S02]  /*109f0*/  SYNCS.PHASECHK.TRANS64.TRYWAIT P1, [R2+URZ+0x36830], R3 ;  /* 0x03683003020075a7 */ /* 0x0022a4000802017f */
[----:B--2---:R-:W-:Y:S05]  /*10a00*/  @!P1 NANOSLEEP.SYNCS 0x989680 ;  /* 0x009896800000995d */ /* 0x004fea0003900000 */
[----:B------:R-:W2:Y:S02]  /*10a10*/  @!P1 SYNCS.PHASECHK.TRANS64 P1, [R2+URZ+0x36830], R3 ;  /* 0x03683003020095a7 */ /* 0x000ea4000802007f */
[----:B--2---:R-:W-:Y:S05]  /*10a20*/  @!P1 BRA `(.L_x_193) ;  /* 0xfffffffc00f09947 */ /* 0x004fea000383ffff */
[----:B------:R-:W-:Y:S05]  /*10a30*/  BRA `(.L_x_192) ;  /* 0xffffff0c004c7947 */ /* 0x000fea000383ffff */
.L_x_199:
[----:B-1----:R-:W-:-:S04]  /*10a40*/  IMAD.U32 R3, RZ, RZ, UR38 ;  /* 0x00000026ff037e24 */ /* 0x002fc8000f8e00ff */
[----:B------:R1:W2:Y:S03]  /*10a50*/  SYNCS.PHASECHK.TRANS64.TRYWAIT P1, [R3+URZ+0x36830], R0 ;  /* 0x03683000030075a7 */ /* 0x0002a6000802017f */
[----:B--2---:R-:W-:Y:S05]  /*10a60*/  @!P1 NANOSLEEP.SYNCS 0x989680 ;  /* 0x009896800000995d */ /* 0x004fea0003900000 */
[----:B------:R-:W2:Y:S02]  /*10a70*/  @!P1 SYNCS.PHASECHK.TRANS64 P1, [R3+URZ+0x36830], R0 ;  /* 0x03683000030095a7 */ /* 0x000ea4000802007f */
[----:B--2---:R-:W-:Y:S05]  /*10a80*/  @!P1 BRA `(.L_x_199) ;  /* 0xfffffffc00ec9947 */ /* 0x004fea000383ffff */
[----:B------:R-:W-:Y:S05]  /*10a90*/  BRA `(.L_x_198) ;  /* 0xffffff4800f07947 */ /* 0x000fea000383ffff */
.L_x_203:
[----:B-1----:R-:W-:-:S04]  /*10aa0*/  IMAD.U32 R3, RZ, RZ, UR7 ;  /* 0x00000007ff037e24 */ /* 0x002fc8000f8e00ff */
[----:B------:R1:W2:Y:S03]  /*10ab0*/  SYNCS.PHASECHK.TRANS64.TRYWAIT P1, [R3+URZ+0x36850], R0 ;  /* 0x03685000030075a7 */ /* 0x0002a6000802017f */
[----:B--2---:R-:W-:Y:S05]  /*10ac0*/  @!P1 NANOSLEEP.SYNCS 0x989680 ;  /* 0x009896800000995d */ /* 0x004fea0003900000 */
[----:B------:R-:W2:Y:S02]  /*10ad0*/  @!P1 SYNCS.PHASECHK.TRANS64 P1, [R3+URZ+0x36850], R0 ;  /* 0x03685000030095a7 */ /* 0x000ea4000802007f */
[----:B--2---:R-:W-:Y:S05]  /*10ae0*/  @!P1 BRA `(.L_x_203) ;  /* 0xfffffffc00ec9947 */ /* 0x004fea000383ffff */
[----:B------:R-:W-:Y:S05]  /*10af0*/  BRA `(.L_x_202) ;  /* 0xffffff7000647947 */ /* 0x000fea000383ffff */
.L_x_210:
[----:B-1----:R-:W-:-:S04]  /*10b00*/  IMAD.U32 R7, RZ, RZ, UR9 ;  /* 0x00000009ff077e24 */ /* 0x002fc8000f8e00ff */
[----:B------:R1:W2:Y:S03]  /*10b10*/  SYNCS.PHASECHK.TRANS64.TRYWAIT P1, [R7+URZ+0x36850], R2 ;  /* 0x03685002070075a7 */ /* 0x0002a6000802017f */
[----:B--2---:R-:W-:Y:S05]  /*10b20*/  @!P1 NANOSLEEP.SYNCS 0x989680 ;  /* 0x009896800000995d */ /* 0x004fea0003900000 */
[----:B------:R-:W2:Y:S02]  /*10b30*/  @!P1 SYNCS.PHASECHK.TRANS64 P1, [R7+URZ+0x36850], R2 ;  /* 0x03685002070095a7 */ /* 0x000ea4000802007f */
[----:B--2---:R-:W-:Y:S05]  /*10b40*/  @!P1 BRA `(.L_x_210) ;  /* 0xfffffffc00ec9947 */ /* 0x004fea000383ffff */
[----:B------:R-:W-:Y:S05]  /*10b50*/  BRA `(.L_x_209) ;  /* 0xffffff8c00347947 */ /* 0x000fea000383ffff */
.L_x_225:
[----:B------:R-:W0:Y:S01]  /*10b60*/  S2R R5, SR_TID.X ;  /* 0x0000000000057919 */ /* 0x000e220000002100 */
[----:B------:R-:W-:Y:S01]  /*10b70*/  BSSY B0, `(.L_x_323) ;  /* 0x000000a000007945 */ /* 0x000fe20003800000 */
[----:B------:R-:W-:Y:S02]  /*10b80*/  IMAD.MOV.U32 R12, RZ, RZ, RZ ;  /* 0x000000ffff0c7224 */ /* 0x000fe400078e00ff */
[----:B------:R-:W-:Y:S02]  /*10b90*/  IMAD.MOV.U32 R11, RZ, RZ, 0x1f ;  /* 0x0000001fff0b7424 */ /* 0x000fe400078e00ff */
[----:B------:R-:W-:Y:S01]  /*10ba0*/  IMAD.MOV.U32 R15, RZ, RZ, -0x1 ;  /* 0xffffffffff0f7424 */ /* 0x000fe200078e00ff */
[----:B0-----:R-:W-:-:S04]  /*10bb0*/  SHF.R.U32.HI R5, RZ, 0x5, R5 ;  /* 0x00000005ff057819 */ /* 0x001fc80000011605 */
[----:B------:R-:W-:-:S05]  /*10bc0*/  LOP3.LUT R5, R5, 0x3, RZ, 0xc0, !PT ;  /* 0x0000000305057812 */ /* 0x000fca00078ec0ff */
[----:B------:R-:W-:-:S07]  /*10bd0*/  IMAD.MOV.U32 R13, RZ, RZ, R5 ;  /* 0x000000ffff0d7224 */ /* 0x000fce00078e0005 */
[----:B-1----:R-:W-:Y:S05]  /*10be0*/  WARPSYNC.COLLECTIVE R15, `(.L_x_324) ;  /* 0x000000000f087348 */ /* 0x002fea0003c00000 */
[----:B------:R0:W2:Y:S02]  /*10bf0*/  SHFL.IDX P6, R14, R13, R12, R11 ;  /* 0x0000000c0d0e7389 */ /* 0x0000a400000c000b */
[----:B012---:R-:W-:Y:S01]  /*10c00*/  ENDCOLLECTIVE ;  /* 0x000000000000791b */ /* 0x007fe20003800000 */
.L_x_324:
[----:B------:R-:W-:Y:S05]  /*10c10*/  BSYNC B0 ;  /* 0x0000000000007941 */ /* 0x000fea0003800000 */
.L_x_323:
[----:B------:R-:W-:Y:S05]  /*10c20*/  BRA `(.L_x_325) ;  /* 0xffffffb800987947 */ /* 0x000fea000383ffff */
.L_x_227:
[----:B------:R-:W-:Y:S01]  /*10c30*/  BSSY B0, `(.L_x_326) ;  /* 0x0000006000007945 */ /* 0x000fe20003800000 */
[----:B------:R-:W-:-:S07]  /*10c40*/  IMAD.MOV.U32 R15, RZ, RZ, -0x1 ;  /* 0xffffffffff0f7424 */ /* 0x000fce00078e00ff */
[----:B01----:R-:W-:Y:S05]  /*10c50*/  WARPSYNC.COLLECTIVE R15, `(.L_x_327) ;  /* 0x000000000f0c7348 */ /* 0x003fea0003c00000 */
[----:B------:R-:W-:Y:S02]  /*10c60*/  ELECT P6, UR62, PT ;  /* 0x00000000003e782f */ /* 0x000fe400038c0000 */
[----:B------:R-:W-:Y:S01]  /*10c70*/  MOV R14, UR62 ;  /* 0x0000003e000e7c02 */ /* 0x000fe20008000f00 */
[----:B01----:R-:W-:Y:S10]  /*10c80*/  ENDCOLLECTIVE ;  /* 0x000000000000791b */ /* 0x003ff40003800000 */
.L_x_327:
[----:B------:R-:W-:Y:S05]  /*10c90*/  BSYNC B0 ;  /* 0x0000000000007941 */ /* 0x000fea0003800000 */
.L_x_326:
[----:B------:R-:W-:Y:S05]  /*10ca0*/  BRA `(.L_x_328) ;  /* 0xffffffb800987947 */ /* 0x000fea000383ffff */
.L_x_229:
[----:B---3--:R3:W4:Y:S02]  /*10cb0*/  SYNCS.PHASECHK.TRANS64.TRYWAIT P0, [R2+URZ+0x36840], R3 ;  /* 0x03684003020075a7 */ /* 0x008724000800017f */
[----:B----4-:R-:W-:Y:S05]  /*10cc0*/  @!P0 NANOSLEEP.SYNCS 0x989680 ;  /* 0x009896800000895d */ /* 0x010fea0003900000 */
[----:B------:R-:W4:Y:S02]  /*10cd0*/  @!P0 SYNCS.PHASECHK.TRANS64 P0, [R2+URZ+0x36840], R3 ;  /* 0x03684003020085a7 */ /* 0x000f24000800007f */
[----:B----4-:R-:W-:Y:S05]  /*10ce0*/  @!P0 BRA `(.L_x_229) ;  /* 0xfffffffc00f08947 */ /* 0x010fea000383ffff */
[----:B------:R-:W-:Y:S05]  /*10cf0*/  BRA `(.L_x_329) ;  /* 0xffffffb800f07947 */ /* 0x000fea000383ffff */
.L_x_233:
        /* <DEDUP_REMOVED lines=8> */
.L_x_330:
[----:B------:R-:W-:Y:S01]  /*10d80*/  IMAD.MOV.U32 R13, RZ, RZ, R0 ;  /* 0x000000ffff0d7224 */ /* 0x000fe200078e0000 */
[----:B------:R-:W-:Y:S01]  /*10d90*/  LOP3.LUT R7, R7, 0x7f, RZ, 0xc0, !PT ;  /* 0x0000007f07077812 */ /* 0x000fe200078ec0ff */
[----:B------:R-:W-:-:S07]  /*10da0*/  IMAD.MOV.U32 R6, RZ, RZ, R14 ;  /* 0x000000ffff067224 */ /* 0x000fce00078e000e */
[----:B------:R-:W-:Y:S05]  /*10db0*/  WARPSYNC.COLLECTIVE R15, `(.L_x_331) ;  /* 0x000000000f087348 */ /* 0x000fea0003c00000 */
[----:B------:R0:W1:Y:S02]  /*10dc0*/  SHFL.IDX P6, R14, R13, R12, R11 ;  /* 0x0000000c0d0e7389 */ /* 0x00006400000c000b */
[----:B01----:R-:W-:Y:S01]  /*10dd0*/  ENDCOLLECTIVE ;  /* 0x000000000000791b */ /* 0x003fe20003800000 */
.L_x_331:
        /* <DEDUP_REMOVED lines=25> */
.L_x_332:
[----:B------:R-:W-:Y:S02]  /*10f70*/  IMAD.MOV.U32 R13, RZ, RZ, R0 ;  /* 0x000000ffff0d7224 */ /* 0x000fe400078e0000 */
[----:B------:R-:W-:-:S07]  /*10f80*/  IMAD.MOV.U32 R6, RZ, RZ, R14 ;  /* 0x000000ffff067224 */ /* 0x000fce00078e000e */
[----:B------:R-:W-:Y:S05]  /*10f90*/  WARPSYNC.COLLECTIVE R15, `(.L_x_333) ;  /* 0x000000000f087348 */ /* 0x000fea0003c00000 */
[----:B------:R0:W1:Y:S02]  /*10fa0*/  SHFL.IDX P6, R14, R13, R12, R11 ;  /* 0x0000000c0d0e7389 */ /* 0x00006400000c000b */
[----:B01----:R-:W-:Y:S01]  /*10fb0*/  ENDCOLLECTIVE ;  /* 0x000000000000791b */ /* 0x003fe20003800000 */
.L_x_333:
[----:B------:R-:W-:Y:S01]  /*10fc0*/  ULDC.64 UR4, c[0x0][0x208] ;  /* 0x0000820000047ab9 */ /* 0x000fe20000000a00 */
[----:B------:R-:W-:Y:S02]  /*10fd0*/  IMAD.MOV.U32 R13, RZ, RZ, R2 ;  /* 0x000000ffff0d7224 */ /* 0x000fe400078e0002 */
[----:B------:R-:W-:Y:S02]  /*10fe0*/  IMAD.MOV.U32 R12, RZ, RZ, 0x2 ;  /* 0x00000002ff0c7424 */ /* 0x000fe400078e00ff */
[----:B------:R-:W-:-:S05]  /*10ff0*/  IMAD.MOV.U32 R5, RZ, RZ, R14 ;  /* 0x000000ffff057224 */ /* 0x000fca00078e000e */
[----:B------:R-:W-:-:S05]  /*11000*/  @!P2 LEA R5, P4, R10, R5, 0x1 ;  /* 0x000000050a05a211 */ /* 0x000fca00078808ff */
[----:B------:R-:W-:-:S04]  /*11010*/  @!P2 IMAD.X R6, RZ, RZ, R6, P4 ;  /* 0x000000ffff06a224 */ /* 0x000fc800020e0606 */
        /* <DEDUP_REMOVED lines=13> */
.L_x_334:
[----:B------:R-:W-:Y:S02]  /*110f0*/  IMAD.MOV.U32 R13, RZ, RZ, R0 ;  /* 0x000000ffff0d7224 */ /* 0x000fe400078e0000 */
[----:B------:R-:W-:-:S07]  /*11100*/  IMAD.MOV.U32 R6, RZ, RZ, R14 ;  /* 0x000000ffff067224 */ /* 0x000fce00078e000e */
[----:B------:R-:W-:Y:S05]  /*11110*/  WARPSYNC.COLLECTIVE R15, `(.L_x_335) ;  /* 0x000000000f087348 */ /* 0x000fea0003c00000 */
[----:B------:R0:W1:Y:S02]  /*11120*/  SHFL.IDX P6, R14, R13, R12, R11 ;  /* 0x0000000c0d0e7389 */ /* 0x00006400000c000b */
[----:B01----:R-:W-:Y:S01]  /*11130*/  ENDCOLLECTIVE ;  /* 0x000000000000791b */ /* 0x003fe20003800000 */
.L_x_335:
        /* <DEDUP_REMOVED lines=19> */
.L_x_336:
[----:B------:R-:W-:Y:S02]  /*11270*/  IMAD.MOV.U32 R13, RZ, RZ, R0 ;  /* 0x000000ffff0d7224 */ /* 0x000fe400078e0000 */
[----:B------:R-:W-:-:S07]  /*11280*/  IMAD.MOV.U32 R6, RZ, RZ, R14 ;  /* 0x000000ffff067224 */ /* 0x000fce00078e000e */
[----:B------:R-:W-:Y:S05]  /*11290*/  WARPSYNC.COLLECTIVE R15, `(.L_x_337) ;  /* 0x000000000f087348 */ /* 0x000fea0003c00000 */
[----:B------:R0:W1:Y:S02]  /*112a0*/  SHFL.IDX P6, R14, R13, R12, R11 ;  /* 0x0000000c0d0e7389 */ /* 0x00006400000c000b */
[----:B01----:R-:W-:Y:S01]  /*112b0*/  ENDCOLLECTIVE ;  /* 0x000000000000791b */ /* 0x003fe20003800000 */
.L_x_337:
        /* <DEDUP_REMOVED lines=19> */
.L_x_338:
[----:B------:R-:W-:Y:S02]  /*113f0*/  IMAD.MOV.U32 R13, RZ, RZ, R0 ;  /* 0x000000ffff0d7224 */ /* 0x000fe400078e0000 */
[----:B------:R-:W-:-:S07]  /*11400*/  IMAD.MOV.U32 R6, RZ, RZ, R14 ;  /* 0x000000ffff067224 */ /* 0x000fce00078e000e */
[----:B------:R-:W-:Y:S05]  /*11410*/  WARPSYNC.COLLECTIVE R15, `(.L_x_339) ;  /* 0x000000000f087348 */ /* 0x000fea0003c00000 */
[----:B------:R0:W1:Y:S02]  /*11420*/  SHFL.IDX P6, R14, R13, R12, R11 ;  /* 0x0000000c0d0e7389 */ /* 0x00006400000c000b */
[----:B01----:R-:W-:Y:S01]  /*11430*/  ENDCOLLECTIVE ;  /* 0x000000000000791b */ /* 0x003fe20003800000 */
.L_x_339:
        /* <DEDUP_REMOVED lines=19> */
.L_x_340:
[----:B------:R-:W-:Y:S02]  /*11570*/  IMAD.MOV.U32 R13, RZ, RZ, R0 ;  /* 0x000000ffff0d7224 */ /* 0x000fe400078e0000 */
[----:B------:R-:W-:-:S07]  /*11580*/  IMAD.MOV.U32 R6, RZ, RZ, R14 ;  /* 0x000000ffff067224 */ /* 0x000fce00078e000e */
[----:B------:R-:W-:Y:S05]  /*11590*/  WARPSYNC.COLLECTIVE R15, `(.L_x_341) ;  /* 0x000000000f087348 */ /* 0x000fea0003c00000 */
[----:B------:R0:W1:Y:S02]  /*115a0*/  SHFL.IDX P6, R14, R13, R12, R11 ;  /* 0x0000000c0d0e7389 */ /* 0x00006400000c000b */
[----:B01----:R-:W-:Y:S01]  /*115b0*/  ENDCOLLECTIVE ;  /* 0x000000000000791b */ /* 0x003fe20003800000 */
.L_x_341:
        /* <DEDUP_REMOVED lines=19> */
.L_x_342:
[----:B------:R-:W-:Y:S02]  /*116f0*/  IMAD.MOV.U32 R13, RZ, RZ, R0 ;  /* 0x000000ffff0d7224 */ /* 0x000fe400078e0000 */
[----:B------:R-:W-:-:S07]  /*11700*/  IMAD.MOV.U32 R6, RZ, RZ, R14 ;  /* 0x000000ffff067224 */ /* 0x000fce00078e000e */
[----:B------:R-:W-:Y:S05]  /*11710*/  WARPSYNC.COLLECTIVE R15, `(.L_x_343) ;  /* 0x000000000f087348 */ /* 0x000fea0003c00000 */
[----:B------:R0:W1:Y:S02]  /*11720*/  SHFL.IDX P6, R14, R13, R12, R11 ;  /* 0x0000000c0d0e7389 */ /* 0x00006400000c000b */
[----:B01----:R-:W-:Y:S01]  /*11730*/  ENDCOLLECTIVE ;  /* 0x000000000000791b */ /* 0x003fe20003800000 */
.L_x_343:
[----:B------:R-:W-:Y:S01]  /*11740*/  ULDC.64 UR4, c[0x0][0x208] ;  /* 0x0000820000047ab9 */ /* 0x000fe20000000a00 */
[----:B------:R-:W-:Y:S02]  /*11750*/  IMAD.MOV.U32 R13, RZ, RZ, R2 ;  /* 0x000000ffff0d7224 */ /* 0x000fe400078e0002 */
[----:B------:R-:W-:Y:S02]  /*11760*/  IMAD.MOV.U32 R12, RZ, RZ, 0x7 ;  /* 0x00000007ff0c7424 */ /* 0x000fe400078e00ff */
[----:B------:R-:W-:-:S05]  /*11770*/  IMAD.MOV.U32 R5, RZ, RZ, R14 ;  /* 0x000000ffff057224 */ /* 0x000fca00078e000e */
[----:B------:R-:W-:-:S05]  /*11780*/  @!P2 LEA R5, P4, R10, R5, 0x1 ;  /* 0x000000050a05a211 */ /* 0x000fca00078808ff */
[----:B------:R-:W-:-:S04]  /*11790*/  @!P2 IMAD.X R6, RZ, RZ, R6, P4 ;  /* 0x000000ffff06a224 */ /* 0x000fc800020e0606 */
[----:B------:R-:W-:Y:S02]  /*117a0*/  @!P2 IMAD.MOV.U32 R7, RZ, RZ, R6 ;  /* 0x000000ffff07a224 */ /* 0x000fe400078e0006 */
        /* <DEDUP_REMOVED lines=10> */
.L_x_344:
[----:B------:R-:W-:Y:S02]  /*11850*/  IMAD.MOV.U32 R13, RZ, RZ, R0 ;  /* 0x000000ffff0d7224 */ /* 0x000fe400078e0000 */
[----:B------:R-:W-:-:S07]  /*11860*/  IMAD.MOV.U32 R5, RZ, RZ, R14 ;  /* 0x000000ffff057224 */ /* 0x000fce00078e000e */
[----:B------:R-:W-:Y:S05]  /*11870*/  WARPSYNC.COLLECTIVE R15, `(.L_x_345) ;  /* 0x000000000f087348 */ /* 0x000fea0003c00000 */
[----:B------:R0:W1:Y:S02]  /*11880*/  SHFL.IDX P6, R14, R13, R12, R11 ;  /* 0x0000000c0d0e7389 */ /* 0x00006400000c000b */
[----:B01----:R-:W-:Y:S01]  /*11890*/  ENDCOLLECTIVE ;  /* 0x000000000000791b */ /* 0x003fe20003800000 */
.L_x_345:
[----:B------:R-:W-:Y:S01]  /*118a0*/  IMAD.MOV.U32 R0, RZ, RZ, R14 ;  /* 0x000000ffff007224 */ /* 0x000fe200078e000e */
[----:B------:R-:W-:Y:S06]  /*118b0*/  BRA `(.L_x_346) ;  /* 0xffffffbc00907947 */ /* 0x000fec000383ffff */
.L_x_237:
[----:B0-----:R-:W-:-:S04]  /*118c0*/  IMAD.U32 R2, RZ, RZ, UR36 ;  /* 0x00000024ff027e24 */ /* 0x001fc8000f8e00ff */
[----:B------:R0:W2:Y:S03]  /*118d0*/  SYNCS.PHASECHK.TRANS64.TRYWAIT P0, [R2+URZ+0x36820], R0 ;  /* 0x03682000020075a7 */ /* 0x0000a6000800017f */
[----:B--2---:R-:W-:Y:S05]  /*118e0*/  @!P0 NANOSLEEP.SYNCS 0x989680 ;  /* 0x009896800000895d */ /* 0x004fea0003900000 */
[----:B------:R-:W2:Y:S02]  /*118f0*/  @!P0 SYNCS.PHASECHK.TRANS64 P0, [R2+URZ+0x36820], R0 ;  /* 0x03682000020085a7 */ /* 0x000ea4000800007f */
[----:B--2---:R-:W-:Y:S05]  /*11900*/  @!P0 BRA `(.L_x_237) ;  /* 0xfffffffc00ec8947 */ /* 0x004fea000383ffff */
[----:B------:R-:W-:Y:S05]  /*11910*/  BRA `(.L_x_347) ;  /* 0xffffffbc00e47947 */ /* 0x000fea000383ffff */
.L_x_244:
[----:B--2---:R2:W3:Y:S02]  /*11920*/  SYNCS.PHASECHK.TRANS64.TRYWAIT P0, [R3+URZ+0x36840], R2 ;  /* 0x03684002030075a7 */ /* 0x0044e4000800017f */
[----:B---3--:R-:W-:Y:S05]  /*11930*/  @!P0 NANOSLEEP.SYNCS 0x989680 ;  /* 0x009896800000895d */ /* 0x008fea0003900000 */
[----:B------:R-:W3:Y:S02]  /*11940*/  @!P0 SYNCS.PHASECHK.TRANS64 P0, [R3+URZ+0x36840], R2 ;  /* 0x03684002030085a7 */ /* 0x000ee4000800007f */
[----:B---3--:R-:W-:Y:S05]  /*11950*/  @!P0 BRA `(.L_x_244) ;  /* 0xfffffffc00f08947 */ /* 0x008fea000383ffff */
[----:B------:R-:W-:Y:S05]  /*11960*/  BRA `(.L_x_348) ;  /* 0xffffffc000947947 */ /* 0x000fea000383ffff */
.L_x_252:
[----:B0-----:R0:W1:Y:S02]  /*11970*/  SYNCS.PHASECHK.TRANS64.TRYWAIT P0, [R2+URZ+0x36860], R3 ;  /* 0x03686003020075a7 */ /* 0x001064000800017f */
[----:B-1----:R-:W-:Y:S05]  /*11980*/  @!P0 NANOSLEEP.SYNCS 0x989680 ;  /* 0x009896800000895d */ /* 0x002fea0003900000 */
[----:B------:R-:W1:Y:S02]  /*11990*/  @!P0 SYNCS.PHASECHK.TRANS64 P0, [R2+URZ+0x36860], R3 ;  /* 0x03686003020085a7 */ /* 0x000e64000800007f */
[----:B-1----:R-:W-:Y:S05]  /*119a0*/  @!P0 BRA `(.L_x_252) ;  /* 0xfffffffc00f08947 */ /* 0x002fea000383ffff */
[----:B------:R-:W-:Y:S05]  /*119b0*/  BRA `(.L_x_349) ;  /* 0xffffffc400d47947 */ /* 0x000fea000383ffff */
.L_x_264:
[----:B-1----:R1:W2:Y:S02]  /*119c0*/  SYNCS.PHASECHK.TRANS64.TRYWAIT P0, [R3+URZ+0x36840], R2 ;  /* 0x03684002030075a7 */ /* 0x0022a4000800017f */
[----:B--2---:R-:W-:Y:S05]  /*119d0*/  @!P0 NANOSLEEP.SYNCS 0x989680 ;  /* 0x009896800000895d */ /* 0x004fea0003900000 */
[----:B------:R-:W2:Y:S02]  /*119e0*/  @!P0 SYNCS.PHASECHK.TRANS64 P0, [R3+URZ+0x36840], R2 ;  /* 0x03684002030085a7 */ /* 0x000ea4000800007f */
[----:B--2---:R-:W-:Y:S05]  /*119f0*/  @!P0 BRA `(.L_x_264) ;  /* 0xfffffffc00f08947 */ /* 0x004fea000383ffff */
[----:B------:R-:W-:Y:S05]  /*11a00*/  BRA `(.L_x_350) ;  /* 0xffffffcc00b47947 */ /* 0x000fea000383ffff */
.L_x_272:
[----:B0-----:R0:W1:Y:S02]  /*11a10*/  SYNCS.PHASECHK.TRANS64.TRYWAIT P0, [R2+URZ+0x36860], R3 ;  /* 0x03686003020075a7 */ /* 0x001064000800017f */
[----:B-1----:R-:W-:Y:S05]  /*11a20*/  @!P0 NANOSLEEP.SYNCS 0x989680 ;  /* 0x009896800000895d */ /* 0x002fea0003900000 */
[----:B------:R-:W1:Y:S02]  /*11a30*/  @!P0 SYNCS.PHASECHK.TRANS64 P0, [R2+URZ+0x36860], R3 ;  /* 0x03686003020085a7 */ /* 0x000e64000800007f */
[----:B-1----:R-:W-:Y:S05]  /*11a40*/  @!P0 BRA `(.L_x_272) ;  /* 0xfffffffc00f08947 */ /* 0x002fea000383ffff */
[----:B------:R-:W-:Y:S05]  /*11a50*/  BRA `(.L_x_351) ;  /* 0xffffffd000f47947 */ /* 0x000fea000383ffff */
.L_x_283:
[----:B--2---:R2:W3:Y:S02]  /*11a60*/  SYNCS.PHASECHK.TRANS64.TRYWAIT P0, [R3+URZ+0x36840], R2 ;  /* 0x03684002030075a7 */ /* 0x0044e4000800017f */
[----:B---3--:R-:W-:Y:S05]  /*11a70*/  @!P0 NANOSLEEP.SYNCS 0x989680 ;  /* 0x009896800000895d */ /* 0x008fea0003900000 */
[----:B------:R-:W3:Y:S02]  /*11a80*/  @!P0 SYNCS.PHASECHK.TRANS64 P0, [R3+URZ+0x36840], R2 ;  /* 0x03684002030085a7 */ /* 0x000ee4000800007f */
[----:B---3--:R-:W-:Y:S05]  /*11a90*/  @!P0 BRA `(.L_x_283) ;  /* 0xfffffffc00f08947 */ /* 0x008fea000383ffff */
[----:B------:R-:W-:Y:S05]  /*11aa0*/  BRA `(.L_x_352) ;  /* 0xffffffd800ac7947 */ /* 0x000fea000383ffff */
.L_x_291:
[----:B0-----:R0:W1:Y:S02]  /*11ab0*/  SYNCS.PHASECHK.TRANS64.TRYWAIT P0, [R2+URZ+0x36860], R5 ;  /* 0x03686005020075a7 */ /* 0x001064000800017f */
[----:B-1----:R-:W-:Y:S05]  /*11ac0*/  @!P0 NANOSLEEP.SYNCS 0x989680 ;  /* 0x009896800000895d */ /* 0x002fea0003900000 */
[----:B------:R-:W1:Y:S02]  /*11ad0*/  @!P0 SYNCS.PHASECHK.TRANS64 P0, [R2+URZ+0x36860], R5 ;  /* 0x03686005020085a7 */ /* 0x000e64000800007f */
[----:B-1----:R-:W-:Y:S05]  /*11ae0*/  @!P0 BRA `(.L_x_291) ;  /* 0xfffffffc00f08947 */ /* 0x002fea000383ffff */
[----:B------:R-:W-:Y:S05]  /*11af0*/  BRA `(.L_x_353) ;  /* 0xffffffdc00e87947 */ /* 0x000fea000383ffff */
.L_x_302:
[----:B0-----:R0:W3:Y:S02]  /*11b00*/  SYNCS.PHASECHK.TRANS64.TRYWAIT P0, [R0+URZ+0x36860], R2 ;  /* 0x03686002000075a7 */ /* 0x0010e4000800017f */
[----:B---3--:R-:W-:Y:S05]  /*11b10*/  @!P0 NANOSLEEP.SYNCS 0x989680 ;  /* 0x009896800000895d */ /* 0x008fea0003900000 */
[----:B------:R-:W3:Y:S02]  /*11b20*/  @!P0 SYNCS.PHASECHK.TRANS64 P0, [R0+URZ+0x36860], R2 ;  /* 0x03686002000085a7 */ /* 0x000ee4000800007f */
[----:B---3--:R-:W-:Y:S05]  /*11b30*/  @!P0 BRA `(.L_x_302) ;  /* 0xfffffffc00f08947 */ /* 0x008fea000383ffff */
[----:B------:R-:W-:Y:S05]  /*11b40*/  BRA `(.L_x_354) ;  /* 0xffffffe4003c7947 */ /* 0x000fea000383ffff */
.L_x_311:
[----:B0-----:R0:W1:Y:S02]  /*11b50*/  SYNCS.PHASECHK.TRANS64.TRYWAIT P0, [R0+URZ+0x36820], R3 ;  /* 0x03682003000075a7 */ /* 0x001064000800017f */
[----:B-1----:R-:W-:Y:S05]  /*11b60*/  @!P0 NANOSLEEP.SYNCS 0x989680 ;  /* 0x009896800000895d */ /* 0x002fea0003900000 */
[----:B------:R-:W1:Y:S02]  /*11b70*/  @!P0 SYNCS.PHASECHK.TRANS64 P0, [R0+URZ+0x36820], R3 ;  /* 0x03682003000085a7 */ /* 0x000e64000800007f */
[----:B-1----:R-:W-:Y:S05]  /*11b80*/  @!P0 BRA `(.L_x_311) ;  /* 0xfffffffc00f08947 */ /* 0x002fea000383ffff */
[----:B------:R-:W-:Y:S05]  /*11b90*/  BRA `(.L_x_355) ;  /* 0xffffffe800c07947 */ /* 0x000fea000383ffff */
.L_x_312:
        /* <DEDUP_REMOVED lines=11> */
.L_x_357:
[----:B------:R-:W-:Y:S05]  /*11c50*/  BSYNC B0 ;  /* 0x0000000000007941 */ /* 0x000fea0003800000 */
.L_x_356:
[----:B------:R-:W-:Y:S05]  /*11c60*/  BRA `(.L_x_358) ;  /* 0xffffffe800a87947 */ /* 0x000fea000383ffff */
.L_x_315:
[----:B------:R-:W-:Y:S01]  /*11c70*/  BSSY B1, `(.L_x_359) ;  /* 0x0000006000017945 */ /* 0x000fe20003800000 */
[----:B------:R-:W-:-:S07]  /*11c80*/  IMAD.MOV.U32 R15, RZ, RZ, -0x1 ;  /* 0xffffffffff0f7424 */ /* 0x000fce00078e00ff */
[----:B012---:R-:W-:Y:S05]  /*11c90*/  WARPSYNC.COLLECTIVE R15, `(.L_x_360) ;  /* 0x000000000f0c7348 */ /* 0x007fea0003c00000 */
[----:B------:R-:W-:Y:S02]  /*11ca0*/  ELECT P6, UR62, PT ;  /* 0x00000000003e782f */ /* 0x000fe400038c0000 */
[----:B------:R-:W-:Y:S01]  /*11cb0*/  MOV R14, UR62 ;  /* 0x0000003e000e7c02 */ /* 0x000fe20008000f00 */
[----:B012---:R-:W-:Y:S10]  /*11cc0*/  ENDCOLLECTIVE ;  /* 0x000000000000791b */ /* 0x007ff40003800000 */
.L_x_360:
[----:B------:R-:W-:Y:S05]  /*11cd0*/  BSYNC B1 ;  /* 0x0000000000017941 */ /* 0x000fea0003800000 */
.L_x_359:
[----:B------:R-:W-:Y:S05]  /*11ce0*/  BRA `(.L_x_361) ;  /* 0xffffffe800a07947 */ /* 0x000fea000383ffff */
.L_x_317:
[----:B0-----:R0:W1:Y:S02]  /*11cf0*/  SYNCS.PHASECHK.TRANS64.TRYWAIT P0, [R6+URZ], R5 ;  /* 0x00000005060075a7 */ /* 0x001064000800017f */
[----:B-1----:R-:W-:Y:S05]  /*11d00*/  @!P0 NANOSLEEP.SYNCS 0x989680 ;  /* 0x009896800000895d */ /* 0x002fea0003900000 */
[----:B------:R-:W1:Y:S02]  /*11d10*/  @!P0 SYNCS.PHASECHK.TRANS64 P0, [R6+URZ], R5 ;  /* 0x00000005060085a7 */ /* 0x000e64000800007f */
[----:B-1----:R-:W-:Y:S05]  /*11d20*/  @!P0 BRA `(.L_x_317) ;  /* 0xfffffffc00f08947 */ /* 0x002fea000383ffff */
[----:B------:R-:W-:Y:S05]  /*11d30*/  BRA `(.L_x_362) ;  /* 0xffffffe800d87947 */ /* 0x000fea000383ffff */
.L_x_318:
[----:B-1----:R1:W3:Y:S02]  /*11d40*/  SYNCS.PHASECHK.TRANS64.TRYWAIT P0, [R7+URZ], R2 ;  /* 0x00000002070075a7 */ /* 0x0022e4000800017f */
[----:B---3--:R-:W-:Y:S05]  /*11d50*/  @!P0 NANOSLEEP.SYNCS 0x989680 ;  /* 0x009896800000895d */ /* 0x008fea0003900000 */
[----:B------:R-:W3:Y:S02]  /*11d60*/  @!P0 SYNCS.PHASECHK.TRANS64 P0, [R7+URZ], R2 ;  /* 0x00000002070085a7 */ /* 0x000ee4000800007f */
[----:B---3--:R-:W-:Y:S05]  /*11d70*/  @!P0 BRA `(.L_x_318) ;  /* 0xfffffffc00f08947 */ /* 0x008fea000383ffff */
[----:B------:R-:W-:Y:S05]  /*11d80*/  BRA `(.L_x_363) ;  /* 0xffffffe800cc7947 */ /* 0x000fea000383ffff */
.L_x_320:
[----:B---3--:R3:W4:Y:S02]  /*11d90*/  SYNCS.PHASECHK.TRANS64.TRYWAIT P0, [R4+URZ], R5 ;  /* 0x00000005040075a7 */ /* 0x008724000800017f */
[----:B----4-:R-:W-:Y:S05]  /*11da0*/  @!P0 NANOSLEEP.SYNCS 0x989680 ;  /* 0x009896800000895d */ /* 0x010fea0003900000 */
[----:B------:R-:W4:Y:S02]  /*11db0*/  @!P0 SYNCS.PHASECHK.TRANS64 P0, [R4+URZ], R5 ;  /* 0x00000005040085a7 */ /* 0x000f24000800007f */
[----:B----4-:R-:W-:Y:S05]  /*11dc0*/  @!P0 BRA `(.L_x_320) ;  /* 0xfffffffc00f08947 */ /* 0x010fea000383ffff */
[----:B------:R-:W-:Y:S05]  /*11dd0*/  BRA `(.L_x_364) ;  /* 0xffffffe800d07947 */ /* 0x000fea000383ffff */
.L_x_365:
        /* <DEDUP_REMOVED lines=10> */
.L_x_3240:


//--------------------- .text._ZN7cutlass13device_kernelIN5flash11enable_sm90INS1_16FlashAttnFwdSm90INS1_25CollectiveMainloopFwdSm90ILi2EN4cute5tupleIJNS5_1CILi1EEES8_S8_EEENS6_IJNS7_ILi128EEENS7_ILi112EEENS7_ILi192EEEEEELi192ENS_10bfloat16_tEfNS_4arch4Sm90ELb0ELb0ELb0ELb1ELb0ELb0ELb0ELb1ELb1ELb1ELb0ELb0EEENS1_21CollectiveEpilogueFwdINS6_IJSA_SC_SB_EEES9_SE_SG_Li256ELb1ELb1ELb0ELb0EEENS1_36VarlenDynamicPersistentTileSchedulerILi128ELi112ELi256ELi128ELb0ELb1ELb1ELb0ELb1ELb1EEEEEEEEEvNT_6ParamsE --------------------------
	.section	.text._ZN7cutlass13device_kernelIN5flash11enable_sm90INS1_16FlashAttnFwdSm90INS1_25CollectiveMainloopFwdSm90ILi2EN4cute5tupleIJNS5_1CILi1EEES8_S8_EEENS6_IJNS7_ILi128EEENS7_ILi112EEENS7_ILi192EEEEEELi192ENS_10bfloat16_tEfNS_4arch4Sm90ELb0ELb0ELb0ELb1ELb0ELb0ELb0ELb1ELb1ELb1ELb0ELb0EEENS1_21CollectiveEpilogueFwdINS6_IJSA_SC_SB_EEES9_SE_SG_Li256ELb1ELb1ELb0ELb0EEENS1_36VarlenDynamicPersistentTileSchedulerILi128ELi112ELi256ELi128ELb0ELb1ELb1ELb0ELb1ELb1EEEEEEEEEvNT_6ParamsE,"ax",@progbits
	.align	128
.text._ZN7cutlass13device_kernelIN5flash11enable_sm90INS1_16FlashAttnFwdSm90INS1_25CollectiveMainloopFwdSm90ILi2EN4cute5tupleIJNS5_1CILi1EEES8_S8_EEENS6_IJNS7_ILi128EEENS7_ILi112EEENS7_ILi192EEEEEELi192ENS_10bfloat16_tEfNS_4arch4Sm90ELb0ELb0ELb0ELb1ELb0ELb0ELb0ELb1ELb1ELb1ELb0ELb0EEENS1_21CollectiveEpilogueFwdINS6_IJSA_SC_SB_EEES9_SE_SG_Li256ELb1ELb1ELb0ELb0EEENS1_36VarlenDynamicPersistentTileSchedulerILi128ELi112ELi256ELi128ELb0ELb1ELb1ELb0ELb1ELb1EEEEEEEEEvNT_6ParamsE:
        .type           _ZN7cutlass13device_kernelIN5flash11enable_sm90INS1_16FlashAttnFwdSm90INS1_25CollectiveMainloopFwdSm90ILi2EN4cute5tupleIJNS5_1CILi1EEES8_S8_EEENS6_IJNS7_ILi128EEENS7_ILi112EEENS7_ILi192EEEEEELi192ENS_10bfloat16_tEfNS_4arch4Sm90ELb0ELb0ELb0ELb1ELb0ELb0ELb0ELb1ELb1ELb1ELb0ELb0EEENS1_21CollectiveEpilogueFwdINS6_IJSA_SC_SB_EEES9_SE_SG_Li256ELb1ELb1ELb0ELb0EEENS1_36VarlenDynamicPersistentTileSchedulerILi128ELi112ELi256ELi128ELb0ELb1ELb1ELb0ELb1ELb1EEEEEEEEEvNT_6ParamsE,@function
        .size           _ZN7cutlass13device_kernelIN5flash11enable_sm90INS1_16FlashAttnFwdSm90INS1_25CollectiveMainloopFwdSm90ILi2EN4cute5tupleIJNS5_1CILi1EEES8_S8_EEENS6_IJNS7_ILi128EEENS7_ILi112EEENS7_ILi192EEEEEELi192ENS_10bfloat16_tEfNS_4arch4Sm90ELb0ELb0ELb0ELb1ELb0ELb0ELb0ELb1ELb1ELb1ELb0ELb0EEENS1_21CollectiveEpilogueFwdINS6_IJSA_SC_SB_EEES9_SE_SG_Li256ELb1ELb1ELb0ELb0EEENS1_36VarlenDynamicPersistentTileSchedulerILi128ELi112ELi256ELi128ELb0ELb1ELb1ELb0ELb1ELb1EEEEEEEEEvNT_6ParamsE,(.L_x_3241 - _ZN7cutlass13device_kernelIN5flash11enable_sm90INS1_16FlashAttnFwdSm90INS1_25CollectiveMainloopFwdSm90ILi2EN4cute5tupleIJNS5_1CILi1EEES8_S8_EEENS6_IJNS7_ILi128EEENS7_ILi112EEENS7_ILi192EEEEEELi192ENS_10bfloat16_tEfNS_4arch4Sm90ELb0ELb0ELb0ELb1ELb0ELb0ELb0ELb1ELb1ELb1ELb0ELb0EEENS1_21CollectiveEpilogueFwdINS6_IJSA_SC_SB_EEES9_SE_SG_Li256ELb1ELb1ELb0ELb0EEENS1_36VarlenDynamicPersistentTileSchedulerILi128ELi112ELi256ELi128ELb0ELb1ELb1ELb0ELb1ELb1EEEEEEEEEvNT_6ParamsE)
        .other          _ZN7cutlass13device_kernelIN5flash11enable_sm90INS1_16FlashAttnFwdSm90INS1_25CollectiveMainloopFwdSm90ILi2EN4cute5tupleIJNS5_1CILi1EEES8_S8_EEENS6_IJNS7_ILi128EEENS7_ILi112EEENS7_ILi192EEEEEELi192ENS_10bfloat16_tEfNS_4arch4Sm90ELb0ELb0ELb0ELb1ELb0ELb0ELb0ELb1ELb1ELb1ELb0ELb0EEENS1_21CollectiveEpilogueFwdINS6_IJSA_SC_SB_EEES9_SE_SG_Li256ELb1ELb1ELb0ELb0EEENS1_36VarlenDynamicPersistentTileSchedulerILi128ELi112ELi256ELi128ELb0ELb1ELb1ELb0ELb1ELb1EEEEEEEEEvNT_6ParamsE,@"STO_CUDA_ENTRY STV_DEFAULT"
_ZN7cutlass13device_kernelIN5flash11enable_sm90INS1_16FlashAttnFwdSm90INS1_25CollectiveMainloopFwdSm90ILi2EN4cute5tupleIJNS5_1CILi1EEES8_S8_EEENS6_IJNS7_ILi128EEENS7_ILi112EEENS7_ILi192EEEEEELi192ENS_10bfloat16_tEfNS_4arch4Sm90ELb0ELb0ELb0ELb1ELb0ELb0ELb0ELb1ELb1ELb1ELb0ELb0EEENS1_21CollectiveEpilogueFwdINS6_IJSA_SC_SB_EEES9_SE_SG_Li256ELb1ELb1ELb0ELb0EEENS1_36VarlenDynamicPersistentTileSchedulerILi128ELi112ELi256ELi128ELb0ELb1ELb1ELb0ELb1ELb1EEEEEEEEEvNT_6ParamsE:
        /* <DEDUP_REMOVED lines=17> */
.L_x_367:
[----:B------:R-:W-:Y:S05]  /*0110*/  BSYNC B0 ;  /* 0x0000000000007941 */ /* 0x000fea0003800000 */
.L_x_366:
        /* <DEDUP_REMOVED lines=40> */
.L_x_368:
        /* <DEDUP_REMOVED lines=22> */
.L_x_369:
        /* <DEDUP_REMOVED lines=18> */
.L_x_370:
        /* <DEDUP_REMOVED lines=22> */
.L_x_371:
        /* <DEDUP_REMOVED lines=22> */
.L_x_372:
[----:B0-----:R-:W-:Y:S01]  /*08e0*/  ISETP.NE.AND P0, PT, R2, RZ, PT ;  /* 0x000000ff0200720c */ /* 0x001fe20003f05270 */
[----:B------:R-:W-:Y:S01]  /*08f0*/  IMAD.MOV.U32 R2, RZ, RZ, 0x1 ;  /* 0x00000001ff027424 */ /* 0x000fe200078e00ff */
[----:B------:R-:W-:Y:S01]  /*0900*/  NOP ;  /* 0x0000000000007918 */ /* 0x000fe20000000000 */
[----:B------:R-:W-:-:S03]  /*0910*/  ULDC.64 UR60, c[0x0][0x208] ;  /* 0x00008200003c7ab9 */ /* 0x000fc60000000a00 */
[----:B------:R-:W-:-:S05]  /*0920*/  SEL R2, R2, 0x2, !P0 ;  /* 0x0000000202027807 */ /* 0x000fca0004000000 */
[----:B------:R0:W-:Y:S01]  /*0930*/  STL [R1+0x58], R2 ;  /* 0x0000580201007387 */ /* 0x0001e20000100800 */
[----:B-123--:R-:W-:Y:S06]  /*0940*/  BAR.SYNC.DEFER_BLOCKING 0x0 ;  /* 0x0000000000007b1d */ /* 0x00efec0000010000 */
[----:B------:R-:W-:Y:S05]  /*0950*/  @!P0 BRA `(.L_x_373) ;  /* 0x000000c000e48947 */ /* 0x000fea0003800000 */
.L_x_374:
[----:B------:R-:W-:-:S08]  /*0960*/  NOP ;  /* 0x0000000000007918 */ /* 0x000fd00000000000 */
[----:B------:R-:W1:Y:S02]  /*0970*/  USETMAXREG.TRY_ALLOC.CTAPOOL UP0, 0xf0 ;  /* 0x000000f0000079c8 */ /* 0x000e640008000600 */
[----:B-1----:R-:W-:-:S13]  /*0980*/  PLOP3.LUT P0, PT, PT, PT, UP0, 0x80, 0x0 ;  /* 0x000000000000781c */ /* 0x002fda0003f0f008 */
[----:B------:R-:W-:Y:S05]  /*0990*/  @!P0 BRA `(.L_x_374) ;  /* 0xfffffffc00f08947 */ /* 0x000fea000383ffff */
[----:B------:R-:W1:Y:S08]  /*09a0*/  S2UR UR5, SR_CgaCtaId ;  /* 0x00000000000579c3 */ /* 0x000e700000008800 */
[----:B------:R-:W-:Y:S06]  /*09b0*/  BAR.ARV 0x8, 0x180 ;  /* 0x0206000000007b1d */ /* 0x000fec0000002000 */
[----:B------:R-:W-:-:S02]  /*09c0*/  UMOV UR4, 0x400 ;  /* 0x0000040000047882 */ /* 0x000fc40000000000 */
[----:B------:R-:W-:Y:S01]  /*09d0*/  BAR.SYNC.DEFER_BLOCKING 0x5, 0x180 ;  /* 0x0146000000007b1d */ /* 0x000fe20000010000 */
[----:B-1----:R-:W-:-:S09]  /*09e0*/  ULEA UR4, UR5, UR4, 0x18 ;  /* 0x0000000405047291 */ /* 0x002fd2000f8ec03f */
[----:B------:R-:W1:Y:S01]  /*09f0*/  LDS.128 R40, [UR4+0x368d0] ;  /* 0x0368d004ff287984 */ /* 0x000e620008000c00 */
[----:B------:R-:W-:Y:S01]  /*0a00*/  ULDC UR4, c[0x0][0xc3c] ;  /* 0x00030f0000047ab9 */ /* 0x000fe20000000800 */
[----:B------:R-:W-:Y:S06]  /*0a10*/  BAR.ARV 0x4, 0x180 ;  /* 0x0106000000007b1d */ /* 0x000fec0000002000 */
[----:B-1----:R-:W-:-:S13]  /*0a20*/  ISETP.GE.AND P0, PT, R43, UR4, PT ;  /* 0x000000042b007c0c */ /* 0x002fda000bf06270 */
[----:B------:R-:W-:Y:S05]  /*0a30*/  @P0 EXIT ;  /* 0x000000000000094d */ /* 0x000fea0003800000 */
[----:B------:R-:W2:Y:S01]  /*0a40*/  LDL.LU R10, [R1+0x58] ;  /* 0x00005800010a7983 */ /* 0x000ea20000300800 */
[----:B------:R-:W1:Y:S02]  /*0a50*/  S2R R0, SR_TID.X ;  /* 0x0000000000007919 */ /* 0x000e640000002100 */
[----:B-1----:R-:W-:-:S05]  /*0a60*/  VIADD R220, R0, 0xffffff80 ;  /* 0xffffff8000dc7836 */ /* 0x002fca0000000000 */
[----:B------:R-:W-:-:S04]  /*0a70*/  SHF.R.S32.HI R3, RZ, 0x1f, R220 ;  /* 0x0000001fff037819 */ /* 0x000fc800000114dc */
[CC--:B------:R-:W-:Y:S02]  /*0a80*/  LEA.HI R5, R3.reuse, R220.reuse, RZ, 0x7 ;  /* 0x000000dc03057211 */ /* 0x0c0fe400078f38ff */
[-C--:B0-----:R-:W-:Y:S02]  /*0a90*/  LEA.HI R2, R3, R220.reuse, RZ, 0x5 ;  /* 0x000000dc03027211 */ /* 0x081fe400078f28ff */
[----:B------:R-:W-:Y:S02]  /*0aa0*/  LOP3.LUT R211, R5, 0xffffff80, RZ, 0xc0, !PT ;  /* 0xffffff8005d37812 */ /* 0x000fe400078ec0ff */
[----:B------:R-:W-:Y:S01]  /*0ab0*/  LEA.HI R0, R3, R220, RZ, 0x4 ;  /* 0x000000dc03007211 */ /* 0x000fe200078f20ff */
[----:B------:R-:W-:Y:S02]  /*0ac0*/  IMAD.SHL.U32 R2, R2, 0x20, RZ ;  /* 0x0000002002027824 */ /* 0x000fe400078e00ff */
[----:B------:R-:W-:Y:S01]  /*0ad0*/  IMAD.IADD R211, R220, 0x1, -R211 ;  /* 0x00000001dcd37824 */ /* 0x000fe200078e0ad3 */
[----:B------:R-:W-:-:S02]  /*0ae0*/  SHF.R.S32.HI R9, RZ, 0x4, R0 ;  /* 0x00000004ff097819 */ /* 0x000fc40000011400 */
[----:B------:R-:W-:Y:S02]  /*0af0*/  LOP3.LUT R7, R0, 0x3fffff0, RZ, 0xc0, !PT ;  /* 0x03fffff000077812 */ /* 0x000fe400078ec0ff */
[----:B------:R-:W-:Y:S02]  /*0b00*/  SHF.R.S32.HI R4, RZ, 0x1f, R211 ;  /* 0x0000001fff047819 */ /* 0x000fe400000114d3 */
[----:B------:R-:W-:Y:S01]  /*0b10*/  LOP3.LUT R2, R2, 0xfffffc00, RZ, 0xc0, !PT ;  /* 0xfffffc0002027812 */ /* 0x000fe200078ec0ff */
[----:B------:R-:W-:Y:S01]  /*0b20*/  IMAD.IADD R7, R220, 0x1, -R7 ;  /* 0x00000001dc077824 */ /* 0x000fe200078e0a07 */
[----:B------:R-:W-:Y:S02]  /*0b30*/  LEA.HI R0, R0, R9, RZ, 0x1 ;  /* 0x0000000900007211 */ /* 0x000fe400078f08ff */
[----:B------:R-:W-:Y:S01]  /*0b40*/  LEA.HI R6, R4, R211, RZ, 0x2 ;  /* 0x000000d304067211 */ /* 0x000fe200078f10ff */
[----:B------:R-:W-:Y:S01]  /*0b50*/  IMAD R7, R7, 0x40, R2 ;  /* 0x0000004007077824 */ /* 0x000fe200078e0202 */
[----:B------:R-:W-:-:S02]  /*0b60*/  LOP3.LUT R0, R0, 0x1ffffffe, RZ, 0xc0, !PT ;  /* 0x1ffffffe00007812 */ /* 0x000fc400078ec0ff */
[-C--:B------:R-:W-:Y:S02]  /*0b70*/  LEA.HI R2, R3, R220.reuse, RZ, 0x2 ;  /* 0x000000dc03027211 */ /* 0x080fe400078f10ff */
[----:B------:R-:W-:Y:S01]  /*0b80*/  SHF.R.S32.HI R8, RZ, 0x2, R6 ;  /* 0x00000002ff087819 */ /* 0x000fe20000011406 */
[----:B------:R-:W-:Y:S01]  /*0b90*/  IMAD.IADD R0, R9, 0x1, -R0 ;  /* 0x0000000109007824 */ /* 0x000fe200078e0a00 */
[----:B------:R-:W-:Y:S02]  /*0ba0*/  SHF.R.S32.HI R11, RZ, 0x1f, R6 ;  /* 0x0000001fff0b7819 */ /* 0x000fe40000011406 */
[----:B------:R-:W-:Y:S02]  /*0bb0*/  LOP3.LUT R9, R2, 0xfffffffc, RZ, 0xc0, !PT ;  /* 0xfffffffc02097812 */ /* 0x000fe400078ec0ff */
[----:B------:R-:W-:Y:S02]  /*0bc0*/  LEA.HI R3, R3, R220, RZ, 0x3 ;  /* 0x000000dc03037211 */ /* 0x000fe400078f18ff */
[----:B------:R-:W-:-:S02]  /*0bd0*/  LEA.HI R11, R11, R8, RZ, 0x3 ;  /* 0x000000080b0b7211 */ /* 0x000fc400078f18ff */
[----:B------:R-:W-:Y:S01]  /*0be0*/  SHF.R.S32.HI R212, RZ, 0x7, R5 ;  /* 0x00000007ffd47819 */ /* 0x000fe20000011405 */
[----:B------:R-:W-:Y:S01]  /*0bf0*/  IMAD.IADD R9, R220, 0x1, -R9 ;  /* 0x00000001dc097824 */ /* 0x000fe200078e0a09 */
[----:B------:R-:W-:Y:S02]  /*0c00*/  LOP3.LUT R205, R3, 0xfffffff8, RZ, 0xc0, !PT ;  /* 0xfffffff803cd7812 */ /* 0x000fe400078ec0ff */
[----:B------:R-:W-:Y:S02]  /*0c10*/  LOP3.LUT R11, R11, 0xfffffff8, RZ, 0xc0, !PT ;  /* 0xfffffff80b0b7812 */ /* 0x000fe400078ec0ff */
[----:B------:R-:W-:Y:S02]  /*0c20*/  LEA.HI R4, R4, R211, RZ, 0x5 ;  /* 0x000000d304047211 */ /* 0x000fe400078f28ff */
[----:B------:R-:W-:Y:S01]  /*0c30*/  LEA.HI R5, R5, R212, RZ, 0x1 ;  /* 0x000000d405057211 */ /* 0x000fe200078f08ff */
[----:B------:R-:W-:Y:S01]  /*0c40*/  IMAD R216, R0, 0x8, R7 ;  /* 0x0000000800d87824 */ /* 0x000fe200078e0207 */
[----:B------:R-:W-:Y:S01]  /*0c50*/  LEA.HI R0, R9, R9, RZ, 0x1 ;  /* 0x0000000909007211 */ /* 0x000fe200078f08ff */
[----:B------:R-:W-:Y:S01]  /*0c60*/  IMAD.IADD R205, R220, 0x1, -R205 ;  /* 0x00000001dccd7824 */ /* 0x000fe200078e0acd */
[----:B------:R-:W-:Y:S01]  /*0c70*/  SHF.R.S32.HI R4, RZ, 0x5, R4 ;  /* 0x00000005ff047819 */ /* 0x000fe20000011404 */
[----:B------:R-:W-:Y:S01]  /*0c80*/  IMAD.IADD R11, R8, 0x1, -R11 ;  /* 0x00000001080b7824 */ /* 0x000fe200078e0a0b */
[----:B------:R-:W-:Y:S01]  /*0c90*/  LOP3.LUT R5, R5, 0x3fffffe, RZ, 0xc0, !PT ;  /* 0x03fffffe05057812 */ /* 0x000fe200078ec0ff */
[----:B------:R-:W-:Y:S01]  /*0ca0*/  IMAD.SHL.U32 R18, R205, 0x8, RZ ;  /* 0x00000008cd127824 */ /* 0x000fe200078e00ff */
[----:B------:R-:W-:Y:S01]  /*0cb0*/  LOP3.LUT R6, R6, 0x7ffffffc, RZ, 0xc0, !PT ;  /* 0x7ffffffc06067812 */ /* 0x000fe200078ec0ff */
[----:B------:R-:W-:Y:S01]  /*0cc0*/  IMAD R4, R4, 0x10, R11 ;  /* 0x0000001004047824 */ /* 0x000fe200078e020b */
[----:B------:R-:W-:Y:S01]  /*0cd0*/  LOP3.LUT R0, R0, 0x1ffffffe, RZ, 0xc0, !PT ;  /* 0x1ffffffe00007812 */ /* 0x000fe200078ec0ff */
[----:B------:R-:W-:-:S02]  /*0ce0*/  IMAD.IADD R5, R212, 0x1, -R5 ;  /* 0x00000001d4057824 */ /* 0x000fc400078e0a05 */
[C---:B------:R-:W-:Y:S02]  /*0cf0*/  VIADD R19, R18.reuse, 0x40 ;  /* 0x0000004012137836 */ /* 0x040fe40000000000 */
[----:B------:R-:W-:Y:S02]  /*0d00*/  VIADD R23, R18, 0x80 ;  /* 0x0000008012177836 */ /* 0x000fe40000000000 */
[----:B------:R-:W-:Y:S02]  /*0d10*/  IMAD.MOV.U32 R7, RZ, RZ, -0x2 ;  /* 0xfffffffeff077424 */ /* 0x000fe400078e00ff */
[----:B------:R-:W-:Y:S02]  /*0d20*/  IMAD.IADD R6, R211, 0x1, -R6 ;  /* 0x00000001d3067824 */ /* 0x000fe400078e0a06 */
[----:B------:R-:W-:Y:S02]  /*0d30*/  IMAD.IADD R0, R9, 0x1, -R0 ;  /* 0x0000000109007824 */ /* 0x000fe400078e0a00 */
[----:B------:R-:W-:Y:S01]  /*0d40*/  IMAD R213, R5, 0x40, R4 ;  /* 0x0000004005d57824 */ /* 0x000fe200078e0204 */
[----:B------:R-:W-:Y:S01]  /*0d50*/  CS2R R16, SRZ ;  /* 0x0000000000107805 */ /* 0x000fe2000001ff00 */
[----:B------:R-:W-:Y:S01]  /*0d60*/  IMAD R214, R6, R7, 0x70 ;  /* 0x0000007006d67424 */ /* 0x000fe200078e0207 */
[----:B------:R-:W-:Y:S01]  /*0d70*/  SHF.R.S32.HI R209, RZ, 0x3, R3 ;  /* 0x00000003ffd17819 */ /* 0x000fe20000011403 */
[----:B------:R-:W-:Y:S01]  /*0d80*/  IMAD.MOV.U32 R210, RZ, RZ, RZ ;  /* 0x000000ffffd27224 */ /* 0x000fe200078e00ff */
[----:B------:R-:W-:Y:S01]  /*0d90*/  SHF.R.S32.HI R219, RZ, 0x1f, R18 ;  /* 0x0000001fffdb7819 */ /* 0x000fe20000011412 */
[----:B------:R-:W-:Y:S01]  /*0da0*/  IMAD R215, R0, 0x8, R213 ;  /* 0x0000000800d77824 */ /* 0x000fe200078e02d5 */
[----:B------:R-:W-:-:S02]  /*0db0*/  SHF.R.S32.HI R218, RZ, 0x1f, R19 ;  /* 0x0000001fffda7819 */ /* 0x000fc40000011413 */
[----:B------:R-:W-:Y:S02]  /*0dc0*/  SHF.R.S32.HI R217, RZ, 0x1f, R23 ;  /* 0x0000001fffd97819 */ /* 0x000fe40000011417 */
[----:B--2---:R-:W-:-:S07]  /*0dd0*/  LOP3.LUT R22, R10, 0x1, RZ, 0xfc, !PT ;  /* 0x000000010a167812 */ /* 0x004fce00078efcff */
.L_x_417:
[----:B0---4-:R-:W0:Y:S01]  /*0de0*/  LDC.64 R2, c[0x0][0xc88] ;  /* 0x00032200ff027b82 */ /* 0x011e220000000a00 */
[----:B------:R-:W-:Y:S01]  /*0df0*/  ULDC.64 UR4, c[0x0][0xa28] ;  /* 0x00028a0000047ab9 */ /* 0x000fe20000000a00 */
[----:B------:R-:W-:Y:S01]  /*0e00*/  IMAD.MOV.U32 R0, RZ, RZ, RZ ;  /* 0x000000ffff007224 */ /* 0x000fe200078e00ff */
[----:B------:R-:W-:Y:S01]  /*0e10*/  ULDC.64 UR6, c[0x0][0xa20] ;  /* 0x0002880000067ab9 */ /* 0x000fe20000000a00 */
[----:B0-----:R-:W-:-:S05]  /*0e20*/  IMAD.WIDE R2, R43, 0x4, R2 ;  /* 0x000000042b027825 */ /* 0x001fca00078e0202 */
[----:B--2---:R-:W2:Y:S01]  /*0e30*/  LDG.E R204, desc[UR60][R2.64] ;  /* 0x0000003c02cc7981 */ /* 0x004ea2000c1e1900 */
[----:B------:R-:W-:-:S04]  /*0e40*/  ISETP.NE.U32.AND P0, PT, RZ, UR4, PT ;  /* 0x00000004ff007c0c */ /* 0x000fc8000bf05070 */
[----:B------:R-:W-:Y:S02]  /*0e50*/  ISETP.NE.AND.EX P0, PT, RZ, UR5, PT, P0 ;  /* 0x00000005ff007c0c */ /* 0x000fe4000bf05300 */
[----:B--2---:R-:W-:-:S11]  /*0e60*/  SHF.R.S32.HI R208, RZ, 0x1f, R204 ;  /* 0x0000001fffd07819 */ /* 0x004fd600000114cc */
[----:B---3--:R-:W-:-:S04]  /*0e70*/  @P0 LEA R4, P1, R204, UR4, 0x2 ;  /* 0x00000004cc040c11 */ /* 0x008fc8000f8210ff */
[----:B------:R-:W-:Y:S01]  /*0e80*/  @P0 LEA.HI.X R5, R204, UR5, R208, 0x2, P1 ;  /* 0x00000005cc050c11 */ /* 0x000fe200088f14d0 */
[----:B------:R-:W-:-:S04]  /*0e90*/  ULDC.64 UR4, c[0x0][0x418] ;  /* 0x0001060000047ab9 */ /* 0x000fc80000000a00 */
[----:B------:R0:W5:Y:S01]  /*0ea0*/  @P0 LDG.E R0, desc[UR60][R4.64] ;  /* 0x0000003c04000981 */ /* 0x000162000c1e1900 */
[----:B------:R-:W-:Y:S01]  /*0eb0*/  ISETP.NE.U32.AND P0, PT, RZ, UR6, PT ;  /* 0x00000006ff007c0c */ /* 0x000fe2000bf05070 */
[----:B------:R-:W-:-:S03]  /*0ec0*/  UISETP.NE.U32.AND UP0, UPT, UR4, URZ, UPT ;  /* 0x0000003f0400728c */ /* 0x000fc6000bf05070 */
[----:B------:R-:W-:Y:S01]  /*0ed0*/  ISETP.NE.AND.EX P0, PT, RZ, UR7, PT, P0 ;  /* 0x00000007ff007c0c */ /* 0x000fe2000bf05300 */
[----:B------:R-:W-:Y:S01]  /*0ee0*/  UISETP.NE.AND.EX UP0, UPT, UR5, URZ, UPT, UP0 ;  /* 0x0000003f0500728c */ /* 0x000fe2000bf05300 */
[----:B------:R-:W-:Y:S02]  /*0ef0*/  ULDC UR4, c[0x0][0x424] ;  /* 0x0001090000047ab9 */ /* 0x000fe40000000800 */
[----:B------:R-:W-:Y:S01]  /*0f00*/  ULDC UR5, c[0x0][0x2f0] ;  /* 0x0000bc0000057ab9 */ /* 0x000fe20000000800 */
[----:B------:R-:W-:-:S04]  /*0f10*/  USEL UR4, UR4, 0x1, UP0 ;  /* 0x0000000104047887 */ /* 0x000fc80008000000 */
[----:B------:R-:W-:-:S04]  /*0f20*/  UIMAD UR4, UR4, UR5, URZ ;  /* 0x00000005040472a4 */ /* 0x000fc8000f8e023f */
[C---:B------:R-:W-:Y:S02]  /*0f30*/  @P0 LEA R2, P1, R204.reuse, UR6, 0x2 ;  /* 0x00000006cc020c11 */ /* 0x040fe4000f8210ff */
[----:B------:R-:W-:Y:S02]  /*0f40*/  IMAD.U32 R83, RZ, RZ, UR4 ;  /* 0x00000004ff537e24 */ /* 0x000fe4000f8e00ff */
[----:B------:R-:W-:-:S05]  /*0f50*/  @P0 LEA.HI.X R3, R204, UR7, R208, 0x2, P1 ;  /* 0x00000007cc030c11 */ /* 0x000fca00088f14d0 */
[----:B------:R0:W5:Y:S01]  /*0f60*/  @P0 LDG.E R83, desc[UR60][R2.64] ;  /* 0x0000003c02530981 */ /* 0x000162000c1e1900 */
[----:B------:R-:W-:Y:S05]  /*0f70*/  @P0 BRA `(.L_x_375) ;  /* 0x0000000000240947 */ /* 0x000fea0003800000 */
[----:B------:R-:W-:Y:S02]  /*0f80*/  ULDC.64 UR4, c[0x0][0xa08] ;  /* 0x0002820000047ab9 */ /* 0x000fe40000000a00 */
[----:B------:R-:W-:-:S04]  /*0f90*/  ISETP.NE.U32.AND P0, PT, RZ, UR4, PT ;  /* 0x00000004ff007c0c */ /* 0x000fc8000bf05070 */
[----:B------:R-:W-:-:S13]  /*0fa0*/  ISETP.NE.AND.EX P0, PT, RZ, UR5, PT, P0 ;  /* 0x00000005ff007c0c */ /* 0x000fda000bf05300 */
[----:B------:R-:W-:Y:S05]  /*0fb0*/  @!P0 BRA `(.L_x_375) ;  /* 0x0000000000148947 */ /* 0x000fea0003800000 */
[----:B0-----:R-:W0:Y:S02]  /*0fc0*/  LDC.64 R2, c[0x0][0xa08] ;  /* 0x00028200ff027b82 */ /* 0x001e240000000a00 */
[----:B0-----:R-:W-:-:S05]  /*0fd0*/  IMAD.WIDE R2, R204, 0x4, R2 ;  /* 0x00000004cc027825 */ /* 0x001fca00078e0202 */
[----:B-----5:R-:W2:Y:S04]  /*0fe0*/  LDG.E R83, desc[UR60][R2.64] ;  /* 0x0000003c02537981 */ /* 0x020ea8000c1e1900 */
[----:B------:R-:W2:Y:S02]  /*0ff0*/  LDG.E R4, desc[UR60][R2.64+0x4] ;  /* 0x0000043c02047981 */ /* 0x000ea4000c1e1900 */
[----:B--2---:R-:W-:-:S07]  /*1000*/  IMAD.IADD R83, R4, 0x1, -R83 ;  /* 0x0000000104537824 */ /* 0x004fce00078e0a53 */
.L_x_375:
[----:B-----5:R-:W-:Y:S01]  /*1010*/  IMAD.IADD R83, R83, 0x1, -R0 ;  /* 0x0000000153537824 */ /* 0x020fe200078e0a00 */
[----:B------:R-:W-:Y:S01]  /*1020*/  PLOP3.LUT P0, PT, PT, PT, PT, 0x80, 0x0 ;  /* 0x000000000000781c */ /* 0x000fe20003f0f070 */
[----:B0-----:R-:W-:Y:S01]  /*1030*/  IMAD.MOV.U32 R2, RZ, RZ, RZ ;  /* 0x000000ffff027224 */ /* 0x001fe200078e00ff */
[----:B------:R-:W-:Y:S01]  /*1040*/  CS2R R20, SRZ ;  /* 0x0000000000147805 */ /* 0x000fe2000001ff00 */
[C---:B------:R-:W-:Y:S01]  /*1050*/  VIADD R3, R83.reuse, 0x6f ;  /* 0x0000006f53037836 */ /* 0x040fe20000000000 */
[----:B------:R-:W-:Y:S01]  /*1060*/  ISETP.GE.AND P1, PT, R83, 0x1, PT ;  /* 0x000000015300780c */ /* 0x000fe20003f26270 */
[----:B------:R-:W-:Y:S01]  /*1070*/  IMAD.MOV.U32 R207, RZ, RZ, R41 ;  /* 0x000000ffffcf7224 */ /* 0x000fe200078e0029 */
[----:B------:R-:W-:Y:S01]  /*1080*/  CS2R R118, SRZ ;  /* 0x0000000000767805 */ /* 0x000fe2000001ff00 */
[----:B------:R-:W-:Y:S01]  /*1090*/  IMAD.HI R2, R3, -0x6db6db6d, R2 ;  /* 0x9249249303027827 */ /* 0x000fe200078e0202 */
[----:B------:R-:W-:Y:S02]  /*10a0*/  CS2R R116, SRZ ;  /* 0x0000000000747805 */ /* 0x000fe4000001ff00 */
[----:B------:R-:W-:-:S02]  /*10b0*/  CS2R R114, SRZ ;  /* 0x0000000000727805 */ /* 0x000fc4000001ff00 */
[----:B------:R-:W-:Y:S01]  /*10c0*/  CS2R R112, SRZ ;  /* 0x0000000000707805 */ /* 0x000fe2000001ff00 */
[----:B------:R-:W-:Y:S01]  /*10d0*/  IMAD.MOV.U32 R206, RZ, RZ, R42 ;  /* 0x000000ffffce7224 */ /* 0x000fe200078e002a */
[----:B------:R-:W-:Y:S02]  /*10e0*/  SHF.R.U32.HI R3, RZ, 0x1f, R2 ;  /* 0x0000001fff037819 */ /* 0x000fe40000011602 */
[----:B------:R-:W-:Y:S02]  /*10f0*/  CS2R R110, SRZ ;  /* 0x00000000006e7805 */ /* 0x000fe4000001ff00 */
[----:B------:R-:W-:Y:S02]  /*1100*/  CS2R R108, SRZ ;  /* 0x00000000006c7805 */ /* 0x000fe4000001ff00 */
[----:B------:R-:W-:Y:S02]  /*1110*/  CS2R R106, SRZ ;  /* 0x00000000006a7805 */ /* 0x000fe4000001ff00 */
[----:B------:R-:W-:-:S02]  /*1120*/  LEA.HI.SX32 R120, R2, R3, 0x1a ;  /* 0x0000000302787211 */ /* 0x000fc400078fd2ff */
        /* <DEDUP_REMOVED lines=12> */
[----:B------:R-:W-:Y:S01]  /*11f0*/  IMAD.MOV.U32 R47, RZ, RZ, RZ ;  /* 0x000000ffff2f7224 */ /* 0x000fe200078e00ff */
[----:B------:R-:W-:Y:S01]  /*1200*/  CS2R R80, SRZ ;  /* 0x0000000000507805 */ /* 0x000fe2000001ff00 */
[----:B------:R-:W-:Y:S01]  /*1210*/  IMAD.MOV.U32 R82, RZ, RZ, RZ ;  /* 0x000000ffff527224 */ /* 0x000fe200078e00ff */
        /* <DEDUP_REMOVED lines=20> */
[----:B------:R-:W-:Y:S01]  /*1360*/  CS2R R126, SRZ ;  /* 0x00000000007e7805 */ /* 0x000fe2000001ff00 */
[----:B------:R-:W-:Y:S01]  /*1370*/  IMAD.MOV.U32 R121, RZ, RZ, RZ ;  /* 0x000000ffff797224 */ /* 0x000fe200078e00ff */
[----:B------:R-:W-:Y:S01]  /*1380*/  CS2R R132, SRZ ;  /* 0x0000000000847805 */ /* 0x000fe2000001ff00 */
[----:B------:R-:W-:Y:S01]  /*1390*/  IMAD.MOV.U32 R0, RZ, RZ, RZ ;  /* 0x000000ffff007224 */ /* 0x000fe200078e00ff */
[----:B------:R-:W-:Y:S01]  /*13a0*/  CS2R R122, SRZ ;  /* 0x00000000007a7805 */ /* 0x000fe2000001ff00 */
[----:B------:R-:W-:Y:S01]  /*13b0*/  IMAD.MOV.U32 R36, RZ, RZ, RZ ;  /* 0x000000ffff247224 */ /* 0x000fe200078e00ff */
[----:B------:R-:W-:Y:S02]  /*13c0*/  CS2R R6, SRZ ;  /* 0x0000000000067805 */ /* 0x000fe4000001ff00 */
[----:B------:R-:W-:Y:S01]  /*13d0*/  CS2R R134, SRZ ;  /* 0x0000000000867805 */ /* 0x000fe2000001ff00 */
[----:B------:R-:W-:Y:S01]  /*13e0*/  IMAD.MOV.U32 R24, RZ, RZ, RZ ;  /* 0x000000ffff187224 */ /* 0x000fe200078e00ff */
[----:B------:R-:W-:Y:S06]  /*13f0*/  @!P1 BRA `(.L_x_376) ;  /* 0x0000009000c09947 */ /* 0x000fec0003800000 */
[----:B------:R-:W0:Y:S01]  /*1400*/  SHFL.IDX PT, R0, R212, RZ, 0x1f ;  /* 0x00001fffd4007589 */ /* 0x000e2200000e0000 */
[----:B------:R-:W1:Y:S01]  /*1410*/  S2UR UR7, SR_CgaCtaId ;  /* 0x00000000000779c3 */ /* 0x000e620000008800 */
[----:B------:R-:W-:Y:S01]  /*1420*/  UMOV UR6, 0x400 ;  /* 0x0000040000067882 */ /* 0x000fe20000000000 */
[----:B0-----:R-:W-:Y:S01]  /*1430*/  R2UR UR4, R0 ;  /* 0x00000000000472ca */ /* 0x001fe200000e0000 */
[----:B-1----:R-:W-:-:S04]  /*1440*/  ULEA UR6, UR7, UR6, 0x18 ;  /* 0x0000000607067291 */ /* 0x002fc8000f8ec03f */
[----:B------:R-:W-:-:S04]  /*1450*/  UIADD3 UR6, UR6, 0x15400, URZ ;  /* 0x0001540006067890 */ /* 0x000fc8000fffe03f */
[----:B------:R-:W-:-:S04]  /*1460*/  ULOP3.LUT UP0, URZ, UR6, 0x9f, URZ, 0xc0, !UPT ;  /* 0x0000009f063f7892 */ /* 0x000fc8000f80c03f */
[----:B------:R-:W-:Y:S02]  /*1470*/  ULEA.HI UR5, UR4, UR4, URZ, 0x1 ;  /* 0x0000000404057291 */ /* 0x000fe4000f8f083f */
[----:B------:R-:W-:Y:S02]  /*1480*/  PLOP3.LUT P0, PT, PT, PT, UP0, 0x80, 0x0 ;  /* 0x000000000000781c */ /* 0x000fe40003f0f008 */
[----:B------:R-:W-:-:S04]  /*1490*/  ULOP3.LUT UR5, UR5, 0x1e, URZ, 0xc0, !UPT ;  /* 0x0000001e05057892 */ /* 0x000fc8000f8ec03f */
[----:B------:R-:W-:-:S04]  /*14a0*/  UIADD3 UR5, UR4, -UR5, URZ ;  /* 0x8000000504057290 */ /* 0x000fc8000fffe03f */
[----:B------:R-:W-:-:S04]  /*14b0*/  ULEA UR5, UR5, UR6, 0xd ;  /* 0x0000000605057291 */ /* 0x000fc8000f8e683f */
[----:B------:R-:W-:-:S04]  /*14c0*/  USHF.R.U32.HI UR5, URZ, 0x4, UR5 ;  /* 0x000000043f057899 */ /* 0x000fc80008011605 */
[----:B------:R-:W-:Y:S01]  /*14d0*/  ULOP3.LUT UR36, UR5, 0x3fff, URZ, 0xc0, !UPT ;  /* 0x00003fff05247892 */ /* 0x000fe2000f8ec03f */
[----:B------:R-:W-:Y:S11]  /*14e0*/  @!P0 BRA `(.L_x_377) ;  /* 0x0000000000408947 */ /* 0x000ff60003800000 */
        /* <DEDUP_REMOVED lines=16> */
.L_x_377:
[----:B------:R-:W0:Y:S01]  /*15f0*/  S2UR UR5, SR_CgaCtaId ;  /* 0x00000000000579c3 */ /* 0x000e220000008800 */
[----:B------:R-:W-:Y:S01]  /*1600*/  LEA.HI R0, R210, R210, RZ, 0x1 ;  /* 0x000000d2d2007211 */ /* 0x000fe200078f08ff */
[----:B------:R-:W-:Y:S01]  /*1610*/  UMOV UR4, 0x400 ;  /* 0x0000040000047882 */ /* 0x000fe20000000000 */
[----:B------:R-:W-:Y:S01]  /*1620*/  BSSY B0, `(.L_x_378) ;  /* 0x0000009000007945 */ /* 0x000fe20003800000 */
[----:B------:R-:W-:Y:S02]  /*1630*/  ISETP.NE.AND P0, PT, R22, 0x3, PT ;  /* 0x000000031600780c */ /* 0x000fe40003f05270 */
[----:B------:R-:W-:-:S05]  /*1640*/  LOP3.LUT R3, R0, 0xfffffffe, RZ, 0xc0, !PT ;  /* 0xfffffffe00037812 */ /* 0x000fca00078ec0ff */
[----:B------:R-:W-:-:S05]  /*1650*/  IMAD.IADD R0, R210, 0x1, -R3 ;  /* 0x00000001d2007824 */ /* 0x000fca00078e0a03 */
[----:B------:R-:W-:Y:S01]  /*1660*/  SHF.L.U32 R0, R0, 0x1f, RZ ;  /* 0x0000001f00007819 */ /* 0x000fe200000006ff */
[----:B0-----:R-:W-:-:S06]  /*1670*/  ULEA UR4, UR5, UR4, 0x18 ;  /* 0x0000000405047291 */ /* 0x001fcc000f8ec03f */
[----:B------:R-:W-:-:S04]  /*1680*/  IMAD.U32 R5, RZ, RZ, UR4 ;  /* 0x00000004ff057e24 */ /* 0x000fc8000f8e00ff */
[----:B------:R-:W0:Y:S02]  /*1690*/  SYNCS.PHASECHK.TRANS64.TRYWAIT P1, [R5+URZ+0x36800], R0 ;  /* 0x03680000050075a7 */ /* 0x000e24000802017f */
[----:B0-----:R-:W-:Y:S05]  /*16a0*/  @!P1 BRA `(.L_x_379) ;  /* 0x0000011800ec9947 */ /* 0x001fea0003800000 */
.L_x_546:
[----:B------:R-:W-:Y:S05]  /*16b0*/  BSYNC B0 ;  /* 0x0000000000007941 */ /* 0x000fea0003800000 */
.L_x_378:
[----:B------:R-:W-:Y:S05]  /*16c0*/  @!P0 BRA `(.L_x_380) ;  /* 0x0000000000048947 */ /* 0x000fea0003800000 */
[----:B------:R-:W-:Y:S01]  /*16d0*/  BPT.TRAP 0x1 ;  /* 0x000000040000795c */ /* 0x000fe20000300000 */
.L_x_380:
[----:B------:R-:W-:Y:S01]  /*16e0*/  IMAD R2, R16, 0x8, R5 ;  /* 0x0000000810027824 */ /* 0x000fe200078e0205 */
[----:B------:R-:W-:-:S04]  /*16f0*/  SHF.L.U32 R3, R17, 0x1f, RZ ;  /* 0x0000001f11037819 */ /* 0x000fc800000006ff */
[----:B------:R1:W2:Y:S01]  /*1700*/  SYNCS.PHASECHK.TRANS64.TRYWAIT P2, [R2+URZ+0x36830], R3 ;  /* 0x03683003020075a7 */ /* 0x0002a2000804017f */
[----:B------:R-:W-:Y:S05]  /*1710*/  @!P0 BRA `(.L_x_381) ;  /* 0x0000000000048947 */ /* 0x000fea0003800000 */
[----:B------:R-:W-:Y:S01]  /*1720*/  BPT.TRAP 0x1 ;  /* 0x000000040000795c */ /* 0x000fe20000300000 */
.L_x_381:
[----:B0-----:R-:W0:Y:S01]  /*1730*/  S2R R0, SR_TID.X ;  /* 0x0000000000007919 */ /* 0x001e220000002100 */
[----:B------:R-:W-:Y:S01]  /*1740*/  IMAD.MOV.U32 R119, RZ, RZ, RZ ;  /* 0x000000ffff777224 */ /* 0x000fe200078e00ff */
[----:B0-----:R-:W-:Y:S01]  /*1750*/  LOP3.LUT P1, RZ, R0, 0x7f, RZ, 0xc0, !PT ;  /* 0x0000007f00ff7812 */ /* 0x001fe2000782c0ff */
[----:B--2---:R-:W-:-:S12]  /*1760*/  @P2 BRA `(.L_x_382) ;  /* 0x0000000000082947 */ /* 0x004fd80003800000 */
[----:B------:R-:W0:Y:S02]  /*1770*/  SYNCS.PHASECHK.TRANS64.TRYWAIT P2, [R2+URZ+0x36830], R3 ;  /* 0x03683003020075a7 */ /* 0x000e24000804017f */
[----:B0-----:R-:W-:Y:S05]  /*1780*/  @!P2 BRA `(.L_x_383) ;  /* 0x0000011800c8a947 */ /* 0x001fea0003800000 */
.L_x_382:
[----:B------:R-:W-:Y:S05]  /*1790*/  WARPSYNC.ALL ;  /* 0x0000000000007948 */ /* 0x000fea0003800000 */
[----:B------:R-:W-:Y:S01]  /*17a0*/  VIADD R0, R5, 0x21400 ;  /* 0x0002140005007836 */ /* 0x000fe20000000000 */
[----:B------:R-:W-:Y:S01]  /*17b0*/  ULOP3.LUT UR8, UR36, 0x10000, URZ, 0xfc, !UPT ;  /* 0x0001000024087892 */ /* 0x000fe2000f8efc3f */
[----:B------:R-:W-:Y:S01]  /*17c0*/  WARPGROUP.ARRIVE ;  /* 0x00000000000079c5 */ /* 0x000fe20000000000 */
[----:B------:R-:W-:Y:S01]  /*17d0*/  UMOV UR9, 0x40000040 ;  /* 0x4000004000097882 */ /* 0x000fe20000000000 */
[----:B------:R-:W-:Y:S01]  /*17e0*/  UMOV UR11, 0x40000040 ;  /* 0x40000040000b7882 */ /* 0x000fe20000000000 */
[----:B------:R-:W-:Y:S01]  /*17f0*/  SHF.R.U32.HI R0, RZ, 0x4, R0 ;  /* 0x00000004ff007819 */ /* 0x000fe20000011600 */
[----:B------:R-:W-:Y:S01]  /*1800*/  UMOV UR5, UR9 ;  /* 0x0000000900057c82 */ /* 0x000fe20008000000 */
[----:B------:R-:W-:Y:S01]  /*1810*/  UMOV UR7, 0x40000040 ;  /* 0x4000004000077882 */ /* 0x000fe20000000000 */
[----:B------:R-:W-:Y:S01]  /*1820*/  UMOV UR4, UR8 ;  /* 0x0000000800047c82 */ /* 0x000fe20008000000 */
[----:B------:R-:W-:Y:S01]  /*1830*/  LOP3.LUT R0, R0, 0x3fff, RZ, 0xc0, !PT ;  /* 0x00003fff00007812 */ /* 0x000fe200078ec0ff */
[----:B------:R-:W-:Y:S01]  /*1840*/  UMOV UR12, UR8 ;  /* 0x00000008000c7c82 */ /* 0x000fe20008000000 */
[----:B------:R-:W-:Y:S01]  /*1850*/  UMOV UR13, UR9 ;  /* 0x00000009000d7c82 */ /* 0x000fe20008000000 */
[----:B------:R-:W-:Y:S01]  /*1860*/  UMOV UR15, 0x40000040 ;  /* 0x40000040000f7882 */ /* 0x000fe20000000000 */
[----:B------:R-:W-:Y:S01]  /*1870*/  LOP3.LUT R9, R0, 0x10000, RZ, 0xfc, !PT ;  /* 0x0001000000097812 */ /* 0x000fe200078efcff */
[----:B------:R-:W-:Y:S01]  /*1880*/  UMOV UR16, UR8 ;  /* 0x0000000800107c82 */ /* 0x000fe20008000000 */
[----:B------:R-:W-:Y:S01]  /*1890*/  UMOV UR17, UR9 ;  /* 0x0000000900117c82 */ /* 0x000fe20008000000 */
[----:B------:R-:W-:Y:S01]  /*18a0*/  UMOV UR19, 0x40000040 ;  /* 0x4000004000137882 */ /* 0x000fe20000000000 */
[----:B------:R-:W-:Y:S01]  /*18b0*/  UMOV UR20, UR8 ;  /* 0x0000000800147c82 */ /* 0x000fe20008000000 */
[----:B------:R-:W-:Y:S01]  /*18c0*/  IMAD R0, R16, 0xa80, R9 ;  /* 0x00000a8010007824 */ /* 0x000fe200078e0209 */
[----:B------:R-:W-:Y:S01]  /*18d0*/  UMOV UR21, UR9 ;  /* 0x0000000900157c82 */ /* 0x000fe20008000000 */
[----:B------:R-:W-:Y:S01]  /*18e0*/  UMOV UR23, 0x40000040 ;  /* 0x4000004000177882 */ /* 0x000fe20000000000 */
[----:B------:R-:W-:Y:S01]  /*18f0*/  UMOV UR27, 0x40000040 ;  /* 0x40000040001b7882 */ /* 0x000fe20000000000 */
[----:B------:R-:W-:Y:S01]  /*1900*/  UMOV UR31, 0x40000040 ;  /* 0x40000040001f7882 */ /* 0x000fe20000000000 */
[----:B------:R-:W-:Y:S01]  /*1910*/  R2UR UR10, R0 ;  /* 0x00000000000a72ca */ /* 0x000fe200000e0000 */
[----:B------:R-:W-:Y:S01]  /*1920*/  UMOV UR35, 0x40000040 ;  /* 0x4000004000237882 */ /* 0x000fe20000000000 */
[----:B------:R-:W-:Y:S01]  /*1930*/  UMOV UR39, 0x40000040 ;  /* 0x4000004000277882 */ /* 0x000fe20000000000 */
[----:B------:R-:W-:Y:S01]  /*1940*/  UMOV UR43, 0x40000040 ;  /* 0x40000040002b7882 */ /* 0x000fe20000000000 */
[----:B------:R-:W-:Y:S01]  /*1950*/  UMOV UR47, 0x40000040 ;  /* 0x40000040002f7882 */ /* 0x000fe20000000000 */
[----:B------:R-:W-:Y:S01]  /*1960*/  UMOV UR51, 0x40000040 ;  /* 0x4000004000337882 */ /* 0x000fe20000000000 */
[----:B------:R-:W-:Y:S01]  /*1970*/  UMOV UR55, 0x40000040 ;  /* 0x4000004000377882 */ /* 0x000fe20000000000 */
[----:B------:R-:W-:Y:S01]  /*1980*/  UMOV UR59, 0x40000040 ;  /* 0x40000040003b7882 */ /* 0x000fe20000000000 */
[----:B01----:R-:W-:Y:S01]  /*1990*/  IMAD.IADD R3, R214, 0x1, R83 ;  /* 0x00000001d6037824 */ /* 0x003fe200078e0253 */
[----:B------:R-:W-:Y:S01]  /*19a0*/  P2R R80, PR, RZ, 0x2 ;  /* 0x00000002ff507803 */ /* 0x000fe20000000000 */
[----:B------:R-:W-:Y:S01]  /*19b0*/  IMAD.MOV.U32 R118, RZ, RZ, R119 ;  /* 0x000000ffff767224 */ /* 0x000fe200078e0077 */
[----:B------:R-:W-:Y:S01]  /*19c0*/  P2R R82, PR, RZ, 0x1 ;  /* 0x00000001ff527803 */ /* 0x000fe20000000000 */
[----:B------:R-:W-:Y:S01]  /*19d0*/  IMAD R3, R120, -0x70, R3 ;  /* 0xffffff9078037824 */ /* 0x000fe200078e0203 */
[----:B------:R-:W-:Y:S01]  /*19e0*/  HGMMA.64x16x16.F32.BF16 R72, gdesc[UR8], RZ, !UPT, gsb0 ;  /* 0x00200000084879f0 */ /* 0x000fe2000c0018ff */
[----:B------:R-:W-:Y:S01]  /*19f0*/  UIADD3 UR6, UR10, 0x80, URZ ;  /* 0x000000800a067890 */ /* 0x000fe2000fffe03f */
[--C-:B------:R-:W-:Y:S01]  /*1a00*/  IMAD.MOV.U32 R116, RZ, RZ, R119.reuse ;  /* 0x000000ffff747224 */ /* 0x100fe200078e0077 */
[----:B------:R-:W-:Y:S01]  /*1a10*/  UIADD3 UR14, UR10, 0x180, URZ ;  /* 0x000001800a0e7890 */ /* 0x000fe2000fffe03f */
[C---:B------:R-:W-:Y:S01]  /*1a20*/  ISETP.GT.AND P2, PT, R3.reuse, RZ, PT ;  /* 0x000000ff0300720c */ /* 0x040fe20003f44270 */
[----:B------:R-:W-:Y:S01]  /*1a30*/  UIADD3 UR18, UR10, 0x200, URZ ;  /* 0x000002000a127890 */ /* 0x000fe2000fffe03f */
[C---:B------:R-:W-:Y:S01]  /*1a40*/  ISETP.GT.AND P3, PT, R3.reuse, 0x1, PT ;  /* 0x000000010300780c */ /* 0x040fe20003f64270 */
        /* <DEDUP_REMOVED lines=9> */
[----:B------:R-:W-:Y:S01]  /*1ae0*/  ISETP.GT.AND P0, PT, R3, 0x50, PT ;  /* 0x000000500300780c */ /* 0x000fe20003f04270 */
[----:B------:R-:W-:Y:S01]  /*1af0*/  UIADD3 UR38, UR10, 0x502, URZ ;  /* 0x000005020a267890 */ /* 0x000fe2000fffe03f */
[--C-:B------:R-:W-:Y:S01]  /*1b00*/  IMAD.MOV.U32 R114, RZ, RZ, R119.reuse ;  /* 0x000000ffff727224 */ /* 0x100fe200078e0077 */
        /* <DEDUP_REMOVED lines=9> */
[----:B------:R-:W-:-:S02]  /*1ba0*/  IMAD.MOV.U32 R104, RZ, RZ, R119 ;  /* 0x000000ffff687224 */ /* 0x000fc400078e0077 */
[--C-:B------:R-:W-:Y:S02]  /*1bb0*/  IMAD.MOV.U32 R102, RZ, RZ, R119.reuse ;  /* 0x000000ffff667224 */ /* 0x100fe400078e0077 */
[--C-:B------:R-:W-:Y:S02]  /*1bc0*/  IMAD.MOV.U32 R100, RZ, RZ, R119.reuse ;  /* 0x000000ffff647224 */ /* 0x100fe400078e0077 */
[--C-:B------:R-:W-:Y:S02]  /*1bd0*/  IMAD.MOV.U32 R98, RZ, RZ, R119.reuse ;  /* 0x000000ffff627224 */ /* 0x100fe400078e0077 */
[--C-:B------:R-:W-:Y:S02]  /*1be0*/  IMAD.MOV.U32 R96, RZ, RZ, R119.reuse ;  /* 0x000000ffff607224 */ /* 0x100fe400078e0077 */
[--C-:B------:R-:W-:Y:S02]  /*1bf0*/  IMAD.MOV.U32 R94, RZ, RZ, R119.reuse ;  /* 0x000000ffff5e7224 */ /* 0x100fe400078e0077 */
[----:B------:R-:W-:-:S02]  /*1c00*/  IMAD.MOV.U32 R92, RZ, RZ, R119 ;  /* 0x000000ffff5c7224 */ /* 0x000fc400078e0077 */
[--C-:B------:R-:W-:Y:S02]  /*1c10*/  IMAD.MOV.U32 R90, RZ, RZ, R119.reuse ;  /* 0x000000ffff5a7224 */ /* 0x100fe400078e0077 */
[--C-:B------:R-:W-:Y:S02]  /*1c20*/  IMAD.MOV.U32 R88, RZ, RZ, R119.reuse ;  /* 0x000000ffff587224 */ /* 0x100fe400078e0077 */
[--C-:B------:R-:W-:Y:S02]  /*1c30*/  IMAD.MOV.U32 R86, RZ, RZ, R119.reuse ;  /* 0x000000ffff567224 */ /* 0x100fe400078e0077 */
[----:B------:R-:W-:Y:S01]  /*1c40*/  IMAD.MOV.U32 R84, RZ, RZ, R119 ;  /* 0x000000ffff547224 */ /* 0x000fe200078e0077 */
        /* <DEDUP_REMOVED lines=19> */
[----:B------:R-:W-:Y:S01]  /*1d80*/  UMOV UR13, 0x40000040 ;  /* 0x40000040000d7882 */ /* 0x000fe20000000000 */
[----:B------:R-:W-:Y:S01]  /*1d90*/  UMOV UR15, 0x40000040 ;  /* 0x40000040000f7882 */ /* 0x000fe20000000000 */
[----:B------:R-:W-:Y:S01]  /*1da0*/  UIADD3 UR11, UR8, 0x4, URZ ;  /* 0x00000004080b7890 */ /* 0x000fe2000fffe03f */
        /* <DEDUP_REMOVED lines=60> */
[----:B------:R-:W-:Y:S01]  /*2170*/  UMOV UR4, UR16 ;  /* 0x0000001000047c82 */ /* 0x000fe20008000000 */
[----:B------:R-:W-:Y:S02]  /*2180*/  WARPGROUP.DEPBAR.LE gsb0, 0x0 ;  /* 0x00008000000079c5 */ /* 0x000fe40000010000 */
[----:B------:R-:W-:-:S06]  /*2190*/  WARPGROUP.ARRIVE ;  /* 0x00000000000079c5 */ /* 0x000fcc0000000000 */
[----:B------:R-:W-:Y:S01]  /*21a0*/  HGMMA.64x16x16.F32.BF16 R24, gdesc[UR12], R24, gsb0 ;  /* 0x002000000c1879f0 */ /* 0x000fe20008001818 */
[----:B------:R-:W-:Y:S02]  /*21b0*/  UIADD3 UR14, UR8, 0x6, URZ ;  /* 0x00000006080e7890 */ /* 0x000fe4000fffe03f */
        /* <DEDUP_REMOVED lines=363> */
[----:B------:R-:W-:Y:S01]  /*3870*/  UMOV UR52, UR11 ;  /* 0x0000000b00347c82 */ /* 0x000fe20008000000 */
[----:B------:R-:W-:Y:S01]  /*3880*/  UMOV UR53, 0x40000040 ;  /* 0x4000004000357882 */ /* 0x000fe20000000000 */
[----:B------:R-:W-:Y:S01]  /*3890*/  UMOV UR55, 0x40000040 ;  /* 0x4000004000377882 */ /* 0x000fe20000000000 */
        /* <DEDUP_REMOVED lines=22> */
[--C-:B------:R-:W-:Y:S01]  /*3a00*/  IMAD.MOV.U32 R76, RZ, RZ, R119.reuse ;  /* 0x000000ffff4c7224 */ /* 0x100fe200078e0077 */
[----:B------:R-:W-:Y:S01]  /*3a10*/  FSEL R77, R77, -INF , P5 ;  /* 0xff8000004d4d7808 */ /* 0x000fe20002800000 */
[----:B------:R-:W-:Y:S01]  /*3a20*/  IMAD.MOV.U32 R74, RZ, RZ, R119 ;  /* 0x000000ffff4a7224 */ /* 0x000fe200078e0077 */
[----:B------:R-:W-:-:S02]  /*3a30*/  ISETP.GT.AND P2, PT, R3, 0x10, PT ;  /* 0x000000100300780c */ /* 0x000fc40003f44270 */
        /* <DEDUP_REMOVED lines=23> */
[----:B------:R-:W-:-:S02]  /*3bb0*/  FSEL R69, R69, -INF , P5 ;  /* 0xff80000045457808 */ /* 0x000fc40002800000 */
[----:B------:R-:W-:Y:S02]  /*3bc0*/  ISETP.GT.AND P2, PT, R3, 0x20, PT ;  /* 0x000000200300780c */ /* 0x000fe40003f44270 */
        /* <DEDUP_REMOVED lines=23> */
[----:B------:R-:W-:Y:S02]  /*3d40*/  FSEL R21, R58, -INF , P2 ;  /* 0xff8000003a157808 */ /* 0x000fe40001000000 */
[----:B------:R-:W-:Y:S02]  /*3d50*/  ISETP.GT.AND P2, PT, R3, 0x31, PT ;  /* 0x000000310300780c */ /* 0x000fe40003f44270 */
[----:B------:R-:W-:Y:S02]  /*3d60*/  FMNMX.FTZ R0, R97, R0, !PT ;  /* 0x0000000061007209 */ /* 0x000fe40007810000 */
[----:B------:R-:W-:Y:S02]  /*3d70*/  FSEL R59, R59, -INF , P6 ;  /* 0xff8000003b3b7808 */ /* 0x000fe40003000000 */
        /* <DEDUP_REMOVED lines=14> */
[----:B------:R-:W-:Y:S01]  /*3e60*/  ULDC UR4, c[0x0][0x988] ;  /* 0x0002620000047ab9 */ /* 0x000fe20000000800 */
[----:B------:R-:W-:Y:S01]  /*3e70*/  ISETP.GT.AND P5, PT, R3, 0x39, PT ;  /* 0x000000390300780c */ /* 0x000fe20003fa4270 */
[--C-:B------:R-:W-:Y:S01]  /*3e80*/  IMAD.MOV.U32 R62, RZ, RZ, R119.reuse ;  /* 0x000000ffff3e7224 */ /* 0x100fe200078e0077 */
[----:B------:R-:W-:Y:S01]  /*3e90*/  FSEL R103, R52, -INF , P6 ;  /* 0xff80000034677808 */ /* 0x000fe20003000000 */
[----:B------:R-:W-:Y:S01]  /*3ea0*/  IMAD.MOV.U32 R52, RZ, RZ, R119 ;  /* 0x000000ffff347224 */ /* 0x000fe200078e0077 */
[----:B------:R-:W-:-:S02]  /*3eb0*/  FMNMX.FTZ R0, R101, R0, !PT ;  /* 0x0000000065007209 */ /* 0x000fc40007810000 */
[----:B------:R-:W-:Y:S02]  /*3ec0*/  FSEL R105, R53, -INF , P5 ;  /* 0xff80000035697808 */ /* 0x000fe40002800000 */
[----:B------:R-:W-:Y:S02]  /*3ed0*/  FMNMX.FTZ R0, R103, R0, !PT ;  /* 0x0000000067007209 */ /* 0x000fe40007810000 */
[----:B------:R-:W-:Y:S01]  /*3ee0*/  FSEL R53, R50, -INF , P3 ;  /* 0xff80000032357808 */ /* 0x000fe20001800000 */
[----:B------:R-:W-:Y:S01]  /*3ef0*/  IMAD.MOV.U32 R50, RZ, RZ, R119 ;  /* 0x000000ffff327224 */ /* 0x000fe200078e0077 */
[----:B------:R-:W-:Y:S02]  /*3f00*/  ISETP.GT.AND P3, PT, R3, 0x41, PT ;  /* 0x000000410300780c */ /* 0x000fe40003f64270 */
[----:B------:R-:W-:Y:S02]  /*3f10*/  FMNMX.FTZ R0, R105, R0, !PT ;  /* 0x0000000069007209 */ /* 0x000fe40007810000 */
[----:B------:R-:W-:-:S02]  /*3f20*/  FSEL R51, R51, -INF , P2 ;  /* 0xff80000033337808 */ /* 0x000fc40001000000 */
[----:B------:R-:W-:Y:S02]  /*3f30*/  ISETP.GT.AND P2, PT, R3, 0x48, PT ;  /* 0x000000480300780c */ /* 0x000fe40003f44270 */
[----:B------:R-:W-:Y:S02]  /*3f40*/  FSEL R55, R55, -INF , P5 ;  /* 0xff80000037377808 */ /* 0x000fe40002800000 */
[----:B------:R-:W-:Y:S01]  /*3f50*/  ISETP.GT.AND P5, PT, R3, 0x68, PT ;  /* 0x000000680300780c */ /* 0x000fe20003fa4270 */
[----:B------:R-:W-:Y:S02]  /*3f60*/  WARPGROUP.DEPBAR.LE gsb0, 0x0 ;  /* 0x00008000000079c5 */ /* 0x000fe40000010000 */
[----:B------:R-:W-:Y:S01]  /*3f70*/  WARPGROUP.ARRIVE ;  /* 0x00000000000079c5 */ /* 0x000fe20000000000 */
[----:B------:R-:W-:Y:S02]  /*3f80*/  FSEL R107, R40, -INF , P4 ;  /* 0xff800000286b7808 */ /* 0x000fe40002000000 */
[----:B------:R-:W-:-:S02]  /*3f90*/  FSEL R109, R41, -INF , P3 ;  /* 0xff800000296d7808 */ /* 0x000fc40001800000 */
[----:B------:R-:W-:Y:S01]  /*3fa0*/  FMNMX.FTZ R0, R107, R0, !PT ;  /* 0x000000006b007209 */ /* 0x000fe20007810000 */
[----:B------:R-:W-:Y:S01]  /*3fb0*/  HGMMA.64x16x16.F32.BF16 R32, gdesc[UR52], R32, gsb0 ;  /* 0x00200000342079f0 */ /* 0x000fe20008001820 */
[----:B------:R-:W-:Y:S01]  /*3fc0*/  UIADD3 UR54, UR10, 0xa06, URZ ;  /* 0x00000a060a367890 */ /* 0x000fe2000fffe03f */
[----:B------:R-:W-:Y:S01]  /*3fd0*/  FSEL R111, R44, -INF , P2 ;  /* 0xff8000002c6f7808 */ /* 0x000fe20001000000 */
[----:B------:R-:W-:Y:S01]  /*3fe0*/  UMOV UR55, 0x40000040 ;  /* 0x4000004000377882 */ /* 0x000fe20000000000 */
[----:B------:R-:W-:Y:S01]  /*3ff0*/  FMNMX.FTZ R0, R109, R0, !PT ;  /* 0x000000006d007209 */ /* 0x000fe20007810000 */
[----:B------:R-:W-:Y:S01]  /*4000*/  IMAD.MOV.U32 R44, RZ, RZ, R119 ;  /* 0x000000ffff2c7224 */ /* 0x000fe200078e0077 */
[----:B------:R-:W-:Y:S02]  /*4010*/  FSEL R113, R45, -INF , P1 ;  /* 0xff8000002d717808 */ /* 0x000fe40000800000 */
[----:B------:R-:W-:Y:S02]  /*4020*/  FMNMX.FTZ R0, R111, R0, !PT ;  /* 0x000000006f007209 */ /* 0x000fe40007810000 */
[----:B------:R-:W-:-:S02]  /*4030*/  ISETP.GT.AND P1, PT, R3, 0x51, PT ;  /* 0x000000510300780c */ /* 0x000fc40003f24270 */
[----:B------:R-:W-:Y:S02]  /*4040*/  FMNMX.FTZ R0, R113, R0, !PT ;  /* 0x0000000071007209 */ /* 0x000fe40007810000 */
[----:B------:R-:W-:Y:S02]  /*4050*/  FSEL R43, R43, -INF , P3 ;  /* 0xff8000002b2b7808 */ /* 0x000fe40001800000 */
[C---:B------:R-:W-:Y:S02]  /*4060*/  ISETP.GT.AND P3, PT, R3.reuse, 0x60, PT ;  /* 0x000000600300780c */ /* 0x040fe40003f64270 */
[----:B------:R-:W-:Y:S01]  /*4070*/  FSEL R45, R42, -INF , P4 ;  /* 0xff8000002a2d7808 */ /* 0x000fe20002000000 */
[--C-:B------:R-:W-:Y:S01]  /*4080*/  IMAD.MOV.U32 R42, RZ, RZ, R119.reuse ;  /* 0x000000ffff2a7224 */ /* 0x100fe200078e0077 */
[C---:B------:R-:W-:Y:S02]  /*4090*/  ISETP.GT.AND P4, PT, R3.reuse, 0x61, PT ;  /* 0x000000610300780c */ /* 0x040fe40003f84270 */
[----:B------:R-:W-:Y:S01]  /*40a0*/  FSEL R41, R54, -INF , P6 ;  /* 0xff80000036297808 */ /* 0x000fe20003000000 */
[----:B------:R-:W-:Y:S01]  /*40b0*/  IMAD.MOV.U32 R54, RZ, RZ, R119 ;  /* 0x000000ffff367224 */ /* 0x000fe200078e0077 */
[----:B------:R-:W-:-:S02]  /*40c0*/  ISETP.GT.AND P6, PT, R3, 0x69, PT ;  /* 0x000000690300780c */ /* 0x000fc40003fc4270 */
[----:B------:R-:W-:Y:S01]  /*40d0*/  P2R R20, PR, RZ, 0x2 ;  /* 0x00000002ff147803 */ /* 0x000fe20000000000 */
[----:B------:R-:W-:Y:S02]  /*40e0*/  WARPGROUP.DEPBAR.LE gsb0, 0x0 ;  /* 0x00008000000079c5 */ /* 0x000fe40000010000 */
[----:B------:R-:W-:Y:S01]  /*40f0*/  WARPGROUP.ARRIVE ;  /* 0x00000000000079c5 */ /* 0x000fe20000000000 */
[----:B------:R-:W-:Y:S02]  /*4100*/  FSEL R115, R32, -INF , P0 ;  /* 0xff80000020737808 */ /* 0x000fe40000000000 */
[----:B------:R-:W-:Y:S02]  /*4110*/  ISETP.GT.AND P0, PT, R3, 0x58, PT ;  /* 0x000000580300780c */ /* 0x000fe40003f04270 */
[----:B------:R-:W-:Y:S01]  /*4120*/  FSEL R117, R33, -INF , P1 ;  /* 0xff80000021757808 */ /* 0x000fe20000800000 */
[----:B------:R-:W-:Y:S01]  /*4130*/  HGMMA.64x16x16.F32.BF16 R24, gdesc[UR52], R24, gsb0 ;  /* 0x00200000341879f0 */ /* 0x000fe20008001818 */
[----:B------:R-:W-:-:S02]  /*4140*/  FMNMX.FTZ R0, R115, R0, !PT ;  /* 0x0000000073007209 */ /* 0x000fc40007810000 */
[----:B------:R-:W-:Y:S01]  /*4150*/  FSEL R33, R46, -INF , P2 ;  /* 0xff8000002e217808 */ /* 0x000fe20001000000 */
[----:B------:R-:W-:Y:S01]  /*4160*/  IMAD.MOV.U32 R46, RZ, RZ, R119 ;  /* 0x000000ffff2e7224 */ /* 0x000fe200078e0077 */
[----:B------:R-:W-:Y:S02]  /*4170*/  ISETP.GT.AND P2, PT, R3, 0x59, PT ;  /* 0x000000590300780c */ /* 0x000fe40003f44270 */
[----:B------:R-:W-:Y:S02]  /*4180*/  FSEL R121, R36, -INF , P0 ;  /* 0xff80000024797808 */ /* 0x000fe40000000000 */
[----:B------:R-:W-:Y:S02]  /*4190*/  FMNMX.FTZ R0, R117, R0, !PT ;  /* 0x0000000075007209 */ /* 0x000fe40007810000 */
[----:B------:R-:W-:Y:S02]  /*41a0*/  FSEL R123, R37, -INF , P2 ;  /* 0xff800000257b7808 */ /* 0x000fe40001000000 */
[----:B------:R-:W-:-:S02]  /*41b0*/  FMNMX.FTZ R0, R121, R0, !PT ;  /* 0x0000000079007209 */ /* 0x000fc40007810000 */
[----:B------:R-:W-:Y:S02]  /*41c0*/  P2R R14, PR, RZ, 0x1 ;  /* 0x00000001ff0e7803 */ /* 0x000fe40000000000 */
[----:B------:R-:W-:Y:S02]  /*41d0*/  FMNMX.FTZ R0, R123, R0, !PT ;  /* 0x000000007b007209 */ /* 0x000fe40007810000 */
[C---:B------:R-:W-:Y:S02]  /*41e0*/  ISETP.GT.AND P0, PT, R3.reuse, 0x49, PT ;  /* 0x000000490300780c */ /* 0x040fe40003f04270 */
[----:B------:R-:W-:Y:S02]  /*41f0*/  ISETP.GT.AND P1, PT, R3, 0x50, PT ;  /* 0x000000500300780c */ /* 0x000fe40003f24270 */
[----:B------:R-:W-:Y:S02]  /*4200*/  FSEL R57, R47, -INF , P0 ;  /* 0xff8000002f397808 */ /* 0x000fe40000000000 */
[----:B------:R-:W-:-:S02]  /*4210*/  FSEL R37, R34, -INF , P1 ;  /* 0xff80000022257808 */ /* 0x000fc40000800000 */
[----:B------:R-:W-:Y:S02]  /*4220*/  ISETP.NE.AND P1, PT, R20, RZ, PT ;  /* 0x000000ff1400720c */ /* 0x000fe40003f25270 */
[----:B------:R-:W-:Y:S02]  /*4230*/  P2R R12, PR, RZ, 0x4 ;  /* 0x00000004ff0c7803 */ /* 0x000fe40000000000 */
[----:B------:R-:W-:Y:S02]  /*4240*/  ISETP.NE.AND P0, PT, R14, RZ, PT ;  /* 0x000000ff0e00720c */ /* 0x000fe40003f05270 */
        /* <DEDUP_REMOVED lines=48> */
[----:B------:R-:W-:Y:S01]  /*4550*/  MUFU.EX2 R25, R25 ;  /* 0x0000001900197308 */ /* 0x000fe20000000800 */
[----:B------:R-:W-:Y:S01]  /*4560*/  FMNMX.FTZ R6, R41, R6, !PT ;  /* 0x0000000629067209 */ /* 0x000fe20007810000 */
[-CC-:B------:R-:W-:Y:S01]  /*4570*/  FFMA.FTZ R196, R87, R0.reuse, -R10.reuse ;  /* 0x0000000057c47223 */ /* 0x180fe2000001080a */
[----:B------:R-:W-:Y:S01]  /*4580*/  FSEL R77, R30, -INF , P5 ;  /* 0xff8000001e4d7808 */ /* 0x000fe20002800000 */
[--C-:B------:R-:W-:Y:S01]  /*4590*/  FFMA.FTZ R61, R65, R0, -R10.reuse ;  /* 0x00000000413d7223 */ /* 0x100fe2000001080a */
[----:B------:R-:W-:Y:S01]  /*45a0*/  FMNMX.FTZ R6, R55, R6, !PT ;  /* 0x0000000637067209 */ /* 0x000fe20007810000 */
[-CC-:B------:R-:W-:Y:S01]  /*45b0*/  FFMA.FTZ R198, R89, R0.reuse, -R10.reuse ;  /* 0x0000000059c67223 */ /* 0x180fe2000001080a */
[--C-:B------:R-:W-:Y:S01]  /*45c0*/  FFMA.FTZ R65, R69, R0, -R10.reuse ;  /* 0x0000000045417223 */ /* 0x100fe2000001080a */
[----:B------:R-:W0:Y:S01]  /*45d0*/  MUFU.EX2 R200, R200 ;  /* 0x000000c800c87308 */ /* 0x000e220000000800 */
        /* <DEDUP_REMOVED lines=22> */
[--C-:B------:R-:W-:Y:S01]  /*4740*/  FFMA.FTZ R121, R121, R0, -R10.reuse ;  /* 0x0000000079797223 */ /* 0x100fe2000001080a */
[----:B------:R-:W4:Y:S01]  /*4750*/  MUFU.EX2 R196, R196 ;  /* 0x000000c400c47308 */ /* 0x000f220000000800 */
[----:B------:R-:W-:Y:S01]  /*4760*/  FMNMX.FTZ R6, R29, R6, !PT ;  /* 0x000000061d067209 */ /* 0x000fe20007810000 */
[-CC-:B------:R-:W-:Y:S01]  /*4770*/  FFMA.FTZ R123, R123, R0.reuse, -R10.reuse ;  /* 0x000000007b7b7223 */ /* 0x180fe2000001080a */
[-CC-:B------:R-:W-:Y:S01]  /*4780*/  FFMA.FTZ R125, R125, R0.reuse, -R10.reuse ;  /* 0x000000007d7d7223 */ /* 0x180fe2000001080a */
[--C-:B------:R-:W-:Y:S01]  /*4790*/  FFMA.FTZ R127, R127, R0, -R10.reuse ;  /* 0x000000007f7f7223 */ /* 0x100fe2000001080a */
[----:B------:R-:W-:Y:S01]  /*47a0*/  FMNMX.FTZ R6, R39, R6, !PT ;  /* 0x0000000627067209 */ /* 0x000fe20007810000 */
[-CC-:B------:R-:W-:Y:S01]  /*47b0*/  FFMA.FTZ R129, R129, R0.reuse, -R10.reuse ;  /* 0x0000000081817223 */ /* 0x180fe2000001080a */
[----:B------:R-:W-:Y:S01]  /*47c0*/  FFMA.FTZ R10, R131, R0, -R10 ;  /* 0x00000000830a7223 */ /* 0x000fe2000001080a */
[----:B------:R-:W5:Y:S01]  /*47d0*/  MUFU.EX2 R61, R61 ;  /* 0x0000003d003d7308 */ /* 0x000f620000000800 */
[----:B------:R-:W-:Y:S01]  /*47e0*/  FMNMX.FTZ R6, R73, R6, !PT ;  /* 0x0000000649067209 */ /* 0x000fe20007810000 */
[----:B------:R-:W-:-:S02]  /*47f0*/  IMAD.MOV.U32 R95, RZ, RZ, R119 ;  /* 0x000000ffff5f7224 */ /* 0x000fc400078e0077 */
[--C-:B------:R-:W-:Y:S01]  /*4800*/  IMAD.MOV.U32 R93, RZ, RZ, R119.reuse ;  /* 0x000000ffff5d7224 */ /* 0x100fe200078e0077 */
[----:B------:R-:W-:Y:S01]  /*4810*/  FMNMX.FTZ R6, R27, R6, !PT ;  /* 0x000000061b067209 */ /* 0x000fe20007810000 */
[--C-:B------:R-:W-:Y:S02]  /*4820*/  IMAD.MOV.U32 R91, RZ, RZ, R119.reuse ;  /* 0x000000ffff5b7224 */ /* 0x100fe400078e0077 */
[----:B------:R-:W-:Y:S01]  /*4830*/  MUFU.EX2 R198, R198 ;  /* 0x000000c600c67308 */ /* 0x000fe20000000800 */
[----:B------:R-:W-:Y:S01]  /*4840*/  FMNMX.FTZ R6, R77, R6, !PT ;  /* 0x000000064d067209 */ /* 0x000fe20007810000 */
[--C-:B------:R-:W-:Y:S02]  /*4850*/  IMAD.MOV.U32 R89, RZ, RZ, R119.reuse ;  /* 0x000000ffff597224 */ /* 0x100fe400078e0077 */
[--C-:B------:R-:W-:Y:S01]  /*4860*/  IMAD.MOV.U32 R87, RZ, RZ, R119.reuse ;  /* 0x000000ffff577224 */ /* 0x100fe200078e0077 */
[----:B------:R-:W-:Y:S01]  /*4870*/  FMNMX.FTZ R6, R31, R6, !PT ;  /* 0x000000061f067209 */ /* 0x000fe20007810000 */
[----:B------:R-:W-:-:S02]  /*4880*/  IMAD.MOV.U32 R85, RZ, RZ, R119 ;  /* 0x000000ffff557224 */ /* 0x000fc400078e0077 */
[----:B------:R-:W-:Y:S01]  /*4890*/  MUFU.EX2 R65, R65 ;  /* 0x0000004100417308 */ /* 0x000fe20000000800 */
[----:B------:R-:W-:Y:S01]  /*48a0*/  IMAD.MOV.U32 R81, RZ, RZ, R119 ;  /* 0x000000ffff517224 */ /* 0x000fe200078e0077 */
[----:B------:R-:W1:Y:S06]  /*48b0*/  SHFL.BFLY PT, R3, R6, 0x2, 0x1f ;  /* 0x0c401f0006037f89 */ /* 0x000e6c00000e0000 */
[----:B------:R-:W-:Y:S08]  /*48c0*/  MUFU.EX2 R192, R192 ;  /* 0x000000c000c07308 */ /* 0x000ff00000000800 */
[----:B------:R-:W-:Y:S08]  /*48d0*/  MUFU.EX2 R69, R69 ;  /* 0x0000004500457308 */ /* 0x000ff00000000800 */
[----:B------:R-:W-:Y:S01]  /*48e0*/  MUFU.EX2 R194, R194 ;  /* 0x000000c200c27308 */ /* 0x000fe20000000800 */
[----:B-1----:R-:W-:-:S05]  /*48f0*/  FMNMX.FTZ R8, R6, R3, !PT ;  /* 0x0000000306087209 */ /* 0x002fca0007810000 */
[----:B------:R-:W1:Y:S02]  /*4900*/  SHFL.BFLY PT, R3, R8, 0x1, 0x1f ;  /* 0x0c201f0008037f89 */ /* 0x000e6400000e0000 */
[----:B------:R-:W-:Y:S08]  /*4910*/  MUFU.EX2 R97, R97 ;  /* 0x0000006100617308 */ /* 0x000ff00000000800 */
[----:B------:R-:W-:Y:S08]  /*4920*/  MUFU.EX2 R99, R99 ;  /* 0x0000006300637308 */ /* 0x000ff00000000800 */
[----:B------:R0:W-:Y:S01]  /*4930*/  MUFU.EX2 R188, R101 ;  /* 0x0000006500bc7308 */ /* 0x0001e20000000800 */
[----:B-1----:R-:W-:-:S07]  /*4940*/  FMNMX.FTZ R3, R8, R3, !PT ;  /* 0x0000000308037209 */ /* 0x002fce0007810000 */
[----:B------:R-:W-:Y:S01]  /*4950*/  MUFU.EX2 R103, R103 ;  /* 0x0000006700677308 */ /* 0x000fe20000000800 */
[----:B0-----:R-:W-:Y:S01]  /*4960*/  IMAD.MOV.U32 R101, RZ, RZ, R119 ;  /* 0x000000ffff657224 */ /* 0x001fe200078e0077 */
[C---:B------:R-:W-:Y:S01]  /*4970*/  FSETP.NEU.FTZ.AND P2, PT, R3.reuse, -INF , PT ;  /* 0xff8000000300780b */ /* 0x040fe20003f5d000 */
[----:B------:R-:W-:-:S05]  /*4980*/  FMUL.FTZ R6, R3, R0 ;  /* 0x0000000003067220 */ /* 0x000fca0000410000 */
[----:B------:R-:W-:Y:S01]  /*4990*/  MUFU.EX2 R190, R105 ;  /* 0x0000006900be7308 */ /* 0x000fe20000000800 */
[----:B------:R-:W-:Y:S02]  /*49a0*/  FSEL R6, R6, RZ, P2 ;  /* 0x000000ff06067208 */ /* 0x000fe40001000000 */
[----:B------:R-:W-:Y:S01]  /*49b0*/  ISETP.GE.AND P2, PT, R83, 0x71, PT ;  /* 0x000000715300780c */ /* 0x000fe20003f46270 */
[----:B------:R-:W-:Y:S02]  /*49c0*/  IMAD.MOV.U32 R83, RZ, RZ, R119 ;  /* 0x000000ffff537224 */ /* 0x000fe400078e0077 */
        /* <DEDUP_REMOVED lines=27> */
[----:B------:R-:W-:Y:S01]  /*4b80*/  FFMA.FTZ R37, R37, R0, -R6 ;  /* 0x0000000025257223 */ /* 0x000fe20000010806 */
[----:B------:R-:W2:Y:S01]  /*4b90*/  MUFU.EX2 R12, R79 ;  /* 0x0000004f000c7308 */ /* 0x000ea20000000800 */
[----:B-----5:R-:W-:Y:S01]  /*4ba0*/  FADD.FTZ R7, R61, R32 ;  /* 0x000000203d077221 */ /* 0x020fe20000010000 */
[----:B-1----:R-:W-:Y:S01]  /*4bb0*/  FADD.FTZ R32, R201, R8 ;  /* 0x00000008c9207221 */ /* 0x002fe20000010000 */
[----:B------:R-:W-:Y:S01]  /*4bc0*/  F2FP.BF16.F32.PACK_AB R200, R25, R200 ;  /* 0x000000c819c8723e */ /* 0x000fe200000010ff */
        /* <DEDUP_REMOVED lines=8> */
[-CC-:B------:R-:W-:Y:S01]  /*4c50*/  FFMA.FTZ R77, R77, R0.reuse, -R6.reuse ;  /* 0x000000004d4d7223 */ /* 0x180fe20000010806 */
[----:B------:R-:W-:Y:S01]  /*4c60*/  FFMA.FTZ R31, R31, R0, -R6 ;  /* 0x000000001f1f7223 */ /* 0x000fe20000010806 */
[----:B------:R-:W-:Y:S01]  /*4c70*/  F2FP.BF16.F32.PACK_AB R201, R8, R201 ;  /* 0x000000c908c9723e */ /* 0x000fe200000010ff */
[--C-:B------:R-:W-:Y:S01]  /*4c80*/  IMAD.MOV.U32 R105, RZ, RZ, R119.reuse ;  /* 0x000000ffff697224 */ /* 0x100fe200078e0077 */
[----:B------:R0:W1:Y:S01]  /*4c90*/  MUFU.EX2 R14, R67 ;  /* 0x00000043000e7308 */ /* 0x0000620000000800 */
[----:B--2---:R-:W-:Y:S01]  /*4ca0*/  F2FP.BF16.F32.PACK_AB R203, R12, R11 ;  /* 0x0000000b0ccb723e */ /* 0x004fe200000010ff */
[--C-:B------:R-:W-:Y:S01]  /*4cb0*/  IMAD.MOV.U32 R79, RZ, RZ, R119.reuse ;  /* 0x000000ffff4f7224 */ /* 0x100fe200078e0077 */
[----:B------:R-:W-:Y:S01]  /*4cc0*/  F2FP.BF16.F32.PACK_AB R202, R47, R202 ;  /* 0x000000ca2fca723e */ /* 0x000fe200000010ff */
[--C-:B------:R-:W-:Y:S01]  /*4cd0*/  IMAD.MOV.U32 R75, RZ, RZ, R119.reuse ;  /* 0x000000ffff4b7224 */ /* 0x100fe200078e0077 */
[----:B------:R-:W-:Y:S01]  /*4ce0*/  F2FP.BF16.F32.PACK_AB R196, R61, R196 ;  /* 0x000000c43dc4723e */ /* 0x000fe200000010ff */
[--C-:B------:R-:W-:Y:S01]  /*4cf0*/  IMAD.MOV.U32 R61, RZ, RZ, R119.reuse ;  /* 0x000000ffff3d7224 */ /* 0x100fe200078e0077 */
[----:B------:R-:W-:Y:S01]  /*4d00*/  F2FP.BF16.F32.PACK_AB R198, R65, R198 ;  /* 0x000000c641c6723e */ /* 0x000fe200000010ff */
[----:B------:R-:W2:Y:S01]  /*4d10*/  MUFU.EX2 R15, R15 ;  /* 0x0000000f000f7308 */ /* 0x000ea20000000800 */
[----:B0-----:R-:W-:-:S02]  /*4d20*/  IMAD.MOV.U32 R67, RZ, RZ, R119 ;  /* 0x000000ffff437224 */ /* 0x001fc400078e0077 */
[----:B------:R-:W-:-:S05]  /*4d30*/  IMAD.MOV.U32 R47, RZ, RZ, R119 ;  /* 0x000000ffff2f7224 */ /* 0x000fca00078e0077 */
[----:B------:R0:W-:Y:S01]  /*4d40*/  MUFU.EX2 R28, R51 ;  /* 0x00000033001c7308 */ /* 0x0001e20000000800 */
[----:B-1----:R-:W-:-:S07]  /*4d50*/  F2FP.BF16.F32.PACK_AB R197, R14, R13 ;  /* 0x0000000d0ec5723e */ /* 0x002fce00000010ff */
[----:B------:R1:W3:Y:S01]  /*4d60*/  MUFU.EX2 R20, R71 ;  /* 0x0000004700147308 */ /* 0x0002e20000000800 */
[----:B0-----:R-:W-:Y:S01]  /*4d70*/  FADD.FTZ R51, R65, R34 ;  /* 0x0000002241337221 */ /* 0x001fe20000010000 */
[----:B------:R-:W-:Y:S01]  /*4d80*/  FADD.FTZ R34, R12, R7 ;  /* 0x000000070c227221 */ /* 0x000fe20000010000 */
[----:B------:R-:W-:Y:S02]  /*4d90*/  IMAD.MOV.U32 R65, RZ, RZ, R119 ;  /* 0x000000ffff417224 */ /* 0x000fe400078e0077 */
[----:B------:R-:W-:Y:S01]  /*4da0*/  FADD.FTZ R36, R192, R51 ;  /* 0x00000033c0247221 */ /* 0x000fe20000010000 */
[----:B------:R-:W-:Y:S01]  /*4db0*/  FADD.FTZ R7, R13, R34 ;  /* 0x000000220d077221 */ /* 0x000fe20000010000 */
[C---:B------:R-:W-:Y:S01]  /*4dc0*/  F2FP.BF16.F32.PACK_AB R192, R69.reuse, R192 ;  /* 0x000000c045c0723e */ /* 0x040fe200000010ff */
[----:B------:R-:W0:Y:S01]  /*4dd0*/  MUFU.EX2 R21, R21 ;  /* 0x0000001500157308 */ /* 0x000e220000000800 */
[----:B------:R-:W-:Y:S01]  /*4de0*/  FADD.FTZ R51, R69, R36 ;  /* 0x0000002445337221 */ /* 0x000fe20000010000 */
[----:B------:R-:W-:Y:S01]  /*4df0*/  FADD.FTZ R34, R14, R7 ;  /* 0x000000070e227221 */ /* 0x000fe20000010000 */
[----:B-1----:R-:W-:-:S02]  /*4e00*/  IMAD.MOV.U32 R71, RZ, RZ, R119 ;  /* 0x000000ffff477224 */ /* 0x002fc400078e0077 */
[----:B------:R-:W-:Y:S01]  /*4e10*/  FADD.FTZ R36, R194, R51 ;  /* 0x00000033c2247221 */ /* 0x000fe20000010000 */
[----:B--2---:R-:W-:Y:S01]  /*4e20*/  FADD.FTZ R7, R15, R34 ;  /* 0x000000220f077221 */ /* 0x004fe20000010000 */
[C---:B------:R-:W-:Y:S01]  /*4e30*/  F2FP.BF16.F32.PACK_AB R194, R97.reuse, R194 ;  /* 0x000000c261c2723e */ /* 0x040fe200000010ff */
[----:B------:R1:W2:Y:S01]  /*4e40*/  MUFU.EX2 R24, R59 ;  /* 0x0000003b00187308 */ /* 0x0002a20000000800 */
[----:B------:R-:W-:Y:S01]  /*4e50*/  FADD.FTZ R38, R97, R36 ;  /* 0x0000002461267221 */ /* 0x000fe20000010000 */
[C---:B---3--:R-:W-:Y:S01]  /*4e60*/  FADD.FTZ R36, R20.reuse, R7 ;  /* 0x0000000714247221 */ /* 0x048fe20000010000 */
[----:B------:R-:W-:Y:S01]  /*4e70*/  F2FP.BF16.F32.PACK_AB R199, R20, R15 ;  /* 0x0000000f14c7723e */ /* 0x000fe200000010ff */
[--C-:B------:R-:W-:Y:S02]  /*4e80*/  IMAD.MOV.U32 R97, RZ, RZ, R119.reuse ;  /* 0x000000ffff617224 */ /* 0x100fe400078e0077 */
[--C-:B------:R-:W-:Y:S02]  /*4e90*/  IMAD.MOV.U32 R69, RZ, RZ, R119.reuse ;  /* 0x000000ffff457224 */ /* 0x100fe400078e0077 */
[----:B------:R-:W3:Y:S01]  /*4ea0*/  MUFU.EX2 R49, R49 ;  /* 0x0000003100317308 */ /* 0x000ee20000000800 */
[----:B0-----:R-:W-:Y:S01]  /*4eb0*/  FADD.FTZ R7, R21, R36 ;  /* 0x0000002415077221 */ /* 0x001fe20000010000 */
[----:B-1----:R-:W-:-:S02]  /*4ec0*/  IMAD.MOV.U32 R59, RZ, RZ, R119 ;  /* 0x000000ffff3b7224 */ /* 0x002fc400078e0077 */
[----:B------:R-:W-:-:S04]  /*4ed0*/  IMAD.MOV.U32 R51, RZ, RZ, R119 ;  /* 0x000000ffff337224 */ /* 0x000fc800078e0077 */
[----:B------:R0:W1:Y:S01]  /*4ee0*/  MUFU.EX2 R26, R63 ;  /* 0x0000003f001a7308 */ /* 0x0000620000000800 */
[C---:B--2---:R-:W-:Y:S01]  /*4ef0*/  FADD.FTZ R2, R24.reuse, R7 ;  /* 0x0000000718027221 */ /* 0x044fe20000010000 */
[----:B------:R-:W-:Y:S01]  /*4f00*/  F2FP.BF16.F32.PACK_AB R193, R24, R21 ;  /* 0x0000001518c1723e */ /* 0x000fe200000010ff */
[----:B------:R-:W-:-:S05]  /*4f10*/  IMAD.MOV.U32 R24, RZ, RZ, R119 ;  /* 0x000000ffff187224 */ /* 0x000fca00078e0077 */
[----:B------:R-:W2:Y:S01]  /*4f20*/  MUFU.EX2 R107, R107 ;  /* 0x0000006b006b7308 */ /* 0x000ea20000000800 */
[----:B---3--:R-:W-:Y:S01]  /*4f30*/  FADD.FTZ R7, R49, R2 ;  /* 0x0000000231077221 */ /* 0x008fe20000010000 */
[----:B0-----:R-:W-:-:S06]  /*4f40*/  IMAD.MOV.U32 R63, RZ, RZ, R119 ;  /* 0x000000ffff3f7224 */ /* 0x001fcc00078e0077 */
[----:B------:R0:W-:Y:S01]  /*4f50*/  MUFU.EX2 R32, R43 ;  /* 0x0000002b00207308 */ /* 0x0001e20000000800 */
[----:B-1----:R-:W-:Y:S01]  /*4f60*/  F2FP.BF16.F32.PACK_AB R195, R26, R49 ;  /* 0x000000311ac3723e */ /* 0x002fe200000010ff */
[----:B------:R-:W-:-:S06]  /*4f70*/  IMAD.MOV.U32 R49, RZ, RZ, R119 ;  /* 0x000000ffff317224 */ /* 0x000fcc00078e0077 */
[----:B------:R-:W1:Y:S01]  /*4f80*/  MUFU.EX2 R53, R53 ;  /* 0x0000003500357308 */ /* 0x000e620000000800 */
[----:B0-----:R-:W-:-:S04]  /*4f90*/  FADD.FTZ R43, R99, R38 ;  /* 0x00000026632b7221 */ /* 0x001fc80000010000 */
[C---:B------:R-:W-:Y:S01]  /*4fa0*/  FADD.FTZ R36, R188.reuse, R43 ;  /* 0x0000002bbc247221 */ /* 0x040fe20000010000 */
[----:B------:R-:W-:Y:S01]  /*4fb0*/  F2FP.BF16.F32.PACK_AB R188, R188, R99 ;  /* 0x00000063bcbc723e */ /* 0x000fe200000010ff */
[----:B------:R-:W-:Y:S01]  /*4fc0*/  IMAD.MOV.U32 R99, RZ, RZ, R119 ;  /* 0x000000ffff637224 */ /* 0x000fe200078e0077 */
[----:B------:R0:W3:Y:S01]  /*4fd0*/  MUFU.EX2 R184, R109 ;  /* 0x0000006d00b87308 */ /* 0x0000e20000000800 */
[----:B------:R-:W-:Y:S01]  /*4fe0*/  FADD.FTZ R43, R103, R36 ;  /* 0x00000024672b7221 */ /* 0x000fe20000010000 */
[----:B------:R-:W-:Y:S01]  /*4ff0*/  FADD.FTZ R36, R26, R7 ;  /* 0x000000071a247221 */ /* 0x000fe20000010000 */
[----:B------:R-:W-:Y:S02]  /*5000*/  IMAD.MOV.U32 R26, RZ, RZ, R119 ;  /* 0x000000ffff1a7224 */ /* 0x000fe400078e0077 */
[C---:B------:R-:W-:Y:S01]  /*5010*/  FADD.FTZ R38, R190.reuse, R43 ;  /* 0x0000002bbe267221 */ /* 0x040fe20000010000 */
[----:B------:R-:W-:Y:S01]  /*5020*/  F2FP.BF16.F32.PACK_AB R190, R190, R103 ;  /* 0x00000067bebe723e */ /* 0x000fe200000010ff */
[--C-:B------:R-:W-:Y:S01]  /*5030*/  IMAD.MOV.U32 R103, RZ, RZ, R119.reuse ;  /* 0x000000ffff677224 */ /* 0x100fe200078e0077 */
[----:B------:R-:W4:Y:S01]  /*5040*/  MUFU.EX2 R111, R111 ;  /* 0x0000006f006f7308 */ /* 0x000f220000000800 */
[----:B--2---:R-:W-:Y:S01]  /*5050*/  FADD.FTZ R43, R107, R38 ;  /* 0x000000266b2b7221 */ /* 0x004fe20000010000 */
[----:B-1----:R-:W-:Y:S01]  /*5060*/  FADD.FTZ R7, R53, R36 ;  /* 0x0000002435077221 */ /* 0x002fe20000010000 */
[----:B------:R-:W-:Y:S01]  /*5070*/  F2FP.BF16.F32.PACK_AB R189, R28, R53 ;  /* 0x000000351cbd723e */ /* 0x000fe200000010ff */
[----:B0-----:R-:W-:-:S02]  /*5080*/  IMAD.MOV.U32 R109, RZ, RZ, R119 ;  /* 0x000000ffff6d7224 */ /* 0x001fc400078e0077 */
[----:B------:R-:W-:Y:S01]  /*5090*/  FADD.FTZ R36, R28, R7 ;  /* 0x000000071c247221 */ /* 0x000fe20000010000 */
[----:B------:R-:W-:Y:S01]  /*50a0*/  IMAD.MOV.U32 R53, RZ, RZ, R119 ;  /* 0x000000ffff357224 */ /* 0x000fe200078e0077 */
[----:B------:R-:W0:Y:S01]  /*50b0*/  MUFU.EX2 R41, R41 ;  /* 0x0000002900297308 */ /* 0x000e220000000800 */
[C---:B---3--:R-:W-:Y:S01]  /*50c0*/  FADD.FTZ R38, R184.reuse, R43 ;  /* 0x0000002bb8267221 */ /* 0x048fe20000010000 */
[----:B------:R-:W-:Y:S01]  /*50d0*/  F2FP.BF16.F32.PACK_AB R184, R184, R107 ;  /* 0x0000006bb8b8723e */ /* 0x000fe200000010ff */
[--C-:B------:R-:W-:Y:S02]  /*50e0*/  IMAD.MOV.U32 R107, RZ, RZ, R119.reuse ;  /* 0x000000ffff6b7224 */ /* 0x100fe400078e0077 */
[----:B------:R-:W-:-:S03]  /*50f0*/  IMAD.MOV.U32 R28, RZ, RZ, R119 ;  /* 0x000000ffff1c7224 */ /* 0x000fc600078e0077 */
[----:B------:R1:W2:Y:S01]  /*5100*/  MUFU.EX2 R186, R113 ;  /* 0x0000007100ba7308 */ /* 0x0002a20000000800 */
[----:B----4-:R-:W-:-:S07]  /*5110*/  FADD.FTZ R43, R111, R38 ;  /* 0x000000266f2b7221 */ /* 0x010fce0000010000 */
[----:B------:R3:W4:Y:S01]  /*5120*/  MUFU.EX2 R30, R55 ;  /* 0x00000037001e7308 */ /* 0x0007220000000800 */
[----:B0-----:R-:W-:Y:S01]  /*5130*/  FADD.FTZ R7, R41, R36 ;  /* 0x0000002429077221 */ /* 0x001fe20000010000 */
[----:B-1----:R-:W-:-:S06]  /*5140*/  IMAD.MOV.U32 R113, RZ, RZ, R119 ;  /* 0x000000ffff717224 */ /* 0x002fcc00078e0077 */
[----:B------:R-:W0:Y:S01]  /*5150*/  MUFU.EX2 R115, R115 ;  /* 0x0000007300737308 */ /* 0x000e220000000800 */
[C---:B--2---:R-:W-:Y:S01]  /*5160*/  FADD.FTZ R38, R186.reuse, R43 ;  /* 0x0000002bba267221 */ /* 0x044fe20000010000 */
[----:B------:R-:W-:Y:S01]  /*5170*/  F2FP.BF16.F32.PACK_AB R186, R186, R111 ;  /* 0x0000006fbaba723e */ /* 0x000fe200000010ff */
[--C-:B------:R-:W-:Y:S02]  /*5180*/  IMAD.MOV.U32 R111, RZ, RZ, R119.reuse ;  /* 0x000000ffff6f7224 */ /* 0x100fe400078e0077 */
[--C-:B---3--:R-:W-:Y:S02]  /*5190*/  IMAD.MOV.U32 R55, RZ, RZ, R119.reuse ;  /* 0x000000ffff377224 */ /* 0x108fe400078e0077 */
[----:B------:R-:W-:Y:S01]  /*51a0*/  IMAD.MOV.U32 R43, RZ, RZ, R119 ;  /* 0x000000ffff2b7224 */ /* 0x000fe200078e0077 */
[----:B------:R-:W1:Y:S01]  /*51b0*/  MUFU.EX2 R45, R45 ;  /* 0x0000002d002d7308 */ /* 0x000e620000000800 */
[C---:B----4-:R-:W-:Y:S01]  /*51c0*/  FADD.FTZ R36, R30.reuse, R7 ;  /* 0x000000071e247221 */ /* 0x050fe20000010000 */
[----:B------:R-:W-:Y:S01]  /*51d0*/  F2FP.BF16.F32.PACK_AB R191, R30, R41 ;  /* 0x000000291ebf723e */ /* 0x000fe200000010ff */
[----:B------:R-:W-:-:S02]  /*51e0*/  IMAD.MOV.U32 R41, RZ, RZ, R119 ;  /* 0x000000ffff297224 */ /* 0x000fc400078e0077 */
[----:B------:R-:W-:-:S03]  /*51f0*/  IMAD.MOV.U32 R30, RZ, RZ, R119 ;  /* 0x000000ffff1e7224 */ /* 0x000fc600078e0077 */
[----:B------:R2:W3:Y:S01]  /*5200*/  MUFU.EX2 R180, R117 ;  /* 0x0000007500b47308 */ /* 0x0004e20000000800 */
[----:B0-----:R-:W-:-:S07]  /*5210*/  FADD.FTZ R25, R115, R38 ;  /* 0x0000002673197221 */ /* 0x001fce0000010000 */
[----:B------:R-:W0:Y:S01]  /*5220*/  MUFU.EX2 R121, R121 ;  /* 0x0000007900797308 */ /* 0x000e220000000800 */
[----:B-1----:R-:W-:Y:S01]  /*5230*/  FADD.FTZ R7, R45, R36 ;  /* 0x000000242d077221 */ /* 0x002fe20000010000 */
[C---:B------:R-:W-:Y:S01]  /*5240*/  F2FP.BF16.F32.PACK_AB R185, R32.reuse, R45 ;  /* 0x0000002d20b9723e */ /* 0x040fe200000010ff */
[----:B--2---:R-:W-:Y:S02]  /*5250*/  IMAD.MOV.U32 R117, RZ, RZ, R119 ;  /* 0x000000ffff757224 */ /* 0x004fe400078e0077 */
[----:B------:R-:W-:Y:S01]  /*5260*/  FADD.FTZ R36, R32, R7 ;  /* 0x0000000720247221 */ /* 0x000fe20000010000 */
[----:B------:R-:W-:Y:S02]  /*5270*/  IMAD.MOV.U32 R45, RZ, RZ, R119 ;  /* 0x000000ffff2d7224 */ /* 0x000fe400078e0077 */
[----:B------:R-:W1:Y:S01]  /*5280*/  MUFU.EX2 R33, R33 ;  /* 0x0000002100217308 */ /* 0x000e620000000800 */
[C---:B---3--:R-:W-:Y:S01]  /*5290*/  FADD.FTZ R38, R180.reuse, R25 ;  /* 0x00000019b4267221 */ /* 0x048fe20000010000 */
[----:B------:R-:W-:Y:S01]  /*52a0*/  F2FP.BF16.F32.PACK_AB R180, R180, R115 ;  /* 0x00000073b4b4723e */ /* 0x000fe200000010ff */
[----:B------:R-:W-:-:S02]  /*52b0*/  IMAD.MOV.U32 R115, RZ, RZ, R119 ;  /* 0x000000ffff737224 */ /* 0x000fc400078e0077 */
[----:B------:R-:W-:-:S03]  /*52c0*/  IMAD.MOV.U32 R32, RZ, RZ, R119 ;  /* 0x000000ffff207224 */ /* 0x000fc600078e0077 */
[----:B------:R-:W2:Y:S01]  /*52d0*/  MUFU.EX2 R182, R123 ;  /* 0x0000007b00b67308 */ /* 0x000ea20000000800 */
[----:B0-----:R-:W-:-:S07]  /*52e0*/  FADD.FTZ R25, R121, R38 ;  /* 0x0000002679197221 */ /* 0x001fce0000010000 */
[----:B------:R0:W3:Y:S01]  /*52f0*/  MUFU.EX2 R34, R57 ;  /* 0x0000003900227308 */ /* 0x0000e20000000800 */
[----:B-1----:R-:W-:-:S07]  /*5300*/  FADD.FTZ R7, R33, R36 ;  /* 0x0000002421077221 */ /* 0x002fce0000010000 */
[----:B------:R-:W1:Y:S01]  /*5310*/  MUFU.EX2 R125, R125 ;  /* 0x0000007d007d7308 */ /* 0x000e620000000800 */
[C---:B--2---:R-:W-:Y:S01]  /*5320*/  FADD.FTZ R40, R182.reuse, R25 ;  /* 0x00000019b6287221 */ /* 0x044fe20000010000 */
[----:B------:R-:W-:Y:S01]  /*5330*/  F2FP.BF16.F32.PACK_AB R182, R182, R121 ;  /* 0x00000079b6b6723e */ /* 0x000fe200000010ff */
[----:B0-----:R-:W-:-:S05]  /*5340*/  IMAD.MOV.U32 R57, RZ, RZ, R119 ;  /* 0x000000ffff397224 */ /* 0x001fca00078e0077 */
[----:B------:R-:W0:Y:S01]  /*5350*/  MUFU.EX2 R37, R37 ;  /* 0x0000002500257308 */ /* 0x000e220000000800 */
[C---:B---3--:R-:W-:Y:S01]  /*5360*/  FADD.FTZ R38, R34.reuse, R7 ;  /* 0x0000000722267221 */ /* 0x048fe20000010000 */
[----:B------:R-:W-:Y:S01]  /*5370*/  F2FP.BF16.F32.PACK_AB R187, R34, R33 ;  /* 0x0000002122bb723e */ /* 0x000fe200000010ff */
[--C-:B------:R-:W-:Y:S02]  /*5380*/  IMAD.MOV.U32 R34, RZ, RZ, R119.reuse ;  /* 0x000000ffff227224 */ /* 0x100fe400078e0077 */
[----:B------:R-:W-:-:S03]  /*5390*/  IMAD.MOV.U32 R33, RZ, RZ, R119 ;  /* 0x000000ffff217224 */ /* 0x000fc600078e0077 */
[----:B------:R-:W2:Y:S01]  /*53a0*/  MUFU.EX2 R176, R127 ;  /* 0x0000007f00b07308 */ /* 0x000ea20000000800 */
[----:B-1----:R-:W-:-:S07]  /*53b0*/  FADD.FTZ R25, R125, R40 ;  /* 0x000000287d197221 */ /* 0x002fce0000010000 */
[----:B------:R1:W3:Y:S01]  /*53c0*/  MUFU.EX2 R2, R35 ;  /* 0x0000002300027308 */ /* 0x0002e20000000800 */
[----:B0-----:R-:W-:-:S07]  /*53d0*/  FADD.FTZ R7, R37, R38 ;  /* 0x0000002625077221 */ /* 0x001fce0000010000 */
[----:B------:R-:W0:Y:S01]  /*53e0*/  MUFU.EX2 R129, R129 ;  /* 0x0000008100817308 */ /* 0x000e220000000800 */
[C---:B--2---:R-:W-:Y:S01]  /*53f0*/  FADD.FTZ R40, R176.reuse, R25 ;  /* 0x00000019b0287221 */ /* 0x044fe20000010000 */
[----:B------:R-:W-:Y:S01]  /*5400*/  F2FP.BF16.F32.PACK_AB R176, R176, R125 ;  /* 0x0000007db0b0723e */ /* 0x000fe200000010ff */
[----:B-1----:R-:W-:-:S05]  /*5410*/  IMAD.MOV.U32 R35, RZ, RZ, R119 ;  /* 0x000000ffff237224 */ /* 0x002fca00078e0077 */
[----:B------:R-:W1:Y:S01]  /*5420*/  MUFU.EX2 R29, R29 ;  /* 0x0000001d001d7308 */ /* 0x000e620000000800 */
[C---:B---3--:R-:W-:Y:S01]  /*5430*/  FADD.FTZ R38, R2.reuse, R7 ;  /* 0x0000000702267221 */ /* 0x048fe20000010000 */
[----:B------:R-:W-:Y:S01]  /*5440*/  F2FP.BF16.F32.PACK_AB R181, R2, R37 ;  /* 0x0000002502b5723e */ /* 0x000fe200000010ff */
[----:B------:R-:W-:Y:S02]  /*5450*/  IMAD.MOV.U32 R2, RZ, RZ, 0x3f800000 ;  /* 0x3f800000ff027424 */ /* 0x000fe400078e00ff */
[----:B------:R-:W-:-:S03]  /*5460*/  IMAD.MOV.U32 R37, RZ, RZ, R119 ;  /* 0x000000ffff257224 */ /* 0x000fc600078e0077 */
[----:B------:R-:W2:Y:S01]  /*5470*/  MUFU.EX2 R10, R10 ;  /* 0x0000000a000a7308 */ /* 0x000ea20000000800 */
[----:B0-----:R-:W-:Y:S01]  /*5480*/  FADD.FTZ R7, R129, R40 ;  /* 0x0000002881077221 */ /* 0x001fe20000010000 */
[----:B------:R-:W-:-:S06]  /*5490*/  IMAD.MOV.U32 R40, RZ, RZ, R119 ;  /* 0x000000ffff287224 */ /* 0x000fcc00078e0077 */
[----:B------:R0:W3:Y:S01]  /*54a0*/  MUFU.EX2 R6, R39 ;  /* 0x0000002700067308 */ /* 0x0000e20000000800 */
[----:B-1----:R-:W-:Y:S01]  /*54b0*/  FADD.FTZ R25, R29, R38 ;  /* 0x000000261d197221 */ /* 0x002fe20000010000 */
[----:B------:R-:W-:-:S06]  /*54c0*/  IMAD.MOV.U32 R38, RZ, RZ, R119 ;  /* 0x000000ffff267224 */ /* 0x000fcc00078e0077 */
[----:B------:R-:W1:Y:S01]  /*54d0*/  MUFU.EX2 R73, R73 ;  /* 0x0000004900497308 */ /* 0x000e620000000800 */
[C---:B--2---:R-:W-:Y:S01]  /*54e0*/  FADD.FTZ R7, R10.reuse, R7 ;  /* 0x000000070a077221 */ /* 0x044fe20000010000 */
[----:B------:R-:W-:Y:S01]  /*54f0*/  F2FP.BF16.F32.PACK_AB R178, R10, R129 ;  /* 0x000000810ab2723e */ /* 0x000fe200000010ff */
[----:B0-----:R-:W-:-:S05]  /*5500*/  IMAD.MOV.U32 R39, RZ, RZ, R119 ;  /* 0x000000ffff277224 */ /* 0x001fca00078e0077 */
[----:B------:R0:W2:Y:S01]  /*5510*/  MUFU.EX2 R36, R27 ;  /* 0x0000001b00247308 */ /* 0x0000a20000000800 */
[C---:B---3--:R-:W-:Y:S01]  /*5520*/  FADD.FTZ R10, R6.reuse, R25 ;  /* 0x00000019060a7221 */ /* 0x048fe20000010000 */
[----:B------:R-:W-:Y:S01]  /*5530*/  F2FP.BF16.F32.PACK_AB R183, R6, R29 ;  /* 0x0000001d06b7723e */ /* 0x000fe200000010ff */
[--C-:B------:R-:W-:Y:S02]  /*5540*/  IMAD.MOV.U32 R29, RZ, RZ, R119.reuse ;  /* 0x000000ffff1d7224 */ /* 0x100fe400078e0077 */
[----:B------:R-:W-:-:S03]  /*5550*/  IMAD.MOV.U32 R25, RZ, RZ, R119 ;  /* 0x000000ffff197224 */ /* 0x000fc600078e0077 */
[----:B------:R-:W3:Y:S01]  /*5560*/  MUFU.EX2 R77, R77 ;  /* 0x0000004d004d7308 */ /* 0x000ee20000000800 */
[----:B-1----:R-:W-:Y:S01]  /*5570*/  FADD.FTZ R11, R73, R10 ;  /* 0x0000000a490b7221 */ /* 0x002fe20000010000 */
[----:B0-----:R-:W-:-:S06]  /*5580*/  IMAD.MOV.U32 R27, RZ, RZ, R119 ;  /* 0x000000ffff1b7224 */ /* 0x001fcc00078e0077 */
        /* <DEDUP_REMOVED lines=12> */
[----:B------:R-:W-:Y:S01]  /*5650*/  R2UR UR4, R16 ;  /* 0x00000000100472ca */ /* 0x000fe200000e0000 */
[----:B------:R-:W-:Y:S01]  /*5660*/  VIADD R11, R120, 0xfffffffe ;  /* 0xfffffffe780b7836 */ /* 0x000fe20000000000 */
[----:B------:R-:W-:Y:S01]  /*5670*/  CS2R R118, SRZ ;  /* 0x0000000000767805 */ /* 0x000fe2000001ff00 */
[----:B------:R-:W-:Y:S01]  /*5680*/  IMAD.MOV.U32 R10, RZ, RZ, R3 ;  /* 0x000000ffff0a7224 */ /* 0x000fe200078e0003 */
[----:B------:R-:W-:Y:S01]  /*5690*/  CS2R R114, SRZ ;  /* 0x0000000000727805 */ /* 0x000fe2000001ff00 */
[----:B------:R-:W-:Y:S01]  /*56a0*/  IMAD.MOV.U32 R15, RZ, RZ, R4 ;  /* 0x000000ffff0f7224 */ /* 0x000fe200078e0004 */
[----:B------:R-:W-:Y:S01]  /*56b0*/  CS2R R110, SRZ ;  /* 0x00000000006e7805 */ /* 0x000fe2000001ff00 */
[----:B------:R-:W-:Y:S01]  /*56c0*/  IMAD.MOV.U32 R13, RZ, RZ, R17 ;  /* 0x000000ffff0d7224 */ /* 0x000fe200078e0011 */
[----:B------:R-:W-:Y:S01]  /*56d0*/  CS2R R106, SRZ ;  /* 0x00000000006a7805 */ /* 0x000fe2000001ff00 */
[----:B------:R-:W-:Y:S01]  /*56e0*/  IMAD.MOV.U32 R2, RZ, RZ, 0x3f800000 ;  /* 0x3f800000ff027424 */ /* 0x000fe200078e00ff */
        /* <DEDUP_REMOVED lines=43> */
[----:B------:R-:W-:-:S07]  /*59a0*/  CS2R R24, SRZ ;  /* 0x0000000000187805 */ /* 0x000fce000001ff00 */
.L_x_393:
[----:B------:R-:W-:-:S04]  /*59b0*/  UIADD3 UR5, UR4, 0x1, URZ ;  /* 0x0000000104057890 */ /* 0x000fc8000fffe03f */
[----:B------:R-:W-:-:S04]  /*59c0*/  UISETP.NE.AND UP0, UPT, UR5, 0x2, UPT ;  /* 0x000000020500788c */ /* 0x000fc8000bf05270 */
[----:B------:R-:W-:Y:S02]  /*59d0*/  USEL UR6, URZ, 0x1, UP0 ;  /* 0x000000013f067887 */ /* 0x000fe40008000000 */
[----:B------:R-:W-:-:S04]  /*59e0*/  USEL UR5, UR5, URZ, UP0 ;  /* 0x0000003f05057287 */ /* 0x000fc80008000000 */
[----:B------:R-:W-:Y:S02]  /*59f0*/  LOP3.LUT R17, R13, UR6, RZ, 0x3c, !PT ;  /* 0x000000060d117c12 */ /* 0x000fe4000f8e3cff */
[----:B------:R-:W-:Y:S01]  /*5a00*/  IMAD.U32 R16, RZ, RZ, UR5 ;  /* 0x00000005ff107e24 */ /* 0x000fe2000f8e00ff */
[----:B------:R-:W-:Y:S06]  /*5a10*/  @!P0 BRA `(.L_x_385) ;  /* 0x0000000000048947 */ /* 0x000fec0003800000 */
[----:B------:R-:W-:Y:S01]  /*5a20*/  BPT.TRAP 0x1 ;  /* 0x000000040000795c */ /* 0x000fe20000300000 */
.L_x_385:
[----:B------:R-:W0:Y:S01]  /*5a30*/  S2UR UR7, SR_CgaCtaId ;  /* 0x00000000000779c3 */ /* 0x000e220000008800 */
[----:B------:R-:W-:Y:S01]  /*5a40*/  UMOV UR6, 0x400 ;  /* 0x0000040000067882 */ /* 0x000fe20000000000 */
[----:B------:R-:W-:Y:S01]  /*5a50*/  IMAD.U32 R12, RZ, RZ, UR5 ;  /* 0x00000005ff0c7e24 */ /* 0x000fe2000f8e00ff */
[----:B------:R-:W-:Y:S01]  /*5a60*/  SHF.L.U32 R3, R17, 0x1f, RZ ;  /* 0x0000001f11037819 */ /* 0x000fe200000006ff */
[----:B0-----:R-:W-:-:S06]  /*5a70*/  ULEA UR6, UR7, UR6, 0x18 ;  /* 0x0000000607067291 */ /* 0x001fcc000f8ec03f */
[----:B------:R-:W-:-:S04]  /*5a80*/  IMAD.U32 R5, RZ, RZ, UR6 ;  /* 0x00000006ff057e24 */ /* 0x000fc8000f8e00ff */
[----:B------:R-:W-:-:S04]  /*5a90*/  IMAD R12, R12, 0x8, R5 ;  /* 0x000000080c0c7824 */ /* 0x000fc800078e0205 */
[----:B------:R0:W1:Y:S01]  /*5aa0*/  SYNCS.PHASECHK.TRANS64.TRYWAIT P2, [R12+URZ+0x36830], R3 ;  /* 0x036830030c0075a7 */ /* 0x000062000804017f */
[----:B------:R-:W-:Y:S05]  /*5ab0*/  @!P0 BRA `(.L_x_386) ;  /* 0x0000000000048947 */ /* 0x000fea0003800000 */
[----:B------:R-:W-:Y:S01]  /*5ac0*/  BPT.TRAP 0x1 ;  /* 0x000000040000795c */ /* 0x000fe20000300000 */
.L_x_386:
[----:B------:R-:W-:Y:S01]  /*5ad0*/  IMAD R0, R16, 0xa80, R9 ;  /* 0x00000a8010007824 */ /* 0x000fe200078e0209 */
[----:B-1----:R-:W-:Y:S06]  /*5ae0*/  @P2 BRA `(.L_x_387) ;  /* 0x0000000000082947 */ /* 0x002fec0003800000 */
[----:B------:R-:W1:Y:S02]  /*5af0*/  SYNCS.PHASECHK.TRANS64.TRYWAIT P2, [R12+URZ+0x36830], R3 ;  /* 0x036830030c0075a7 */ /* 0x000e64000804017f */
[----:B-1----:R-:W-:Y:S05]  /*5b00*/  @!P2 BRA `(.L_x_388) ;  /* 0x000000d400fca947 */ /* 0x002fea0003800000 */
.L_x_387:
[----:B------:R-:W-:Y:S01]  /*5b10*/  R2UR UR6, R0 ;  /* 0x00000000000672ca */ /* 0x000fe200000e0000 */
[----:B------:R-:W-:Y:S01]  /*5b20*/  WARPGROUP.ARRIVE ;  /* 0x00000000000079c5 */ /* 0x000fe20000000000 */
        /* <DEDUP_REMOVED lines=11> */
[----:B------:R-:W-:Y:S01]  /*5be0*/  UMOV UR10, UR6 ;  /* 0x00000006000a7c82 */ /* 0x000fe20008000000 */
[----:B------:R-:W-:Y:S01]  /*5bf0*/  UIADD3 UR5, UR6, 0x80, URZ ;  /* 0x0000008006057890 */ /* 0x000fe2000fffe03f */
[----:B------:R-:W-:Y:S01]  /*5c00*/  HGMMA.64x16x16.F32.BF16 R168, gdesc[UR8], RZ, !UPT, gsb0 ;  /* 0x0020000008a879f0 */ /* 0x000fe2000c0018ff */
[----:B------:R-:W-:Y:S01]  /*5c10*/  UMOV UR11, 0x40000040 ;  /* 0x40000040000b7882 */ /* 0x000fe20000000000 */
[----:B------:R-:W-:Y:S01]  /*5c20*/  UIADD3 UR7, UR6, 0x100, URZ ;  /* 0x0000010006077890 */ /* 0x000fe2000fffe03f */
[-C--:B------:R-:W-:Y:S01]  /*5c30*/  FMUL.FTZ R24, R24, R8.reuse ;  /* 0x0000000818187220 */ /* 0x080fe20000410000 */
[----:B------:R-:W-:Y:S01]  /*5c40*/  UIADD3 UR14, UR6, 0x2, URZ ;  /* 0x00000002060e7890 */ /* 0x000fe2000fffe03f */
[-C--:B------:R-:W-:Y:S01]  /*5c50*/  FMUL.FTZ R25, R25, R8.reuse ;  /* 0x0000000819197220 */ /* 0x080fe20000410000 */
[----:B------:R-:W-:Y:S01]  /*5c60*/  UMOV UR10, UR5 ;  /* 0x00000005000a7c82 */ /* 0x000fe20008000000 */
        /* <DEDUP_REMOVED lines=54> */
[----:B------:R-:W-:Y:S01]  /*5fd0*/  UMOV UR11, 0x40000040 ;  /* 0x40000040000b7882 */ /* 0x000fe20000000000 */
[----:B------:R-:W-:Y:S01]  /*5fe0*/  UIADD3 UR7, UR6, 0x200, URZ ;  /* 0x0000020006077890 */ /* 0x000fe2000fffe03f */
        /* <DEDUP_REMOVED lines=61> */
[----:B------:R-:W-:Y:S01]  /*63c0*/  FMUL.FTZ R119, R119, R2 ;  /* 0x0000000277777220 */ /* 0x000fe20000410000 */
[----:B------:R-:W-:-:S02]  /*63d0*/  WARPGROUP.DEPBAR.LE gsb0, 0x0 ;  /* 0x00008000000079c5 */ /* 0x000fc40000010000 */
[----:B------:R-:W-:-:S06]  /*63e0*/  WARPGROUP.ARRIVE ;  /* 0x00000000000079c5 */ /* 0x000fcc0000000000 */
[----:B------:R-:W-:Y:S01]  /*63f0*/  HGMMA.64x16x16.F32.BF16 R144, gdesc[UR8], RZ, !UPT, gsb0 ;  /* 0x00200000089079f0 */ /* 0x000fe2000c0018ff */
[----:B------:R-:W-:Y:S01]  /*6400*/  UMOV UR10, UR7 ;  /* 0x00000007000a7c82 */ /* 0x000fe20008000000 */
[----:B------:R-:W-:Y:S01]  /*6410*/  UMOV UR11, 0x40000040 ;  /* 0x40000040000b7882 */ /* 0x000fe20000000000 */
[----:B------:R-:W-:Y:S01]  /*6420*/  UIADD3 UR7, UR6, 0x300, URZ ;  /* 0x0000030006077890 */ /* 0x000fe2000fffe03f */
[----:B------:R-:W-:Y:S02]  /*6430*/  WARPGROUP.DEPBAR.LE gsb0, 0x0 ;  /* 0x00008000000079c5 */ /* 0x000fe40000010000 */
        /* <DEDUP_REMOVED lines=444> */
.L_x_389:
[----:B------:R-:W-:Y:S01]  /*8000*/  IMAD.U32 R2, RZ, RZ, UR4 ;  /* 0x00000004ff027e24 */ /* 0x000fe2000f8e00ff */
[----:B------:R-:W-:-:S03]  /*8010*/  SHF.L.U32 R0, R13, 0x1f, RZ ;  /* 0x0000001f0d007819 */ /* 0x000fc600000006ff */
[----:B------:R-:W-:-:S04]  /*8020*/  IMAD R13, R2, 0x8, R5 ;  /* 0x00000008020d7824 */ /* 0x000fc800078e0205 */
[----:B------:R2:W3:Y:S01]  /*8030*/  SYNCS.PHASECHK.TRANS64.TRYWAIT P2, [R13+URZ+0x36850], R0 ;  /* 0x036850000d0075a7 */ /* 0x0004e2000804017f */
[----:B------:R-:W-:Y:S05]  /*8040*/  @!P0 BRA `(.L_x_390) ;  /* 0x0000000000048947 */ /* 0x000fea0003800000 */
[----:B------:R-:W-:Y:S01]  /*8050*/  BPT.TRAP 0x1 ;  /* 0x000000040000795c */ /* 0x000fe20000300000 */
.L_x_390:
[----:B---3--:R-:W-:Y:S05]  /*8060*/  @P2 BRA `(.L_x_391) ;  /* 0x0000000000082947 */ /* 0x008fea0003800000 */
[----:B------:R-:W3:Y:S02]  /*8070*/  SYNCS.PHASECHK.TRANS64.TRYWAIT P2, [R13+URZ+0x36850], R0 ;  /* 0x036850000d0075a7 */ /* 0x000ee4000804017f */
[----:B---3--:R-:W-:Y:S05]  /*8080*/  @!P2 BRA `(.L_x_392) ;  /* 0x000000b000b0a947 */ /* 0x008fea0003800000 */
.L_x_391:
[----:B------:R-:W-:Y:S01]  /*8090*/  R2UR UR5, R5 ;  /* 0x00000000050572ca */ /* 0x000fe200000e0000 */
[----:B------:R-:W-:Y:S01]  /*80a0*/  WARPGROUP.ARRIVE ;  /* 0x00000000000079c5 */ /* 0x000fe20000000000 */
[----:B------:R-:W-:Y:S01]  /*80b0*/  UMOV UR7, 0x40000040 ;  /* 0x4000004000077882 */ /* 0x000fe20000000000 */
[----:B--23--:R-:W-:Y:S01]  /*80c0*/  FMNMX.FTZ R0, R168, R15, !PT ;  /* 0x0000000fa8007209 */ /* 0x00cfe20007810000 */
[----:B01----:R-:W-:Y:S01]  /*80d0*/  @!P1 VIADD R12, R12, 0x36840 ;  /* 0x000368400c0c9836 */ /* 0x003fe20000000000 */
[C---:B------:R-:W-:Y:S01]  /*80e0*/  ISETP.GT.AND P2, PT, R11.reuse, RZ, PT ;  /* 0x000000ff0b00720c */ /* 0x040fe20003f44270 */
[----:B------:R-:W-:Y:S01]  /*80f0*/  VIADD R11, R11, 0xffffffff ;  /* 0xffffffff0b0b7836 */ /* 0x000fe20000000000 */
[----:B------:R-:W-:-:S04]  /*8100*/  FMNMX.FTZ R3, R169, R0, !PT ;  /* 0x00000000a9037209 */ /* 0x000fc80007810000 */
[----:B------:R-:W-:Y:S02]  /*8110*/  FMNMX.FTZ R0, R172, R3, !PT ;  /* 0x00000003ac007209 */ /* 0x000fe40007810000 */
[----:B------:R-:W-:Y:S02]  /*8120*/  UIADD3 UR5, UR5, 0x400, URZ ;  /* 0x0000040005057890 */ /* 0x000fe4000fffe03f */
[----:B------:R-:W-:Y:S02]  /*8130*/  FMNMX.FTZ R3, R173, R0, !PT ;  /* 0x00000000ad037209 */ /* 0x000fe40007810000 */
[----:B------:R-:W-:Y:S02]  /*8140*/  USHF.R.U32.HI UR5, URZ, 0x4, UR5 ;  /* 0x000000043f057899 */ /* 0x000fe40008011605 */
[----:B------:R-:W-:Y:S02]  /*8150*/  FMNMX.FTZ R0, R160, R3, !PT ;  /* 0x00000003a0007209 */ /* 0x000fe40007810000 */
[----:B------:R-:W-:-:S02]  /*8160*/  ULOP3.LUT UR5, UR5, 0x3fff, URZ, 0xc0, !UPT ;  /* 0x00003fff05057892 */ /* 0x000fc4000f8ec03f */
[----:B------:R-:W-:Y:S02]  /*8170*/  FMNMX.FTZ R3, R161, R0, !PT ;  /* 0x00000000a1037209 */ /* 0x000fe40007810000 */
[----:B------:R-:W-:Y:S02]  /*8180*/  ULOP3.LUT UR5, UR5, 0x3800000, URZ, 0xfc, !UPT ;  /* 0x0380000005057892 */ /* 0x000fe4000f8efc3f */
[----:B------:R-:W-:Y:S02]  /*8190*/  FMNMX.FTZ R0, R164, R3, !PT ;  /* 0x00000003a4007209 */ /* 0x000fe40007810000 */
[----:B------:R-:W-:Y:S02]  /*81a0*/  UIMAD UR4, UR4, 0xa80, UR5 ;  /* 0x00000a80040478a4 */ /* 0x000fe4000f8e0205 */
[----:B------:R-:W-:-:S04]  /*81b0*/  FMNMX.FTZ R3, R165, R0, !PT ;  /* 0x00000000a5037209 */ /* 0x000fc80007810000 */
[----:B------:R-:W-:Y:S01]  /*81c0*/  FMNMX.FTZ R0, R152, R3, !PT ;  /* 0x0000000398007209 */ /* 0x000fe20007810000 */
[----:B------:R-:W-:Y:S02]  /*81d0*/  UMOV UR6, UR4 ;  /* 0x0000000400067c82 */ /* 0x000fe40008000000 */
[----:B------:R-:W-:Y:S01]  /*81e0*/  HGMMA.64x192x16.F32.BF16 R24, R200, gdesc[UR4].tnspB, R24, gsb0 ;  /* 0x42e00004c8187df0 */ /* 0x000fe20008001818 */
[----:B------:R-:W-:Y:S01]  /*81f0*/  UIADD3 UR6, UR4, 0x80, URZ ;  /* 0x0000008004067890 */ /* 0x000fe2000fffe03f */
[----:B------:R-:W-:Y:S01]  /*8200*/  FMNMX.FTZ R3, R153, R0, !PT ;  /* 0x0000000099037209 */ /* 0x000fe20007810000 */
[----:B------:R-:W-:-:S03]  /*8210*/  UMOV UR7, 0x40000040 ;  /* 0x4000004000077882 */ /* 0x000fc60000000000 */
        /* <DEDUP_REMOVED lines=86> */
[----:B------:R-:W-:Y:S01]  /*8780*/  FADD.FTZ R133, -R3, R10 ;  /* 0x0000000a03857221 */ /* 0x000fe20000010100 */
[-CC-:B------:R-:W-:Y:S01]  /*8790*/  FFMA.FTZ R15, R168, R0.reuse, -R189.reuse ;  /* 0x00000000a80f7223 */ /* 0x180fe200000108bd */
[-CC-:B------:R-:W-:Y:S01]  /*87a0*/  FFMA.FTZ R200, R169, R0.reuse, -R189.reuse ;  /* 0x00000000a9c87223 */ /* 0x180fe200000108bd */
[-CC-:B------:R-:W-:Y:S01]  /*87b0*/  FFMA.FTZ R202, R172, R0.reuse, -R189.reuse ;  /* 0x00000000acca7223 */ /* 0x180fe200000108bd */
[-C--:B------:R-:W-:Y:S01]  /*87c0*/  FMUL.FTZ R2, R133, R0.reuse ;  /* 0x0000000085027220 */ /* 0x080fe20000410000 */
[-C--:B------:R-:W-:Y:S01]  /*87d0*/  FMUL.FTZ R133, R3, R0.reuse ;  /* 0x0000000003857220 */ /* 0x080fe20000410000 */
[-CC-:B------:R-:W-:Y:S01]  /*87e0*/  FFMA.FTZ R169, R173, R0.reuse, -R189.reuse ;  /* 0x00000000ada97223 */ /* 0x180fe200000108bd */
[----:B------:R-:W0:Y:S01]  /*87f0*/  MUFU.EX2 R15, R15 ;  /* 0x0000000f000f7308 */ /* 0x000e220000000800 */
[-C--:B------:R-:W-:Y:S01]  /*8800*/  FFMA.FTZ R14, R120, R0.reuse, -R189 ;  /* 0x00000000780e7223 */ /* 0x080fe200000108bd */
[-CC-:B------:R-:W-:Y:S01]  /*8810*/  FFMA.FTZ R201, R170, R0.reuse, -R133.reuse ;  /* 0x00000000aac97223 */ /* 0x180fe20000010885 */
[-CC-:B------:R-:W-:Y:S01]  /*8820*/  FFMA.FTZ R10, R171, R0.reuse, -R133.reuse ;  /* 0x00000000ab0a7223 */ /* 0x180fe20000010885 */
[-CC-:B------:R-:W-:Y:S01]  /*8830*/  FFMA.FTZ R203, R174, R0.reuse, -R133.reuse ;  /* 0x00000000aecb7223 */ /* 0x180fe20000010885 */
[-C--:B------:R-:W-:Y:S01]  /*8840*/  FFMA.FTZ R120, R175, R0.reuse, -R133 ;  /* 0x00000000af787223 */ /* 0x080fe20000010885 */
[-CC-:B------:R-:W-:Y:S01]  /*8850*/  FFMA.FTZ R196, R160, R0.reuse, -R189.reuse ;  /* 0x00000000a0c47223 */ /* 0x180fe200000108bd */
[-CC-:B------:R-:W-:Y:S01]  /*8860*/  FFMA.FTZ R188, R144, R0.reuse, -R189.reuse ;  /* 0x0000000090bc7223 */ /* 0x180fe200000108bd */
[----:B------:R-:W-:Y:S01]  /*8870*/  MUFU.EX2 R200, R200 ;  /* 0x000000c800c87308 */ /* 0x000fe20000000800 */
[-C--:B------:R-:W-:Y:S01]  /*8880*/  FFMA.FTZ R124, R124, R0.reuse, -R189 ;  /* 0x000000007c7c7223 */ /* 0x080fe200000108bd */
[-C--:B------:R-:W-:Y:S01]  /*8890*/  FFMA.FTZ R197, R162, R0.reuse, -R133 ;  /* 0x00000000a2c57223 */ /* 0x080fe20000010885 */
[----:B------:R-:W-:Y:S01]  /*88a0*/  @!P1 PRMT R144, RZ, 0x654, R12 ;  /* 0x00000654ff909816 */ /* 0x000fe2000000000c */
[-CC-:B------:R-:W-:Y:S01]  /*88b0*/  FFMA.FTZ R173, R161, R0.reuse, -R189.reuse ;  /* 0x00000000a1ad7223 */ /* 0x180fe200000108bd */
[-C--:B------:R-:W-:Y:S01]  /*88c0*/  FFMA.FTZ R198, R164, R0.reuse, -R189 ;  /* 0x00000000a4c67223 */ /* 0x080fe200000108bd */
[-C--:B------:R-:W-:Y:S01]  /*88d0*/  FFMA.FTZ R199, R166, R0.reuse, -R133 ;  /* 0x00000000a6c77223 */ /* 0x080fe20000010885 */
[-C--:B------:R-:W-:Y:S01]  /*88e0*/  FFMA.FTZ R161, R165, R0.reuse, -R189 ;  /* 0x00000000a5a17223 */ /* 0x080fe200000108bd */
[----:B------:R-:W-:Y:S01]  /*88f0*/  MUFU.EX2 R2, R2 ;  /* 0x0000000200027308 */ /* 0x000fe20000000800 */
[----:B0-----:R-:W-:Y:S01]  /*8900*/  FFMA.FTZ R7, R8, R7, R15 ;  /* 0x0000000708077223 */ /* 0x001fe2000001000f */
[-C--:B------:R-:W-:Y:S01]  /*8910*/  FFMA.FTZ R192, R152, R0.reuse, -R189 ;  /* 0x0000000098c07223 */ /* 0x080fe200000108bd */
[-C--:B------:R-:W-:Y:S01]  /*8920*/  FFMA.FTZ R193, R154, R0.reuse, -R133 ;  /* 0x000000009ac17223 */ /* 0x080fe20000010885 */
[-C--:B------:R-:W-:Y:S01]  /*8930*/  FFMA.FTZ R194, R156, R0.reuse, -R189 ;  /* 0x000000009cc27223 */ /* 0x080fe200000108bd */
[-C--:B------:R-:W-:Y:S01]  /*8940*/  FFMA.FTZ R195, R158, R0.reuse, -R133 ;  /* 0x000000009ec37223 */ /* 0x080fe20000010885 */
[-CC-:B------:R-:W-:Y:S01]  /*8950*/  FFMA.FTZ R190, R148, R0.reuse, -R189.reuse ;  /* 0x0000000094be7223 */ /* 0x180fe200000108bd */
[-CC-:B------:R-:W-:Y:S01]  /*8960*/  FFMA.FTZ R137, R137, R0.reuse, -R189.reuse ;  /* 0x0000000089897223 */ /* 0x180fe200000108bd */
[----:B------:R-:W-:Y:S01]  /*8970*/  MUFU.EX2 R201, R201 ;  /* 0x000000c900c97308 */ /* 0x000fe20000000800 */
[-CC-:B------:R-:W-:Y:S01]  /*8980*/  FFMA.FTZ R141, R141, R0.reuse, -R189.reuse ;  /* 0x000000008d8d7223 */ /* 0x180fe200000108bd */
[-CC-:B------:R-:W-:Y:S01]  /*8990*/  FFMA.FTZ R121, R121, R0.reuse, -R189.reuse ;  /* 0x0000000079797223 */ /* 0x180fe200000108bd */
[-C--:B------:R-:W-:Y:S01]  /*89a0*/  FFMA.FTZ R125, R125, R0.reuse, -R189 ;  /* 0x000000007d7d7223 */ /* 0x080fe200000108bd */
[-CC-:B------:R-:W-:Y:S01]  /*89b0*/  FFMA.FTZ R191, R150, R0.reuse, -R133.reuse ;  /* 0x0000000096bf7223 */ /* 0x180fe20000010885 */
[-CC-:B------:R-:W-:Y:S01]  /*89c0*/  FFMA.FTZ R151, R151, R0.reuse, -R133.reuse ;  /* 0x0000000097977223 */ /* 0x180fe20000010885 */
[-CC-:B------:R-:W-:Y:S01]  /*89d0*/  FFMA.FTZ R143, R143, R0.reuse, -R133.reuse ;  /* 0x000000008f8f7223 */ /* 0x180fe20000010885 */
[-CC-:B------:R-:W-:Y:S01]  /*89e0*/  FFMA.FTZ R131, R131, R0.reuse, -R133.reuse ;  /* 0x0000000083837223 */ /* 0x180fe20000010885 */
[----:B------:R-:W-:Y:S01]  /*89f0*/  MUFU.EX2 R10, R10 ;  /* 0x0000000a000a7308 */ /* 0x000fe20000000800 */
[-CC-:B------:R-:W-:Y:S01]  /*8a00*/  FFMA.FTZ R134, R134, R0.reuse, -R133.reuse ;  /* 0x0000000086867223 */ /* 0x180fe20000010885 */
[-CC-:B------:R-:W-:Y:S01]  /*8a10*/  FFMA.FTZ R135, R135, R0.reuse, -R133.reuse ;  /* 0x0000000087877223 */ /* 0x180fe20000010885 */
[-CC-:B------:R-:W-:Y:S01]  /*8a20*/  FFMA.FTZ R123, R123, R0.reuse, -R133.reuse ;  /* 0x000000007b7b7223 */ /* 0x180fe20000010885 */
[-CC-:B------:R-:W-:Y:S01]  /*8a30*/  FFMA.FTZ R126, R126, R0.reuse, -R133.reuse ;  /* 0x000000007e7e7223 */ /* 0x180fe20000010885 */
[----:B------:R-:W-:-:S03]  /*8a40*/  FFMA.FTZ R127, R127, R0, -R133 ;  /* 0x000000007f7f7223 */ /* 0x000fc60000010885 */
[----:B------:R-:W-:Y:S08]  /*8a50*/  MUFU.EX2 R202, R202 ;  /* 0x000000ca00ca7308 */ /* 0x000ff00000000800 */
[----:B------:R-:W-:Y:S08]  /*8a60*/  MUFU.EX2 R203, R203 ;  /* 0x000000cb00cb7308 */ /* 0x000ff00000000800 */
[----:B------:R-:W-:Y:S08]  /*8a70*/  MUFU.EX2 R169, R169 ;  /* 0x000000a900a97308 */ /* 0x000ff00000000800 */
[----:B------:R-:W-:Y:S08]  /*8a80*/  MUFU.EX2 R120, R120 ;  /* 0x0000007800787308 */ /* 0x000ff00000000800 */
[----:B------:R0:W-:Y:S08]  /*8a90*/  MUFU.EX2 R20, R124 ;  /* 0x0000007c00147308 */ /* 0x0001f00000000800 */
[----:B------:R-:W-:Y:S01]  /*8aa0*/  MUFU.EX2 R196, R196 ;  /* 0x000000c400c47308 */ /* 0x000fe20000000800 */
[----:B0-----:R-:W-:-:S07]  /*8ab0*/  FFMA.FTZ R124, R163, R0, -R133 ;  /* 0x00000000a37c7223 */ /* 0x001fce0000010885 */
        /* <DEDUP_REMOVED lines=16> */
[-C--:B------:R-:W-:Y:S01]  /*8bc0*/  FFMA.FTZ R187, R142, R0.reuse, -R133 ;  /* 0x000000008ebb7223 */ /* 0x080fe20000010885 */
[-C--:B------:R-:W-:Y:S01]  /*8bd0*/  FFMA.FTZ R184, R136, R0.reuse, -R189 ;  /* 0x0000000088b87223 */ /* 0x080fe200000108bd */
[-C--:B------:R-:W-:Y:S01]  /*8be0*/  FFMA.FTZ R136, R159, R0.reuse, -R133 ;  /* 0x000000009f887223 */ /* 0x080fe20000010885 */
[-C--:B------:R-:W-:Y:S01]  /*8bf0*/  FFMA.FTZ R186, R140, R0.reuse, -R189 ;  /* 0x000000008cba7223 */ /* 0x080fe200000108bd */
[----:B------:R-:W-:Y:S01]  /*8c00*/  HGMMA.64x192x16.F32.BF16 R24, R180, gdesc[UR4].tnspB, R24, gsb0 ;  /* 0x42e00004b4187df0 */ /* 0x000fe20008001818 */
[----:B------:R-:W-:Y:S01]  /*8c10*/  UMOV UR6, UR4 ;  /* 0x0000000400067c82 */ /* 0x000fe20008000000 */
[----:B------:R-:W-:Y:S01]  /*8c20*/  UMOV UR7, 0x40000040 ;  /* 0x4000004000077882 */ /* 0x000fe20000000000 */
[----:B------:R-:W-:Y:S01]  /*8c30*/  FFMA.FTZ R140, R147, R0, -R133 ;  /* 0x00000000938c7223 */ /* 0x000fe20000010885 */
[----:B------:R-:W-:Y:S01]  /*8c40*/  MUFU.EX2 R136, R136 ;  /* 0x0000008800887308 */ /* 0x000fe20000000800 */
[----:B------:R-:W-:-:S07]  /*8c50*/  R2UR UR4, R16 ;  /* 0x00000000100472ca */ /* 0x000fce00000e0000 */
        /* <DEDUP_REMOVED lines=17> */
[----:B------:R-:W0:Y:S08]  /*8d70*/  MUFU.EX2 R121, R121 ;  /* 0x0000007900797308 */ /* 0x000e300000000800 */
[----:B------:R-:W-:Y:S08]  /*8d80*/  MUFU.EX2 R123, R123 ;  /* 0x0000007b007b7308 */ /* 0x000ff00000000800 */
[----:B------:R-:W1:Y:S08]  /*8d90*/  MUFU.EX2 R125, R125 ;  /* 0x0000007d007d7308 */ /* 0x000e700000000800 */
[----:B------:R-:W-:Y:S01]  /*8da0*/  MUFU.EX2 R127, R127 ;  /* 0x0000007f007f7308 */ /* 0x000fe20000000800 */
[----:B------:R-:W-:-:S02]  /*8db0*/  WARPGROUP.DEPBAR.LE gsb0, 0x0 ;  /* 0x00008000000079c5 */ /* 0x000fc40000010000 */
[----:B------:R-:W-:Y:S01]  /*8dc0*/  WARPGROUP.ARRIVE ;  /* 0x00000000000079c5 */ /* 0x000fe20000000000 */
[-C--:B------:R-:W-:Y:S01]  /*8dd0*/  FFMA.FTZ R180, R128, R0.reuse, -R189 ;  /* 0x0000000080b47223 */ /* 0x080fe200000108bd */
[-C--:B------:R-:W-:Y:S01]  /*8de0*/  FFMA.FTZ R128, R167, R0.reuse, -R133 ;  /* 0x00000000a7807223 */ /* 0x080fe20000010885 */
[-C--:B------:R-:W-:Y:S01]  /*8df0*/  FFMA.FTZ R182, R132, R0.reuse, -R189 ;  /* 0x0000000084b67223 */ /* 0x080fe200000108bd */
[-CC-:B------:R-:W-:Y:S01]  /*8e00*/  FFMA.FTZ R132, R155, R0.reuse, -R133.reuse ;  /* 0x000000009b847223 */ /* 0x180fe20000010885 */
[-CC-:B------:R-:W-:Y:S01]  /*8e10*/  FFMA.FTZ R181, R130, R0.reuse, -R133.reuse ;  /* 0x0000000082b57223 */ /* 0x180fe20000010885 */
[----:B------:R-:W-:Y:S01]  /*8e20*/  HGMMA.64x192x16.F32.BF16 R24, R176, gdesc[UR4].tnspB, R24, gsb0 ;  /* 0x42e00004b0187df0 */ /* 0x000fe20008001818 */
[----:B------:R-:W-:Y:S01]  /*8e30*/  FFMA.FTZ R189, R146, R0, -R133 ;  /* 0x0000000092bd7223 */ /* 0x000fe20000010885 */
[----:B------:R-:W2:Y:S08]  /*8e40*/  MUFU.EX2 R128, R128 ;  /* 0x0000008000807308 */ /* 0x000eb00000000800 */
[----:B------:R-:W3:Y:S08]  /*8e50*/  MUFU.EX2 R132, R132 ;  /* 0x0000008400847308 */ /* 0x000ef00000000800 */
[----:B------:R-:W4:Y:S08]  /*8e60*/  MUFU.EX2 R189, R189 ;  /* 0x000000bd00bd7308 */ /* 0x000f300000000800 */
[----:B------:R-:W-:Y:S08]  /*8e70*/  MUFU.EX2 R180, R180 ;  /* 0x000000b400b47308 */ /* 0x000ff00000000800 */
[----:B------:R-:W-:Y:S08]  /*8e80*/  MUFU.EX2 R181, R181 ;  /* 0x000000b500b57308 */ /* 0x000ff00000000800 */
[----:B------:R-:W-:Y:S08]  /*8e90*/  MUFU.EX2 R182, R182 ;  /* 0x000000b600b67308 */ /* 0x000ff00000000800 */
[----:B------:R-:W-:Y:S01]  /*8ea0*/  MUFU.EX2 R183, R134 ;  /* 0x0000008600b77308 */ /* 0x000fe20000000800 */
[----:B------:R-:W-:-:S02]  /*8eb0*/  WARPGROUP.DEPBAR.LE gsb0, 0x0 ;  /* 0x00008000000079c5 */ /* 0x000fc40000010000 */
[----:B------:R5:W-:Y:S05]  /*8ec0*/  @!P1 SYNCS.ARRIVE.TRANS64.RED.A1T0 RZ, [R144+URZ], RZ ;  /* 0x000000ff90ff99a7 */ /* 0x000bea000810043f */
[----:B------:R-:W-:Y:S01]  /*8ed0*/  MUFU.EX2 R179, R126 ;  /* 0x0000007e00b37308 */ /* 0x000fe20000000800 */
[----:B0-----:R-:W-:Y:S02]  /*8ee0*/  F2FP.BF16.F32.PACK_AB R176, R121, R14 ;  /* 0x0000000e79b0723e */ /* 0x001fe400000010ff */
[----:B-1----:R-:W-:Y:S01]  /*8ef0*/  F2FP.BF16.F32.PACK_AB R178, R125, R20 ;  /* 0x000000147db2723e */ /* 0x002fe200000010ff */
[----:B-----5:R-:W-:Y:S02]  /*8f00*/  @!P1 VIADD R144, R13, 0x36860 ;  /* 0x000368600d909836 */ /* 0x020fe40000000000 */
[----:B------:R-:W-:Y:S01]  /*8f10*/  FADD.FTZ R13, R200, R7 ;  /* 0x00000007c80d7221 */ /* 0x000fe20000010000 */
[----:B------:R-:W-:Y:S01]  /*8f20*/  FFMA.FTZ R7, R2, R6, R201 ;  /* 0x0000000602077223 */ /* 0x000fe200000100c9 */
[----:B------:R-:W-:-:S02]  /*8f30*/  F2FP.BF16.F32.PACK_AB R200, R200, R15 ;  /* 0x0000000fc8c8723e */ /* 0x000fc400000010ff */
[----:B------:R-:W-:Y:S01]  /*8f40*/  FADD.FTZ R6, R202, R13 ;  /* 0x0000000dca067221 */ /* 0x000fe20000010000 */
[C---:B------:R-:W-:Y:S01]  /*8f50*/  FADD.FTZ R138, R10.reuse, R7 ;  /* 0x000000070a8a7221 */ /* 0x040fe20000010000 */
[----:B------:R-:W-:Y:S02]  /*8f60*/  F2FP.BF16.F32.PACK_AB R201, R10, R201 ;  /* 0x000000c90ac9723e */ /* 0x000fe400000010ff */
[----:B------:R-:W-:Y:S01]  /*8f70*/  FADD.FTZ R13, R169, R6 ;  /* 0x00000006a90d7221 */ /* 0x000fe20000010000 */
[----:B------:R-:W-:Y:S01]  /*8f80*/  FADD.FTZ R7, R203, R138 ;  /* 0x0000008acb077221 */ /* 0x000fe20000010000 */
[----:B------:R-:W-:Y:S01]  /*8f90*/  FFMA.FTZ R6, R139, R0, -R133 ;  /* 0x000000008b067223 */ /* 0x000fe20000010885 */
[----:B------:R-:W-:Y:S01]  /*8fa0*/  F2FP.BF16.F32.PACK_AB R203, R120, R203 ;  /* 0x000000cb78cb723e */ /* 0x000fe200000010ff */
[----:B------:R-:W-:Y:S01]  /*8fb0*/  FADD.FTZ R142, R196, R13 ;  /* 0x0000000dc48e7221 */ /* 0x000fe20000010000 */
[----:B------:R-:W-:Y:S01]  /*8fc0*/  FADD.FTZ R138, R120, R7 ;  /* 0x00000007788a7221 */ /* 0x000fe20000010000 */
[----:B------:R-:W-:-:S02]  /*8fd0*/  @!P1 PRMT R144, RZ, 0x654, R144 ;  /* 0x00000654ff909816 */ /* 0x000fc40000000090 */
[----:B------:R-:W-:Y:S01]  /*8fe0*/  FADD.FTZ R13, R173, R142 ;  /* 0x0000008ead0d7221 */ /* 0x000fe20000010000 */
[----:B------:R-:W-:Y:S01]  /*8ff0*/  FADD.FTZ R7, R197, R138 ;  /* 0x0000008ac5077221 */ /* 0x000fe20000010000 */
[----:B------:R-:W0:Y:S01]  /*9000*/  MUFU.EX2 R6, R6 ;  /* 0x0000000600067308 */ /* 0x000e220000000800 */
[----:B------:R1:W-:Y:S01]  /*9010*/  @!P1 SYNCS.ARRIVE.TRANS64.RED.A1T0 RZ, [R144+URZ], RZ ;  /* 0x000000ff90ff99a7 */ /* 0x0003e2000810043f */
[----:B------:R-:W-:Y:S01]  /*9020*/  FADD.FTZ R138, R198, R13 ;  /* 0x0000000dc68a7221 */ /* 0x000fe20000010000 */
[----:B------:R-:W-:Y:S01]  /*9030*/  FADD.FTZ R130, R124, R7 ;  /* 0x000000077c827221 */ /* 0x000fe20000010000 */
[----:B------:R-:W-:Y:S01]  /*9040*/  FFMA.FTZ R7, R122, R0, -R133 ;  /* 0x000000007a077223 */ /* 0x000fe20000010885 */
[----:B------:R-:W-:Y:S01]  /*9050*/  F2FP.BF16.F32.PACK_AB R202, R169, R202 ;  /* 0x000000caa9ca723e */ /* 0x000fe200000010ff */
[----:B------:R-:W-:Y:S01]  /*9060*/  FADD.FTZ R139, R161, R138 ;  /* 0x0000008aa18b7221 */ /* 0x000fe20000010000 */
[----:B------:R-:W-:Y:S01]  /*9070*/  FADD.FTZ R13, R199, R130 ;  /* 0x00000082c70d7221 */ /* 0x000fe20000010000 */
[----:B------:R-:W5:Y:S01]  /*9080*/  MUFU.EX2 R122, R143 ;  /* 0x0000008f007a7308 */ /* 0x000f620000000800 */
[----:B------:R-:W-:Y:S01]  /*9090*/  F2FP.BF16.F32.PACK_AB R196, R173, R196 ;  /* 0x000000c4adc4723e */ /* 0x000fe200000010ff */
[----:B------:R-:W-:Y:S01]  /*90a0*/  FADD.FTZ R138, R192, R139 ;  /* 0x0000008bc08a7221 */ /* 0x000fe20000010000 */
[----:B--2---:R-:W-:Y:S01]  /*90b0*/  FADD.FTZ R130, R128, R13 ;  /* 0x0000000d80827221 */ /* 0x004fe20000010000 */
[----:B------:R-:W-:-:S02]  /*90c0*/  F2FP.BF16.F32.PACK_AB R197, R124, R197 ;  /* 0x000000c57cc5723e */ /* 0x000fc400000010ff */
[----:B------:R-:W-:Y:S01]  /*90d0*/  FADD.FTZ R139, R21, R138 ;  /* 0x0000008a158b7221 */ /* 0x000fe20000010000 */
[----:B------:R-:W-:Y:S01]  /*90e0*/  FADD.FTZ R13, R193, R130 ;  /* 0x00000082c10d7221 */ /* 0x000fe20000010000 */
[----:B------:R2:W1:Y:S01]  /*90f0*/  MUFU.EX2 R177, R7 ;  /* 0x0000000700b17308 */ /* 0x0004620000000800 */
[----:B------:R-:W-:Y:S01]  /*9100*/  F2FP.BF16.F32.PACK_AB R198, R161, R198 ;  /* 0x000000c6a1c6723e */ /* 0x000fe200000010ff */
[----:B------:R-:W-:Y:S01]  /*9110*/  FADD.FTZ R138, R194, R139 ;  /* 0x0000008bc28a7221 */ /* 0x000fe20000010000 */
[----:B---3--:R-:W-:Y:S01]  /*9120*/  FADD.FTZ R130, R132, R13 ;  /* 0x0000000d84827221 */ /* 0x008fe20000010000 */
[----:B------:R-:W-:Y:S02]  /*9130*/  F2FP.BF16.F32.PACK_AB R199, R128, R199 ;  /* 0x000000c780c7723e */ /* 0x000fe400000010ff */
[----:B------:R-:W-:Y:S01]  /*9140*/  FADD.FTZ R15, R153, R138 ;  /* 0x0000008a990f7221 */ /* 0x000fe20000010000 */
[----:B------:R-:W-:Y:S01]  /*9150*/  FADD.FTZ R13, R195, R130 ;  /* 0x00000082c30d7221 */ /* 0x000fe20000010000 */
[----:B------:R-:W-:-:S02]  /*9160*/  F2FP.BF16.F32.PACK_AB R192, R21, R192 ;  /* 0x000000c015c0723e */ /* 0x000fc400000010ff */
[----:B------:R-:W-:Y:S01]  /*9170*/  FADD.FTZ R138, R188, R15 ;  /* 0x0000000fbc8a7221 */ /* 0x000fe20000010000 */
[----:B------:R-:W-:Y:S01]  /*9180*/  FADD.FTZ R130, R136, R13 ;  /* 0x0000000d88827221 */ /* 0x000fe20000010000 */
[----:B------:R-:W-:Y:S02]  /*9190*/  F2FP.BF16.F32.PACK_AB R193, R132, R193 ;  /* 0x000000c184c1723e */ /* 0x000fe400000010ff */
[----:B------:R-:W-:Y:S01]  /*91a0*/  FADD.FTZ R15, R157, R138 ;  /* 0x0000008a9d0f7221 */ /* 0x000fe20000010000 */
[----:B----4-:R-:W-:Y:S01]  /*91b0*/  FADD.FTZ R13, R189, R130 ;  /* 0x00000082bd0d7221 */ /* 0x010fe20000010000 */
        /* <DEDUP_REMOVED lines=8> */
[----:B------:R-:W-:Y:S01]  /*9240*/  FADD.FTZ R10, R12, R13 ;  /* 0x0000000d0c0a7221 */ /* 0x000fe20000010000 */
[----:B------:R-:W-:Y:S02]  /*9250*/  F2FP.BF16.F32.PACK_AB R189, R140, R189 ;  /* 0x000000bd8cbd723e */ /* 0x000fe400000010ff */
[----:B------:R-:W-:Y:S01]  /*9260*/  FADD.FTZ R15, R137, R120 ;  /* 0x00000078890f7221 */ /* 0x000fe20000010000 */
[----:B------:R-:W-:Y:S01]  /*9270*/  FADD.FTZ R13, R185, R10 ;  /* 0x0000000ab90d7221 */ /* 0x000fe20000010000 */
[----:B0-----:R-:W-:-:S02]  /*9280*/  F2FP.BF16.F32.PACK_AB R185, R6, R185 ;  /* 0x000000b906b9723e */ /* 0x001fc400000010ff */
[----:B------:R-:W-:Y:S01]  /*9290*/  FADD.FTZ R120, R186, R15 ;  /* 0x0000000fba787221 */ /* 0x000fe20000010000 */
[----:B------:R-:W-:Y:S01]  /*92a0*/  FADD.FTZ R10, R6, R13 ;  /* 0x0000000d060a7221 */ /* 0x000fe20000010000 */
[----:B------:R-:W-:Y:S02]  /*92b0*/  F2FP.BF16.F32.PACK_AB R190, R145, R190 ;  /* 0x000000be91be723e */ /* 0x000fe400000010ff */
[----:B------:R-:W-:Y:S01]  /*92c0*/  FADD.FTZ R15, R141, R120 ;  /* 0x000000788d0f7221 */ /* 0x000fe20000010000 */
[----:B------:R-:W-:Y:S01]  /*92d0*/  FADD.FTZ R13, R187, R10 ;  /* 0x0000000abb0d7221 */ /* 0x000fe20000010000 */
[----:B------:R-:W-:Y:S02]  /*92e0*/  F2FP.BF16.F32.PACK_AB R191, R12, R191 ;  /* 0x000000bf0cbf723e */ /* 0x000fe400000010ff */
[----:B------:R-:W-:Y:S01]  /*92f0*/  FADD.FTZ R120, R180, R15 ;  /* 0x0000000fb4787221 */ /* 0x000fe20000010000 */
[----:B-----5:R-:W-:Y:S01]  /*9300*/  FADD.FTZ R10, R122, R13 ;  /* 0x0000000d7a0a7221 */ /* 0x020fe20000010000 */
[----:B------:R-:W-:Y:S01]  /*9310*/  F2FP.BF16.F32.PACK_AB R184, R137, R184 ;  /* 0x000000b889b8723e */ /* 0x000fe200000010ff */
[----:B------:R-:W-:-:S02]  /*9320*/  IMAD.MOV.U32 R13, RZ, RZ, R17 ;  /* 0x000000ffff0d7224 */ /* 0x000fc400078e0011 */
[----:B--2---:R-:W-:Y:S01]  /*9330*/  FADD.FTZ R7, R149, R120 ;  /* 0x0000007895077221 */ /* 0x004fe20000010000 */
[----:B------:R-:W-:Y:S01]  /*9340*/  FADD.FTZ R10, R181, R10 ;  /* 0x0000000ab50a7221 */ /* 0x000fe20000010000 */
[----:B------:R-:W-:Y:S01]  /*9350*/  F2FP.BF16.F32.PACK_AB R186, R141, R186 ;  /* 0x000000ba8dba723e */ /* 0x000fe200000010ff */
[----:B------:R-:W-:Y:S02]  /*9360*/  IMAD.MOV.U32 R15, RZ, RZ, R4 ;  /* 0x000000ffff0f7224 */ /* 0x000fe400078e0004 */
[----:B------:R-:W-:Y:S01]  /*9370*/  FADD.FTZ R6, R182, R7 ;  /* 0x00000007b6067221 */ /* 0x000fe20000010000 */
[----:B------:R-:W-:Y:S01]  /*9380*/  FADD.FTZ R10, R131, R10 ;  /* 0x0000000a830a7221 */ /* 0x000fe20000010000 */
        /* <DEDUP_REMOVED lines=8> */
[----:B-1----:R-:W-:Y:S01]  /*9410*/  FADD.FTZ R10, R177, R10 ;  /* 0x0000000ab10a7221 */ /* 0x002fe20000010000 */
[----:B------:R-:W-:Y:S02]  /*9420*/  F2FP.BF16.F32.PACK_AB R182, R129, R182 ;  /* 0x000000b681b6723e */ /* 0x000fe400000010ff */
[----:B------:R-:W-:Y:S01]  /*9430*/  FADD.FTZ R6, R20, R7 ;  /* 0x0000000714067221 */ /* 0x000fe20000010000 */
[----:B------:R-:W-:Y:S01]  /*9440*/  FADD.FTZ R10, R123, R10 ;  /* 0x0000000a7b0a7221 */ /* 0x000fe20000010000 */
[----:B------:R-:W-:-:S02]  /*9450*/  F2FP.BF16.F32.PACK_AB R183, R135, R183 ;  /* 0x000000b787b7723e */ /* 0x000fc400000010ff */
[----:B------:R-:W-:Y:S01]  /*9460*/  FADD.FTZ R7, R125, R6 ;  /* 0x000000067d077221 */ /* 0x000fe20000010000 */
[----:B------:R-:W-:Y:S01]  /*9470*/  FADD.FTZ R10, R179, R10 ;  /* 0x0000000ab30a7221 */ /* 0x000fe20000010000 */
[----:B------:R-:W-:Y:S02]  /*9480*/  F2FP.BF16.F32.PACK_AB R177, R123, R177 ;  /* 0x000000b17bb1723e */ /* 0x000fe400000010ff */
[C---:B------:R-:W-:Y:S01]  /*9490*/  F2FP.BF16.F32.PACK_AB R179, R127.reuse, R179 ;  /* 0x000000b37fb3723e */ /* 0x040fe200000010ff */
[----:B------:R-:W-:Y:S01]  /*94a0*/  FADD.FTZ R6, R127, R10 ;  /* 0x0000000a7f067221 */ /* 0x000fe20000010000 */
[----:B------:R-:W-:Y:S01]  /*94b0*/  IMAD.MOV.U32 R10, RZ, RZ, R3 ;  /* 0x000000ffff0a7224 */ /* 0x000fe200078e0003 */
[----:B------:R-:W-:Y:S06]  /*94c0*/  @P2 BRA `(.L_x_393) ;  /* 0xffffffc400382947 */ /* 0x000fec000383ffff */
.L_x_384:
        /* <DEDUP_REMOVED lines=99> */
.L_x_394:
[----:B------:R-:W-:Y:S01]  /*9b00*/  IMAD R11, R16, 0x8, R5 ;  /* 0x00000008100b7824 */ /* 0x000fe200078e0205 */
[----:B------:R-:W-:-:S04]  /*9b10*/  SHF.L.U32 R2, R17, 0x1f, RZ ;  /* 0x0000001f11027819 */ /* 0x000fc800000006ff */
[----:B------:R0:W1:Y:S01]  /*9b20*/  SYNCS.PHASECHK.TRANS64.TRYWAIT P2, [R11+URZ+0x36850], R2 ;  /* 0x036850020b0075a7 */ /* 0x000062000804017f */
[----:B------:R-:W-:Y:S05]  /*9b30*/  @!P0 BRA `(.L_x_395) ;  /* 0x0000000000048947 */ /* 0x000fea0003800000 */
[----:B------:R-:W-:Y:S01]  /*9b40*/  BPT.TRAP 0x1 ;  /* 0x000000040000795c */ /* 0x000fe20000300000 */
.L_x_395:
[----:B-1----:R-:W-:Y:S05]  /*9b50*/  @P2 BRA `(.L_x_396) ;  /* 0x0000000000082947 */ /* 0x002fea0003800000 */
[----:B------:R-:W1:Y:S02]  /*9b60*/  SYNCS.PHASECHK.TRANS64.TRYWAIT P0, [R11+URZ+0x36850], R2 ;  /* 0x036850020b0075a7 */ /* 0x000e64000800017f */
[----:B-1----:R-:W-:Y:S05]  /*9b70*/  @!P0 BRA `(.L_x_397) ;  /* 0x0000009800088947 */ /* 0x002fea0003800000 */
.L_x_396:
[----:B------:R-:W-:Y:S05]  /*9b80*/  WARPSYNC.ALL ;  /* 0x0000000000007948 */ /* 0x000fea0003800000 */
[----:B------:R-:W-:Y:S01]  /*9b90*/  VIADD R5, R5, 0x400 ;  /* 0x0000040005057836 */ /* 0x000fe20000000000 */
[----:B------:R-:W-:Y:S01]  /*9ba0*/  WARPGROUP.ARRIVE ;  /* 0x00000000000079c5 */ /* 0x000fe20000000000 */
[----:B------:R-:W-:Y:S01]  /*9bb0*/  IMAD.MOV.U32 R9, RZ, RZ, 0x40000040 ;  /* 0x40000040ff097424 */ /* 0x000fe200078e00ff */
[----:B01----:R-:W0:Y:S01]  /*9bc0*/  SHFL.BFLY PT, R2, R7, 0x2, 0x1f ;  /* 0x0c401f0007027f89 */ /* 0x003e2200000e0000 */
[----:B------:R-:W-:Y:S01]  /*9bd0*/  IMAD.MOV.U32 R13, RZ, RZ, 0x40000040 ;  /* 0x40000040ff0d7424 */ /* 0x000fe200078e00ff */
[----:B------:R-:W-:Y:S01]  /*9be0*/  SHF.R.U32.HI R5, RZ, 0x4, R5 ;  /* 0x00000004ff057819 */ /* 0x000fe20000011605 */
[----:B------:R-:W-:Y:S01]  /*9bf0*/  @!P1 VIADD R10, R11, 0x36860 ;  /* 0x000368600b0a9836 */ /* 0x000fe20000000000 */
[----:B------:R-:W-:Y:S01]  /*9c00*/  R2UR UR7, R9 ;  /* 0x00000000090772ca */ /* 0x000fe200000e0000 */
[----:B------:R-:W-:Y:S01]  /*9c10*/  IMAD.MOV.U32 R9, RZ, RZ, 0x40000040 ;  /* 0x40000040ff097424 */ /* 0x000fe200078e00ff */
[----:B------:R-:W-:Y:S01]  /*9c20*/  LOP3.LUT R5, R5, 0x3fff, RZ, 0xc0, !PT ;  /* 0x00003fff05057812 */ /* 0x000fe200078ec0ff */
[----:B------:R-:W-:Y:S01]  /*9c30*/  IMAD.MOV.U32 R20, RZ, RZ, -0x800000 ;  /* 0xff800000ff147424 */ /* 0x000fe200078e00ff */
[----:B------:R-:W-:Y:S01]  /*9c40*/  @!P1 PRMT R10, RZ, 0x654, R10 ;  /* 0x00000654ff0a9816 */ /* 0x000fe2000000000a */
[----:B------:R-:W-:Y:S01]  /*9c50*/  VIADD R210, R210, 0x1 ;  /* 0x00000001d2d27836 */ /* 0x000fe20000000000 */
[----:B------:R-:W-:-:S05]  /*9c60*/  LOP3.LUT R5, R5, 0x3800000, RZ, 0xfc, !PT ;  /* 0x0380000005057812 */ /* 0x000fca00078efcff */
[C---:B------:R-:W-:Y:S02]  /*9c70*/  IMAD R8, R16.reuse, 0xa80, R5 ;  /* 0x00000a8010087824 */ /* 0x040fe400078e0205 */
[----:B------:R-:W1:Y:S01]  /*9c80*/  SHFL.BFLY PT, R5, R6, 0x2, 0x1f ;  /* 0x0c401f0006057f89 */ /* 0x000e6200000e0000 */
[----:B------:R-:W-:Y:S02]  /*9c90*/  VIADD R16, R16, 0x1 ;  /* 0x0000000110107836 */ /* 0x000fe40000000000 */
[C---:B------:R-:W-:Y:S01]  /*9ca0*/  R2UR UR6, R8.reuse ;  /* 0x00000000080672ca */ /* 0x040fe200000e0000 */
[----:B------:R-:W-:Y:S02]  /*9cb0*/  VIADD R12, R8, 0x80 ;  /* 0x00000080080c7836 */ /* 0x000fe40000000000 */
[----:B------:R-:W-:Y:S01]  /*9cc0*/  ISETP.NE.AND P2, PT, R16, 0x2, PT ;  /* 0x000000021000780c */ /* 0x000fe20003f45270 */
[----:B0-----:R-:W-:-:S03]  /*9cd0*/  FADD.FTZ R2, R2, R7 ;  /* 0x0000000702027221 */ /* 0x001fc60000010000 */
[----:B------:R-:W-:-:S06]  /*9ce0*/  SEL R16, R16, RZ, P2 ;  /* 0x000000ff10107207 */ /* 0x000fcc0001000000 */
[----:B------:R-:W-:Y:S01]  /*9cf0*/  HGMMA.64x192x16.F32.BF16 R24, R200, gdesc[UR4].tnspB, R24, gsb0 ;  /* 0x42e00004c8187df0 */ /* 0x000fe20008001818 */
[----:B------:R-:W-:Y:S01]  /*9d00*/  R2UR UR6, R12 ;  /* 0x000000000c0672ca */ /* 0x000fe200000e0000 */
[----:B------:R-:W-:Y:S01]  /*9d10*/  VIADD R12, R8, 0x100 ;  /* 0x00000100080c7836 */ /* 0x000fe20000000000 */
[----:B------:R-:W-:Y:S01]  /*9d20*/  R2UR UR7, R13 ;  /* 0x000000000d0772ca */ /* 0x000fe200000e0000 */
[----:B------:R-:W-:Y:S01]  /*9d30*/  IMAD.MOV.U32 R13, RZ, RZ, 0x40000040 ;  /* 0x40000040ff0d7424 */ /* 0x000fe200078e00ff */
[----:B------:R-:W-:Y:S02]  /*9d40*/  WARPGROUP.DEPBAR.LE gsb0, 0x0 ;  /* 0x00008000000079c5 */ /* 0x000fe40000010000 */
[----:B------:R-:W-:-:S13]  /*9d50*/  WARPGROUP.ARRIVE ;  /* 0x00000000000079c5 */ /* 0x000fda0000000000 */
        /* <DEDUP_REMOVED lines=16> */
[C---:B------:R-:W-:Y:S01]  /*9e60*/  VIADD R12, R8.reuse, 0x280 ;  /* 0x00000280080c7836 */ /* 0x040fe20000000000 */
[----:B------:R-:W-:Y:S01]  /*9e70*/  R2UR UR7, R13 ;  /* 0x000000000d0772ca */ /* 0x000fe200000e0000 */
[----:B------:R-:W-:Y:S02]  /*9e80*/  IMAD.MOV.U32 R13, RZ, RZ, 0x40000040 ;  /* 0x40000040ff0d7424 */ /* 0x000fe400078e00ff */
[----:B------:R-:W-:Y:S01]  /*9e90*/  VIADD R8, R8, 0x300 ;  /* 0x0000030008087836 */ /* 0x000fe20000000000 */
[----:B------:R-:W-:Y:S02]  /*9ea0*/  WARPGROUP.DEPBAR.LE gsb0, 0x0 ;  /* 0x00008000000079c5 */ /* 0x000fe40000010000 */
[----:B------:R-:W-:-:S11]  /*9eb0*/  WARPGROUP.ARRIVE ;  /* 0x00000000000079c5 */ /* 0x000fd60000000000 */
[----:B------:R-:W-:Y:S01]  /*9ec0*/  HGMMA.64x192x16.F32.BF16 R24, R184, gdesc[UR4].tnspB, R24, gsb0 ;  /* 0x42e00004b8187df0 */ /* 0x000fe20008001818 */
[----:B------:R-:W-:Y:S02]  /*9ed0*/  R2UR UR6, R12 ;  /* 0x000000000c0672ca */ /* 0x000fe400000e0000 */
[----:B------:R-:W-:Y:S01]  /*9ee0*/  R2UR UR7, R13 ;  /* 0x000000000d0772ca */ /* 0x000fe200000e0000 */
[----:B------:R-:W-:Y:S02]  /*9ef0*/  WARPGROUP.DEPBAR.LE gsb0, 0x0 ;  /* 0x00008000000079c5 */ /* 0x000fe40000010000 */
[----:B------:R-:W-:-:S14]  /*9f00*/  WARPGROUP.ARRIVE ;  /* 0x00000000000079c5 */ /* 0x000fdc0000000000 */
[----:B------:R-:W-:Y:S01]  /*9f10*/  HGMMA.64x192x16.F32.BF16 R24, R180, gdesc[UR4].tnspB, R24, gsb0 ;  /* 0x42e00004b4187df0 */ /* 0x000fe20008001818 */
[----:B------:R-:W-:Y:S01]  /*9f20*/  R2UR UR6, R8 ;  /* 0x00000000080672ca */ /* 0x000fe200000e0000 */
[----:B-1----:R-:W-:Y:S01]  /*9f30*/  FADD.FTZ R8, R5, R6 ;  /* 0x0000000605087221 */ /* 0x002fe20000010000 */
[----:B------:R-:W-:Y:S01]  /*9f40*/  R2UR UR7, R9 ;  /* 0x00000000090772ca */ /* 0x000fe200000e0000 */
[----:B------:R-:W0:Y:S04]  /*9f50*/  SHFL.BFLY PT, R5, R2, 0x1, 0x1f ;  /* 0x0c201f0002057f89 */ /* 0x000e2800000e0000 */
[----:B------:R-:W1:Y:S01]  /*9f60*/  SHFL.BFLY PT, R9, R8, 0x1, 0x1f ;  /* 0x0c201f0008097f89 */ /* 0x000e6200000e0000 */
[----:B0-----:R-:W-:Y:S01]  /*9f70*/  FADD.FTZ R12, R2, R5 ;  /* 0x00000005020c7221 */ /* 0x001fe20000010000 */
[----:B------:R-:W-:Y:S01]  /*9f80*/  IMAD.MOV.U32 R5, RZ, RZ, RZ ;  /* 0x000000ffff057224 */ /* 0x000fe200078e00ff */
[----:B------:R-:W-:Y:S01]  /*9f90*/  SEL R2, RZ, 0x1, P2 ;  /* 0x00000001ff027807 */ /* 0x000fe20001000000 */
[----:B-1----:R-:W-:-:S02]  /*9fa0*/  FADD.FTZ R13, R8, R9 ;  /* 0x00000009080d7221 */ /* 0x002fc40000010000 */
[----:B------:R-:W-:Y:S01]  /*9fb0*/  FSETP.NE.FTZ.AND P0, PT, R12, RZ, PT ;  /* 0x000000ff0c00720b */ /* 0x000fe20003f15000 */
[----:B------:R-:W-:Y:S01]  /*9fc0*/  IMAD.MOV.U32 R8, RZ, RZ, RZ ;  /* 0x000000ffff087224 */ /* 0x000fe200078e00ff */
[----:B------:R-:W-:Y:S01]  /*9fd0*/  LOP3.LUT R17, R17, R2, RZ, 0x3c, !PT ;  /* 0x0000000211117212 */ /* 0x000fe200078e3cff */
[----:B------:R-:W-:Y:S01]  /*9fe0*/  IMAD.MOV.U32 R2, RZ, RZ, -0x800000 ;  /* 0xff800000ff027424 */ /* 0x000fe200078e00ff */
[----:B------:R-:W-:-:S09]  /*9ff0*/  FSETP.NE.FTZ.AND P3, PT, R13, RZ, PT ;  /* 0x000000ff0d00720b */ /* 0x000fd20003f75000 */
[----:B------:R-:W0:Y:S01]  /*a000*/  @P0 MUFU.LG2 R9, R12 ;  /* 0x0000000c00090308 */ /* 0x000e220000000c00 */
[----:B------:R-:W-:-:S03]  /*a010*/  @P0 FMUL.FTZ R7, R0, 0.69314718246459960938 ;  /* 0x3f31721800070820 */ /* 0x000fc60000410000 */
[----:B------:R-:W-:-:S04]  /*a020*/  @P3 FMUL.FTZ R11, R0, 0.69314718246459960938 ;  /* 0x3f317218000b3820 */ /* 0x000fc80000410000 */
[----:B------:R-:W1:Y:S08]  /*a030*/  @P3 MUFU.LG2 R6, R13 ;  /* 0x0000000d00063308 */ /* 0x000e700000000c00 */
[----:B------:R-:W2:Y:S01]  /*a040*/  @P0 MUFU.RCP R5, R12 ;  /* 0x0000000c00050308 */ /* 0x000ea20000001000 */
[----:B0-----:R-:W-:-:S04]  /*a050*/  @P0 FMUL.FTZ R0, R9, 0.69314718246459960938 ;  /* 0x3f31721809000820 */ /* 0x001fc80000410000 */
[----:B------:R-:W-:Y:S01]  /*a060*/  @P0 FFMA.FTZ R2, R7, R4, R0 ;  /* 0x0000000407020223 */ /* 0x000fe20000010000 */
[----:B------:R-:W-:Y:S02]  /*a070*/  PLOP3.LUT P0, PT, PT, PT, PT, 0x8, 0x0 ;  /* 0x000000000000781c */ /* 0x000fe40003f0e170 */
[----:B------:R-:W0:Y:S01]  /*a080*/  @P3 MUFU.RCP R8, R13 ;  /* 0x0000000d00083308 */ /* 0x000e220000001000 */
[----:B-1----:R-:W-:-:S04]  /*a090*/  @P3 FMUL.FTZ R6, R6, 0.69314718246459960938 ;  /* 0x3f31721806063820 */ /* 0x002fc80000410000 */
[----:B------:R-:W-:Y:S01]  /*a0a0*/  @P3 FFMA.FTZ R20, R11, R3, R6 ;  /* 0x000000030b143223 */ /* 0x000fe20000010006 */
[----:B------:R-:W-:Y:S02]  /*a0b0*/  WARPGROUP.DEPBAR.LE gsb0, 0x0 ;  /* 0x00008000000079c5 */ /* 0x000fe40000010000 */
[----:B------:R-:W-:-:S06]  /*a0c0*/  WARPGROUP.ARRIVE ;  /* 0x00000000000079c5 */ /* 0x000fcc0000000000 */
[----:B------:R-:W-:Y:S03]  /*a0d0*/  HGMMA.64x192x16.F32.BF16 R24, R176, gdesc[UR4].tnspB, R24, gsb0 ;  /* 0x42e00004b0187df0 */ /* 0x000fe60008001818 */
[----:B------:R-:W-:Y:S02]  /*a0e0*/  WARPGROUP.DEPBAR.LE gsb0, 0x0 ;  /* 0x00008000000079c5 */ /* 0x000fe40000010000 */
[----:B------:R1:W-:Y:S01]  /*a0f0*/  @!P1 SYNCS.ARRIVE.TRANS64.RED.A1T0 RZ, [R10+URZ], RZ ;  /* 0x000000ff0aff99a7 */ /* 0x0003e2000810043f */
[-C--:B--2---:R-:W-:Y:S01]  /*a100*/  FMUL.FTZ R3, R36, R5.reuse ;  /* 0x0000000524037220 */ /* 0x084fe20000410000 */
[-C--:B0-----:R-:W-:Y:S01]  /*a110*/  FMUL.FTZ R130, R47, R8.reuse ;  /* 0x000000082f827220 */ /* 0x081fe20000410000 */
        /* <DEDUP_REMOVED lines=93> */
[----:B-1----:R-:W-:-:S07]  /*a6f0*/  FMUL.FTZ R119, R119, R8 ;  /* 0x0000000877777220 */ /* 0x002fce0000410000 */
.L_x_376:
[----:B------:R-:W0:Y:S01]  /*a700*/  S2R R5, SR_CgaCtaId ;  /* 0x0000000000057919 */ /* 0x000e220000008800 */
[----:B------:R-:W-:Y:S01]  /*a710*/  MOV R46, 0x400 ;  /* 0x00000400002e7802 */ /* 0x000fe20000000f00 */
[----:B------:R-:W-:Y:S01]  /*a720*/  BSSY B0, `(.L_x_398) ;  /* 0x0000258000007945 */ /* 0x000fe20003800000 */
[----:B------:R-:W-:Y:S02]  /*a730*/  BAR.SYNC.DEFER_BLOCKING 0x5, 0x180 ;  /* 0x0146000000007b1d */ /* 0x000fe40000010000 */
[----:B0-----:R-:W-:-:S05]  /*a740*/  LEA R46, R5, R46, 0x18 ;  /* 0x0000002e052e7211 */ /* 0x001fca00078ec0ff */
[----:B------:R0:W1:Y:S01]  /*a750*/  LDS.128 R40, [R46+0x368d0] ;  /* 0x0368d0002e287984 */ /* 0x0000620000000c00 */
[----:B------:R-:W-:Y:S06]  /*a760*/  BAR.ARV 0x4, 0x180 ;  /* 0x0106000000007b1d */ /* 0x000fec0000002000 */
[----:B------:R-:W-:Y:S05]  /*a770*/  @P0 BRA `(.L_x_399) ;  /* 0x0000001800580947 */ /* 0x000fea0003800000 */
[----:B------:R-:W2:Y:S01]  /*a780*/  S2R R5, SR_SWINHI ;  /* 0x0000000000057919 */ /* 0x000ea20000002f00 */
[----:B------:R-:W-:Y:S01]  /*a790*/  F2FP.BF16.F32.PACK_AB R6, R7, R6 ;  /* 0x000000060706723e */ /* 0x000fe200000010ff */
[----:B------:R-:W-:Y:S01]  /*a7a0*/  ULDC.64 UR4, c[0x0][0xc08] ;  /* 0x0003020000047ab9 */ /* 0x000fe20000000a00 */
        /* <DEDUP_REMOVED lines=13> */
[----:B------:R-:W-:Y:S02]  /*a880*/  MOV R32, R46 ;  /* 0x0000002e00207202 */ /* 0x000fe40000000f00 */
[----:B--2---:R-:W-:-:S03]  /*a890*/  MOV R33, R5 ;  /* 0x0000000500217202 */ /* 0x004fc60000000f00 */
[----:B------:R-:W-:-:S03]  /*a8a0*/  IMAD.WIDE R4, R216, 0x2, R32 ;  /* 0x00000002d8047825 */ /* 0x000fc600078e0220 */
[C---:B------:R-:W-:Y:S02]  /*a8b0*/  LOP3.LUT R25, R4.reuse, 0x380, RZ, 0xc0, !PT ;  /* 0x0000038004197812 */ /* 0x040fe400078ec0ff */
[C---:B------:R-:W-:Y:S02]  /*a8c0*/  IADD3 R83, P2, R4.reuse, 0x20, RZ ;  /* 0x0000002004537810 */ /* 0x040fe40007f5e0ff */
[C---:B------:R-:W-:Y:S02]  /*a8d0*/  IADD3 R137, P1, R4.reuse, 0x40, RZ ;  /* 0x0000004004897810 */ /* 0x040fe40007f3e0ff */
[C---:B------:R-:W-:Y:S01]  /*a8e0*/  IADD3 R139, P6, R4.reuse, 0x60, RZ ;  /* 0x00000060048b7810 */ /* 0x040fe20007fde0ff */
[--C-:B------:R-:W-:Y:S01]  /*a8f0*/  IMAD.X R9, RZ, RZ, R5.reuse, P2 ;  /* 0x000000ffff097224 */ /* 0x100fe200010e0605 */
[C---:B------:R-:W-:Y:S01]  /*a900*/  IADD3 R141, P5, R4.reuse, 0x4000, RZ ;  /* 0x00004000048d7810 */ /* 0x040fe20007fbe0ff */
[--C-:B------:R-:W-:Y:S01]  /*a910*/  IMAD.X R11, RZ, RZ, R5.reuse, P1 ;  /* 0x000000ffff0b7224 */ /* 0x100fe200008e0605 */
[----:B------:R-:W-:Y:S01]  /*a920*/  SHF.R.U64 R25, R25, 0x3, RZ ;  /* 0x0000000319197819 */ /* 0x000fe200000012ff */
[--C-:B------:R-:W-:Y:S01]  /*a930*/  IMAD.X R13, RZ, RZ, R5.reuse, P6 ;  /* 0x000000ffff0d7224 */ /* 0x100fe200030e0605 */
[C---:B------:R-:W-:Y:S01]  /*a940*/  IADD3 R143, P0, R4.reuse, 0x4020, RZ ;  /* 0x00004020048f7810 */ /* 0x040fe20007f1e0ff */
[----:B------:R-:W-:Y:S01]  /*a950*/  IMAD.X R15, RZ, RZ, R5, P5 ;  /* 0x000000ffff0f7224 */ /* 0x000fe200028e0605 */
[----:B------:R-:W-:-:S02]  /*a960*/  IADD3 R145, P4, R4, 0x4040, RZ ;  /* 0x0000404004917810 */ /* 0x000fc40007f9e0ff */
[C---:B------:R-:W-:Y:S01]  /*a970*/  IADD3 R147, P3, R4.reuse, 0x4060, RZ ;  /* 0x0000406004937810 */ /* 0x040fe20007f7e0ff */
[--C-:B------:R-:W-:Y:S01]  /*a980*/  IMAD.X R27, RZ, RZ, R5.reuse, P0 ;  /* 0x000000ffff1b7224 */ /* 0x100fe200000e0605 */
[C---:B------:R-:W-:Y:S01]  /*a990*/  IADD3 R149, P2, R4.reuse, 0x8000, RZ ;  /* 0x0000800004957810 */ /* 0x040fe20007f5e0ff */
[--C-:B------:R-:W-:Y:S01]  /*a9a0*/  IMAD.X R29, RZ, RZ, R5.reuse, P4 ;  /* 0x000000ffff1d7224 */ /* 0x100fe200020e0605 */
[C---:B------:R-:W-:Y:S01]  /*a9b0*/  IADD3 R151, P1, R4.reuse, 0x8020, RZ ;  /* 0x0000802004977810 */ /* 0x040fe20007f3e0ff */
[--C-:B------:R-:W-:Y:S01]  /*a9c0*/  IMAD.X R31, RZ, RZ, R5.reuse, P3 ;  /* 0x000000ffff1f7224 */ /* 0x100fe200018e0605 */
[C---:B------:R-:W-:Y:S01]  /*a9d0*/  IADD3 R153, P6, R4.reuse, 0x8040, RZ ;  /* 0x0000804004997810 */ /* 0x040fe20007fde0ff */
[--C-:B------:R-:W-:Y:S01]  /*a9e0*/  IMAD.X R35, RZ, RZ, R5.reuse, P2 ;  /* 0x000000ffff237224 */ /* 0x100fe200010e0605 */
[----:B------:R-:W-:Y:S01]  /*a9f0*/  IADD3 R155, P5, R4, 0x8060, RZ ;  /* 0x00008060049b7810 */ /* 0x000fe20007fbe0ff */
[--C-:B------:R-:W-:Y:S01]  /*aa00*/  IMAD.X R37, RZ, RZ, R5.reuse, P1 ;  /* 0x000000ffff257224 */ /* 0x100fe200008e0605 */
[----:B------:R-:W-:Y:S01]  /*aa10*/  LOP3.LUT R4, R25, R4, RZ, 0x3c, !PT ;  /* 0x0000000419047212 */ /* 0x000fe200078e3cff */
[--C-:B------:R-:W-:Y:S01]  /*aa20*/  IMAD.X R39, RZ, RZ, R5.reuse, P6 ;  /* 0x000000ffff277224 */ /* 0x100fe200030e0605 */
[----:B------:R-:W-:Y:S01]  /*aa30*/  LOP3.LUT R10, R137, 0x380, RZ, 0xc0, !PT ;  /* 0x00000380890a7812 */ /* 0x000fe200078ec0ff */
[----:B------:R-:W-:Y:S01]  /*aa40*/  IMAD.X R25, RZ, RZ, R5, P5 ;  /* 0x000000ffff197224 */ /* 0x000fe200028e0605 */
[----:B------:R-:W-:-:S02]  /*aa50*/  LOP3.LUT R8, R83, 0x380, RZ, 0xc0, !PT ;  /* 0x0000038053087812 */ /* 0x000fc400078ec0ff */
[----:B------:R-:W-:Y:S02]  /*aa60*/  MOV R136, R4 ;  /* 0x0000000400887202 */ /* 0x000fe40000000f00 */
[----:B------:R-:W-:Y:S02]  /*aa70*/  LOP3.LUT R12, R139, 0x380, RZ, 0xc0, !PT ;  /* 0x000003808b0c7812 */ /* 0x000fe400078ec0ff */
[----:B------:R-:W-:Y:S02]  /*aa80*/  LOP3.LUT R14, R141, 0x380, RZ, 0xc0, !PT ;  /* 0x000003808d0e7812 */ /* 0x000fe400078ec0ff */
[----:B------:R-:W-:Y:S02]  /*aa90*/  F2FP.BF16.F32.PACK_AB R4, R123, R24 ;  /* 0x000000187b04723e */ /* 0x000fe400000010ff */
[----:B------:R-:W-:Y:S02]  /*aaa0*/  SHF.R.U64 R10, R10, 0x3, RZ ;  /* 0x000000030a0a7819 */ /* 0x000fe400000012ff */
[----:B------:R-:W-:-:S02]  /*aab0*/  LOP3.LUT R24, R151, 0x380, RZ, 0xc0, !PT ;  /* 0x0000038097187812 */ /* 0x000fc400078ec0ff */
[----:B------:R-:W-:Y:S02]  /*aac0*/  LOP3.LUT R26, R143, 0x380, RZ, 0xc0, !PT ;  /* 0x000003808f1a7812 */ /* 0x000fe400078ec0ff */
[----:B-1----:R-:W-:Y:S02]  /*aad0*/  LOP3.LUT R40, R155, 0x380, RZ, 0xc0, !PT ;  /* 0x000003809b287812 */ /* 0x002fe400078ec0ff */
[----:B------:R-:W-:Y:S02]  /*aae0*/  SHF.R.U64 R8, R8, 0x3, RZ ;  /* 0x0000000308087819 */ /* 0x000fe400000012ff */
[----:B------:R-:W-:Y:S02]  /*aaf0*/  LOP3.LUT R28, R145, 0x380, RZ, 0xc0, !PT ;  /* 0x00000380911c7812 */ /* 0x000fe400078ec0ff */
[----:B------:R-:W-:Y:S02]  /*ab00*/  LOP3.LUT R30, R147, 0x380, RZ, 0xc0, !PT ;  /* 0x00000380931e7812 */ /* 0x000fe400078ec0ff */
[----:B------:R-:W-:-:S02]  /*ab10*/  SHF.R.U64 R12, R12, 0x3, RZ ;  /* 0x000000030c0c7819 */ /* 0x000fc400000012ff */
[----:B------:R-:W-:Y:S02]  /*ab20*/  SHF.R.U64 R14, R14, 0x3, RZ ;  /* 0x000000030e0e7819 */ /* 0x000fe400000012ff */
[----:B------:R-:W-:Y:S02]  /*ab30*/  LOP3.LUT R10, R10, R137, RZ, 0x3c, !PT ;  /* 0x000000890a0a7212 */ /* 0x000fe400078e3cff */
[----:B------:R-:W-:Y:S01]  /*ab40*/  F2FP.BF16.F32.PACK_AB R5, R135, R134 ;  /* 0x000000868705723e */ /* 0x000fe200000010ff */
[----:B------:R-:W-:Y:S01]  /*ab50*/  BAR.SYNC.DEFER_BLOCKING 0x1, 0x100 ;  /* 0x0044000000007b1d */ /* 0x000fe20000010000 */
[----:B------:R-:W-:Y:S02]  /*ab60*/  SHF.R.U64 R24, R24, 0x3, RZ ;  /* 0x0000000318187819 */ /* 0x000fe400000012ff */
[----:B------:R-:W-:Y:S02]  /*ab70*/  SHF.R.U64 R26, R26, 0x3, RZ ;  /* 0x000000031a1a7819 */ /* 0x000fe400000012ff */
[----:B------:R-:W-:-:S02]  /*ab80*/  SHF.R.U64 R40, R40, 0x3, RZ ;  /* 0x0000000328287819 */ /* 0x000fc400000012ff */
[----:B------:R-:W-:Y:S02]  /*ab90*/  LOP3.LUT R8, R8, R83, RZ, 0x3c, !PT ;  /* 0x0000005308087212 */ /* 0x000fe400078e3cff */
[----:B------:R-:W-:Y:S02]  /*aba0*/  LOP3.LUT R34, R149, 0x380, RZ, 0xc0, !PT ;  /* 0x0000038095227812 */ /* 0x000fe400078ec0ff */
[----:B------:R-:W-:Y:S02]  /*abb0*/  SHF.R.U64 R28, R28, 0x3, RZ ;  /* 0x000000031c1c7819 */ /* 0x000fe400000012ff */
[----:B------:R-:W-:Y:S02]  /*abc0*/  SHF.R.U64 R30, R30, 0x3, RZ ;  /* 0x000000031e1e7819 */ /* 0x000fe400000012ff */
[----:B------:R-:W-:Y:S02]  /*abd0*/  LOP3.LUT R12, R12, R139, RZ, 0x3c, !PT ;  /* 0x0000008b0c0c7212 */ /* 0x000fe400078e3cff */
[----:B------:R-:W-:-:S02]  /*abe0*/  LOP3.LUT R14, R14, R141, RZ, 0x3c, !PT ;  /* 0x0000008d0e0e7212 */ /* 0x000fc400078e3cff */
[----:B------:R-:W-:Y:S02]  /*abf0*/  LOP3.LUT R38, R153, 0x380, RZ, 0xc0, !PT ;  /* 0x0000038099267812 */ /* 0x000fe400078ec0ff */
[----:B------:R-:W-:Y:S02]  /*ac00*/  LOP3.LUT R36, R24, R151, RZ, 0x3c, !PT ;  /* 0x0000009718247212 */ /* 0x000fe400078e3cff */
[----:B------:R-:W-:Y:S01]  /*ac10*/  MOV R134, R10 ;  /* 0x0000000a00867202 */ /* 0x000fe20000000f00 */
[----:B------:R1:W-:Y:S01]  /*ac20*/  STSM.16.M88.4 [R136], R4 ;  /* 0x0000000488007844 */ /* 0x0003e20000000200 */
[----:B------:R-:W-:Y:S02]  /*ac30*/  LOP3.LUT R26, R26, R143, RZ, 0x3c, !PT ;  /* 0x0000008f1a1a7212 */ /* 0x000fe400078e3cff */
[----:B------:R-:W-:Y:S02]  /*ac40*/  LOP3.LUT R24, R40, R155, RZ, 0x3c, !PT ;  /* 0x0000009b28187212 */ /* 0x000fe400078e3cff */
[----:B------:R-:W-:-:S02]  /*ac50*/  F2FP.BF16.F32.PACK_AB R10, R45, R44 ;  /* 0x0000002c2d0a723e */ /* 0x000fc400000010ff */
[----:B------:R-:W-:Y:S01]  /*ac60*/  SHF.R.U64 R34, R34, 0x3, RZ ;  /* 0x0000000322227819 */ /* 0x000fe200000012ff */
[----:B------:R-:W2:Y:S01]  /*ac70*/  LDC.64 R44, c[0x0][0xc00] ;  /* 0x00030000ff2c7b82 */ /* 0x000ea20000000a00 */
[----:B------:R-:W-:Y:S02]  /*ac80*/  LOP3.LUT R28, R28, R145, RZ, 0x3c, !PT ;  /* 0x000000911c1c7212 */ /* 0x000fe400078e3cff */
[----:B------:R-:W-:Y:S02]  /*ac90*/  LOP3.LUT R30, R30, R147, RZ, 0x3c, !PT ;  /* 0x000000931e1e7212 */ /* 0x000fe400078e3cff */
[----:B------:R-:W-:Y:S02]  /*aca0*/  MOV R135, R8 ;  /* 0x0000000800877202 */ /* 0x000fe40000000f00 */
[----:B------:R-:W-:Y:S02]  /*acb0*/  MOV R133, R12 ;  /* 0x0000000c00857202 */ /* 0x000fe40000000f00 */
[----:B-1----:R-:W-:-:S02]  /*acc0*/  F2FP.BF16.F32.PACK_AB R4, R124, R21 ;  /* 0x000000157c04723e */ /* 0x002fc400000010ff */
[----:B------:R-:W-:Y:S02]  /*acd0*/  F2FP.BF16.F32.PACK_AB R5, R131, R128 ;  /* 0x000000808305723e */ /* 0x000fe400000010ff */
[----:B------:R-:W-:Y:S02]  /*ace0*/  F2FP.BF16.F32.PACK_AB R6, R122, R3 ;  /* 0x000000037a06723e */ /* 0x000fe400000010ff */
[----:B------:R-:W-:Y:S02]  /*acf0*/  F2FP.BF16.F32.PACK_AB R7, R132, R127 ;  /* 0x0000007f8407723e */ /* 0x000fe400000010ff */
[----:B------:R-:W-:Y:S02]  /*ad00*/  MOV R123, R14 ;  /* 0x0000000e007b7202 */ /* 0x000fe40000000f00 */
[----:B------:R-:W-:Y:S01]  /*ad10*/  F2FP.BF16.F32.PACK_AB R8, R121, R0 ;  /* 0x000000007908723e */ /* 0x000fe200000010ff */
[----:B------:R1:W-:Y:S01]  /*ad20*/  STSM.16.M88.4 [R135], R4 ;  /* 0x0000000487007844 */ /* 0x0003e20000000200 */
[----:B------:R-:W-:-:S02]  /*ad30*/  F2FP.BF16.F32.PACK_AB R9, R129, R126 ;  /* 0x0000007e8109723e */ /* 0x000fc400000010ff */
[----:B------:R-:W-:Y:S02]  /*ad40*/  F2FP.BF16.F32.PACK_AB R11, R130, R125 ;  /* 0x0000007d820b723e */ /* 0x000fe400000010ff */
[----:B------:R-:W-:Y:S02]  /*ad50*/  SHF.R.U64 R38, R38, 0x3, RZ ;  /* 0x0000000326267819 */ /* 0x000fe400000012ff */
[----:B------:R-:W-:Y:S01]  /*ad60*/  F2FP.BF16.F32.PACK_AB R12, R49, R48 ;  /* 0x00000030310c723e */ /* 0x000fe200000010ff */
[----:B------:R3:W-:Y:S01]  /*ad70*/  STSM.16.M88.4 [R134], R8 ;  /* 0x0000000886007844 */ /* 0x0007e20000000200 */
[----:B------:R-:W-:Y:S02]  /*ad80*/  F2FP.BF16.F32.PACK_AB R13, R51, R50 ;  /* 0x00000032330d723e */ /* 0x000fe400000010ff */
[----:B------:R-:W-:Y:S02]  /*ad90*/  F2FP.BF16.F32.PACK_AB R14, R53, R52 ;  /* 0x00000034350e723e */ /* 0x000fe400000010ff */
[----:B------:R-:W-:-:S02]  /*ada0*/  F2FP.BF16.F32.PACK_AB R15, R55, R54 ;  /* 0x00000036370f723e */ /* 0x000fc400000010ff */
[----:B------:R-:W-:Y:S02]  /*adb0*/  MOV R120, R26 ;  /* 0x0000001a00787202 */ /* 0x000fe40000000f00 */
[----:B------:R-:W-:Y:S01]  /*adc0*/  MOV R0, R24 ;  /* 0x0000001800007202 */ /* 0x000fe20000000f00 */
[----:B------:R4:W-:Y:S01]  /*add0*/  STSM.16.M88.4 [R133], R12 ;  /* 0x0000000c85007844 */ /* 0x0009e20000000200 */
[----:B------:R-:W-:Y:S02]  /*ade0*/  LOP3.LUT R34, R34, R149, RZ, 0x3c, !PT ;  /* 0x0000009522227212 */ /* 0x000fe400078e3cff */
[----:B------:R-:W-:Y:S02]  /*adf0*/  MOV R83, R28 ;  /* 0x0000001c00537202 */ /* 0x000fe40000000f00 */
[----:B------:R-:W-:Y:S02]  /*ae00*/  MOV R40, R30 ;  /* 0x0000001e00287202 */ /* 0x000fe40000000f00 */
[----:B------:R-:W-:-:S02]  /*ae10*/  F2FP.BF16.F32.PACK_AB R24, R57, R56 ;  /* 0x000000383918723e */ /* 0x000fc400000010ff */
[----:B------:R-:W-:Y:S02]  /*ae20*/  F2FP.BF16.F32.PACK_AB R25, R59, R58 ;  /* 0x0000003a3b19723e */ /* 0x000fe400000010ff */
[----:B------:R-:W-:Y:S02]  /*ae30*/  F2FP.BF16.F32.PACK_AB R26, R61, R60 ;  /* 0x0000003c3d1a723e */ /* 0x000fe400000010ff */
[----:B------:R-:W-:Y:S02]  /*ae40*/  F2FP.BF16.F32.PACK_AB R27, R63, R62 ;  /* 0x0000003e3f1b723e */ /* 0x000fe400000010ff */
[----:B------:R-:W-:Y:S02]  /*ae50*/  F2FP.BF16.F32.PACK_AB R28, R65, R64 ;  /* 0x00000040411c723e */ /* 0x000fe400000010ff */
[----:B------:R-:W-:Y:S01]  /*ae60*/  F2FP.BF16.F32.PACK_AB R29, R67, R66 ;  /* 0x00000042431d723e */ /* 0x000fe200000010ff */
[----:B------:R-:W-:Y:S01]  /*ae70*/  STSM.16.M88.4 [R123], R24 ;  /* 0x000000187b007844 */ /* 0x000fe20000000200 */
[----:B------:R-:W-:-:S02]  /*ae80*/  F2FP.BF16.F32.PACK_AB R30, R69, R68 ;  /* 0x00000044451e723e */ /* 0x000fc400000010ff */
[----:B------:R-:W-:Y:S02]  /*ae90*/  F2FP.BF16.F32.PACK_AB R31, R71, R70 ;  /* 0x00000046471f723e */ /* 0x000fe400000010ff */
[----:B------:R-:W-:Y:S02]  /*aea0*/  LOP3.LUT R38, R38, R153, RZ, 0x3c, !PT ;  /* 0x0000009926267212 */ /* 0x000fe400078e3cff */
[----:B-1----:R-:W-:Y:S01]  /*aeb0*/  F2FP.BF16.F32.PACK_AB R4, R73, R72 ;  /* 0x000000484904723e */ /* 0x002fe200000010ff */
[----:B------:R-:W-:Y:S01]  /*aec0*/  STSM.16.M88.4 [R120], R28 ;  /* 0x0000001c78007844 */ /* 0x000fe20000000200 */
[----:B------:R-:W-:Y:S02]  /*aed0*/  F2FP.BF16.F32.PACK_AB R5, R75, R74 ;  /* 0x0000004a4b05723e */ /* 0x000fe400000010ff */
[----:B------:R-:W-:Y:S02]  /*aee0*/  F2FP.BF16.F32.PACK_AB R6, R77, R76 ;  /* 0x0000004c4d06723e */ /* 0x000fe400000010ff */
[----:B------:R-:W-:-:S02]  /*aef0*/  F2FP.BF16.F32.PACK_AB R7, R79, R78 ;  /* 0x0000004e4f07723e */ /* 0x000fc400000010ff */
[----:B---3--:R-:W-:Y:S02]  /*af00*/  F2FP.BF16.F32.PACK_AB R8, R81, R80 ;  /* 0x000000505108723e */ /* 0x008fe400000010ff */
[----:B------:R-:W-:Y:S01]  /*af10*/  F2FP.BF16.F32.PACK_AB R9, R47, R82 ;  /* 0x000000522f09723e */ /* 0x000fe200000010ff */
[----:B------:R1:W-:Y:S01]  /*af20*/  STSM.16.M88.4 [R83], R4 ;  /* 0x0000000453007844 */ /* 0x0003e20000000200 */
[----:B------:R-:W-:Y:S01]  /*af30*/  F2FP.BF16.F32.PACK_AB R10, R85, R84 ;  /* 0x00000054550a723e */ /* 0x000fe200000010ff */
[----:B------:R-:W3:Y:S01]  /*af40*/  LDC R47, c[0x0][0xbe8] ;  /* 0x0002fa00ff2f7b82 */ /* 0x000ee20000000800 */
[----:B------:R-:W-:Y:S02]  /*af50*/  F2FP.BF16.F32.PACK_AB R11, R87, R86 ;  /* 0x00000056570b723e */ /* 0x000fe400000010ff */
[----:B------:R-:W-:Y:S02]  /*af60*/  MOV R34, R34 ;  /* 0x0000002200227202 */ /* 0x000fe40000000f00 */
[----:B----4-:R-:W-:Y:S01]  /*af70*/  F2FP.BF16.F32.PACK_AB R12, R89, R88 ;  /* 0x00000058590c723e */ /* 0x010fe200000010ff */
[----:B------:R4:W-:Y:S01]  /*af80*/  STSM.16.M88.4 [R40], R8 ;  /* 0x0000000828007844 */ /* 0x0009e20000000200 */
[----:B------:R-:W-:-:S02]  /*af90*/  F2FP.BF16.F32.PACK_AB R13, R91, R90 ;  /* 0x0000005a5b0d723e */ /* 0x000fc400000010ff */
[----:B------:R-:W-:Y:S02]  /*afa0*/  F2FP.BF16.F32.PACK_AB R14, R93, R92 ;  /* 0x0000005c5d0e723e */ /* 0x000fe400000010ff */
[----:B------:R-:W-:Y:S02]  /*afb0*/  F2FP.BF16.F32.PACK_AB R15, R95, R94 ;  /* 0x0000005e5f0f723e */ /* 0x000fe400000010ff */
[----:B------:R-:W-:Y:S01]  /*afc0*/  MOV R36, R36 ;  /* 0x0000002400247202 */ /* 0x000fe20000000f00 */
[----:B-1----:R-:W-:Y:S01]  /*afd0*/  IMAD.SHL.U32 R5, R204, 0x4, RZ ;  /* 0x00000004cc057824 */ /* 0x002fe200078e00ff */
[----:B------:R-:W-:Y:S01]  /*afe0*/  MOV R38, R38 ;  /* 0x0000002600267202 */ /* 0x000fe20000000f00 */
[----:B------:R-:W-:Y:S01]  /*aff0*/  STSM.16.M88.4 [R34], R12 ;  /* 0x0000000c22007844 */ /* 0x000fe20000000200 */
[----:B------:R-:W-:Y:S02]  /*b000*/  ISETP.NE.U32.AND P2, PT, RZ, UR4, PT ;  /* 0x00000004ff007c0c */ /* 0x000fe4000bf45070 */
[----:B--2---:R-:W-:Y:S01]  /*b010*/  ISETP.NE.U32.AND P0, PT, R44, RZ, PT ;  /* 0x000000ff2c00720c */ /* 0x004fe20003f05070 */
[----:B------:R-:W-:Y:S01]  /*b020*/  STSM.16.M88.4 [R36], R96 ;  /* 0x0000006024007844 */ /* 0x000fe20000000200 */
[----:B------:R-:W-:-:S02]  /*b030*/  ISETP.NE.AND.EX P2, PT, RZ, UR5, PT, P2 ;  /* 0x00000005ff007c0c */ /* 0x000fc4000bf45320 */
[----:B------:R-:W-:Y:S01]  /*b040*/  ISETP.NE.AND.EX P0, PT, R45, RZ, PT, P0 ;  /* 0x000000ff2d00720c */ /* 0x000fe20003f05300 */
[----:B------:R-:W-:Y:S01]  /*b050*/  STSM.16.M88.4 [R38], R104 ;  /* 0x0000006826007844 */ /* 0x000fe20000000200 */
[----:B----4-:R-:W-:Y:S02]  /*b060*/  SHF.L.U64.HI R10, R204, 0x2, R208 ;  /* 0x00000002cc0a7819 */ /* 0x010fe400000102d0 */
[----:B------:R-:W-:Y:S01]  /*b070*/  IADD3 R6, P1, R5, R44, RZ ;  /* 0x0000002c05067210 */ /* 0x000fe20007f3e0ff */
[----:B------:R1:W-:Y:S01]  /*b080*/  STSM.16.M88.4 [R0], R112 ;  /* 0x0000007000007844 */ /* 0x0003e20000000200 */
[----:B------:R-:W-:-:S03]  /*b090*/  IMAD.MOV.U32 R44, RZ, RZ, RZ ;  /* 0x000000ffff2c7224 */ /* 0x000fc600078e00ff */
[----:B------:R-:W-:Y:S01]  /*b0a0*/  IMAD.X R7, R10, 0x1, R45, P1 ;  /* 0x000000010a077824 */ /* 0x000fe200008e062d */
[----:B------:R-:W-:Y:S01]  /*b0b0*/  BAR.SYNC.DEFER_BLOCKING 0x1, 0x100 ;  /* 0x0044000000007b1d */ /* 0x000fe20000010000 */
[----:B------:R-:W-:-:S05]  /*b0c0*/  @P2 IADD3 R4, P3, R5, UR4, RZ ;  /* 0x0000000405042c10 */ /* 0x000fca000ff7e0ff */
[----:B------:R-:W-:Y:S01]  /*b0d0*/  ULDC UR4, c[0x0][0xa88] ;  /* 0x0002a20000047ab9 */ /* 0x000fe20000000800 */
[----:B------:R-:W-:Y:S01]  /*b0e0*/  @P2 IADD3.X R5, R10, UR5, RZ, P3, !PT ;  /* 0x000000050a052c10 */ /* 0x000fe20009ffe4ff */
[----:B-1----:R-:W-:Y:S01]  /*b0f0*/  IMAD.U32 R0, RZ, RZ, UR4 ;  /* 0x00000004ff007e24 */ /* 0x002fe2000f8e00ff */
[----:B------:R1:W5:Y:S01]  /*b100*/  @P0 LDG.E R44, desc[UR60][R6.64] ;  /* 0x0000003c062c0981 */ /* 0x000362000c1e1900 */
[----:B---3--:R-:W-:-:S04]  /*b110*/  ISETP.NE.AND P1, PT, R47, 0x1, PT ;  /* 0x000000012f00780c */ /* 0x008fc80003f25270 */
[----:B------:R1:W5:Y:S09]  /*b120*/  @P2 LDG.E R0, desc[UR60][R4.64] ;  /* 0x0000003c04002981 */ /* 0x000372000c1e1900 */
[----:B------:R-:W2:Y:S08]  /*b130*/  @P1 LDC R8, c[0x0][0xbec] ;  /* 0x0002fb00ff081b82 */ /* 0x000eb00000000800 */
[----:B------:R-:W3:Y:S01]  /*b140*/  @P1 LDC R11, c[0x0][0xbf0] ;  /* 0x0002fc00ff0b1b82 */ /* 0x000ee20000000800 */
[----:B-1----:R-:W-:Y:S05]  /*b150*/  @P2 BRA `(.L_x_400) ;  /* 0x0000000000102947 */ /* 0x002fea0003800000 */
[----:B------:R-:W-:Y:S05]  /*b160*/  @!P0 BRA `(.L_x_400) ;  /* 0x00000000000c8947 */ /* 0x000fea0003800000 */
[----:B------:R-:W4:Y:S04]  /*b170*/  LDG.E R3, desc[UR60][R6.64] ;  /* 0x0000003c06037981 */ /* 0x000f28000c1e1900 */
[----:B-----5:R-:W4:Y:S02]  /*b180*/  LDG.E R0, desc[UR60][R6.64+0x4] ;  /* 0x0000043c06007981 */ /* 0x020f24000c1e1900 */
[----:B----4-:R-:W-:-:S07]  /*b190*/  IMAD.IADD R0, R0, 0x1, -R3 ;  /* 0x0000000100007824 */ /* 0x010fce00078e0a03 */
.L_x_400:
[----:B------:R-:W-:Y:S01]  /*b1a0*/  SHF.R.S32.HI R40, RZ, 0x1f, R206 ;  /* 0x0000001fff287819 */ /* 0x000fe200000114ce */
[----:B------:R-:W-:Y:S01]  /*b1b0*/  IMAD R13, R207, 0x80, R215 ;  /* 0x00000080cf0d7824 */ /* 0x000fe200078e02d7 */
[----:B------:R-:W-:Y:S01]  /*b1c0*/  ULDC.64 UR4, c[0x0][0xb90] ;  /* 0x0002e40000047ab9 */ /* 0x000fe20000000a00 */
[----:B-----5:R-:W-:Y:S01]  /*b1d0*/  SHF.R.S32.HI R45, RZ, 0x1f, R44 ;  /* 0x0000001fff2d7819 */ /* 0x020fe2000001142c */
[----:B------:R-:W-:Y:S01]  /*b1e0*/  IMAD R7, R209, 0x40, R18 ;  /* 0x00000040d1077824 */ /* 0x000fe200078e0212 */
[----:B------:R-:W-:Y:S01]  /*b1f0*/  SEL R69, R204, RZ, !P0 ;  /* 0x000000ffcc457207 */ /* 0x000fe20004000000 */
[----:B------:R-:W-:Y:S01]  /*b200*/  IMAD R5, R40, UR4, RZ ;  /* 0x0000000428057c24 */ /* 0x000fe2000f8e02ff */
[----:B------:R-:W-:Y:S01]  /*b210*/  SEL R208, R208, RZ, !P0 ;  /* 0x000000ffd0d07207 */ /* 0x000fe20004000000 */
[----:B--2---:R-:W-:Y:S01]  /*b220*/  @P1 IMAD.HI.U32 R6, R13, R8, RZ ;  /* 0x000000080d061227 */ /* 0x004fe200078e00ff */
[----:B------:R-:W1:Y:S03]  /*b230*/  @P1 LDC R73, c[0x0][0xbec] ;  /* 0x0002fb00ff491b82 */ /* 0x000e660000000800 */
[----:B------:R-:W-:Y:S01]  /*b240*/  IMAD.MOV.U32 R3, RZ, RZ, R13 ;  /* 0x000000ffff037224 */ /* 0x000fe200078e000d */
[----:B---3--:R-:W-:Y:S01]  /*b250*/  @P1 SHF.R.U32.HI R3, RZ, R11, R6 ;  /* 0x0000000bff031219 */ /* 0x008fe20000011606 */
[----:B------:R-:W-:-:S02]  /*b260*/  IMAD R9, R206, UR5, R5 ;  /* 0x00000005ce097c24 */ /* 0x000fc4000f8e0205 */
[----:B------:R-:W-:Y:S01]  /*b270*/  IMAD.WIDE.U32 R4, R206, UR4, R44 ;  /* 0x00000004ce047c25 */ /* 0x000fe2000f8e002c */
[----:B------:R-:W-:-:S03]  /*b280*/  ULDC.64 UR4, c[0x0][0xb98] ;  /* 0x0002e60000047ab9 */ /* 0x000fc60000000a00 */
[----:B------:R-:W-:Y:S01]  /*b290*/  IMAD.IADD R5, R5, 0x1, R9 ;  /* 0x0000000105057824 */ /* 0x000fe200078e0209 */
[--C-:B------:R-:W-:Y:S01]  /*b2a0*/  SHF.R.S32.HI R9, RZ, 0x1f, R3.reuse ;  /* 0x0000001fff097819 */ /* 0x100fe20000011403 */
[----:B------:R-:W-:Y:S02]  /*b2b0*/  IMAD.MOV R8, RZ, RZ, -R3 ;  /* 0x000000ffff087224 */ /* 0x000fe400078e0a03 */
[----:B------:R-:W-:-:S04]  /*b2c0*/  IMAD.WIDE.U32 R4, R69, UR4, R4 ;  /* 0x0000000445047c25 */ /* 0x000fc8000f8e0004 */
[----:B------:R-:W-:Y:S01]  /*b2d0*/  IMAD.WIDE R32, R7, 0x2, R32 ;  /* 0x0000000207207825 */ /* 0x000fe200078e0220 */
[----:B------:R-:W-:-:S03]  /*b2e0*/  IADD3 R4, P0, R3, R4, RZ ;  /* 0x0000000403047210 */ /* 0x000fc60007f1e0ff */
[----:B------:R-:W-:Y:S01]  /*b2f0*/  IMAD R6, R208, UR4, RZ ;  /* 0x00000004d0067c24 */ /* 0x000fe2000f8e02ff */
[C---:B------:R-:W-:Y:S01]  /*b300*/  IADD3 R11, P2, R32.reuse, 0x1000, RZ ;  /* 0x00001000200b7810 */ /* 0x040fe20007f5e0ff */
[----:B------:R-:W-:Y:S01]  /*b310*/  IMAD R7, R47, R8, R13 ;  /* 0x000000082f077224 */ /* 0x000fe200078e020d */
[----:B------:R-:W-:Y:S01]  /*b320*/  IADD3 R29, P3, R32, 0x6000, RZ ;  /* 0x00006000201d7810 */ /* 0x000fe20007f7e0ff */
[----:B------:R-:W-:Y:S01]  /*b330*/  IMAD R6, R69, UR5, R6 ;  /* 0x0000000545067c24 */ /* 0x000fe2000f8e0206 */
[----:B------:R-:W-:Y:S01]  /*b340*/  ULDC.64 UR4, c[0x0][0xb88] ;  /* 0x0002e20000047ab9 */ /* 0x000fe20000000a00 */
[----:B------:R-:W-:Y:S01]  /*b350*/  IMAD R10, R207, 0x80, R213 ;  /* 0x00000080cf0a7824 */ /* 0x000fe200078e02d5 */
[----:B------:R-:W-:Y:S01]  /*b360*/  SHF.R.S32.HI R3, RZ, 0x1f, R7 ;  /* 0x0000001fff037819 */ /* 0x000fe20000011407 */
[----:B------:R-:W-:Y:S01]  /*b370*/  IMAD R71, R0, R47, RZ ;  /* 0x0000002f00477224 */ /* 0x000fe200078e02ff */
[----:B------:R-:W-:Y:S01]  /*b380*/  IADD3.X R5, R9, R5, R6, P0, !PT ;  /* 0x0000000509057210 */ /* 0x000fe200007fe406 */
[----:B------:R-:W-:Y:S01]  /*b390*/  IMAD.X R9, RZ, RZ, R33, P2 ;  /* 0x000000ffff097224 */ /* 0x000fe200010e0621 */
[----:B------:R-:W-:Y:S01]  /*b3a0*/  IADD3 R35, P2, R32, 0x7000, RZ ;  /* 0x0000700020237810 */ /* 0x000fe20007f5e0ff */
[----:B------:R-:W-:Y:S01]  /*b3b0*/  IMAD R6, R3, UR4, RZ ;  /* 0x0000000403067c24 */ /* 0x000fe2000f8e02ff */
[----:B------:R-:W-:Y:S01]  /*b3c0*/  LOP3.LUT R28, R29, 0x380, RZ, 0xc0, !PT ;  /* 0x000003801d1c7812 */ /* 0x000fe200078ec0ff */
[----:B------:R-:W-:Y:S01]  /*b3d0*/  IMAD.WIDE.U32 R4, R7, UR4, R4 ;  /* 0x0000000407047c25 */ /* 0x000fe2000f8e0004 */
[----:B------:R-:W-:-:S02]  /*b3e0*/  LOP3.LUT R34, R35, 0x380, RZ, 0xc0, !PT ;  /* 0x0000038023227812 */ /* 0x000fc400078ec0ff */
[----:B------:R-:W-:Y:S01]  /*b3f0*/  SHF.R.U64 R28, R28, 0x3, RZ ;  /* 0x000000031c1c7819 */ /* 0x000fe200000012ff */
[----:B------:R-:W-:Y:S01]  /*b400*/  IMAD R3, R7, UR5, R6 ;  /* 0x0000000507037c24 */ /* 0x000fe2000f8e0206 */
[----:B------:R-:W-:Y:S01]  /*b410*/  ULDC.64 UR4, c[0x0][0xb50] ;  /* 0x0002d40000047ab9 */ /* 0x000fe20000000a00 */
[----:B------:R-:W-:Y:S02]  /*b420*/  SHF.R.U64 R34, R34, 0x3, RZ ;  /* 0x0000000322227819 */ /* 0x000fe400000012ff */
[----:B------:R-:W-:Y:S01]  /*b430*/  IMAD.IADD R3, R5, 0x1, R3 ;  /* 0x0000000105037824 */ /* 0x000fe200078e0203 */
[----:B------:R-:W-:Y:S02]  /*b440*/  LEA R6, P0, R4, UR4, 0x2 ;  /* 0x0000000404067c11 */ /* 0x000fe4000f8010ff */
[----:B------:R-:W-:Y:S01]  /*b450*/  LOP3.LUT R34, R34, R35, RZ, 0x3c, !PT ;  /* 0x0000002322227212 */ /* 0x000fe200078e3cff */
[----:B------:R-:W-:Y:S01]  /*b460*/  IMAD.X R35, RZ, RZ, R33, P2 ;  /* 0x000000ffff237224 */ /* 0x000fe200010e0621 */
[----:B------:R-:W-:Y:S01]  /*b470*/  LEA.HI.X R4, R4, UR5, R3, 0x2, P0 ;  /* 0x0000000504047c11 */ /* 0x000fe200080f1403 */
[----:B------:R-:W-:Y:S01]  /*b480*/  SHFL.IDX PT, R50, R6, RZ, 0x1c1f ;  /* 0x001c1fff06327589 */ /* 0x000fe200000e0000 */
[----:B------:R-:W-:Y:S01]  /*b490*/  IADD3 R37, P0, R32, 0x5000, RZ ;  /* 0x0000500020257810 */ /* 0x000fe20007f1e0ff */
[----:B------:R-:W-:Y:S01]  /*b4a0*/  VIADD R3, R10, 0x8 ;  /* 0x000000080a037836 */ /* 0x000fe20000000000 */
[----:B------:R-:W-:Y:S01]  /*b4b0*/  LOP3.LUT R28, R28, R29, RZ, 0x3c, !PT ;  /* 0x0000001d1c1c7212 */ /* 0x000fe200078e3cff */
[----:B------:R-:W2:Y:S01]  /*b4c0*/  SHFL.IDX PT, R51, R4, RZ, 0x1c1f ;  /* 0x001c1fff04337589 */ /* 0x000ea200000e0000 */
[----:B------:R-:W-:Y:S01]  /*b4d0*/  LOP3.LUT R36, R37, 0x380, RZ, 0xc0, !PT ;  /* 0x0000038025247812 */ /* 0x000fe200078ec0ff */
[----:B------:R-:W-:Y:S01]  /*b4e0*/  IMAD.X R29, RZ, RZ, R33, P3 ;  /* 0x000000ffff1d7224 */ /* 0x000fe200018e0621 */
[----:B------:R-:W-:Y:S01]  /*b4f0*/  ULDC.64 UR4, c[0x0][0xaa0] ;  /* 0x0002a80000047ab9 */ /* 0x000fe20000000a00 */
[----:B------:R-:W-:Y:S01]  /*b500*/  IADD3 R7, P3, R32, 0xb000, RZ ;  /* 0x0000b00020077810 */ /* 0x000fe20007f7e0ff */
[----:B------:R-:W-:Y:S01]  /*b510*/  SHFL.IDX PT, R58, R6, 0x1, 0x1c1f ;  /* 0x003c1f00063a7f89 */ /* 0x000fe200000e0000 */
[----:B------:R-:W-:-:S02]  /*b520*/  SHF.R.U64 R36, R36, 0x3, RZ ;  /* 0x0000000324247819 */ /* 0x000fc400000012ff */
[----:B------:R-:W-:Y:S01]  /*b530*/  LOP3.LUT R0, R7, 0x380, RZ, 0xc0, !PT ;  /* 0x0000038007007812 */ /* 0x000fe200078ec0ff */
[----:B------:R-:W3:Y:S01]  /*b540*/  SHFL.IDX PT, R59, R4, 0x1, 0x1c1f ;  /* 0x003c1f00043b7f89 */ /* 0x000ee200000e0000 */
[----:B------:R-:W-:Y:S01]  /*b550*/  LOP3.LUT R36, R36, R37, RZ, 0x3c, !PT ;  /* 0x0000002524247212 */ /* 0x000fe200078e3cff */
[--C-:B------:R-:W-:Y:S01]  /*b560*/  IMAD.X R37, RZ, RZ, R33.reuse, P0 ;  /* 0x000000ffff257224 */ /* 0x100fe200000e0621 */
[----:B------:R-:W-:Y:S01]  /*b570*/  LOP3.LUT P0, RZ, R211, 0x3, RZ, 0xc0, !PT ;  /* 0x00000003d3ff7812 */ /* 0x000fe2000780c0ff */
[----:B------:R-:W-:Y:S01]  /*b580*/  IMAD.X R49, RZ, RZ, R33, P3 ;  /* 0x000000ffff317224 */ /* 0x000fe200018e0621 */
[----:B------:R-:W-:Y:S02]  /*b590*/  IADD3 R13, P6, R32, 0x2000, RZ ;  /* 0x00002000200d7810 */ /* 0x000fe40007fde0ff */
[-C--:B------:R-:W-:Y:S02]  /*b5a0*/  ISETP.GE.OR P2, PT, R10, R71.reuse, P0 ;  /* 0x000000470a00720c */ /* 0x080fe40000746670 */
[----:B------:R-:W-:Y:S01]  /*b5b0*/  ISETP.GE.OR P0, PT, R3, R71, P0 ;  /* 0x000000470300720c */ /* 0x000fe20000706670 */
[----:B------:R-:W-:Y:S01]  /*b5c0*/  IMAD R3, R45, UR4, RZ ;  /* 0x000000042d037c24 */ /* 0x000fe2000f8e02ff */
[C---:B------:R-:W-:Y:S01]  /*b5d0*/  IADD3 R25, P5, R32.reuse, 0x3000, RZ ;  /* 0x0000300020197810 */ /* 0x040fe20007fbe0ff */
[----:B------:R-:W4:Y:S01]  /*b5e0*/  @P1 LDC R45, c[0x0][0xbf0] ;  /* 0x0002fc00ff2d1b82 */ /* 0x000f220000000800 */
[----:B------:R-:W-:-:S02]  /*b5f0*/  IADD3 R53, P4, R32, 0x4000, RZ ;  /* 0x0000400020357810 */ /* 0x000fc40007f9e0ff */
[----:B------:R-:W-:Y:S01]  /*b600*/  SHF.R.U64 R0, R0, 0x3, RZ ;  /* 0x0000000300007819 */ /* 0x000fe200000012ff */
[----:B------:R-:W-:Y:S01]  /*b610*/  IMAD R21, R44, UR5, R3 ;  /* 0x000000052c157c24 */ /* 0x000fe2000f8e0203 */
[----:B------:R-:W-:Y:S02]  /*b620*/  LOP3.LUT R12, R13, 0x380, RZ, 0xc0, !PT ;  /* 0x000003800d0c7812 */ /* 0x000fe400078ec0ff */
[----:B------:R-:W-:Y:S01]  /*b630*/  LOP3.LUT R24, R25, 0x380, RZ, 0xc0, !PT ;  /* 0x0000038019187812 */ /* 0x000fe200078ec0ff */
[----:B--2---:R2:W-:Y:S01]  /*b640*/  @!P2 ST.E desc[UR60][R50.64], R2 ;  /* 0x000000023200a985 */ /* 0x0045e2000c10193c */
[----:B------:R-:W-:Y:S02]  /*b650*/  LOP3.LUT R52, R53, 0x380, RZ, 0xc0, !PT ;  /* 0x0000038035347812 */ /* 0x000fe400078ec0ff */
[----:B------:R-:W-:Y:S01]  /*b660*/  LOP3.LUT R48, R0, R7, RZ, 0x3c, !PT ;  /* 0x0000000700307212 */ /* 0x000fe200078e3cff */
[----:B------:R-:W-:Y:S01]  /*b670*/  IMAD R0, R205, 0x20, R209 ;  /* 0x00000020cd007824 */ /* 0x000fe200078e02d1 */
[----:B------:R-:W-:Y:S01]  /*b680*/  SHF.R.U64 R12, R12, 0x3, RZ ;  /* 0x000000030c0c7819 */ /* 0x000fe200000012ff */
[----:B---3--:R3:W-:Y:S01]  /*b690*/  @!P0 ST.E desc[UR60][R58.64], R20 ;  /* 0x000000143a008985 */ /* 0x0087e2000c10193c */
[----:B------:R-:W-:-:S02]  /*b6a0*/  SHF.R.U64 R24, R24, 0x3, RZ ;  /* 0x0000000318187819 */ /* 0x000fc400000012ff */
[----:B------:R-:W-:Y:S01]  /*b6b0*/  SHF.R.U64 R52, R52, 0x3, RZ ;  /* 0x0000000334347819 */ /* 0x000fe200000012ff */
[----:B------:R-:W5:Y:S01]  /*b6c0*/  LD.E.128 R36, desc[UR60][R36.64] ;  /* 0x0000003c24247980 */ /* 0x000f62000c101d00 */
[----:B------:R-:W-:Y:S01]  /*b6d0*/  LOP3.LUT R12, R12, R13, RZ, 0x3c, !PT ;  /* 0x0000000d0c0c7212 */ /* 0x000fe200078e3cff */
[----:B--2---:R-:W-:Y:S01]  /*b6e0*/  IMAD.WIDE.U32 R2, R44, UR4, RZ ;  /* 0x000000042c027c25 */ /* 0x004fe2000f8e00ff */
[----:B------:R-:W-:Y:S01]  /*b6f0*/  ULDC.64 UR4, c[0x0][0xae8] ;  /* 0x0002ba0000047ab9 */ /* 0x000fe20000000a00 */
[----:B------:R-:W-:Y:S01]  /*b700*/  LOP3.LUT R24, R24, R25, RZ, 0x3c, !PT ;  /* 0x0000001918187212 */ /* 0x000fe200078e3cff */
[----:B------:R-:W5:Y:S01]  /*b710*/  LD.E.128 R28, desc[UR60][R28.64] ;  /* 0x0000003c1c1c7980 */ /* 0x000f62000c101d00 */
[----:B------:R-:W-:Y:S01]  /*b720*/  IMAD.IADD R3, R3, 0x1, R21 ;  /* 0x0000000103037824 */ /* 0x000fe200078e0215 */
[----:B------:R-:W-:Y:S01]  /*b730*/  LOP3.LUT R52, R52, R53, RZ, 0x3c, !PT ;  /* 0x0000003534347212 */ /* 0x000fe200078e3cff */
[----:B------:R-:W-:Y:S01]  /*b740*/  IMAD R21, R40, UR4, RZ ;  /* 0x0000000428157c24 */ /* 0x000fe2000f8e02ff */
[----:B------:R-:W-:Y:S01]  /*b750*/  IADD3.X R13, RZ, R33, RZ, P6, !PT ;  /* 0x00000021ff0d7210 */ /* 0x000fe200037fe4ff */
[----:B------:R-:W-:Y:S01]  /*b760*/  IMAD R40, R207, 0x80, R0 ;  /* 0x00000080cf287824 */ /* 0x000fe200078e0200 */
[C---:B------:R-:W-:Y:S01]  /*b770*/  IADD3 R65, P6, R32.reuse, 0x8000, RZ ;  /* 0x0000800020417810 */ /* 0x040fe20007fde0ff */
[--C-:B------:R-:W-:Y:S01]  /*b780*/  IMAD.X R25, RZ, RZ, R33.reuse, P5 ;  /* 0x000000ffff197224 */ /* 0x100fe200028e0621 */
[C---:B------:R-:W-:Y:S01]  /*b790*/  IADD3 R61, P5, R32.reuse, 0x9000, RZ ;  /* 0x00009000203d7810 */ /* 0x040fe20007fbe0ff */
[----:B------:R-:W-:Y:S01]  /*b7a0*/  IMAD.X R53, RZ, RZ, R33, P4 ;  /* 0x000000ffff357224 */ /* 0x000fe200020e0621 */
[----:B------:R-:W-:Y:S01]  /*b7b0*/  IADD3 R57, P4, R32, 0xa000, RZ ;  /* 0x0000a00020397810 */ /* 0x000fe20007f9e0ff */
[C---:B------:R-:W-:Y:S01]  /*b7c0*/  IMAD R21, R206.reuse, UR5, R21 ;  /* 0x00000005ce157c24 */ /* 0x040fe2000f8e0215 */
[----:B------:R-:W-:Y:S01]  /*b7d0*/  LOP3.LUT R64, R65, 0x380, RZ, 0xc0, !PT ;  /* 0x0000038041407812 */ /* 0x000fe200078ec0ff */
[----:B------:R-:W-:Y:S01]  /*b7e0*/  IMAD.WIDE.U32 R2, R206, UR4, R2 ;  /* 0x00000004ce027c25 */ /* 0x000fe2000f8e0002 */
[----:B------:R-:W-:Y:S01]  /*b7f0*/  LOP3.LUT R60, R61, 0x380, RZ, 0xc0, !PT ;  /* 0x000003803d3c7812 */ /* 0x000fe200078ec0ff */
[----:B------:R-:W-:Y:S01]  /*b800*/  ULDC.64 UR4, c[0x0][0xaf0] ;  /* 0x0002bc0000047ab9 */ /* 0x000fe20000000a00 */
[----:B------:R-:W-:Y:S01]  /*b810*/  LOP3.LUT R56, R57, 0x380, RZ, 0xc0, !PT ;  /* 0x0000038039387812 */ /* 0x000fe200078ec0ff */
[----:B-1----:R-:W-:Y:S01]  /*b820*/  @P1 IMAD.HI.U32 R0, R40, R73, RZ ;  /* 0x0000004928001227 */ /* 0x002fe200078e00ff */
[----:B------:R-:W-:Y:S01]  /*b830*/  LOP3.LUT R5, R32, 0x380, RZ, 0xc0, !PT ;  /* 0x0000038020057812 */ /* 0x000fe200078ec0ff */
[----:B------:R-:W5:Y:S01]  /*b840*/  LD.E.128 R12, desc[UR60][R12.64] ;  /* 0x0000003c0c0c7980 */ /* 0x000f62000c101d00 */
[----:B------:R-:W-:Y:S01]  /*b850*/  LOP3.LUT R8, R11, 0x380, RZ, 0xc0, !PT ;  /* 0x000003800b087812 */ /* 0x000fe200078ec0ff */
[----:B------:R-:W-:Y:S01]  /*b860*/  IMAD.IADD R3, R3, 0x1, R21 ;  /* 0x0000000103037824 */ /* 0x000fe200078e0215 */
[----:B------:R-:W-:Y:S01]  /*b870*/  SHF.R.U64 R64, R64, 0x3, RZ ;  /* 0x0000000340407819 */ /* 0x000fe200000012ff */
[----:B------:R-:W-:Y:S01]  /*b880*/  IMAD.MOV.U32 R21, RZ, RZ, R40 ;  /* 0x000000ffff157224 */ /* 0x000fe200078e0028 */
[----:B----4-:R-:W-:Y:S01]  /*b890*/  @P1 SHF.R.U32.HI R21, RZ, R45, R0 ;  /* 0x0000002dff151219 */ /* 0x010fe20000011600 */
[----:B---3--:R-:W-:Y:S01]  /*b8a0*/  IMAD R20, R208, UR4, RZ ;  /* 0x00000004d0147c24 */ /* 0x008fe2000f8e02ff */
[----:B------:R-:W-:Y:S01]  /*b8b0*/  SHF.R.U64 R60, R60, 0x3, RZ ;  /* 0x000000033c3c7819 */ /* 0x000fe200000012ff */
[----:B------:R-:W5:Y:S01]  /*b8c0*/  LD.E.128 R24, desc[UR60][R24.64] ;  /* 0x0000003c18187980 */ /* 0x000f62000c101d00 */
[----:B------:R-:W-:-:S02]  /*b8d0*/  SHF.R.U64 R56, R56, 0x3, RZ ;  /* 0x0000000338387819 */ /* 0x000fc400000012ff */
[----:B------:R-:W-:Y:S01]  /*b8e0*/  SHF.R.U64 R5, R5, 0x3, RZ ;  /* 0x0000000305057819 */ /* 0x000fe200000012ff */
[----:B------:R-:W5:Y:S01]  /*b8f0*/  LD.E.128 R52, desc[UR60][R52.64] ;  /* 0x0000003c34347980 */ /* 0x000f62000c101d00 */
[----:B------:R-:W-:Y:S01]  /*b900*/  SHF.R.U64 R8, R8, 0x3, RZ ;  /* 0x0000000308087819 */ /* 0x000fe200000012ff */
[C---:B------:R-:W-:Y:S01]  /*b910*/  IMAD R45, R69.reuse, UR5, R20 ;  /* 0x00000005452d7c24 */ /* 0x040fe2000f8e0214 */
[----:B------:R-:W-:Y:S01]  /*b920*/  SHF.R.S32.HI R0, RZ, 0x1f, R21 ;  /* 0x0000001fff007819 */ /* 0x000fe20000011415 */
[----:B------:R-:W-:Y:S01]  /*b930*/  IMAD.WIDE.U32 R2, R69, UR4, R2 ;  /* 0x0000000445027c25 */ /* 0x000fe2000f8e0002 */
[----:B------:R-:W-:Y:S01]  /*b940*/  LOP3.LUT R64, R64, R65, RZ, 0x3c, !PT ;  /* 0x0000004140407212 */ /* 0x000fe200078e3cff */
[----:B------:R-:W-:Y:S01]  /*b950*/  ULDC.64 UR4, c[0x0][0xae0] ;  /* 0x0002b80000047ab9 */ /* 0x000fe20000000a00 */
[----:B------:R-:W-:Y:S01]  /*b960*/  LOP3.LUT R60, R60, R61, RZ, 0x3c, !PT ;  /* 0x0000003d3c3c7212 */ /* 0x000fe200078e3cff */
[----:B------:R-:W-:Y:S01]  /*b970*/  IMAD.MOV R20, RZ, RZ, -R21 ;  /* 0x000000ffff147224 */ /* 0x000fe200078e0a15 */
[----:B------:R-:W-:Y:S01]  /*b980*/  LOP3.LUT R56, R56, R57, RZ, 0x3c, !PT ;  /* 0x0000003938387212 */ /* 0x000fe200078e3cff */
[--C-:B------:R-:W-:Y:S01]  /*b990*/  IMAD.X R65, RZ, RZ, R33.reuse, P6 ;  /* 0x000000ffff417224 */ /* 0x100fe200030e0621 */
[----:B------:R-:W-:Y:S01]  /*b9a0*/  LOP3.LUT R4, R5, R32, RZ, 0x3c, !PT ;  /* 0x0000002005047212 */ /* 0x000fe200078e3cff */
[--C-:B------:R-:W-:Y:S01]  /*b9b0*/  IMAD.X R61, RZ, RZ, R33.reuse, P5 ;  /* 0x000000ffff3d7224 */ /* 0x100fe200028e0621 */
[----:B------:R-:W-:Y:S01]  /*b9c0*/  LOP3.LUT R8, R8, R11, RZ, 0x3c, !PT ;  /* 0x0000000b08087212 */ /* 0x000fe200078e3cff */
[--C-:B------:R-:W-:Y:S01]  /*b9d0*/  IMAD.X R57, RZ, RZ, R33.reuse, P4 ;  /* 0x000000ffff397224 */ /* 0x100fe200020e0621 */
[----:B------:R-:W5:Y:S01]  /*b9e0*/  LD.E.128 R48, desc[UR60][R48.64] ;  /* 0x0000003c30307980 */ /* 0x000f62000c101d00 */
[----:B------:R-:W-:-:S02]  /*b9f0*/  IMAD.MOV.U32 R5, RZ, RZ, R33 ;  /* 0x000000ffff057224 */ /* 0x000fc400078e0021 */
[----:B------:R-:W-:Y:S01]  /*ba00*/  IMAD.IADD R3, R3, 0x1, R45 ;  /* 0x0000000103037824 */ /* 0x000fe200078e022d */
[----:B------:R-:W5:Y:S01]  /*ba10*/  LD.E.128 R8, desc[UR60][R8.64] ;  /* 0x0000003c08087980 */ /* 0x000f62000c101d00 */
[----:B------:R-:W-:Y:S02]  /*ba20*/  IMAD R0, R0, UR4, RZ ;  /* 0x0000000400007c24 */ /* 0x000fe4000f8e02ff */
[----:B------:R-:W-:Y:S01]  /*ba30*/  IMAD R45, R47, R20, R40 ;  /* 0x000000142f2d7224 */ /* 0x000fe200078e0228 */
[----:B------:R-:W5:Y:S01]  /*ba40*/  LD.E.128 R4, desc[UR60][R4.64] ;  /* 0x0000003c04047980 */ /* 0x000f62000c101d00 */
[----:B------:R-:W-:-:S03]  /*ba50*/  IMAD R47, R21, UR5, R0 ;  /* 0x00000005152f7c24 */ /* 0x000fc6000f8e0200 */
[----:B------:R-:W5:Y:S01]  /*ba60*/  LD.E.128 R32, desc[UR60][R34.64] ;  /* 0x0000003c22207980 */ /* 0x000f62000c101d00 */
[----:B------:R-:W-:-:S03]  /*ba70*/  SHF.R.S32.HI R0, RZ, 0x1f, R45 ;  /* 0x0000001fff007819 */ /* 0x000fc6000001142d */
[----:B------:R-:W5:Y:S01]  /*ba80*/  LD.E.128 R64, desc[UR60][R64.64] ;  /* 0x0000003c40407980 */ /* 0x000f62000c101d00 */
[----:B------:R-:W-:Y:S01]  /*ba90*/  IMAD.WIDE.U32 R2, R21, UR4, R2 ;  /* 0x0000000415027c25 */ /* 0x000fe2000f8e0002 */
[----:B------:R-:W-:Y:S02]  /*baa0*/  ULDC.64 UR4, c[0x0][0xad8] ;  /* 0x0002b60000047ab9 */ /* 0x000fe40000000a00 */
[----:B------:R-:W5:Y:S04]  /*bab0*/  LD.E.128 R60, desc[UR60][R60.64] ;  /* 0x0000003c3c3c7980 */ /* 0x000f68000c101d00 */
[----:B------:R-:W5:Y:S01]  /*bac0*/  LD.E.128 R56, desc[UR60][R56.64] ;  /* 0x0000003c38387980 */ /* 0x000f62000c101d00 */
[----:B------:R-:W-:Y:S01]  /*bad0*/  @!PT LDS RZ, [RZ] ;  /* 0x00000000fffff984 */ /* 0x000fe20000000800 */
[----:B------:R-:W-:Y:S01]  /*bae0*/  @!PT LDS RZ, [RZ] ;  /* 0x00000000fffff984 */ /* 0x000fe20000000800 */
[----:B------:R-:W-:Y:S01]  /*baf0*/  @!PT LDS RZ, [RZ] ;  /* 0x00000000fffff984 */ /* 0x000fe20000000800 */
[----:B------:R-:W-:Y:S01]  /*bb00*/  @!PT LDS RZ, [RZ] ;  /* 0x00000000fffff984 */ /* 0x000fe20000000800 */
[----:B------:R1:W-:Y:S06]  /*bb10*/  MEMBAR.ALL.CTA ;  /* 0x0000000000007992 */ /* 0x0003ec0000008000 */
[----:B-1----:R-:W1:Y:S01]  /*bb20*/  FENCE.VIEW.ASYNC.S ;  /* 0x00000000000073c6 */ /* 0x002e620000000000 */
[----:B------:R-:W-:-:S02]  /*bb30*/  IMAD.IADD R3, R3, 0x1, R47 ;  /* 0x0000000103037824 */ /* 0x000fc400078e022f */
[----:B------:R-:W-:Y:S02]  /*bb40*/  IMAD R20, R0, UR4, RZ ;  /* 0x0000000400147c24 */ /* 0x000fe4000f8e02ff */
[----:B------:R-:W-:Y:S02]  /*bb50*/  IMAD R68, R207, 0x80, R209 ;  /* 0x00000080cf447824 */ /* 0x000fe400078e02d1 */
[C---:B------:R-:W-:Y:S02]  /*bb60*/  IMAD R21, R45.reuse, UR5, R20 ;  /* 0x000000052d157c24 */ /* 0x040fe4000f8e0214 */
[----:B------:R-:W-:Y:S01]  /*bb70*/  IMAD.WIDE.U32 R2, R45, UR4, R2 ;  /* 0x000000042d027c25 */ /* 0x000fe2000f8e0002 */
[C---:B------:R-:W-:Y:S01]  /*bb80*/  ISETP.GE.AND P2, PT, R68.reuse, R71, PT ;  /* 0x000000474400720c */ /* 0x040fe20003f46270 */
[----:B------:R-:W-:Y:S02]  /*bb90*/  ULDC.64 UR4, c[0x0][0xa80] ;  /* 0x0002a00000047ab9 */ /* 0x000fe40000000a00 */
[----:B------:R-:W-:Y:S01]  /*bba0*/  VIADD R0, R68, 0x20 ;  /* 0x0000002044007836 */ /* 0x000fe20000000000 */
[----:B------:R-:W-:Y:S01]  /*bbb0*/  LEA R40, P3, R2, UR4, 0x1 ;  /* 0x0000000402287c11 */ /* 0x000fe2000f8608ff */
[----:B------:R-:W-:-:S02]  /*bbc0*/  IMAD.IADD R3, R3, 0x1, R21 ;  /* 0x0000000103037824 */ /* 0x000fc400078e0215 */
[----:B0-----:R-:W-:Y:S01]  /*bbd0*/  VIADD R46, R46, 0x36820 ;  /* 0x000368202e2e7836 */ /* 0x001fe20000000000 */
[-C--:B------:R-:W-:Y:S01]  /*bbe0*/  ISETP.GE.AND P1, PT, R0, R71.reuse, PT ;  /* 0x000000470000720c */ /* 0x080fe20003f26270 */
[----:B------:R-:W-:Y:S01]  /*bbf0*/  VIADD R0, R68, 0x40 ;  /* 0x0000004044007836 */ /* 0x000fe20000000000 */
[----:B------:R-:W-:Y:S02]  /*bc00*/  LEA.HI.X R47, R2, UR5, R3, 0x1, P3 ;  /* 0x00000005022f7c11 */ /* 0x000fe400098f0c03 */
[----:B------:R-:W-:Y:S01]  /*bc10*/  PRMT R46, RZ, 0x654, R46 ;  /* 0x00000654ff2e7816 */ /* 0x000fe2000000002e */
[----:B-1----:R0:W1:Y:S01]  /*bc20*/  SHFL.IDX PT, R44, R40, RZ, 0x181f ;  /* 0x00181fff282c7589 */ /* 0x00206200000e0000 */
[----:B------:R-:W-:Y:S01]  /*bc30*/  ISETP.GE.AND P0, PT, R0, R71, PT ;  /* 0x000000470000720c */ /* 0x000fe20003f06270 */
[----:B------:R-:W-:Y:S01]  /*bc40*/  BSSY B1, `(.L_x_401) ;  /* 0x0000011000017945 */ /* 0x000fe20003800000 */
[----:B------:R0:W-:Y:S01]  /*bc50*/  SYNCS.ARRIVE.TRANS64.RED.A1T0 RZ, [R46+URZ], RZ ;  /* 0x000000ff2eff79a7 */ /* 0x0001e2000810043f */
[----:B------:R0:W2:Y:S02]  /*bc60*/  SHFL.IDX PT, R0, R47, RZ, 0x181f ;  /* 0x00181fff2f007589 */ /* 0x0000a400000e0000 */
[----:B------:R-:W-:Y:S08]  /*bc70*/  @P2 BRA `(.L_x_402) ;  /* 0x0000000000342947 */ /* 0x000ff00003800000 */
[----:B------:R-:W-:Y:S02]  /*bc80*/  ULDC UR4, c[0x0][0xac8] ;  /* 0x0002b20000047ab9 */ /* 0x000fe40000000800 */
[----:B------:R-:W-:Y:S02]  /*bc90*/  ISETP.GE.AND P4, PT, R18, UR4, PT ;  /* 0x0000000412007c0c */ /* 0x000fe4000bf86270 */
[----:B------:R-:W-:Y:S02]  /*bca0*/  ISETP.GE.AND P3, PT, R19, UR4, PT ;  /* 0x0000000413007c0c */ /* 0x000fe4000bf66270 */
[----:B------:R-:W-:-:S09]  /*bcb0*/  ISETP.GE.AND P2, PT, R23, UR4, PT ;  /* 0x0000000417007c0c */ /* 0x000fd2000bf46270 */
[CC--:B-1----:R-:W-:Y:S02]  /*bcc0*/  @!P4 LEA R2, P6, R18.reuse, R44.reuse, 0x1 ;  /* 0x0000002c1202c211 */ /* 0x0c2fe400078c08ff */
[----:B------:R-:W-:Y:S02]  /*bcd0*/  @!P3 LEA R20, P5, R19, R44, 0x1 ;  /* 0x0000002c1314b211 */ /* 0x000fe400078a08ff */
[----:B--2---:R-:W-:Y:S02]  /*bce0*/  @!P4 LEA.HI.X R3, R18, R0, R219, 0x1, P6 ;  /* 0x000000001203c211 */ /* 0x004fe400030f0cdb */
[----:B------:R-:W-:Y:S02]  /*bcf0*/  @!P2 LEA R44, P6, R23, R44, 0x1 ;  /* 0x0000002c172ca211 */ /* 0x000fe400078c08ff */
[-C--:B------:R-:W-:Y:S01]  /*bd00*/  @!P3 LEA.HI.X R21, R19, R0.reuse, R218, 0x1, P5 ;  /* 0x000000001315b211 */ /* 0x080fe200028f0cda */
[----:B-----5:R3:W-:Y:S01]  /*bd10*/  @!P4 ST.E.128 desc[UR60][R2.64], R4 ;  /* 0x000000040200c985 */ /* 0x0207e2000c101d3c */
[----:B------:R-:W-:-:S03]  /*bd20*/  @!P2 LEA.HI.X R45, R23, R0, R217, 0x1, P6 ;  /* 0x00000000172da211 */ /* 0x000fc600030f0cd9 */
[----:B------:R3:W-:Y:S04]  /*bd30*/  @!P3 ST.E.128 desc[UR60][R20.64], R52 ;  /* 0x000000341400b985 */ /* 0x0007e8000c101d3c */
[----:B------:R3:W-:Y:S02]  /*bd40*/  @!P2 ST.E.128 desc[UR60][R44.64], R64 ;  /* 0x000000402c00a985 */ /* 0x0007e4000c101d3c */
.L_x_402:
[----:B------:R-:W-:Y:S05]  /*bd50*/  BSYNC B1 ;  /* 0x0000000000017941 */ /* 0x000fea0003800000 */
.L_x_401:
[----:B--2---:R2:W4:Y:S01]  /*bd60*/  SHFL.IDX PT, R0, R47, 0x1, 0x181f ;  /* 0x00381f002f007f89 */ /* 0x00452200000e0000 */
[----:B------:R-:W-:Y:S03]  /*bd70*/  BSSY B1, `(.L_x_403) ;  /* 0x0000010000017945 */ /* 0x000fe60003800000 */
[----:B---3-5:R2:W3:Y:S01]  /*bd80*/  SHFL.IDX PT, R6, R40, 0x1, 0x181f ;  /* 0x00381f0028067f89 */ /* 0x0284e200000e0000 */
[----:B------:R-:W-:Y:S05]  /*bd90*/  @P1 BRA `(.L_x_404) ;  /* 0x0000000000341947 */ /* 0x000fea0003800000 */
[----:B------:R-:W-:Y:S02]  /*bda0*/  ULDC UR4, c[0x0][0xac8] ;  /* 0x0002b20000047ab9 */ /* 0x000fe40000000800 */
[----:B------:R-:W-:Y:S02]  /*bdb0*/  ISETP.GE.AND P4, PT, R18, UR4, PT ;  /* 0x0000000412007c0c */ /* 0x000fe4000bf86270 */
[----:B------:R-:W-:Y:S02]  /*bdc0*/  ISETP.GE.AND P5, PT, R19, UR4, PT ;  /* 0x0000000413007c0c */ /* 0x000fe4000bfa6270 */
[----:B------:R-:W-:-:S09]  /*bdd0*/  ISETP.GE.AND P6, PT, R23, UR4, PT ;  /* 0x0000000417007c0c */ /* 0x000fd2000bfc6270 */
[CC--:B---3--:R-:W-:Y:S02]  /*bde0*/  @!P4 LEA R2, P1, R18.reuse, R6.reuse, 0x1 ;  /* 0x000000061202c211 */ /* 0x0c8fe400078208ff */
[-C--:B------:R-:W-:Y:S02]  /*bdf0*/  @!P5 LEA R4, P2, R19, R6.reuse, 0x1 ;  /* 0x000000061304d211 */ /* 0x080fe400078408ff */
[----:B------:R-:W-:Y:S02]  /*be00*/  @!P6 LEA R6, P3, R23, R6, 0x1 ;  /* 0x000000061706e211 */ /* 0x000fe400078608ff */
[-C--:B----4-:R-:W-:Y:S02]  /*be10*/  @!P4 LEA.HI.X R3, R18, R0.reuse, R219, 0x1, P1 ;  /* 0x000000001203c211 */ /* 0x090fe400008f0cdb */
[-C--:B------:R-:W-:Y:S02]  /*be20*/  @!P5 LEA.HI.X R5, R19, R0.reuse, R218, 0x1, P2 ;  /* 0x000000001305d211 */ /* 0x080fe400010f0cda */
[----:B------:R-:W-:Y:S01]  /*be30*/  @!P6 LEA.HI.X R7, R23, R0, R217, 0x1, P3 ;  /* 0x000000001707e211 */ /* 0x000fe200018f0cd9 */
[----:B------:R3:W-:Y:S04]  /*be40*/  @!P4 ST.E.128 desc[UR60][R2.64], R8 ;  /* 0x000000080200c985 */ /* 0x0007e8000c101d3c */
[----:B------:R3:W-:Y:S04]  /*be50*/  @!P5 ST.E.128 desc[UR60][R4.64], R36 ;  /* 0x000000240400d985 */ /* 0x0007e8000c101d3c */
[----:B------:R3:W-:Y:S02]  /*be60*/  @!P6 ST.E.128 desc[UR60][R6.64], R60 ;  /* 0x0000003c0600e985 */ /* 0x0007e4000c101d3c */
.L_x_404:
[----:B------:R-:W-:Y:S05]  /*be70*/  BSYNC B1 ;  /* 0x0000000000017941 */ /* 0x000fea0003800000 */
.L_x_403:
[----:B----4-:R4:W0:Y:S01]  /*be80*/  SHFL.IDX PT, R0, R47, 0x2, 0x181f ;  /* 0x00581f002f007f89 */ /* 0x01082200000e0000 */
[----:B------:R-:W-:Y:S03]  /*be90*/  BSSY B1, `(.L_x_405) ;  /* 0x0000010000017945 */ /* 0x000fe60003800000 */
[----:B---3--:R4:W3:Y:S01]  /*bea0*/  SHFL.IDX PT, R6, R40, 0x2, 0x181f ;  /* 0x00581f0028067f89 */ /* 0x0088e200000e0000 */
        /* <DEDUP_REMOVED lines=8> */
[-C--:B0-----:R-:W-:Y:S02]  /*bf30*/  @!P3 LEA.HI.X R3, R18, R0.reuse, R219, 0x1, P0 ;  /* 0x000000001203b211 */ /* 0x081fe400000f0cdb */
[-C--:B------:R-:W-:Y:S02]  /*bf40*/  @!P4 LEA.HI.X R5, R19, R0.reuse, R218, 0x1, P1 ;  /* 0x000000001305c211 */ /* 0x080fe400008f0cda */
[----:B------:R-:W-:Y:S01]  /*bf50*/  @!P5 LEA.HI.X R7, R23, R0, R217, 0x1, P2 ;  /* 0x000000001707d211 */ /* 0x000fe200010f0cd9 */
[----:B------:R0:W-:Y:S04]  /*bf60*/  @!P3 ST.E.128 desc[UR60][R2.64], R12 ;  /* 0x0000000c0200b985 */ /* 0x0001e8000c101d3c */
[----:B------:R0:W-:Y:S04]  /*bf70*/  @!P4 ST.E.128 desc[UR60][R4.64], R28 ;  /* 0x0000001c0400c985 */ /* 0x0001e8000c101d3c */
[----:B------:R0:W-:Y:S02]  /*bf80*/  @!P5 ST.E.128 desc[UR60][R6.64], R56 ;  /* 0x000000380600d985 */ /* 0x0001e4000c101d3c */
.L_x_406:
[----:B------:R-:W-:Y:S05]  /*bf90*/  BSYNC B1 ;  /* 0x0000000000017941 */ /* 0x000fea0003800000 */
.L_x_405:
[----:B0-----:R-:W-:Y:S01]  /*bfa0*/  VIADD R0, R68, 0x60 ;  /* 0x0000006044007836 */ /* 0x001fe20000000000 */
[----:B---3--:R0:W3:Y:S04]  /*bfb0*/  SHFL.IDX PT, R6, R47, 0x3, 0x181f ;  /* 0x00781f002f067f89 */ /* 0x0080e800000e0000 */
[----:B------:R-:W-:Y:S01]  /*bfc0*/  ISETP.GE.AND P0, PT, R0, R71, PT ;  /* 0x000000470000720c */ /* 0x000fe20003f06270 */
[----:B--2-4-:R-:W2:-:S12]  /*bfd0*/  SHFL.IDX PT, R40, R40, 0x3, 0x181f ;  /* 0x00781f0028287f89 */ /* 0x014e9800000e0000 */
[----:B0-----:R-:W-:Y:S05]  /*bfe0*/  @P0 BRA `(.L_x_407) ;  /* 0x0000000c002c0947 */ /* 0x001fea0003800000 */
[----:B------:R-:W-:Y:S02]  /*bff0*/  ULDC UR4, c[0x0][0xac8] ;  /* 0x0002b20000047ab9 */ /* 0x000fe40000000800 */
[----:B------:R-:W-:Y:S02]  /*c000*/  ISETP.GE.AND P2, PT, R18, UR4, PT ;  /* 0x0000000412007c0c */ /* 0x000fe4000bf46270 */
[----:B------:R-:W-:-:S11]  /*c010*/  ISETP.GE.AND P3, PT, R19, UR4, PT ;  /* 0x0000000413007c0c */ /* 0x000fd6000bf66270 */
[CC--:B--2---:R-:W-:Y:S02]  /*c020*/  @!P2 LEA R2, P0, R18.reuse, R40.reuse, 0x1 ;  /* 0x000000281202a211 */ /* 0x0c4fe400078008ff */
[C---:B------:R-:W-:Y:S02]  /*c030*/  @!P3 LEA R4, P1, R19.reuse, R40, 0x1 ;  /* 0x000000281304b211 */ /* 0x040fe400078208ff */
[-C--:B---3--:R-:W-:Y:S02]  /*c040*/  @!P2 LEA.HI.X R3, R18, R6.reuse, R219, 0x1, P0 ;  /* 0x000000061203a211 */ /* 0x088fe400000f0cdb */
[----:B------:R-:W-:Y:S02]  /*c050*/  @!P3 LEA.HI.X R5, R19, R6, R218, 0x1, P1 ;  /* 0x000000061305b211 */ /* 0x000fe400008f0cda */
[----:B------:R-:W-:Y:S01]  /*c060*/  ISETP.GE.AND P0, PT, R23, UR4, PT ;  /* 0x0000000417007c0c */ /* 0x000fe2000bf06270 */
[----:B------:R0:W-:Y:S04]  /*c070*/  @!P2 ST.E.128 desc[UR60][R2.64], R24 ;  /* 0x000000180200a985 */ /* 0x0001e8000c101d3c */
[----:B------:R0:W-:Y:S08]  /*c080*/  @!P3 ST.E.128 desc[UR60][R4.64], R32 ;  /* 0x000000200400b985 */ /* 0x0001f0000c101d3c */
[----:B------:R-:W-:Y:S05]  /*c090*/  @P0 BRA `(.L_x_407) ;  /* 0x0000000c00000947 */ /* 0x000fea0003800000 */
[----:B0-----:R-:W-:-:S04]  /*c0a0*/  LEA R2, P0, R23, R40, 0x1 ;  /* 0x0000002817027211 */ /* 0x001fc800078008ff */
[----:B------:R-:W-:-:S05]  /*c0b0*/  LEA.HI.X R3, R23, R6, R217, 0x1, P0 ;  /* 0x0000000617037211 */ /* 0x000fca00000f0cd9 */
[----:B------:R4:W-:Y:S01]  /*c0c0*/  ST.E.128 desc[UR60][R2.64], R48 ;  /* 0x0000003002007985 */ /* 0x0009e2000c101d3c */
[----:B------:R-:W-:Y:S05]  /*c0d0*/  BRA `(.L_x_407) ;  /* 0x0000000800f07947 */ /* 0x000fea0003800000 */
.L_x_399:
[----:B------:R-:W2:Y:S01]  /*c0e0*/  LDC.64 R4, c[0x0][0xc00] ;  /* 0x00030000ff047b82 */ /* 0x000ea20000000a00 */
[----:B------:R-:W-:Y:S01]  /*c0f0*/  ULDC.64 UR4, c[0x0][0xc08] ;  /* 0x0003020000047ab9 */ /* 0x000fe20000000a00 */
[----:B------:R-:W-:-:S06]  /*c100*/  IMAD.MOV.U32 R6, RZ, RZ, RZ ;  /* 0x000000ffff067224 */ /* 0x000fcc00078e00ff */
[----:B------:R-:W3:Y:S01]  /*c110*/  LDC.64 R2, c[0x0][0xc00] ;  /* 0x00030000ff027b82 */ /* 0x000ee20000000a00 */
[----:B------:R-:W-:-:S04]  /*c120*/  ISETP.NE.U32.AND P1, PT, RZ, UR4, PT ;  /* 0x00000004ff007c0c */ /* 0x000fc8000bf25070 */
[----:B------:R-:W-:-:S03]  /*c130*/  ISETP.NE.AND.EX P1, PT, RZ, UR5, PT, P1 ;  /* 0x00000005ff007c0c */ /* 0x000fc6000bf25310 */
[----:B------:R-:W4:Y:S01]  /*c140*/  LDC R25, c[0x0][0xbe8] ;  /* 0x0002fa00ff197b82 */ /* 0x000f220000000800 */
[----:B--2---:R-:W-:-:S04]  /*c150*/  ISETP.NE.U32.AND P0, PT, R4, RZ, PT ;  /* 0x000000ff0400720c */ /* 0x004fc80003f05070 */
[----:B------:R-:W-:Y:S01]  /*c160*/  ISETP.NE.AND.EX P0, PT, R5, RZ, PT, P0 ;  /* 0x000000ff0500720c */ /* 0x000fe20003f05300 */
[----:B---3--:R-:W-:-:S04]  /*c170*/  IMAD.WIDE R4, R204, 0x4, R2 ;  /* 0x00000004cc047825 */ /* 0x008fc800078e0202 */
[----:B------:R-:W2:Y:S01]  /*c180*/  @P1 LDC.64 R2, c[0x0][0xc08] ;  /* 0x00030200ff021b82 */ /* 0x000ea20000000a00 */
[----:B------:R-:W-:Y:S02]  /*c190*/  ULDC UR4, c[0x0][0xa88] ;  /* 0x0002a20000047ab9 */ /* 0x000fe40000000800 */
[----:B------:R-:W-:-:S05]  /*c1a0*/  IMAD.U32 R0, RZ, RZ, UR4 ;  /* 0x00000004ff007e24 */ /* 0x000fca000f8e00ff */
[----:B------:R3:W5:Y:S01]  /*c1b0*/  @P0 LDG.E R6, desc[UR60][R4.64] ;  /* 0x0000003c04060981 */ /* 0x000762000c1e1900 */
[----:B--2---:R-:W-:-:S05]  /*c1c0*/  @P1 IMAD.WIDE R2, R204, 0x4, R2 ;  /* 0x00000004cc021825 */ /* 0x004fca00078e0202 */
[----:B------:R3:W5:Y:S01]  /*c1d0*/  @P1 LDG.E R0, desc[UR60][R2.64] ;  /* 0x0000003c02001981 */ /* 0x000762000c1e1900 */
[----:B----4-:R-:W-:Y:S02]  /*c1e0*/  ISETP.NE.AND P2, PT, R25, 0x1, PT ;  /* 0x000000011900780c */ /* 0x010fe40003f45270 */
[----:B------:R-:W-:-:S11]  /*c1f0*/  ISETP.GE.AND P3, PT, R220, 0x80, PT ;  /* 0x00000080dc00780c */ /* 0x000fd60003f66270 */
[----:B------:R-:W2:Y:S08]  /*c200*/  @P2 LDC R12, c[0x0][0xbec] ;  /* 0x0002fb00ff0c2b82 */ /* 0x000eb00000000800 */
[----:B------:R-:W4:Y:S01]  /*c210*/  @P2 LDC R27, c[0x0][0xbf0] ;  /* 0x0002fc00ff1b2b82 */ /* 0x000f220000000800 */
[----:B---3--:R-:W-:Y:S05]  /*c220*/  @P1 BRA `(.L_x_408) ;  /* 0x0000000000101947 */ /* 0x008fea0003800000 */
[----:B------:R-:W-:Y:S05]  /*c230*/  @!P0 BRA `(.L_x_408) ;  /* 0x00000000000c8947 */ /* 0x000fea0003800000 */
[----:B------:R-:W3:Y:S04]  /*c240*/  LDG.E R3, desc[UR60][R4.64] ;  /* 0x0000003c04037981 */ /* 0x000ee8000c1e1900 */
[----:B-----5:R-:W3:Y:S02]  /*c250*/  LDG.E R0, desc[UR60][R4.64+0x4] ;  /* 0x0000043c04007981 */ /* 0x020ee4000c1e1900 */
[----:B---3--:R-:W-:-:S07]  /*c260*/  IMAD.IADD R0, R0, 0x1, -R3 ;  /* 0x0000000100007824 */ /* 0x008fce00078e0a03 */
.L_x_408:
[----:B------:R-:W-:Y:S01]  /*c270*/  BSSY B1, `(.L_x_409) ;  /* 0x000002e000017945 */ /* 0x000fe20003800000 */
[----:B------:R-:W-:Y:S02]  /*c280*/  SHF.R.S32.HI R10, RZ, 0x1f, R206 ;  /* 0x0000001fff0a7819 */ /* 0x000fe400000114ce */
[----:B------:R-:W-:Y:S02]  /*c290*/  SEL R13, R204, RZ, !P0 ;  /* 0x000000ffcc0d7207 */ /* 0x000fe40004000000 */
[----:B------:R-:W-:Y:S02]  /*c2a0*/  SEL R208, R208, RZ, !P0 ;  /* 0x000000ffd0d07207 */ /* 0x000fe40004000000 */
[----:B-----5:R-:W-:Y:S01]  /*c2b0*/  SHF.R.S32.HI R11, RZ, 0x1f, R6 ;  /* 0x0000001fff0b7819 */ /* 0x020fe20000011406 */
[----:B------:R-:W-:Y:S06]  /*c2c0*/  @P3 BRA `(.L_x_410) ;  /* 0x0000000000a03947 */ /* 0x000fec0003800000 */
[----:B------:R-:W3:Y:S01]  /*c2d0*/  S2R R2, SR_TID.X ;  /* 0x0000000000027919 */ /* 0x000ee20000002100 */
[----:B------:R-:W5:Y:S02]  /*c2e0*/  LDC R9, c[0x0][0xbe8] ;  /* 0x0002fa00ff097b82 */ /* 0x000f640000000800 */
[----:B-----5:R-:W-:Y:S02]  /*c2f0*/  IMAD R3, R0, R9, RZ ;  /* 0x0000000900037224 */ /* 0x020fe400078e02ff */
[----:B---3--:R-:W-:-:S04]  /*c300*/  IMAD R2, R207, 0x80, R2 ;  /* 0x00000080cf027824 */ /* 0x008fc800078e0202 */
[----:B------:R-:W-:-:S05]  /*c310*/  VIADD R8, R2, 0xffffff80 ;  /* 0xffffff8002087836 */ /* 0x000fca0000000000 */
[----:B------:R-:W-:-:S13]  /*c320*/  ISETP.GE.AND P0, PT, R8, R3, PT ;  /* 0x000000030800720c */ /* 0x000fda0003f06270 */
[----:B------:R-:W-:Y:S05]  /*c330*/  @P0 BRA `(.L_x_410) ;  /* 0x0000000000840947 */ /* 0x000fea0003800000 */
[----:B------:R-:W-:Y:S01]  /*c340*/  ISETP.NE.AND P0, PT, R9, 0x1, PT ;  /* 0x000000010900780c */ /* 0x000fe20003f05270 */
[----:B------:R-:W-:Y:S01]  /*c350*/  ULDC.64 UR4, c[0x0][0xb90] ;  /* 0x0002e40000047ab9 */ /* 0x000fe20000000a00 */
[----:B------:R-:W-:Y:S02]  /*c360*/  IMAD.MOV.U32 R2, RZ, RZ, R6 ;  /* 0x000000ffff027224 */ /* 0x000fe400078e0006 */
[----:B------:R-:W-:Y:S02]  /*c370*/  IMAD R7, R10, UR4, RZ ;  /* 0x000000040a077c24 */ /* 0x000fe4000f8e02ff */
[----:B------:R-:W-:Y:S02]  /*c380*/  IMAD.MOV.U32 R3, RZ, RZ, R11 ;  /* 0x000000ffff037224 */ /* 0x000fe400078e000b */
[----:B------:R-:W-:Y:S02]  /*c390*/  IMAD.MOV.U32 R5, RZ, RZ, R8 ;  /* 0x000000ffff057224 */ /* 0x000fe400078e0008 */
[----:B------:R-:W-:-:S03]  /*c3a0*/  IMAD.WIDE.U32 R2, R206, UR4, R2 ;  /* 0x00000004ce027c25 */ /* 0x000fc6000f8e0002 */
[----:B------:R-:W3:Y:S01]  /*c3b0*/  @P0 LDC R15, c[0x0][0xbec] ;  /* 0x0002fb00ff0f0b82 */ /* 0x000ee20000000800 */
[----:B------:R-:W-:Y:S01]  /*c3c0*/  IMAD R7, R206, UR5, R7 ;  /* 0x00000005ce077c24 */ /* 0x000fe2000f8e0207 */
[----:B------:R-:W-:-:S03]  /*c3d0*/  ULDC.64 UR4, c[0x0][0xb98] ;  /* 0x0002e60000047ab9 */ /* 0x000fc60000000a00 */
[----:B------:R-:W-:-:S03]  /*c3e0*/  IMAD.IADD R3, R3, 0x1, R7 ;  /* 0x0000000103037824 */ /* 0x000fc600078e0207 */
[----:B------:R-:W5:Y:S01]  /*c3f0*/  @P0 LDC R21, c[0x0][0xbf0] ;  /* 0x0002fc00ff150b82 */ /* 0x000f620000000800 */
[----:B------:R-:W-:-:S04]  /*c400*/  IMAD.WIDE.U32 R2, R13, UR4, R2 ;  /* 0x000000040d027c25 */ /* 0x000fc8000f8e0002 */
[----:B---3--:R-:W-:-:S05]  /*c410*/  @P0 IMAD.HI.U32 R4, R8, R15, RZ ;  /* 0x0000000f08040227 */ /* 0x008fca00078e00ff */
[----:B-----5:R-:W-:Y:S01]  /*c420*/  @P0 SHF.R.U32.HI R5, RZ, R21, R4 ;  /* 0x00000015ff050219 */ /* 0x020fe20000011604 */
[----:B------:R-:W-:-:S03]  /*c430*/  IMAD R4, R208, UR4, RZ ;  /* 0x00000004d0047c24 */ /* 0x000fc6000f8e02ff */
[----:B------:R-:W-:Y:S01]  /*c440*/  IADD3 R2, P0, R5, R2, RZ ;  /* 0x0000000205027210 */ /* 0x000fe20007f1e0ff */
[----:B------:R-:W-:-:S04]  /*c450*/  IMAD.MOV R7, RZ, RZ, -R5 ;  /* 0x000000ffff077224 */ /* 0x000fc800078e0a05 */
[----:B------:R-:W-:Y:S01]  /*c460*/  IMAD R7, R9, R7, R8 ;  /* 0x0000000709077224 */ /* 0x000fe200078e0208 */
[----:B------:R-:W-:Y:S01]  /*c470*/  SHF.R.S32.HI R9, RZ, 0x1f, R5 ;  /* 0x0000001fff097819 */ /* 0x000fe20000011405 */
[----:B------:R-:W-:Y:S01]  /*c480*/  IMAD R8, R13, UR5, R4 ;  /* 0x000000050d087c24 */ /* 0x000fe2000f8e0204 */
[----:B------:R-:W-:Y:S02]  /*c490*/  ULDC.64 UR4, c[0x0][0xb88] ;  /* 0x0002e20000047ab9 */ /* 0x000fe40000000a00 */
[----:B------:R-:W-:Y:S02]  /*c4a0*/  SHF.R.S32.HI R4, RZ, 0x1f, R7 ;  /* 0x0000001fff047819 */ /* 0x000fe40000011407 */
[----:B------:R-:W-:-:S03]  /*c4b0*/  IADD3.X R3, R9, R3, R8, P0, !PT ;  /* 0x0000000309037210 */ /* 0x000fc600007fe408 */
[----:B------:R-:W-:Y:S02]  /*c4c0*/  IMAD R4, R4, UR4, RZ ;  /* 0x0000000404047c24 */ /* 0x000fe4000f8e02ff */
[----:B------:R-:W-:-:S04]  /*c4d0*/  IMAD.WIDE.U32 R2, R7, UR4, R2 ;  /* 0x0000000407027c25 */ /* 0x000fc8000f8e0002 */
[----:B------:R-:W-:Y:S01]  /*c4e0*/  IMAD R5, R7, UR5, R4 ;  /* 0x0000000507057c24 */ /* 0x000fe2000f8e0204 */
[----:B------:R-:W-:Y:S02]  /*c4f0*/  ULDC.64 UR4, c[0x0][0xb50] ;  /* 0x0002d40000047ab9 */ /* 0x000fe40000000a00 */
[----:B------:R-:W-:Y:S01]  /*c500*/  LEA R4, P0, R2, UR4, 0x2 ;  /* 0x0000000402047c11 */ /* 0x000fe2000f8010ff */
[----:B------:R-:W-:-:S05]  /*c510*/  IMAD.IADD R3, R3, 0x1, R5 ;  /* 0x0000000103037824 */ /* 0x000fca00078e0205 */
[----:B------:R-:W-:Y:S01]  /*c520*/  LEA.HI.X R5, R2, UR5, R3, 0x2, P0 ;  /* 0x0000000502057c11 */ /* 0x000fe200080f1403 */
[----:B------:R-:W-:-:S05]  /*c530*/  IMAD.MOV.U32 R3, RZ, RZ, -0x800000 ;  /* 0xff800000ff037424 */ /* 0x000fca00078e00ff */
[----:B------:R3:W-:Y:S02]  /*c540*/  STG.E desc[UR60][R4.64], R3 ;  /* 0x0000000304007986 */ /* 0x0007e4000c10193c */
.L_x_410:
[----:B------:R-:W-:Y:S05]  /*c550*/  BSYNC B1 ;  /* 0x0000000000017941 */ /* 0x000fea0003800000 */
.L_x_409:
[----:B------:R-:W-:Y:S01]  /*c560*/  ULDC.64 UR4, c[0x0][0xaa0] ;  /* 0x0002a80000047ab9 */ /* 0x000fe20000000a00 */
[----:B---3--:R-:W-:Y:S01]  /*c570*/  IMAD R4, R205, 0x20, R209 ;  /* 0x00000020cd047824 */ /* 0x008fe200078e02d1 */
[----:B------:R-:W-:Y:S01]  /*c580*/  BSSY B1, `(.L_x_411) ;  /* 0x000003b000017945 */ /* 0x000fe20003800000 */
[----:B------:R-:W-:Y:S02]  /*c590*/  IMAD R3, R11, UR4, RZ ;  /* 0x000000040b037c24 */ /* 0x000fe4000f8e02ff */
[----:B------:R-:W-:Y:S02]  /*c5a0*/  IMAD R9, R207, 0x80, R4 ;  /* 0x00000080cf097824 */ /* 0x000fe400078e0204 */
[C---:B------:R-:W-:Y:S02]  /*c5b0*/  IMAD R5, R6.reuse, UR5, R3 ;  /* 0x0000000506057c24 */ /* 0x040fe4000f8e0203 */
[----:B------:R-:W-:Y:S01]  /*c5c0*/  IMAD.WIDE.U32 R2, R6, UR4, RZ ;  /* 0x0000000406027c25 */ /* 0x000fe2000f8e00ff */
[----:B------:R-:W-:-:S03]  /*c5d0*/  ULDC.64 UR4, c[0x0][0xae8] ;  /* 0x0002ba0000047ab9 */ /* 0x000fc60000000a00 */
[----:B------:R-:W-:Y:S02]  /*c5e0*/  IMAD.IADD R3, R3, 0x1, R5 ;  /* 0x0000000103037824 */ /* 0x000fe400078e0205 */
[----:B------:R-:W-:Y:S02]  /*c5f0*/  IMAD R7, R10, UR4, RZ ;  /* 0x000000040a077c24 */ /* 0x000fe4000f8e02ff */
[----:B--2---:R-:W-:-:S04]  /*c600*/  @P2 IMAD.HI.U32 R4, R9, R12, RZ ;  /* 0x0000000c09042227 */ /* 0x004fc800078e00ff */
[C---:B------:R-:W-:Y:S02]  /*c610*/  IMAD R7, R206.reuse, UR5, R7 ;  /* 0x00000005ce077c24 */ /* 0x040fe4000f8e0207 */
[----:B------:R-:W-:Y:S01]  /*c620*/  IMAD.WIDE.U32 R2, R206, UR4, R2 ;  /* 0x00000004ce027c25 */ /* 0x000fe2000f8e0002 */
[----:B------:R-:W-:-:S03]  /*c630*/  ULDC.64 UR4, c[0x0][0xaf0] ;  /* 0x0002bc0000047ab9 */ /* 0x000fc60000000a00 */
[----:B------:R-:W-:Y:S01]  /*c640*/  IMAD.MOV.U32 R5, RZ, RZ, R9 ;  /* 0x000000ffff057224 */ /* 0x000fe200078e0009 */
[----:B----4-:R-:W-:Y:S01]  /*c650*/  @P2 SHF.R.U32.HI R5, RZ, R27, R4 ;  /* 0x0000001bff052219 */ /* 0x010fe20000011604 */
[----:B------:R-:W-:Y:S02]  /*c660*/  IMAD R6, R208, UR4, RZ ;  /* 0x00000004d0067c24 */ /* 0x000fe4000f8e02ff */
[----:B------:R-:W-:Y:S01]  /*c670*/  IMAD.IADD R3, R3, 0x1, R7 ;  /* 0x0000000103037824 */ /* 0x000fe200078e0207 */
[----:B------:R-:W-:Y:S01]  /*c680*/  SHF.R.S32.HI R4, RZ, 0x1f, R5 ;  /* 0x0000001fff047819 */ /* 0x000fe20000011405 */
[C---:B------:R-:W-:Y:S02]  /*c690*/  IMAD R7, R13.reuse, UR5, R6 ;  /* 0x000000050d077c24 */ /* 0x040fe4000f8e0206 */
[----:B------:R-:W-:Y:S01]  /*c6a0*/  IMAD.WIDE.U32 R2, R13, UR4, R2 ;  /* 0x000000040d027c25 */ /* 0x000fe2000f8e0002 */
[----:B------:R-:W-:-:S03]  /*c6b0*/  ULDC.64 UR4, c[0x0][0xae0] ;  /* 0x0002b80000047ab9 */ /* 0x000fc60000000a00 */
[----:B------:R-:W-:Y:S02]  /*c6c0*/  IMAD.MOV R6, RZ, RZ, -R5 ;  /* 0x000000ffff067224 */ /* 0x000fe400078e0a05 */
[----:B------:R-:W-:Y:S02]  /*c6d0*/  IMAD.IADD R3, R3, 0x1, R7 ;  /* 0x0000000103037824 */ /* 0x000fe400078e0207 */
[----:B------:R-:W-:Y:S02]  /*c6e0*/  IMAD R4, R4, UR4, RZ ;  /* 0x0000000404047c24 */ /* 0x000fe4000f8e02ff */
[----:B------:R-:W-:Y:S02]  /*c6f0*/  IMAD R7, R25, R6, R9 ;  /* 0x0000000619077224 */ /* 0x000fe400078e0209 */
[C---:B------:R-:W-:Y:S02]  /*c700*/  IMAD R9, R5.reuse, UR5, R4 ;  /* 0x0000000505097c24 */ /* 0x040fe4000f8e0204 */
[----:B------:R-:W-:Y:S01]  /*c710*/  IMAD.WIDE.U32 R2, R5, UR4, R2 ;  /* 0x0000000405027c25 */ /* 0x000fe2000f8e0002 */
[----:B------:R-:W-:Y:S01]  /*c720*/  SHF.R.S32.HI R4, RZ, 0x1f, R7 ;  /* 0x0000001fff047819 */ /* 0x000fe20000011407 */
[----:B------:R-:W-:-:S02]  /*c730*/  ULDC.64 UR4, c[0x0][0xad8] ;  /* 0x0002b60000047ab9 */ /* 0x000fc40000000a00 */
[----:B------:R-:W-:Y:S02]  /*c740*/  IMAD.IADD R3, R3, 0x1, R9 ;  /* 0x0000000103037824 */ /* 0x000fe400078e0209 */
[----:B------:R-:W-:Y:S02]  /*c750*/  IMAD R4, R4, UR4, RZ ;  /* 0x0000000404047c24 */ /* 0x000fe4000f8e02ff */
[----:B------:R-:W-:Y:S02]  /*c760*/  IMAD R8, R207, 0x80, R209 ;  /* 0x00000080cf087824 */ /* 0x000fe400078e02d1 */
[----:B------:R-:W-:Y:S02]  /*c770*/  IMAD R25, R0, R25, RZ ;  /* 0x0000001900197224 */ /* 0x000fe400078e02ff */
[C---:B------:R-:W-:Y:S02]  /*c780*/  IMAD R5, R7.reuse, UR5, R4 ;  /* 0x0000000507057c24 */ /* 0x040fe4000f8e0204 */
[----:B------:R-:W-:Y:S01]  /*c790*/  IMAD.WIDE.U32 R2, R7, UR4, R2 ;  /* 0x0000000407027c25 */ /* 0x000fe2000f8e0002 */
[----:B------:R-:W-:Y:S01]  /*c7a0*/  ISETP.GE.AND P2, PT, R8, R25, PT ;  /* 0x000000190800720c */ /* 0x000fe20003f46270 */
[----:B------:R-:W-:-:S02]  /*c7b0*/  ULDC.64 UR4, c[0x0][0xa80] ;  /* 0x0002a00000047ab9 */ /* 0x000fc40000000a00 */
[----:B------:R-:W-:Y:S01]  /*c7c0*/  VIADD R0, R8, 0x20 ;  /* 0x0000002008007836 */ /* 0x000fe20000000000 */
[----:B------:R-:W-:Y:S01]  /*c7d0*/  LEA R4, P3, R2, UR4, 0x1 ;  /* 0x0000000402047c11 */ /* 0x000fe2000f8608ff */
[----:B------:R-:W-:-:S03]  /*c7e0*/  IMAD.IADD R3, R3, 0x1, R5 ;  /* 0x0000000103037824 */ /* 0x000fc600078e0205 */
[-C--:B------:R-:W-:Y:S01]  /*c7f0*/  ISETP.GE.AND P1, PT, R0, R25.reuse, PT ;  /* 0x000000190000720c */ /* 0x080fe20003f26270 */
[----:B------:R-:W-:Y:S01]  /*c800*/  VIADD R0, R8, 0x40 ;  /* 0x0000004008007836 */ /* 0x000fe20000000000 */
[----:B------:R-:W-:Y:S02]  /*c810*/  LEA.HI.X R5, R2, UR5, R3, 0x1, P3 ;  /* 0x0000000502057c11 */ /* 0x000fe400098f0c03 */
[----:B------:R2:W3:Y:S02]  /*c820*/  SHFL.IDX PT, R2, R4, RZ, 0x181f ;  /* 0x00181fff04027589 */ /* 0x0004e400000e0000 */
[----:B------:R-:W-:Y:S02]  /*c830*/  ISETP.GE.AND P0, PT, R0, R25, PT ;  /* 0x000000190000720c */ /* 0x000fe40003f06270 */
[----:B------:R2:W4:Y:S01]  /*c840*/  SHFL.IDX PT, R0, R5, RZ, 0x181f ;  /* 0x00181fff05007589 */ /* 0x00052200000e0000 */
[----:B------:R-:W-:Y:S10]  /*c850*/  @P2 BRA `(.L_x_412) ;  /* 0x0000000000342947 */ /* 0x000ff40003800000 */
[----:B------:R-:W-:Y:S02]  /*c860*/  ULDC UR4, c[0x0][0xac8] ;  /* 0x0002b20000047ab9 */ /* 0x000fe40000000800 */
[----:B------:R-:W-:Y:S02]  /*c870*/  ISETP.GE.AND P4, PT, R18, UR4, PT ;  /* 0x0000000412007c0c */ /* 0x000fe4000bf86270 */
[----:B------:R-:W-:Y:S02]  /*c880*/  ISETP.GE.AND P3, PT, R19, UR4, PT ;  /* 0x0000000413007c0c */ /* 0x000fe4000bf66270 */
[----:B------:R-:W-:-:S09]  /*c890*/  ISETP.GE.AND P2, PT, R23, UR4, PT ;  /* 0x0000000417007c0c */ /* 0x000fd2000bf46270 */
[CC--:B---3--:R-:W-:Y:S02]  /*c8a0*/  @!P4 LEA R6, P6, R18.reuse, R2.reuse, 0x1 ;  /* 0x000000021206c211 */ /* 0x0c8fe400078c08ff */
[----:B------:R-:W-:Y:S02]  /*c8b0*/  @!P3 LEA R10, P5, R19, R2, 0x1 ;  /* 0x00000002130ab211 */ /* 0x000fe400078a08ff */
[----:B----4-:R-:W-:Y:S02]  /*c8c0*/  @!P4 LEA.HI.X R7, R18, R0, R219, 0x1, P6 ;  /* 0x000000001207c211 */ /* 0x010fe400030f0cdb */
[----:B------:R-:W-:Y:S02]  /*c8d0*/  @!P2 LEA R2, P6, R23, R2, 0x1 ;  /* 0x000000021702a211 */ /* 0x000fe400078c08ff */
[-C--:B------:R-:W-:Y:S01]  /*c8e0*/  @!P3 LEA.HI.X R11, R19, R0.reuse, R218, 0x1, P5 ;  /* 0x00000000130bb211 */ /* 0x080fe200028f0cda */
[----:B------:R3:W-:Y:S01]  /*c8f0*/  @!P4 ST.E.128 desc[UR60][R6.64], RZ ;  /* 0x000000ff0600c985 */ /* 0x0007e2000c101d3c */
[----:B------:R-:W-:-:S03]  /*c900*/  @!P2 LEA.HI.X R3, R23, R0, R217, 0x1, P6 ;  /* 0x000000001703a211 */ /* 0x000fc600030f0cd9 */
[----:B------:R3:W-:Y:S04]  /*c910*/  @!P3 ST.E.128 desc[UR60][R10.64], RZ ;  /* 0x000000ff0a00b985 */ /* 0x0007e8000c101d3c */
[----:B------:R3:W-:Y:S02]  /*c920*/  @!P2 ST.E.128 desc[UR60][R2.64], RZ ;  /* 0x000000ff0200a985 */ /* 0x0007e4000c101d3c */
.L_x_412:
[----:B------:R-:W-:Y:S05]  /*c930*/  BSYNC B1 ;  /* 0x0000000000017941 */ /* 0x000fea0003800000 */
.L_x_411:
        /* <DEDUP_REMOVED lines=14> */
[----:B------:R0:W-:Y:S04]  /*ca20*/  @!P4 ST.E.128 desc[UR60][R6.64], RZ ;  /* 0x000000ff0600c985 */ /* 0x0001e8000c101d3c */
[----:B------:R0:W-:Y:S04]  /*ca30*/  @!P5 ST.E.128 desc[UR60][R10.64], RZ ;  /* 0x000000ff0a00d985 */ /* 0x0001e8000c101d3c */
[----:B------:R0:W-:Y:S02]  /*ca40*/  @!P6 ST.E.128 desc[UR60][R2.64], RZ ;  /* 0x000000ff0200e985 */ /* 0x0001e4000c101d3c */
.L_x_414:
[----:B------:R-:W-:Y:S05]  /*ca50*/  BSYNC B1 ;  /* 0x0000000000017941 */ /* 0x000fea0003800000 */
.L_x_413:
[----:B0-----:R0:W0:Y:S01]  /*ca60*/  SHFL.IDX PT, R0, R5, 0x2, 0x181f ;  /* 0x00581f0005007f89 */ /* 0x00102200000e0000 */
[----:B------:R-:W-:Y:S03]  /*ca70*/  BSSY B1, `(.L_x_415) ;  /* 0x0000010000017945 */ /* 0x000fe60003800000 */
[----:B---3--:R3:W0:Y:S01]  /*ca80*/  SHFL.IDX PT, R2, R4, 0x2, 0x181f ;  /* 0x00581f0004027f89 */ /* 0x00862200000e0000 */
[----:B------:R-:W-:Y:S05]  /*ca90*/  @P0 BRA `(.L_x_416) ;  /* 0x0000000000340947 */ /* 0x000fea0003800000 */
[----:B------:R-:W-:Y:S02]  /*caa0*/  ULDC UR4, c[0x0][0xac8] ;  /* 0x0002b20000047ab9 */ /* 0x000fe40000000800 */
[----:B------:R-:W-:Y:S02]  /*cab0*/  ISETP.GE.AND P3, PT, R18, UR4, PT ;  /* 0x0000000412007c0c */ /* 0x000fe4000bf66270 */
[----:B------:R-:W-:Y:S02]  /*cac0*/  ISETP.GE.AND P4, PT, R19, UR4, PT ;  /* 0x0000000413007c0c */ /* 0x000fe4000bf86270 */
[----:B------:R-:W-:-:S09]  /*cad0*/  ISETP.GE.AND P5, PT, R23, UR4, PT ;  /* 0x0000000417007c0c */ /* 0x000fd2000bfa6270 */
[CC--:B0-----:R-:W-:Y:S02]  /*cae0*/  @!P3 LEA R6, P0, R18.reuse, R2.reuse, 0x1 ;  /* 0x000000021206b211 */ /* 0x0c1fe400078008ff */
[-C--:B------:R-:W-:Y:S02]  /*caf0*/  @!P4 LEA R10, P1, R19, R2.reuse, 0x1 ;  /* 0x00000002130ac211 */ /* 0x080fe400078208ff */
[----:B------:R-:W-:Y:S02]  /*cb00*/  @!P5 LEA R2, P2, R23, R2, 0x1 ;  /* 0x000000021702d211 */ /* 0x000fe400078408ff */
[-C--:B------:R-:W-:Y:S02]  /*cb10*/  @!P3 LEA.HI.X R7, R18, R0.reuse, R219, 0x1, P0 ;  /* 0x000000001207b211 */ /* 0x080fe400000f0cdb */
[-C--:B------:R-:W-:Y:S02]  /*cb20*/  @!P4 LEA.HI.X R11, R19, R0.reuse, R218, 0x1, P1 ;  /* 0x00000000130bc211 */ /* 0x080fe400008f0cda */
[----:B------:R-:W-:Y:S01]  /*cb30*/  @!P5 LEA.HI.X R3, R23, R0, R217, 0x1, P2 ;  /* 0x000000001703d211 */ /* 0x000fe200010f0cd9 */
[----:B------:R0:W-:Y:S04]  /*cb40*/  @!P3 ST.E.128 desc[UR60][R6.64], RZ ;  /* 0x000000ff0600b985 */ /* 0x0001e8000c101d3c */
[----:B------:R0:W-:Y:S04]  /*cb50*/  @!P4 ST.E.128 desc[UR60][R10.64], RZ ;  /* 0x000000ff0a00c985 */ /* 0x0001e8000c101d3c */
[----:B------:R0:W-:Y:S02]  /*cb60*/  @!P5 ST.E.128 desc[UR60][R2.64], RZ ;  /* 0x000000ff0200d985 */ /* 0x0001e4000c101d3c */
.L_x_416:
[----:B------:R-:W-:Y:S05]  /*cb70*/  BSYNC B1 ;  /* 0x0000000000017941 */ /* 0x000fea0003800000 */
.L_x_415:
[----:B0-----:R-:W-:Y:S01]  /*cb80*/  VIADD R0, R8, 0x60 ;  /* 0x0000006008007836 */ /* 0x001fe20000000000 */
[----:B------:R0:W0:Y:S04]  /*cb90*/  SHFL.IDX PT, R6, R5, 0x3, 0x181f ;  /* 0x00781f0005067f89 */ /* 0x00002800000e0000 */
[----:B------:R-:W-:Y:S01]  /*cba0*/  ISETP.GE.AND P0, PT, R0, R25, PT ;  /* 0x000000190000720c */ /* 0x000fe20003f06270 */
[----:B------:R0:W0:-:S12]  /*cbb0*/  SHFL.IDX PT, R2, R4, 0x3, 0x181f ;  /* 0x00781f0004027f89 */ /* 0x00001800000e0000 */
[----:B------:R-:W-:Y:S05]  /*cbc0*/  @P0 BRA `(.L_x_407) ;  /* 0x0000000000340947 */ /* 0x000fea0003800000 */
[----:B------:R-:W-:Y:S02]  /*cbd0*/  ULDC UR4, c[0x0][0xac8] ;  /* 0x0002b20000047ab9 */ /* 0x000fe40000000800 */
[----:B------:R-:W-:Y:S02]  /*cbe0*/  ISETP.GE.AND P3, PT, R18, UR4, PT ;  /* 0x0000000412007c0c */ /* 0x000fe4000bf66270 */
[----:B------:R-:W-:Y:S02]  /*cbf0*/  ISETP.GE.AND P4, PT, R19, UR4, PT ;  /* 0x0000000413007c0c */ /* 0x000fe4000bf86270 */
[----:B------:R-:W-:-:S09]  /*cc00*/  ISETP.GE.AND P5, PT, R23, UR4, PT ;  /* 0x0000000417007c0c */ /* 0x000fd2000bfa6270 */
[CC--:B0-234-:R-:W-:Y:S02]  /*cc10*/  @!P3 LEA R4, P0, R18.reuse, R2.reuse, 0x1 ;  /* 0x000000021204b211 */ /* 0x0ddfe400078008ff */
        /* <DEDUP_REMOVED lines=8> */
.L_x_407:
[----:B------:R-:W-:Y:S05]  /*cca0*/  BSYNC B0 ;  /* 0x0000000000007941 */ /* 0x000fea0003800000 */
.L_x_398:
[----:B------:R-:W-:Y:S02]  /*ccb0*/  ULDC UR4, c[0x0][0xc3c] ;  /* 0x00030f0000047ab9 */ /* 0x000fe40000000800 */
[----:B-1----:R-:W-:-:S13]  /*ccc0*/  ISETP.GE.AND P0, PT, R43, UR4, PT ;  /* 0x000000042b007c0c */ /* 0x002fda000bf06270 */
[----:B------:R-:W-:Y:S05]  /*ccd0*/  @!P0 BRA `(.L_x_417) ;  /* 0xffffff4000408947 */ /* 0x000fea000383ffff */
[----:B------:R-:W-:Y:S05]  /*cce0*/  EXIT ;  /* 0x000000000000794d */ /* 0x000fea0003800000 */
.L_x_373:
[----:B------:R-:W-:-:S08]  /*ccf0*/  NOP ;  /* 0x0000000000007918 */ /* 0x000fd00000000000 */
[----:B0-----:R-:W0:-:S00]  /*cd00*/  USETMAXREG.DEALLOC.CTAPOOL 0x18 ;  /* 0x00000018000079c8 */ /* 0x001e0000080e0500 */
[----:B0-----:R-:W2:Y:S01]  /*cd10*/  LDL.LU R2, [R1+0x1c] ;  /* 0x00001c0001027983 */ /* 0x001ea20000300800 */
[----:B------:R-:W-:-:S06]  /*cd20*/  LOP3.LUT R0, R0, 0x3, RZ, 0xc0, !PT ;  /* 0x0000000300007812 */ /* 0x000fcc00078ec0ff */
[----:B------:R-:W0:Y:S02]  /*cd30*/  SHFL.IDX PT, R0, R0, RZ, 0x1f ;  /* 0x00001fff00007589 */ /* 0x000e2400000e0000 */
[----:B0-----:R-:W-:Y:S01]  /*cd40*/  ISETP.NE.AND P0, PT, R0, RZ, PT ;  /* 0x000000ff0000720c */ /* 0x001fe20003f05270 */
[----:B------:R-:W-:Y:S01]  /*cd50*/  IMAD.MOV.U32 R0, RZ, RZ, RZ ;  /* 0x000000ffff007224 */ /* 0x000fe200078e00ff */
[----:B--2---:R-:W-:-:S11]  /*cd60*/  LOP3.LUT R2, R2, 0xfffffffd, RZ, 0xc0, !PT ;  /* 0xfffffffd02027812 */ /* 0x004fd600078ec0ff */
[----:B------:R-:W-:-:S05]  /*cd70*/  @P0 LOP3.LUT R2, R2, 0x2, RZ, 0xfc, !PT ;  /* 0x0000000202020812 */ /* 0x000fca00078efcff */
[----:B------:R0:W-:Y:S01]  /*cd80*/  STL [R1+0x1c], R2 ;  /* 0x00001c0201007387 */ /* 0x0001e20000100800 */
[----:B------:R-:W-:Y:S05]  /*cd90*/  @!P0 BRA `(.L_x_418) ;  /* 0x00000000001c8947 */ /* 0x000fea0003800000 */
[----:B------:R-:W1:Y:S08]  /*cda0*/  S2UR UR5, SR_CgaCtaId ;  /* 0x00000000000579c3 */ /* 0x000e700000008800 */
[----:B------:R-:W-:Y:S06]  /*cdb0*/  BAR.SYNC.DEFER_BLOCKING 0x5, 0x180 ;  /* 0x0146000000007b1d */ /* 0x000fec0000010000 */
[----:B------:R-:W-:-:S02]  /*cdc0*/  UMOV UR4, 0x400 ;  /* 0x0000040000047882 */ /* 0x000fc40000000000 */
[----:B-1----:R-:W-:-:S09]  /*cdd0*/  ULEA UR4, UR5, UR4, 0x18 ;  /* 0x0000000405047291 */ /* 0x002fd2000f8ec03f */
[----:B------:R-:W1:Y:S01]  /*cde0*/  LDS.128 R16, [UR4+0x368d0] ;  /* 0x0368d004ff107984 */ /* 0x000e620008000c00 */
[----:B------:R-:W-:Y:S06]  /*cdf0*/  BAR.ARV 0x4, 0x180 ;  /* 0x0106000000007b1d */ /* 0x000fec0000002000 */
[----:B------:R-:W-:Y:S05]  /*ce00*/  BRA `(.L_x_419) ;  /* 0x0000000400fc7947 */ /* 0x000fea0003800000 */
.L_x_418:
[----:B0-----:R-:W0:Y:S01]  /*ce10*/  S2R R2, SR_TID.X ;  /* 0x0000000000027919 */ /* 0x001e220000002100 */
[----:B------:R-:W-:Y:S01]  /*ce20*/  ULDC UR4, c[0x0][0xc3c] ;  /* 0x00030f0000047ab9 */ /* 0x000fe20000000800 */
[----:B------:R-:W1:Y:S01]  /*ce30*/  S2UR UR6, SR_CTAID.X ;  /* 0x00000000000679c3 */ /* 0x000e620000002500 */
[----:B------:R-:W-:Y:S01]  /*ce40*/  ULDC UR5, c[0x0][0xc38] ;  /* 0x00030e0000057ab9 */ /* 0x000fe20000000800 */
[----:B0-----:R-:W-:-:S04]  /*ce50*/  LOP3.LUT R5, R2, 0x1f, RZ, 0xc0, !PT ;  /* 0x0000001f02057812 */ /* 0x001fc800078ec0ff */
[----:B------:R-:W-:-:S04]  /*ce60*/  ISETP.NE.AND P0, PT, R5, 0x1f, PT ;  /* 0x0000001f0500780c */ /* 0x000fc80003f05270 */
[----:B------:R-:W-:-:S13]  /*ce70*/  ISETP.GE.OR P1, PT, R5, UR4, !P0 ;  /* 0x0000000405007c0c */ /* 0x000fda000c726670 */
[----:B------:R-:W0:Y:S02]  /*ce80*/  @!P1 LDC.64 R2, c[0x0][0xc80] ;  /* 0x00032000ff029b82 */ /* 0x000e240000000a00 */
[----:B0-----:R-:W-:-:S05]  /*ce90*/  @!P1 IMAD.WIDE.U32 R2, R5, 0x4, R2 ;  /* 0x0000000405029825 */ /* 0x001fca00078e0002 */
[----:B------:R-:W2:Y:S01]  /*cea0*/  @!P1 LDG.E R0, desc[UR60][R2.64] ;  /* 0x0000003c02009981 */ /* 0x000ea2000c1e1900 */
[C---:B------:R-:W-:Y:S01]  /*ceb0*/  ISETP.NE.AND P1, PT, R5.reuse, RZ, PT ;  /* 0x000000ff0500720c */ /* 0x040fe20003f25270 */
[----:B------:R-:W-:Y:S01]  /*cec0*/  UMOV UR4, URZ ;  /* 0x0000003f00047c82 */ /* 0x000fe20008000000 */
[C---:B------:R-:W-:Y:S01]  /*ced0*/  ISETP.GE.U32.AND P2, PT, R5.reuse, 0x2, PT ;  /* 0x000000020500780c */ /* 0x040fe20003f46070 */
[----:B------:R-:W-:Y:S01]  /*cee0*/  IMAD.MOV.U32 R16, RZ, RZ, RZ ;  /* 0x000000ffff107224 */ /* 0x000fe200078e00ff */
[C---:B------:R-:W-:Y:S02]  /*cef0*/  ISETP.GE.U32.AND P3, PT, R5.reuse, 0x4, PT ;  /* 0x000000040500780c */ /* 0x040fe40003f66070 */
[C---:B------:R-:W-:Y:S02]  /*cf00*/  ISETP.GE.U32.AND P4, PT, R5.reuse, 0x8, PT ;  /* 0x000000080500780c */ /* 0x040fe40003f86070 */
[----:B------:R-:W-:Y:S01]  /*cf10*/  ISETP.GE.U32.AND P5, PT, R5, 0x10, PT ;  /* 0x000000100500780c */ /* 0x000fe20003fa6070 */
[----:B--2---:R-:W0:Y:S02]  /*cf20*/  SHFL.UP PT, R4, R0, 0x1, RZ ;  /* 0x0420000000047989 */ /* 0x004e2400000e00ff */
[----:B0-----:R-:W-:-:S05]  /*cf30*/  SEL R7, R4, RZ, P1 ;  /* 0x000000ff04077207 */ /* 0x001fca0000800000 */
[----:B------:R-:W-:-:S05]  /*cf40*/  IMAD.IADD R7, R0, 0x1, R7 ;  /* 0x0000000100077824 */ /* 0x000fca00078e0207 */
[----:B------:R-:W0:Y:S02]  /*cf50*/  SHFL.UP PT, R4, R7, 0x2, RZ ;  /* 0x0440000007047989 */ /* 0x000e2400000e00ff */
        /* <DEDUP_REMOVED lines=11> */
[----:B------:R-:W0:Y:S02]  /*d010*/  SHFL.IDX PT, R4, R2, 0x1f, 0x1f ;  /* 0x03e01f0002047f89 */ /* 0x000e2400000e0000 */
[----:B0-----:R-:W-:-:S04]  /*d020*/  IMAD R4, R4, UR5, RZ ;  /* 0x0000000504047c24 */ /* 0x001fc8000f8e02ff */
[----:B------:R-:W-:Y:S01]  /*d030*/  IMAD.MOV.U32 R7, RZ, RZ, R4 ;  /* 0x000000ffff077224 */ /* 0x000fe200078e0004 */
[----:B-1----:R-:W-:-:S13]  /*d040*/  ISETP.GT.AND P6, PT, R4, UR6, PT ;  /* 0x0000000604007c0c */ /* 0x002fda000bfc4270 */
[----:B------:R-:W-:Y:S05]  /*d050*/  @P6 BRA `(.L_x_420) ;  /* 0x0000000000a06947 */ /* 0x000fea0003800000 */
[----:B------:R-:W0:Y:S01]  /*d060*/  LDC R6, c[0x0][0xc3c] ;  /* 0x00030f00ff067b82 */ /* 0x000e220000000800 */
[----:B------:R-:W-:Y:S01]  /*d070*/  IMAD.MOV.U32 R4, RZ, RZ, R7 ;  /* 0x000000ffff047224 */ /* 0x000fe200078e0007 */
[----:B------:R-:W-:Y:S01]  /*d080*/  UMOV UR4, URZ ;  /* 0x0000003f00047c82 */ /* 0x000fe20008000000 */
[----:B------:R-:W-:Y:S01]  /*d090*/  ULDC UR7, c[0x0][0xc3c] ;  /* 0x00030f0000077ab9 */ /* 0x000fe20000000800 */
[----:B------:R-:W-:-:S05]  /*d0a0*/  ULDC UR5, c[0x0][0xc38] ;  /* 0x00030e0000057ab9 */ /* 0x000fca0000000800 */
.L_x_424:
[----:B------:R-:W-:Y:S01]  /*d0b0*/  UIADD3 UR4, UR4, 0x1f, URZ ;  /* 0x0000001f04047890 */ /* 0x000fe2000fffe03f */
[----:B------:R-:W-:-:S05]  /*d0c0*/  IMAD.U32 R19, RZ, RZ, UR7 ;  /* 0x00000007ff137e24 */ /* 0x000fca000f8e00ff */
[----:B0-----:R-:W-:-:S13]  /*d0d0*/  ISETP.LE.AND P6, PT, R6, UR4, PT ;  /* 0x0000000406007c0c */ /* 0x001fda000bfc3270 */
[----:B------:R-:W-:Y:S05]  /*d0e0*/  @P6 BRA `(.L_x_421) ;  /* 0x0000000400206947 */ /* 0x000fea0003800000 */
[----:B------:R-:W-:Y:S01]  /*d0f0*/  VIADD R7, R5, UR4 ;  /* 0x0000000405077c36 */ /* 0x000fe20008000000 */
[----:B------:R-:W-:Y:S01]  /*d100*/  BSSY B0, `(.L_x_422) ;  /* 0x0000007000007945 */ /* 0x000fe20003800000 */
[----:B------:R-:W-:-:S03]  /*d110*/  IMAD.MOV.U32 R0, RZ, RZ, RZ ;  /* 0x000000ffff007224 */ /* 0x000fc600078e00ff */
[----:B------:R-:W-:-:S13]  /*d120*/  ISETP.GE.OR P6, PT, R7, R6, !P0 ;  /* 0x000000060700720c */ /* 0x000fda00047c6670 */
[----:B------:R-:W-:Y:S05]  /*d130*/  @P6 BRA `(.L_x_423) ;  /* 0x00000000000c6947 */ /* 0x000fea0003800000 */
[----:B------:R-:W0:Y:S02]  /*d140*/  LDC.64 R2, c[0x0][0xc80] ;  /* 0x00032000ff027b82 */ /* 0x000e240000000a00 */
[----:B0-----:R-:W-:-:S05]  /*d150*/  IMAD.WIDE R2, R7, 0x4, R2 ;  /* 0x0000000407027825 */ /* 0x001fca00078e0202 */
[----:B------:R0:W5:Y:S02]  /*d160*/  LDG.E R0, desc[UR60][R2.64] ;  /* 0x0000003c02007981 */ /* 0x000164000c1e1900 */
.L_x_423:
[----:B------:R-:W-:Y:S05]  /*d170*/  BSYNC B0 ;  /* 0x0000000000007941 */ /* 0x000fea0003800000 */
.L_x_422:
[----:B0----5:R-:W0:Y:S02]  /*d180*/  SHFL.UP PT, R2, R0, 0x1, RZ ;  /* 0x0420000000027989 */ /* 0x021e2400000e00ff */
        /* <DEDUP_REMOVED lines=16> */
[----:B------:R-:W-:-:S05]  /*d290*/  IMAD.IADD R4, R3, 0x1, R4 ;  /* 0x0000000103047824 */ /* 0x000fca00078e0204 */
[----:B------:R-:W-:-:S13]  /*d2a0*/  ISETP.GT.AND P6, PT, R4, UR6, PT ;  /* 0x0000000604007c0c */ /* 0x000fda000bfc4270 */
[----:B------:R-:W-:Y:S05]  /*d2b0*/  @!P6 BRA `(.L_x_424) ;  /* 0xfffffffc007ce947 */ /* 0x000fea000383ffff */
[----:B------:R-:W-:Y:S02]  /*d2c0*/  IMAD.MOV.U32 R2, RZ, RZ, R9 ;  /* 0x000000ffff027224 */ /* 0x000fe400078e0009 */
[----:B------:R-:W-:-:S07]  /*d2d0*/  IMAD.MOV.U32 R7, RZ, RZ, R3 ;  /* 0x000000ffff077224 */ /* 0x000fce00078e0003 */
.L_x_420:
[----:B------:R-:W-:-:S04]  /*d2e0*/  IMAD.IADD R7, R4, 0x1, -R7 ;  /* 0x0000000104077824 */ /* 0x000fc800078e0a07 */
[----:B------:R-:W-:-:S05]  /*d2f0*/  IMAD R3, R2, UR5, R7 ;  /* 0x0000000502037c24 */ /* 0x000fca000f8e0207 */
[----:B------:R-:W-:-:S13]  /*d300*/  ISETP.GT.AND P0, PT, R3, UR6, PT ;  /* 0x0000000603007c0c */ /* 0x000fda000bf04270 */
[----:B------:R-:W-:-:S04]  /*d310*/  VOTE.ANY R6, PT, !P0 ;  /* 0x0000000000067806 */ /* 0x000fc800040e0100 */
[----:B------:R-:W0:Y:S01]  /*d320*/  POPC R19, R6 ;  /* 0x0000000600137309 */ /* 0x000e220000000000 */
[----:B------:R-:W-:Y:S01]  /*d330*/  ISETP.NE.AND P0, PT, R6, RZ, PT ;  /* 0x000000ff0600720c */ /* 0x000fe20003f05270 */
[----:B0-----:R-:W0:Y:S02]  /*d340*/  SHFL.IDX PT, R0, R0, R19, 0x1f ;  /* 0x00001f1300007589 */ /* 0x001e2400000e0000 */
[----:B0-----:R-:W-:-:S04]  /*d350*/  IABS R4, R0 ;  /* 0x0000000000047213 */ /* 0x001fc80000000000 */
[----:B------:R-:W0:Y:S08]  /*d360*/  I2F.RP R8, R4 ;  /* 0x0000000400087306 */ /* 0x000e300000209400 */
[----:B0-----:R-:W0:Y:S02]  /*d370*/  MUFU.RCP R8, R8 ;  /* 0x0000000800087308 */ /* 0x001e240000001000 */
[----:B0-----:R-:W-:-:S06]  /*d380*/  VIADD R3, R8, 0xffffffe ;  /* 0x0ffffffe08037836 */ /* 0x001fcc0000000000 */
[----:B------:R-:W0:Y:S02]  /*d390*/  F2I.FTZ.U32.TRUNC.NTZ R3, R3 ;  /* 0x0000000300037305 */ /* 0x000e24000021f000 */
[----:B0-----:R-:W-:Y:S01]  /*d3a0*/  IMAD.MOV R11, RZ, RZ, -R3 ;  /* 0x000000ffff0b7224 */ /* 0x001fe200078e0a03 */
[----:B------:R-:W-:Y:S06]  /*d3b0*/  @!P0 BRA `(.L_x_425) ;  /* 0x0000000000088947 */ /* 0x000fec0003800000 */
[----:B------:R-:W-:-:S05]  /*d3c0*/  VIADD R9, R19, 0xffffffff ;  /* 0xffffffff13097836 */ /* 0x000fca0000000000 */
[----:B------:R0:W1:Y:S02]  /*d3d0*/  SHFL.IDX PT, R16, R2, R9, 0x1f ;  /* 0x00001f0902107589 */ /* 0x00006400000e0000 */
.L_x_425:
[----:B-1----:R-:W-:Y:S01]  /*d3e0*/  IMAD R16, R16, UR5, R7 ;  /* 0x0000000510107c24 */ /* 0x002fe2000f8e0207 */
[----:B------:R-:W-:Y:S01]  /*d3f0*/  IABS R6, R0 ;  /* 0x0000000000067213 */ /* 0x000fe20000000000 */
[----:B------:R-:W-:Y:S02]  /*d400*/  IMAD R7, R11, R4, RZ ;  /* 0x000000040b077224 */ /* 0x000fe400078e02ff */
[----:B0-----:R-:W-:Y:S01]  /*d410*/  IMAD.MOV.U32 R2, RZ, RZ, RZ ;  /* 0x000000ffff027224 */ /* 0x001fe200078e00ff */
[----:B------:R-:W-:Y:S01]  /*d420*/  IADD3 R17, -R16, UR6, RZ ;  /* 0x0000000610117c10 */ /* 0x000fe2000fffe1ff */
[----:B------:R-:W-:Y:S02]  /*d430*/  IMAD.MOV R6, RZ, RZ, -R6 ;  /* 0x000000ffff067224 */ /* 0x000fe400078e0a06 */
[----:B------:R-:W-:Y:S01]  /*d440*/  IMAD.HI.U32 R2, R3, R7, R2 ;  /* 0x0000000703027227 */ /* 0x000fe200078e0002 */
[----:B------:R-:W-:-:S03]  /*d450*/  IABS R3, R17 ;  /* 0x0000001100037213 */ /* 0x000fc60000000000 */
[----:B------:R-:W-:Y:S02]  /*d460*/  VIADD R19, R19, UR4 ;  /* 0x0000000413137c36 */ /* 0x000fe40008000000 */
[----:B------:R-:W-:-:S04]  /*d470*/  IMAD.HI.U32 R2, R2, R3, RZ ;  /* 0x0000000302027227 */ /* 0x000fc800078e00ff */
[----:B------:R-:W-:-:S05]  /*d480*/  IMAD R3, R2, R6, R3 ;  /* 0x0000000602037224 */ /* 0x000fca00078e0203 */
[----:B------:R-:W-:-:S13]  /*d490*/  ISETP.GT.U32.AND P1, PT, R4, R3, PT ;  /* 0x000000030400720c */ /* 0x000fda0003f24070 */
[----:B------:R-:W-:Y:S02]  /*d4a0*/  @!P1 IMAD.IADD R3, R3, 0x1, -R4 ;  /* 0x0000000103039824 */ /* 0x000fe400078e0a04 */
[----:B------:R-:W-:Y:S01]  /*d4b0*/  @!P1 VIADD R2, R2, 0x1 ;  /* 0x0000000102029836 */ /* 0x000fe20000000000 */
[----:B------:R-:W-:Y:S02]  /*d4c0*/  ISETP.NE.AND P1, PT, R0, RZ, PT ;  /* 0x000000ff0000720c */ /* 0x000fe40003f25270 */
[----:B------:R-:W-:Y:S02]  /*d4d0*/  ISETP.GE.U32.AND P0, PT, R3, R4, PT ;  /* 0x000000040300720c */ /* 0x000fe40003f06070 */
[----:B------:R-:W-:-:S04]  /*d4e0*/  LOP3.LUT R3, R17, R0, RZ, 0x3c, !PT ;  /* 0x0000000011037212 */ /* 0x000fc800078e3cff */
[----:B------:R-:W-:-:S07]  /*d4f0*/  ISETP.GE.AND P2, PT, R3, RZ, PT ;  /* 0x000000ff0300720c */ /* 0x000fce0003f46270 */
[----:B------:R-:W-:-:S06]  /*d500*/  @P0 VIADD R2, R2, 0x1 ;  /* 0x0000000102020836 */ /* 0x000fcc0000000000 */
[----:B------:R-:W-:Y:S01]  /*d510*/  @!P2 IMAD.MOV R2, RZ, RZ, -R2 ;  /* 0x000000ffff02a224 */ /* 0x000fe200078e0a02 */
[----:B------:R-:W-:-:S05]  /*d520*/  @!P1 LOP3.LUT R2, RZ, R0, RZ, 0x33, !PT ;  /* 0x00000000ff029212 */ /* 0x000fca00078e33ff */
[--C-:B------:R-:W-:Y:S02]  /*d530*/  IMAD.MOV R3, RZ, RZ, -R2.reuse ;  /* 0x000000ffff037224 */ /* 0x100fe400078e0a02 */
[----:B------:R-:W-:Y:S02]  /*d540*/  IMAD.MOV.U32 R18, RZ, RZ, R2 ;  /* 0x000000ffff127224 */ /* 0x000fe400078e0002 */
[----:B------:R-:W-:Y:S01]  /*d550*/  IMAD R17, R0, R3, R17 ;  /* 0x0000000300117224 */ /* 0x000fe200078e0211 */
[----:B------:R-:W-:Y:S06]  /*d560*/  BRA `(.L_x_426) ;  /* 0x00000000000c7947 */ /* 0x000fec0003800000 */
.L_x_421:
[----:B------:R-:W-:Y:S02]  /*d570*/  IMAD.MOV.U32 R17, RZ, RZ, RZ ;  /* 0x000000ffff117224 */ /* 0x000fe400078e00ff */
[----:B------:R-:W-:Y:S02]  /*d580*/  IMAD.U32 R16, RZ, RZ, UR6 ;  /* 0x00000006ff107e24 */ /* 0x000fe4000f8e00ff */
[----:B------:R-:W-:-:S07]  /*d590*/  IMAD.MOV.U32 R18, RZ, RZ, RZ ;  /* 0x000000ffff127224 */ /* 0x000fce00078e00ff */
.L_x_426:
[----:B------:R-:W-:-:S13]  /*d5a0*/  ISETP.NE.AND P0, PT, R5, RZ, PT ;  /* 0x000000ff0500720c */ /* 0x000fda0003f05270 */
[----:B------:R-:W0:Y:S01]  /*d5b0*/  @!P0 S2R R3, SR_CgaCtaId ;  /* 0x0000000000038919 */ /* 0x000e220000008800 */
[----:B------:R-:W-:-:S04]  /*d5c0*/  @!P0 MOV R0, 0x400 ;  /* 0x0000040000008802 */ /* 0x000fc80000000f00 */
[----:B0-----:R-:W-:-:S05]  /*d5d0*/  @!P0 LEA R0, R3, R0, 0x18 ;  /* 0x0000000003008211 */ /* 0x001fca00078ec0ff */
[----:B------:R0:W-:Y:S01]  /*d5e0*/  @!P0 STS.128 [R0+0x368d0], R16 ;  /* 0x0368d01000008388 */ /* 0x0001e20000000c00 */
[----:B------:R-:W-:Y:S06]  /*d5f0*/  BAR.ARV 0x5, 0x180 ;  /* 0x0146000000007b1d */ /* 0x000fec0000002000 */
.L_x_419:
[----:B0-----:R-:W-:Y:S01]  /*d600*/  IMAD.MOV.U32 R0, RZ, RZ, 0x1 ;  /* 0x00000001ff007424 */ /* 0x001fe200078e00ff */
[----:B------:R0:W-:Y:S01]  /*d610*/  STL [R1+0x50], RZ ;  /* 0x000050ff01007387 */ /* 0x0001e20000100800 */
[----:B------:R-:W-:Y:S02]  /*d620*/  ULDC UR4, c[0x0][0xc3c] ;  /* 0x00030f0000047ab9 */ /* 0x000fe40000000800 */
[----:B-1----:R-:W-:Y:S01]  /*d630*/  ISETP.GE.AND P0, PT, R19, UR4, PT ;  /* 0x0000000413007c0c */ /* 0x002fe2000bf06270 */
[----:B------:R0:W-:Y:S04]  /*d640*/  STL [R1+0x10], R0 ;  /* 0x0000100001007387 */ /* 0x0001e80000100800 */
[----:B------:R0:W-:Y:S08]  /*d650*/  STL [R1+0x8], RZ ;  /* 0x000008ff01007387 */ /* 0x0001f00000100800 */
[----:B0-----:R-:W-:Y:S05]  /*d660*/  @P0 BRA `(.L_x_427) ;  /* 0x0000005800080947 */ /* 0x001fea0003800000 */
[----:B------:R-:W0:Y:S01]  /*d670*/  S2R R5, SR_TID.X ;  /* 0x0000000000057919 */ /* 0x000e220000002100 */
[----:B------:R-:W1:Y:S01]  /*d680*/  S2UR UR5, SR_CgaCtaId ;  /* 0x00000000000579c3 */ /* 0x000e620000008800 */
[----:B------:R-:W-:Y:S01]  /*d690*/  UMOV UR4, 0x400 ;  /* 0x0000040000047882 */ /* 0x000fe20000000000 */
[----:B------:R-:W-:Y:S01]  /*d6a0*/  BSSY B8, `(.L_x_427) ;  /* 0x000057e000087945 */ /* 0x000fe20003800000 */
[----:B------:R-:W-:Y:S01]  /*d6b0*/  ULDC UR36, c[0x0][0xc] ;  /* 0x0000030000247ab9 */ /* 0x000fe20000000800 */
[----:B------:R-:W-:Y:S01]  /*d6c0*/  ULDC.64 UR38, c[0x0][0x198] ;  /* 0x0000660000267ab9 */ /* 0x000fe20000000a00 */
[----:B-1----:R-:W-:Y:S01]  /*d6d0*/  ULEA UR4, UR5, UR4, 0x18 ;  /* 0x0000000405047291 */ /* 0x002fe2000f8ec03f */
[C---:B0-----:R-:W-:Y:S01]  /*d6e0*/  IMAD.SHL.U32 R0, R5.reuse, 0x8, RZ ;  /* 0x0000000805007824 */ /* 0x041fe200078e00ff */
[----:B------:R-:W-:-:S04]  /*d6f0*/  LOP3.LUT R4, R5, 0x7f, RZ, 0xc0, !PT ;  /* 0x0000007f05047812 */ /* 0x000fc800078ec0ff */
[C---:B------:R-:W-:Y:S02]  /*d700*/  LOP3.LUT R2, R0.reuse, 0x1f8, RZ, 0xc0, !PT ;  /* 0x000001f800027812 */ /* 0x040fe400078ec0ff */
[----:B------:R-:W-:Y:S02]  /*d710*/  LOP3.LUT R0, R0, 0x38, RZ, 0xc0, !PT ;  /* 0x0000003800007812 */ /* 0x000fe400078ec0ff */
[----:B------:R-:W-:Y:S01]  /*d720*/  LOP3.LUT R3, R2, 0x38, R5, 0x78, !PT ;  /* 0x0000003802037812 */ /* 0x000fe200078e7805 */
[----:B------:R-:W-:-:S05]  /*d730*/  IMAD.SHL.U32 R2, R4, 0x8, RZ ;  /* 0x0000000804027824 */ /* 0x000fca00078e00ff */
[----:B------:R-:W-:Y:S01]  /*d740*/  LOP3.LUT R3, R3, 0x200, R2, 0xf8, !PT ;  /* 0x0000020003037812 */ /* 0x000fe200078ef802 */
[----:B------:R-:W-:Y:S01]  /*d750*/  IMAD.SHL.U32 R2, R5, 0x10, RZ ;  /* 0x0000001005027824 */ /* 0x000fe200078e00ff */
[----:B------:R-:W-:Y:S01]  /*d760*/  SHF.R.U32.HI R5, RZ, 0x3, R4 ;  /* 0x00000003ff057819 */ /* 0x000fe20000011604 */
[----:B------:R-:W-:-:S03]  /*d770*/  IMAD.U32 R4, RZ, RZ, UR4 ;  /* 0x00000004ff047e24 */ /* 0x000fc6000f8e00ff */
[----:B------:R-:W-:Y:S01]  /*d780*/  LOP3.LUT R2, R5, 0x70, R2, 0xf8, !PT ;  /* 0x0000007005027812 */ /* 0x000fe200078ef802 */
[----:B------:R-:W-:Y:S01]  /*d790*/  IMAD R3, R3, 0x2, R4 ;  /* 0x0000000203037824 */ /* 0x000fe200078e0204 */
[----:B------:R-:W-:Y:S01]  /*d7a0*/  STL [R1+0x4], R4 ;  /* 0x0000040401007387 */ /* 0x000fe20000100800 */
[----:B------:R-:W-:-:S03]  /*d7b0*/  IMAD.MOV.U32 R2, RZ, RZ, 0x1 ;  /* 0x00000001ff027424 */ /* 0x000fc600078e00ff */
[----:B------:R-:W-:Y:S04]  /*d7c0*/  STL [R1+0x24], R3 ;  /* 0x0000240301007387 */ /* 0x000fe80000100800 */
[----:B------:R-:W-:Y:S04]  /*d7d0*/  STL [R1+0x8], RZ ;  /* 0x000008ff01007387 */ /* 0x000fe80000100800 */
[----:B------:R0:W-:Y:S04]  /*d7e0*/  STL [R1+0x10], R2 ;  /* 0x0000100201007387 */ /* 0x0001e80000100800 */
[----:B------:R1:W-:Y:S01]  /*d7f0*/  STL [R1+0x50], RZ ;  /* 0x000050ff01007387 */ /* 0x0003e20000100800 */
[----:B0-----:R-:W-:-:S02]  /*d800*/  LOP3.LUT R2, R0, 0x40, RZ, 0xfc, !PT ;  /* 0x0000004000027812 */ /* 0x001fc400078efcff */
[----:B-1----:R-:W-:-:S07]  /*d810*/  LOP3.LUT R0, R0, 0x80, RZ, 0xfc, !PT ;  /* 0x0000008000007812 */ /* 0x002fce00078efcff */
.L_x_533:
[----:B0--3--:R-:W0:Y:S02]  /*d820*/  LDC.64 R2, c[0x0][0xc88] ;  /* 0x00032200ff027b82 */ /* 0x009e240000000a00 */
[----:B0-----:R-:W-:-:S05]  /*d830*/  IMAD.WIDE R2, R19, 0x4, R2 ;  /* 0x0000000413027825 */ /* 0x001fca00078e0202 */
[----:B------:R-:W2:Y:S01]  /*d840*/  LDG.E R11, desc[UR60][R2.64] ;  /* 0x0000003c020b7981 */ /* 0x000ea2000c1e1900 */
[----:B------:R-:W-:Y:S05]  /*d850*/  YIELD ;  /* 0x0000000000007946 */ /* 0x000fea0003800000 */
[----:B------:R-:W-:Y:S01]  /*d860*/  ULDC.64 UR4, c[0x0][0xa28] ;  /* 0x00028a0000047ab9 */ /* 0x000fe20000000a00 */
[----:B------:R-:W-:Y:S01]  /*d870*/  IMAD.MOV.U32 R0, RZ, RZ, RZ ;  /* 0x000000ffff007224 */ /* 0x000fe200078e00ff */
[----:B------:R-:W-:Y:S01]  /*d880*/  ISETP.NE.U32.AND P0, PT, RZ, UR4, PT ;  /* 0x00000004ff007c0c */ /* 0x000fe2000bf05070 */
[----:B------:R-:W-:Y:S01]  /*d890*/  ULDC.64 UR6, c[0x0][0xa18] ;  /* 0x0002860000067ab9 */ /* 0x000fe20000000a00 */
[----:B------:R-:W-:Y:S01]  /*d8a0*/  MOV R6, RZ ;  /* 0x000000ff00067202 */ /* 0x000fe20000000f00 */
[----:B------:R-:W-:Y:S01]  /*d8b0*/  ULDC.64 UR8, c[0x0][0xa08] ;  /* 0x0002820000087ab9 */ /* 0x000fe20000000a00 */
[----:B------:R-:W-:-:S02]  /*d8c0*/  ISETP.NE.AND.EX P0, PT, RZ, UR5, PT, P0 ;  /* 0x00000005ff007c0c */ /* 0x000fc4000bf05300 */
[----:B--2---:R-:W-:Y:S01]  /*d8d0*/  SHF.R.S32.HI R4, RZ, 0x1f, R11 ;  /* 0x0000001fff047819 */ /* 0x004fe2000001140b */
[----:B------:R-:W-:-:S10]  /*d8e0*/  IMAD.SHL.U32 R10, R11, 0x4, RZ ;  /* 0x000000040b0a7824 */ /* 0x000fd400078e00ff */
[C---:B------:R-:W-:Y:S01]  /*d8f0*/  @P0 LEA R2, P1, R11.reuse, UR4, 0x2 ;  /* 0x000000040b020c11 */ /* 0x040fe2000f8210ff */
[----:B------:R-:W-:Y:S03]  /*d900*/  STL [R1+0x28], R11 ;  /* 0x0000280b01007387 */ /* 0x000fe60000100800 */
[C-C-:B------:R-:W-:Y:S01]  /*d910*/  @P0 LEA.HI.X R3, R11.reuse, UR5, R4.reuse, 0x2, P1 ;  /* 0x000000050b030c11 */ /* 0x140fe200088f1404 */
[----:B------:R-:W-:Y:S01]  /*d920*/  ULDC.64 UR4, c[0x0][0xa00] ;  /* 0x0002800000047ab9 */ /* 0x000fe20000000a00 */
[----:B------:R-:W-:Y:S01]  /*d930*/  SHF.L.U64.HI R9, R11, 0x2, R4 ;  /* 0x000000020b097819 */ /* 0x000fe20000010204 */
[----:B------:R0:W-:Y:S01]  /*d940*/  STL [R1+0x38], R4 ;  /* 0x0000380401007387 */ /* 0x0001e20000100800 */
[----:B------:R-:W-:-:S03]  /*d950*/  ISETP.NE.U32.AND P1, PT, RZ, UR4, PT ;  /* 0x00000004ff007c0c */ /* 0x000fc6000bf25070 */
[----:B-1---5:R1:W5:Y:S01]  /*d960*/  @P0 LDG.E R0, desc[UR60][R2.64] ;  /* 0x0000003c02000981 */ /* 0x022362000c1e1900 */
[----:B------:R-:W-:Y:S01]  /*d970*/  ISETP.NE.AND.EX P1, PT, RZ, UR5, PT, P1 ;  /* 0x00000005ff007c0c */ /* 0x000fe2000bf25310 */
[----:B----4-:R-:W-:Y:S01]  /*d980*/  IMAD.MOV.U32 R8, RZ, RZ, RZ ;  /* 0x000000ffff087224 */ /* 0x010fe200078e00ff */
[----:B------:R-:W-:Y:S01]  /*d990*/  ISETP.NE.U32.AND P2, PT, RZ, UR6, PT ;  /* 0x00000006ff007c0c */ /* 0x000fe2000bf45070 */
[----:B------:R-:W-:Y:S01]  /*d9a0*/  STL [R1], R10 ;  /* 0x0000000a01007387 */ /* 0x000fe20000100800 */
[----:B------:R-:W-:Y:S02]  /*d9b0*/  ISETP.NE.U32.AND P0, PT, RZ, UR8, PT ;  /* 0x00000008ff007c0c */ /* 0x000fe4000bf05070 */
[----:B------:R-:W-:Y:S01]  /*d9c0*/  ISETP.NE.AND.EX P2, PT, RZ, UR7, PT, P2 ;  /* 0x00000007ff007c0c */ /* 0x000fe2000bf45320 */
[----:B------:R-:W-:Y:S01]  /*d9d0*/  STL [R1+0x20], R9 ;  /* 0x0000200901007387 */ /* 0x000fe20000100800 */
[----:B------:R-:W-:Y:S02]  /*d9e0*/  ISETP.NE.AND.EX P0, PT, RZ, UR9, PT, P0 ;  /* 0x00000009ff007c0c */ /* 0x000fe4000bf05300 */
[----:B-1----:R-:W-:-:S02]  /*d9f0*/  IADD3 R2, P3, R10, UR4, RZ ;  /* 0x000000040a027c10 */ /* 0x002fc4000ff7e0ff */
[----:B0-----:R-:W-:Y:S02]  /*da00*/  IADD3 R4, P4, R10, UR8, RZ ;  /* 0x000000080a047c10 */ /* 0x001fe4000ff9e0ff */
[C---:B------:R-:W-:Y:S01]  /*da10*/  IADD3.X R3, R9.reuse, UR5, RZ, P3, !PT ;  /* 0x0000000509037c10 */ /* 0x040fe20009ffe4ff */
[----:B------:R-:W-:Y:S01]  /*da20*/  ULDC UR4, c[0x0][0x288] ;  /* 0x0000a20000047ab9 */ /* 0x000fe20000000800 */
[----:B------:R-:W-:-:S03]  /*da30*/  IADD3.X R5, R9, UR9, RZ, P4, !PT ;  /* 0x0000000909057c10 */ /* 0x000fc6000a7fe4ff */
[----:B------:R-:W2:Y:S01]  /*da40*/  @P1 LDG.E R6, desc[UR60][R2.64] ;  /* 0x0000003c02061981 */ /* 0x000ea2000c1e1900 */
[----:B------:R-:W-:Y:S01]  /*da50*/  IMAD.U32 R12, RZ, RZ, UR4 ;  /* 0x00000004ff0c7e24 */ /* 0x000fe2000f8e00ff */
[----:B------:R-:W-:Y:S02]  /*da60*/  ULDC.64 UR4, c[0x0][0x418] ;  /* 0x0001060000047ab9 */ /* 0x000fe40000000a00 */
[----:B------:R-:W5:Y:S04]  /*da70*/  @P0 LDG.E R8, desc[UR60][R4.64] ;  /* 0x0000003c04080981 */ /* 0x000f68000c1e1900 */
[----:B--2---:R0:W-:Y:S02]  /*da80*/  STL [R1+0x34], R6 ;  /* 0x0000340601007387 */ /* 0x0041e40000100800 */
[----:B0-----:R-:W-:-:S04]  /*da90*/  @P2 IADD3 R6, P3, R10, UR6, RZ ;  /* 0x000000060a062c10 */ /* 0x001fc8000ff7e0ff */
[----:B------:R-:W-:-:S05]  /*daa0*/  @P2 IADD3.X R7, R9, UR7, RZ, P3, !PT ;  /* 0x0000000709072c10 */ /* 0x000fca0009ffe4ff */
[----:B------:R0:W2:Y:S01]  /*dab0*/  @P2 LDG.E R12, desc[UR60][R6.64] ;  /* 0x0000003c060c2981 */ /* 0x0000a2000c1e1900 */
[----:B------:R-:W-:-:S03]  /*dac0*/  UISETP.NE.U32.AND UP0, UPT, UR4, URZ, UPT ;  /* 0x0000003f0400728c */ /* 0x000fc6000bf05070 */
[----:B------:R-:W-:Y:S01]  /*dad0*/  ULDC UR4, c[0x0][0x424] ;  /* 0x0001090000047ab9 */ /* 0x000fe20000000800 */
[----:B------:R-:W-:-:S03]  /*dae0*/  UISETP.NE.AND.EX UP0, UPT, UR5, URZ, UPT, UP0 ;  /* 0x0000003f0500728c */ /* 0x000fc6000bf05300 */
[----:B------:R-:W-:Y:S01]  /*daf0*/  ULDC UR5, c[0x0][0x2f0] ;  /* 0x0000bc0000057ab9 */ /* 0x000fe20000000800 */
[----:B------:R-:W-:-:S04]  /*db00*/  USEL UR4, UR4, 0x1, UP0 ;  /* 0x0000000104047887 */ /* 0x000fc80008000000 */
[----:B------:R-:W-:-:S06]  /*db10*/  UIMAD UR4, UR4, UR5, URZ ;  /* 0x00000005040472a4 */ /* 0x000fcc000f8e023f */
[----:B0-----:R-:W-:Y:S01]  /*db20*/  IMAD.U32 R6, RZ, RZ, UR4 ;  /* 0x00000004ff067e24 */ /* 0x001fe2000f8e00ff */
[----:B--2---:R0:W-:Y:S01]  /*db30*/  STL [R1+0x3c], R12 ;  /* 0x00003c0c01007387 */ /* 0x0041e20000100800 */
[----:B------:R-:W-:Y:S05]  /*db40*/  @P2 BRA `(.L_x_428) ;  /* 0x0000000000142947 */ /* 0x000fea0003800000 */
[----:B------:R-:W-:Y:S05]  /*db50*/  @!P1 BRA `(.L_x_428) ;  /* 0x0000000000109947 */ /* 0x000fea0003800000 */
[----:B------:R-:W2:Y:S04]  /*db60*/  LDG.E R7, desc[UR60][R2.64] ;  /* 0x0000003c02077981 */ /* 0x000ea8000c1e1900 */
[----:B------:R-:W2:Y:S02]  /*db70*/  LDG.E R2, desc[UR60][R2.64+0x4] ;  /* 0x0000043c02027981 */ /* 0x000ea4000c1e1900 */
[----:B--2---:R-:W-:-:S05]  /*db80*/  IMAD.IADD R2, R2, 0x1, -R7 ;  /* 0x0000000102027824 */ /* 0x004fca00078e0a07 */
[----:B------:R1:W-:Y:S02]  /*db90*/  STL [R1+0x3c], R2 ;  /* 0x00003c0201007387 */ /* 0x0003e40000100800 */
.L_x_428:
[----:B-1----:R-:W-:Y:S01]  /*dba0*/  IMAD.MOV.U32 R2, RZ, RZ, R11 ;  /* 0x000000ffff027224 */ /* 0x002fe200078e000b */
[----:B------:R-:W-:Y:S01]  /*dbb0*/  ULDC.64 UR4, c[0x0][0xa20] ;  /* 0x0002880000047ab9 */ /* 0x000fe20000000a00 */
[----:B-----5:R-:W-:Y:S01]  /*dbc0*/  IMAD.IADD R3, R8, 0x1, R0 ;  /* 0x0000000108037824 */ /* 0x020fe200078e0200 */
[----:B------:R-:W-:Y:S02]  /*dbd0*/  ISETP.NE.U32.AND P1, PT, RZ, UR4, PT ;  /* 0x00000004ff007c0c */ /* 0x000fe4000bf25070 */
[----:B------:R1:W-:Y:S02]  /*dbe0*/  STL [R1+0xc], R2 ;  /* 0x00000c0201007387 */ /* 0x0003e40000100800 */
[----:B------:R-:W-:Y:S02]  /*dbf0*/  ISETP.NE.AND.EX P1, PT, RZ, UR5, PT, P1 ;  /* 0x00000005ff007c0c */ /* 0x000fe4000bf25310 */
[----:B------:R1:W-:Y:S11]  /*dc00*/  STL [R1+0x18], R3 ;  /* 0x0000180301007387 */ /* 0x0003f60000100800 */
[----:B-1----:R-:W-:Y:S05]  /*dc10*/  @!P1 BRA `(.L_x_429) ;  /* 0x0000000000109947 */ /* 0x002fea0003800000 */
[----:B------:R-:W-:-:S04]  /*dc20*/  IADD3 R6, P0, R10, UR4, RZ ;  /* 0x000000040a067c10 */ /* 0x000fc8000ff1e0ff */
[----:B------:R-:W-:-:S05]  /*dc30*/  IADD3.X R7, R9, UR5, RZ, P0, !PT ;  /* 0x0000000509077c10 */ /* 0x000fca00087fe4ff */
[----:B------:R1:W5:Y:S01]  /*dc40*/  LDG.E R6, desc[UR60][R6.64] ;  /* 0x0000003c06067981 */ /* 0x000362000c1e1900 */
[----:B------:R-:W-:Y:S05]  /*dc50*/  BRA `(.L_x_430) ;  /* 0x0000000000107947 */ /* 0x000fea0003800000 */
.L_x_429:
[----:B------:R-:W-:Y:S05]  /*dc60*/  @!P0 BRA `(.L_x_430) ;  /* 0x00000000000c8947 */ /* 0x000fea0003800000 */
[----:B------:R-:W2:Y:S04]  /*dc70*/  LDG.E R6, desc[UR60][R4.64] ;  /* 0x0000003c04067981 */ /* 0x000ea8000c1e1900 */
[----:B------:R-:W2:Y:S02]  /*dc80*/  LDG.E R4, desc[UR60][R4.64+0x4] ;  /* 0x0000043c04047981 */ /* 0x000ea4000c1e1900 */
[----:B--2---:R-:W-:-:S07]  /*dc90*/  IMAD.IADD R6, R4, 0x1, -R6 ;  /* 0x0000000104067824 */ /* 0x004fce00078e0a06 */
.L_x_430:
[----:B-----5:R-:W-:Y:S01]  /*dca0*/  IMAD.IADD R0, R6, 0x1, -R0 ;  /* 0x0000000106007824 */ /* 0x020fe200078e0a00 */
[----:B------:R-:W-:Y:S01]  /*dcb0*/  BSSY B7, `(.L_x_431) ;  /* 0x000047a000077945 */ /* 0x000fe20003800000 */
[----:B------:R-:W-:Y:S02]  /*dcc0*/  IMAD.MOV.U32 R2, RZ, RZ, RZ ;  /* 0x000000ffff027224 */ /* 0x000fe400078e00ff */
[C---:B------:R-:W-:Y:S01]  /*dcd0*/  VIADD R3, R0.reuse, 0x6f ;  /* 0x0000006f00037836 */ /* 0x040fe20000000000 */
[----:B------:R2:W-:Y:S01]  /*dce0*/  STL [R1+0x40], R0 ;  /* 0x0000400001007387 */ /* 0x0005e20000100800 */
[----:B------:R-:W-:Y:S02]  /*dcf0*/  ISETP.GT.AND P0, PT, R0, RZ, PT ;  /* 0x000000ff0000720c */ /* 0x000fe40003f04270 */
[----:B------:R-:W-:-:S05]  /*dd00*/  IMAD.HI R2, R3, -0x6db6db6d, R2 ;  /* 0x9249249303027827 */ /* 0x000fca00078e0202 */
[----:B--2---:R-:W-:-:S04]  /*dd10*/  SHF.R.U32.HI R0, RZ, 0x1f, R2 ;  /* 0x0000001fff007819 */ /* 0x004fc80000011602 */
[----:B------:R-:W-:-:S05]  /*dd20*/  LEA.HI.SX32 R0, R2, R0, 0x1a ;  /* 0x0000000002007211 */ /* 0x000fca00078fd2ff */
[----:B------:R2:W-:Y:S01]  /*dd30*/  STL [R1+0x30], R0 ;  /* 0x0000300001007387 */ /* 0x0005e20000100800 */
[----:B------:R-:W-:Y:S05]  /*dd40*/  @P0 BRA `(.L_x_432) ;  /* 0x0000000000440947 */ /* 0x000fea0003800000 */
[----:B------:R-:W3:Y:S02]  /*dd50*/  S2R R4, SR_TID.X ;  /* 0x0000000000047919 */ /* 0x000ee40000002100 */
[----:B---3--:R-:W-:-:S04]  /*dd60*/  LOP3.LUT R4, R4, 0x7f, RZ, 0xc0, !PT ;  /* 0x0000007f04047812 */ /* 0x008fc800078ec0ff */
[----:B------:R-:W-:-:S13]  /*dd70*/  ISETP.NE.AND P0, PT, R4, RZ, PT ;  /* 0x000000ff0400720c */ /* 0x000fda0003f05270 */
[----:B------:R-:W-:Y:S05]  /*dd80*/  @P0 BRA `(.L_x_433) ;  /* 0x0000004400b00947 */ /* 0x000fea0003800000 */
[----:B------:R-:W3:Y:S01]  /*dd90*/  S2R R3, SR_LANEID ;  /* 0x0000000000037919 */ /* 0x000ee20000000000 */
[----:B------:R-:W-:Y:S02]  /*dda0*/  VOTEU.ANY UR4, UPT, PT ;  /* 0x0000000000047886 */ /* 0x000fe400038e0100 */
[----:B--2---:R-:W3:Y:S08]  /*ddb0*/  FLO.U32 R0, UR4 ;  /* 0x0000000400007d00 */ /* 0x004ef000080e0000 */
[----:B------:R-:W2:Y:S01]  /*ddc0*/  POPC R5, UR4 ;  /* 0x0000000400057d09 */ /* 0x000ea20008000000 */
[----:B---3--:R-:W-:-:S02]  /*ddd0*/  ISETP.EQ.U32.AND P0, PT, R0, R3, PT ;  /* 0x000000030000720c */ /* 0x008fc40003f02070 */
[----:B------:R-:W2:Y:S11]  /*dde0*/  LDC.64 R2, c[0x0][0xc60] ;  /* 0x00031800ff027b82 */ /* 0x000eb60000000a00 */
[----:B--2---:R-:W2:Y:S01]  /*ddf0*/  @P0 ATOMG.E.ADD.STRONG.GPU PT, R3, desc[UR60][R2.64], R5 ;  /* 0x00000005020309a8 */ /* 0x004ea200081ee1fc */
[----:B------:R-:W3:Y:S02]  /*de00*/  S2R R4, SR_LTMASK ;  /* 0x0000000000047919 */ /* 0x000ee40000003900 */
[----:B---3--:R-:W-:-:S04]  /*de10*/  LOP3.LUT R4, R4, UR4, RZ, 0xc0, !PT ;  /* 0x0000000404047c12 */ /* 0x008fc8000f8ec0ff */
[----:B-1----:R-:W1:Y:S01]  /*de20*/  POPC R7, R4 ;  /* 0x0000000400077309 */ /* 0x002e620000000000 */
[----:B--2---:R-:W1:Y:S02]  /*de30*/  SHFL.IDX PT, R0, R3, R0, 0x1f ;  /* 0x00001f0003007589 */ /* 0x004e6400000e0000 */
[----:B-1----:R-:W-:Y:S01]  /*de40*/  IADD3 R16, R0, UR36, R7 ;  /* 0x0000002400107c10 */ /* 0x002fe2000fffe007 */
[----:B------:R-:W-:Y:S06]  /*de50*/  BRA `(.L_x_433) ;  /* 0x00000044007c7947 */ /* 0x000fec0003800000 */
.L_x_432:
[----:B--2---:R-:W2:Y:S01]  /*de60*/  LDL R0, [R1+0x4] ;  /* 0x0000040001007983 */ /* 0x004ea20000100800 */
[----:B------:R-:W-:Y:S01]  /*de70*/  BSSY B6, `(.L_x_434) ;  /* 0x0000014000067945 */ /* 0x000fe20003800000 */
[----:B--2---:R-:W-:-:S05]  /*de80*/  VIADD R0, R0, 0x21400 ;  /* 0x0002140000007836 */ /* 0x004fca0000000000 */
[----:B------:R-:W-:-:S13]  /*de90*/  LOP3.LUT P0, RZ, R0, 0x3ff, RZ, 0xc0, !PT ;  /* 0x000003ff00ff7812 */ /* 0x000fda000780c0ff */
[----:B------:R-:W-:Y:S05]  /*dea0*/  @!P0 BRA `(.L_x_435) ;  /* 0x0000000000408947 */ /* 0x000fea0003800000 */
[----:B------:R-:W-:Y:S01]  /*deb0*/  MOV R2, 0x0 ;  /* 0x0000000000027802 */ /* 0x000fe20000000f00 */
[----:B------:R-:W-:Y:S01]  /*dec0*/  ULDC.64 UR6, c[0x4][0xa8] ;  /* 0x01002a0000067ab9 */ /* 0x000fe20000000a00 */
[----:B------:R-:W-:Y:S01]  /*ded0*/  ULDC.64 UR8, c[0x4][0xb0] ;  /* 0x01002c0000087ab9 */ /* 0x000fe20000000a00 */
[----:B------:R-:W-:Y:S01]  /*dee0*/  ULDC.64 UR4, c[0x4][0x8] ;  /* 0x0100020000047ab9 */ /* 0x000fe20000000a00 */
[----:B------:R-:W-:Y:S02]  /*def0*/  IMAD.U32 R4, RZ, RZ, UR6 ;  /* 0x00000006ff047e24 */ /* 0x000fe4000f8e00ff */
[----:B------:R-:W2:Y:S01]  /*df00*/  LDC.64 R2, c[0x4][R2] ;  /* 0x0100000002027b82 */ /* 0x000ea20000000a00 */
[----:B------:R-:W-:Y:S02]  /*df10*/  IMAD.U32 R5, RZ, RZ, UR7 ;  /* 0x00000007ff057e24 */ /* 0x000fe4000f8e00ff */
[----:B------:R-:W-:Y:S02]  /*df20*/  IMAD.U32 R6, RZ, RZ, UR8 ;  /* 0x00000008ff067e24 */ /* 0x000fe4000f8e00ff */
[----:B-1----:R-:W-:-:S02]  /*df30*/  IMAD.U32 R7, RZ, RZ, UR9 ;  /* 0x00000009ff077e24 */ /* 0x002fc4000f8e00ff */
[----:B------:R-:W-:Y:S02]  /*df40*/  IMAD.U32 R10, RZ, RZ, UR4 ;  /* 0x00000004ff0a7e24 */ /* 0x000fe4000f8e00ff */
[----:B------:R-:W-:Y:S02]  /*df50*/  IMAD.U32 R11, RZ, RZ, UR5 ;  /* 0x00000005ff0b7e24 */ /* 0x000fe4000f8e00ff */
[----:B------:R-:W-:Y:S02]  /*df60*/  IMAD.MOV.U32 R8, RZ, RZ, 0x70 ;  /* 0x00000070ff087424 */ /* 0x000fe400078e00ff */
[----:B0-----:R-:W-:Y:S02]  /*df70*/  IMAD.MOV.U32 R12, RZ, RZ, 0x1 ;  /* 0x00000001ff0c7424 */ /* 0x001fe400078e00ff */
[----:B------:R-:W-:-:S07]  /*df80*/  IMAD.MOV.U32 R13, RZ, RZ, RZ ;  /* 0x000000ffff0d7224 */ /* 0x000fce00078e00ff */
[----:B------:R-:W-:-:S07]  /*df90*/  LEPC R20, `(.L_x_435) ;  /* 0x000000001014794e */ /* 0x000fce0000000000 */
[----:B--2---:R-:W-:Y:S05]  /*dfa0*/  CALL.ABS.NOINC R2 ;  /* 0x0000000002007343 */ /* 0x004fea0003c00000 */
.L_x_435:
[----:B------:R-:W-:Y:S05]  /*dfb0*/  BSYNC B6 ;  /* 0x0000000000067941 */ /* 0x000fea0003800000 */
.L_x_434:
[----:B------:R-:W2:Y:S01]  /*dfc0*/  LDL R2, [R1+0x4] ;  /* 0x0000040001027983 */ /* 0x000ea20000100800 */
        /* <DEDUP_REMOVED lines=8> */
[----:B------:R2:W3:Y:S01]  /*e050*/  LDC.64 R2, c[0x4][R0] ;  /* 0x0100000000027b82 */ /* 0x0004e20000000a00 */
[----:B------:R-:W-:Y:S02]  /*e060*/  IMAD.U32 R4, RZ, RZ, UR6 ;  /* 0x00000006ff047e24 */ /* 0x000fe4000f8e00ff */
[----:B------:R-:W-:Y:S02]  /*e070*/  IMAD.U32 R5, RZ, RZ, UR7 ;  /* 0x00000007ff057e24 */ /* 0x000fe4000f8e00ff */
[----:B------:R-:W-:Y:S02]  /*e080*/  IMAD.U32 R6, RZ, RZ, UR8 ;  /* 0x00000008ff067e24 */ /* 0x000fe4000f8e00ff */
[----:B-1----:R-:W-:-:S02]  /*e090*/  IMAD.U32 R7, RZ, RZ, UR9 ;  /* 0x00000009ff077e24 */ /* 0x002fc4000f8e00ff */
[----:B------:R-:W-:Y:S02]  /*e0a0*/  IMAD.U32 R10, RZ, RZ, UR4 ;  /* 0x00000004ff0a7e24 */ /* 0x000fe4000f8e00ff */
[----:B------:R-:W-:Y:S02]  /*e0b0*/  IMAD.U32 R11, RZ, RZ, UR5 ;  /* 0x00000005ff0b7e24 */ /* 0x000fe4000f8e00ff */
[----:B------:R-:W-:Y:S02]  /*e0c0*/  IMAD.MOV.U32 R8, RZ, RZ, 0x70 ;  /* 0x00000070ff087424 */ /* 0x000fe400078e00ff */
[----:B0-----:R-:W-:Y:S02]  /*e0d0*/  IMAD.MOV.U32 R12, RZ, RZ, 0x1 ;  /* 0x00000001ff0c7424 */ /* 0x001fe400078e00ff */
[----:B--2---:R-:W-:-:S07]  /*e0e0*/  IMAD.MOV.U32 R13, RZ, RZ, RZ ;  /* 0x000000ffff0d7224 */ /* 0x004fce00078e00ff */
[----:B------:R-:W-:-:S07]  /*e0f0*/  LEPC R20, `(.L_x_438) ;  /* 0x000000001014794e */ /* 0x000fce0000000000 */
[----:B---3--:R-:W-:Y:S05]  /*e100*/  CALL.ABS.NOINC R2 ;  /* 0x0000000002007343 */ /* 0x008fea0003c00000 */
.L_x_438:
[----:B------:R-:W-:Y:S01]  /*e110*/  MOV R2, 0x0 ;  /* 0x0000000000027802 */ /* 0x000fe20000000f00 */
[----:B------:R-:W-:Y:S01]  /*e120*/  ULDC.64 UR6, c[0x4][0xa8] ;  /* 0x01002a0000067ab9 */ /* 0x000fe20000000a00 */
[----:B------:R-:W-:Y:S01]  /*e130*/  ULDC.64 UR8, c[0x4][0xb0] ;  /* 0x01002c0000087ab9 */ /* 0x000fe20000000a00 */
[----:B------:R-:W-:Y:S01]  /*e140*/  ULDC.64 UR4, c[0x4][0x18] ;  /* 0x0100060000047ab9 */ /* 0x000fe20000000a00 */
[----:B------:R-:W-:Y:S02]  /*e150*/  IMAD.U32 R4, RZ, RZ, UR6 ;  /* 0x00000006ff047e24 */ /* 0x000fe4000f8e00ff */
        /* <DEDUP_REMOVED lines=11> */
.L_x_437:
[----:B------:R-:W-:Y:S05]  /*e210*/  BSYNC B6 ;  /* 0x0000000000067941 */ /* 0x000fea0003800000 */
.L_x_436:
[----:B------:R-:W2:Y:S01]  /*e220*/  LDL.LU R2, [R1] ;  /* 0x0000000001027983 */ /* 0x000ea20000300800 */
[----:B------:R-:W-:-:S03]  /*e230*/  ULDC.64 UR4, c[0x0][0x9f8] ;  /* 0x00027e0000047ab9 */ /* 0x000fc60000000a00 */
[----:B------:R-:W3:Y:S04]  /*e240*/  LDL.LU R4, [R1+0x20] ;  /* 0x0000200001047983 */ /* 0x000ee80000300800 */
[----:B-1----:R-:W4:Y:S01]  /*e250*/  LDL R7, [R1+0xc] ;  /* 0x00000c0001077983 */ /* 0x002f220000100800 */
[----:B------:R-:W-:-:S03]  /*e260*/  ISETP.NE.U32.AND P0, PT, RZ, UR4, PT ;  /* 0x00000004ff007c0c */ /* 0x000fc6000bf05070 */
[----:B------:R-:W5:Y:S01]  /*e270*/  LDL R0, [R1+0x30] ;  /* 0x0000300001007983 */ /* 0x000f620000100800 */
[----:B------:R-:W-:-:S13]  /*e280*/  ISETP.NE.AND.EX P0, PT, RZ, UR5, PT, P0 ;  /* 0x00000005ff007c0c */ /* 0x000fda000bf05300 */
[----:B--2---:R-:W-:-:S04]  /*e290*/  @P0 IADD3 R2, P1, R2, UR4, RZ ;  /* 0x0000000402020c10 */ /* 0x004fc8000ff3e0ff */
[----:B---3--:R-:W-:Y:S01]  /*e2a0*/  @P0 IADD3.X R3, R4, UR5, RZ, P1, !PT ;  /* 0x0000000504030c10 */ /* 0x008fe20008ffe4ff */
[----:B------:R-:W-:-:S04]  /*e2b0*/  ULDC.64 UR4, c[0x0][0xa08] ;  /* 0x0002820000047ab9 */ /* 0x000fc80000000a00 */
[----:B----4-:R1:W2:Y:S01]  /*e2c0*/  @P0 LDG.E R7, desc[UR60][R2.64] ;  /* 0x0000003c02070981 */ /* 0x0102a2000c1e1900 */
[----:B-----5:R-:W-:Y:S01]  /*e2d0*/  VIADD R9, R0, 0xffffffff ;  /* 0xffffffff00097836 */ /* 0x020fe20000000000 */
[----:B-1----:R-:W1:Y:S01]  /*e2e0*/  LDC.64 R2, c[0x0][0x418] ;  /* 0x00010600ff027b82 */ /* 0x002e620000000a00 */
[----:B--2---:R-:W-:Y:S01]  /*e2f0*/  SHF.R.S32.HI R8, RZ, 0x1f, R7 ;  /* 0x0000001fff087819 */ /* 0x004fe20000011407 */
[----:B------:R2:W-:Y:S04]  /*e300*/  @P0 STL [R1+0xc], R7 ;  /* 0x00000c0701000387 */ /* 0x0005e80000100800 */
[----:B------:R2:W-:Y:S04]  /*e310*/  STL [R1+0x2c], R9 ;  /* 0x00002c0901007387 */ /* 0x0005e80000100800 */
[----:B------:R2:W-:Y:S01]  /*e320*/  STL [R1+0x20], R8 ;  /* 0x0000200801007387 */ /* 0x0005e20000100800 */
[----:B-1----:R-:W-:Y:S01]  /*e330*/  LOP3.LUT P0, RZ, R2, UR4, RZ, 0xfc, !PT ;  /* 0x0000000402ff7c12 */ /* 0x002fe2000f80fcff */
[----:B------:R-:W-:-:S03]  /*e340*/  UMOV UR4, 0xffffffff ;  /* 0xffffffff00047882 */ /* 0x000fc60000000000 */
[----:B------:R-:W-:-:S04]  /*e350*/  LOP3.LUT P0, RZ, R3, UR5, RZ, 0xfc, P0 ;  /* 0x0000000503ff7c12 */ /* 0x000fc8000800fcff */
[----:B------:R-:W-:Y:S01]  /*e360*/  SEL R0, R7, RZ, !P0 ;  /* 0x000000ff07007207 */ /* 0x000fe20004000000 */
[----:B--2---:R-:W-:Y:S08]  /*e370*/  BRA.DIV UR4, `(.L_x_439) ;  /* 0x00000052041c7947 */ /* 0x004ff0000b800000 */
[----:B------:R-:W1:Y:S02]  /*e380*/  S2R R4, SR_TID.X ;  /* 0x0000000000047919 */ /* 0x000e640000002100 */
[----:B-1----:R-:W-:-:S04]  /*e390*/  SHF.R.U32.HI R4, RZ, 0x5, R4 ;  /* 0x00000005ff047819 */ /* 0x002fc80000011604 */
[----:B------:R-:W-:-:S05]  /*e3a0*/  LOP3.LUT R4, R4, 0x3, RZ, 0xc0, !PT ;  /* 0x0000000304047812 */ /* 0x000fca00078ec0ff */
[----:B------:R1:W2:Y:S02]  /*e3b0*/  SHFL.IDX PT, R14, R4, RZ, 0x1f ;  /* 0x00001fff040e7589 */ /* 0x0002a400000e0000 */
.L_x_549:
[----:B-1----:R-:W3:Y:S01]  /*e3c0*/  LDL.LU R4, [R1+0x1c] ;  /* 0x00001c0001047983 */ /* 0x002ee20000300800 */
[----:B------:R-:W-:Y:S02]  /*e3d0*/  PLOP3.LUT P1, PT, PT, PT, PT, 0x8, 0x0 ;  /* 0x000000000000781c */ /* 0x000fe40003f2e170 */
[----:B--2---:R-:W-:Y:S01]  /*e3e0*/  ISETP.NE.AND P0, PT, R14, RZ, PT ;  /* 0x000000ff0e00720c */ /* 0x004fe20003f05270 */
[----:B------:R1:W-:Y:S01]  /*e3f0*/  STL [R1], R0 ;  /* 0x0000000001007387 */ /* 0x0003e20000100800 */
[----:B---3--:R-:W-:-:S09]  /*e400*/  LOP3.LUT R4, R4, 0xfffffffe, RZ, 0xc0, !PT ;  /* 0xfffffffe04047812 */ /* 0x008fd200078ec0ff */
[----:B------:R-:W-:-:S05]  /*e410*/  @P1 LOP3.LUT R4, R4, 0x1, RZ, 0xfc, !PT ;  /* 0x0000000104041812 */ /* 0x000fca00078efcff */
[----:B------:R1:W-:Y:S01]  /*e420*/  STL [R1+0x1c], R4 ;  /* 0x00001c0401007387 */ /* 0x0003e20000100800 */
[----:B------:R-:W-:Y:S05]  /*e430*/  @P0 BRA `(.L_x_440) ;  /* 0x0000000400500947 */ /* 0x000fea0003800000 */
[----:B------:R-:W-:-:S03]  /*e440*/  UMOV UR4, 0xffffffff ;  /* 0xffffffff00047882 */ /* 0x000fc60000000000 */
[----:B------:R-:W-:Y:S05]  /*e450*/  BRA.DIV UR4, `(.L_x_441) ;  /* 0x0000005204187947 */ /* 0x000fea000b800000 */
[----:B------:R-:W-:-:S13]  /*e460*/  ELECT P6, URZ, PT ;  /* 0x00000000003f782f */ /* 0x000fda00038c0000 */
.L_x_552:
[----:B------:R-:W-:Y:S05]  /*e470*/  @!P6 BRA `(.L_x_440) ;  /* 0x000000040040e947 */ /* 0x000fea0003800000 */
[----:B------:R2:W-:Y:S01]  /*e480*/  STL [R1+0x14], R9 ;  /* 0x0000140901007387 */ /* 0x0005e20000100800 */
[----:B------:R-:W-:-:S04]  /*e490*/  ISETP.NE.U32.AND P0, PT, R2, RZ, PT ;  /* 0x000000ff0200720c */ /* 0x000fc80003f05070 */
[----:B------:R-:W-:-:S13]  /*e4a0*/  ISETP.NE.AND.EX P0, PT, R3, RZ, PT, P0 ;  /* 0x000000ff0300720c */ /* 0x000fda0003f05300 */
[----:B--2---:R-:W-:Y:S05]  /*e4b0*/  @!P0 BRA `(.L_x_442) ;  /* 0x0000000000508947 */ /* 0x004fea0003800000 */
[----:B------:R-:W2:Y:S01]  /*e4c0*/  LDC R6, c[0x0][0x43c] ;  /* 0x00010f00ff067b82 */ /* 0x000ea20000000800 */
[----:B-1----:R-:W-:Y:S01]  /*e4d0*/  IMAD.MOV.U32 R0, RZ, RZ, R9 ;  /* 0x000000ffff007224 */ /* 0x002fe200078e0009 */
[----:B------:R-:W-:Y:S01]  /*e4e0*/  ULDC.64 UR4, c[0x0][0x428] ;  /* 0x00010a0000047ab9 */ /* 0x000fe20000000a00 */
[----:B--2---:R-:W-:-:S13]  /*e4f0*/  ISETP.NE.AND P0, PT, R6, 0x1, PT ;  /* 0x000000010600780c */ /* 0x004fda0003f05270 */
        /* <DEDUP_REMOVED lines=14> */
[----:B------:R-:W2:Y:S04]  /*e5e0*/  LDG.E R0, desc[UR60][R2.64] ;  /* 0x0000003c02007981 */ /* 0x000ea8000c1e1900 */
[----:B--2---:R2:W-:Y:S02]  /*e5f0*/  STL [R1], R0 ;  /* 0x0000000001007387 */ /* 0x0045e40000100800 */
.L_x_442:
[----:B------:R-:W3:Y:S04]  /*e600*/  LDL R7, [R1+0x4] ;  /* 0x0000040001077983 */ /* 0x000ee80000100800 */
[----:B-12---:R-:W3:Y:S04]  /*e610*/  LDL R0, [R1+0x8] ;  /* 0x0000080001007983 */ /* 0x006ee80000100800 */
[----:B------:R-:W2:Y:S01]  /*e620*/  LDL R2, [R1+0x10] ;  /* 0x0000100001027983 */ /* 0x000ea20000100800 */
[----:B---3--:R-:W-:Y:S01]  /*e630*/  IMAD R0, R0, 0x8, R7 ;  /* 0x0000000800007824 */ /* 0x008fe200078e0207 */
[----:B--2---:R-:W-:-:S04]  /*e640*/  SHF.L.U32 R2, R2, 0x1f, RZ ;  /* 0x0000001f02027819 */ /* 0x004fc800000006ff */
[----:B------:R-:W1:Y:S02]  /*e650*/  SYNCS.PHASECHK.TRANS64.TRYWAIT P0, [R0+URZ+0x36840], R2 ;  /* 0x03684002000075a7 */ /* 0x000e64000800017f */
[----:B-1----:R-:W-:Y:S05]  /*e660*/  @!P0 BRA `(.L_x_443) ;  /* 0x0000004c00b48947 */ /* 0x002fea0003800000 */
.L_x_553:
[----:B------:R-:W2:Y:S02]  /*e670*/  S2R R3, SR_TID.X ;  /* 0x0000000000037919 */ /* 0x000ea40000002100 */
        /* <DEDUP_REMOVED lines=10> */
.L_x_444:
[----:B------:R-:W2:Y:S04]  /*e720*/  LDL R7, [R1+0x4] ;  /* 0x0000040001077983 */ /* 0x000ea80000100800 */
[----:B------:R-:W2:Y:S04]  /*e730*/  LDL R6, [R1+0x8] ;  /* 0x0000080001067983 */ /* 0x000ea80000100800 */
[----:B------:R-:W3:Y:S04]  /*e740*/  LDL R5, [R1+0x14] ;  /* 0x0000140001057983 */ /* 0x000ee80000100800 */
[----:B------:R-:W4:Y:S04]  /*e750*/  LDL R4, [R1+0x18] ;  /* 0x0000180001047983 */ /* 0x000f280000100800 */
[----:B------:R-:W5:Y:S04]  /*e760*/  LDL R3, [R1] ;  /* 0x0000000001037983 */ /* 0x000f680000100800 */
[----:B-1----:R-:W5:Y:S01]  /*e770*/  LDL.LU R2, [R1+0x1c] ;  /* 0x00001c0001027983 */ /* 0x002f620000300800 */
[----:B------:R-:W-:Y:S01]  /*e780*/  R2UR UR9, R0 ;  /* 0x00000000000972ca */ /* 0x000fe200000e0000 */
[----:B------:R-:W-:Y:S01]  /*e790*/  UIADD3 UR4, UP0, UR38, 0x370, URZ ;  /* 0x0000037026047890 */ /* 0x000fe2000ff1e03f */
[----:B------:R-:W-:Y:S01]  /*e7a0*/  R2UR UR12, R18 ;  /* 0x00000000120c72ca */ /* 0x000fe200000e0000 */
[----:B------:R-:W-:Y:S01]  /*e7b0*/  UMOV UR10, URZ ;  /* 0x0000003f000a7c82 */ /* 0x000fe20008000000 */
[----:B------:R-:W-:Y:S01]  /*e7c0*/  PLOP3.LUT P0, PT, PT, PT, PT, 0x80, 0x0 ;  /* 0x000000000000781c */ /* 0x000fe20003f0f070 */
[----:B------:R-:W-:Y:S01]  /*e7d0*/  UMOV UR6, 0x0 ;  /* 0x0000000000067882 */ /* 0x000fe20000000000 */
[----:B------:R-:W-:Y:S01]  /*e7e0*/  UMOV UR7, 0x14f00000 ;  /* 0x14f0000000077882 */ /* 0x000fe20000000000 */
[----:B------:R-:W-:-:S06]  /*e7f0*/  UMOV UR16, 0x40 ;  /* 0x0000004000107882 */ /* 0x000fcc0000000000 */
[----:B------:R-:W-:Y:S01]  /*e800*/  UIADD3 UR9, UR9, 0x36830, URZ ;  /* 0x0003683009097890 */ /* 0x000fe2000fffe03f */
[----:B--2---:R-:W-:Y:S01]  /*e810*/  IMAD R0, R6, 0xa800, R7 ;  /* 0x0000a80006007824 */ /* 0x004fe200078e0207 */
[----:B---3--:R-:W-:-:S04]  /*e820*/  R2UR UR11, R5 ;  /* 0x00000000050b72ca */ /* 0x008fc800000e0000 */
[----:B------:R-:W-:Y:S02]  /*e830*/  R2UR UR8, R0 ;  /* 0x00000000000872ca */ /* 0x000fe400000e0000 */
[----:B----4-:R-:W-:Y:S02]  /*e840*/  R2UR UR5, R4 ;  /* 0x00000000040572ca */ /* 0x010fe400000e0000 */
[----:B-----5:R-:W-:Y:S02]  /*e850*/  R2UR UR13, R3 ;  /* 0x00000000030d72ca */ /* 0x020fe400000e0000 */
[----:B------:R-:W-:-:S07]  /*e860*/  LOP3.LUT R2, R2, 0xfffffffe, RZ, 0xc0, !PT ;  /* 0xfffffffe02027812 */ /* 0x000fce00078ec0ff */
[----:B------:R-:W-:Y:S01]  /*e870*/  UIADD3 UR14, UR8, 0x21400, URZ ;  /* 0x00021400080e7890 */ /* 0x000fe2000fffe03f */
[----:B------:R-:W-:Y:S01]  /*e880*/  @P0 LOP3.LUT R2, R2, 0x1, RZ, 0xfc, !PT ;  /* 0x0000000102020812 */ /* 0x000fe200078efcff */
[----:B------:R-:W-:Y:S02]  /*e890*/  UIMAD UR11, UR11, 0x70, UR5 ;  /* 0x000000700b0b78a4 */ /* 0x000fe4000f8e0205 */
[----:B------:R-:W-:Y:S02]  /*e8a0*/  UIADD3.X UR5, URZ, UR39, URZ, UP0, !UPT ;  /* 0x000000273f057290 */ /* 0x000fe400087fe43f */
[----:B------:R-:W-:Y:S01]  /*e8b0*/  UIADD3 UR15, UR8, 0x24c00, URZ ;  /* 0x00024c00080f7890 */ /* 0x000fe2000fffe03f */
[----:B------:R2:W-:Y:S01]  /*e8c0*/  STL [R1+0x1c], R2 ;  /* 0x00001c0201007387 */ /* 0x0005e20000100800 */
[----:B------:R-:W-:-:S03]  /*e8d0*/  UIADD3 UR17, UR8, 0x28400, URZ ;  /* 0x0002840008117890 */ /* 0x000fc6000fffe03f */
[----:B------:R-:W-:Y:S01]  /*e8e0*/  UMOV UR8, UR14 ;  /* 0x0000000e00087c82 */ /* 0x000fe20008000000 */
[----:B------:R-:W-:Y:S01]  /*e8f0*/  UMOV UR14, 0x80 ;  /* 0x00000080000e7882 */ /* 0x000fe20000000000 */
[----:B------:R1:W-:Y:S02]  /*e900*/  UTMALDG.4D [UR8], [UR4], desc[UR6] ;  /* 0x00000608040075b4 */ /* 0x0003e40008019000 */
[----:B-1----:R-:W-:Y:S01]  /*e910*/  UMOV UR8, UR15 ;  /* 0x0000000f00087c82 */ /* 0x002fe20008000000 */
[----:B------:R-:W-:Y:S02]  /*e920*/  UMOV UR10, UR16 ;  /* 0x00000010000a7c82 */ /* 0x000fe40008000000 */
[----:B------:R1:W-:Y:S02]  /*e930*/  UTMALDG.4D [UR8], [UR4], desc[UR6] ;  /* 0x00000608040075b4 */ /* 0x0003e40008019000 */
[----:B-1----:R-:W-:Y:S01]  /*e940*/  UMOV UR8, UR17 ;  /* 0x0000001100087c82 */ /* 0x002fe20008000000 */
[----:B------:R-:W-:-:S02]  /*e950*/  UMOV UR10, UR14 ;  /* 0x0000000e000a7c82 */ /* 0x000fc40008000000 */
[----:B------:R2:W-:Y:S02]  /*e960*/  UTMALDG.4D [UR8], [UR4], desc[UR6] ;  /* 0x00000608040075b4 */ /* 0x0005e40008019000 */
[----:B--2---:R-:W-:Y:S01]  /*e970*/  NOP ;  /* 0x0000000000007918 */ /* 0x004fe20000000000 */
.L_x_440:
[----:B------:R-:W2:Y:S04]  /*e980*/  LDL R2, [R1+0x4] ;  /* 0x0000040001027983 */ /* 0x000ea80000100800 */
[----:B------:R-:W3:Y:S04]  /*e990*/  LDL.LU R3, [R1+0x34] ;  /* 0x0000340001037983 */ /* 0x000ee80000300800 */
[----:B------:R-:W4:Y:S04]  /*e9a0*/  LDL.LU R5, [R1+0x28] ;  /* 0x0000280001057983 */ /* 0x000f280000300800 */
[----:B-1----:R-:W5:Y:S01]  /*e9b0*/  LDL.LU R4, [R1+0x38] ;  /* 0x0000380001047983 */ /* 0x002f620000300800 */
[----:B------:R-:W-:Y:S05]  /*e9c0*/  WARPSYNC.ALL ;  /* 0x0000000000007948 */ /* 0x000fea0003800000 */
[----:B------:R-:W-:Y:S01]  /*e9d0*/  ULDC.64 UR4, c[0x0][0x298] ;  /* 0x0000a60000047ab9 */ /* 0x000fe20000000a00 */
[----:B------:R-:W-:Y:S01]  /*e9e0*/  ULDC.64 UR6, c[0x0][0xa00] ;  /* 0x0002800000067ab9 */ /* 0x000fe20000000a00 */
[----:B------:R-:W-:Y:S01]  /*e9f0*/  BSSY B6, `(.L_x_445) ;  /* 0x0000024000067945 */ /* 0x000fe20003800000 */
[----:B------:R-:W-:Y:S01]  /*ea00*/  BAR.SYNC.DEFER_BLOCKING 0x8, 0x180 ;  /* 0x0206000000007b1d */ /* 0x000fe20000010000 */
[----:B------:R-:W-:-:S04]  /*ea10*/  ISETP.NE.U32.AND P0, PT, RZ, UR6, PT ;  /* 0x00000006ff007c0c */ /* 0x000fc8000bf05070 */
[----:B------:R-:W-:Y:S01]  /*ea20*/  ISETP.NE.AND.EX P0, PT, RZ, UR7, PT, P0 ;  /* 0x00000007ff007c0c */ /* 0x000fe2000bf05300 */
[----:B--2---:R-:W-:Y:S01]  /*ea30*/  VIADD R2, R2, 0x15400 ;  /* 0x0001540002027836 */ /* 0x004fe20000000000 */
[----:B---3--:R-:W-:-:S04]  /*ea40*/  SHF.R.S32.HI R0, RZ, 0x1f, R3 ;  /* 0x0000001fff007819 */ /* 0x008fc80000011403 */
[----:B------:R-:W-:Y:S02]  /*ea50*/  LOP3.LUT P1, RZ, R2, 0x3ff, RZ, 0xc0, !PT ;  /* 0x000003ff02ff7812 */ /* 0x000fe4000782c0ff */
[----:B----4-:R-:W-:Y:S01]  /*ea60*/  SEL R5, R5, RZ, !P0 ;  /* 0x000000ff05057207 */ /* 0x010fe20004000000 */
[----:B------:R-:W-:Y:S01]  /*ea70*/  IMAD R0, R0, UR4, RZ ;  /* 0x0000000400007c24 */ /* 0x000fe2000f8e02ff */
[----:B-----5:R-:W-:-:S03]  /*ea80*/  SEL R4, R4, RZ, !P0 ;  /* 0x000000ff04047207 */ /* 0x020fc60004000000 */
[C---:B------:R-:W-:Y:S02]  /*ea90*/  IMAD R0, R3.reuse, UR5, R0 ;  /* 0x0000000503007c24 */ /* 0x040fe4000f8e0200 */
[----:B------:R-:W-:-:S05]  /*eaa0*/  IMAD.WIDE.U32 R2, R3, UR4, RZ ;  /* 0x0000000403027c25 */ /* 0x000fca000f8e00ff */
[----:B------:R1:W-:Y:S04]  /*eab0*/  STL.64 [R1+0x48], R2 ;  /* 0x0000480201007387 */ /* 0x0003e80000100a00 */
[----:B------:R2:W-:Y:S04]  /*eac0*/  STL [R1+0x28], R5 ;  /* 0x0000280501007387 */ /* 0x0005e80000100800 */
[----:B------:R2:W-:Y:S01]  /*ead0*/  STL [R1+0x54], R4 ;  /* 0x0000540401007387 */ /* 0x0005e20000100800 */
[----:B-1----:R-:W-:Y:S01]  /*eae0*/  IMAD.IADD R2, R3, 0x1, R0 ;  /* 0x0000000103027824 */ /* 0x002fe200078e0200 */
[----:B------:R-:W-:-:S05]  /*eaf0*/  SHF.R.S32.HI R0, RZ, 0x1f, R18 ;  /* 0x0000001fff007819 */ /* 0x000fca0000011412 */
[----:B------:R2:W-:Y:S04]  /*eb00*/  STL [R1+0x38], R0 ;  /* 0x0000380001007387 */ /* 0x0005e80000100800 */
[----:B------:R2:W-:Y:S01]  /*eb10*/  STL [R1+0x34], R2 ;  /* 0x0000340201007387 */ /* 0x0005e20000100800 */
[----:B------:R-:W-:Y:S05]  /*eb20*/  @!P1 BRA `(.L_x_446) ;  /* 0x0000000000409947 */ /* 0x000fea0003800000 */
[----:B--2---:R-:W-:Y:S01]  /*eb30*/  MOV R2, 0x0 ;  /* 0x0000000000027802 */ /* 0x004fe20000000f00 */
[----:B------:R-:W-:Y:S01]  /*eb40*/  ULDC.64 UR6, c[0x4][0xa8] ;  /* 0x01002a0000067ab9 */ /* 0x000fe20000000a00 */
[----:B------:R-:W-:Y:S01]  /*eb50*/  ULDC.64 UR8, c[0x4][0xb0] ;  /* 0x01002c0000087ab9 */ /* 0x000fe20000000a00 */
[----:B------:R-:W-:Y:S01]  /*eb60*/  ULDC.64 UR4, c[0x4][0x20] ;  /* 0x0100080000047ab9 */ /* 0x000fe20000000a00 */
[----:B------:R-:W-:Y:S02]  /*eb70*/  IMAD.U32 R4, RZ, RZ, UR6 ;  /* 0x00000006ff047e24 */ /* 0x000fe4000f8e00ff */
[----:B------:R-:W1:Y:S01]  /*eb80*/  LDC.64 R2, c[0x4][R2] ;  /* 0x0100000002027b82 */ /* 0x000e620000000a00 */
[----:B------:R-:W-:Y:S02]  /*eb90*/  IMAD.U32 R5, RZ, RZ, UR7 ;  /* 0x00000007ff057e24 */ /* 0x000fe4000f8e00ff */
[----:B------:R-:W-:Y:S02]  /*eba0*/  IMAD.U32 R6, RZ, RZ, UR8 ;  /* 0x00000008ff067e24 */ /* 0x000fe4000f8e00ff */
[----:B------:R-:W-:-:S02]  /*ebb0*/  IMAD.U32 R7, RZ, RZ, UR9 ;  /* 0x00000009ff077e24 */ /* 0x000fc4000f8e00ff */
[----:B------:R-:W-:Y:S02]  /*ebc0*/  IMAD.U32 R10, RZ, RZ, UR4 ;  /* 0x00000004ff0a7e24 */ /* 0x000fe4000f8e00ff */
[----:B------:R-:W-:Y:S02]  /*ebd0*/  IMAD.U32 R11, RZ, RZ, UR5 ;  /* 0x00000005ff0b7e24 */ /* 0x000fe4000f8e00ff */
[----:B------:R-:W-:Y:S02]  /*ebe0*/  IMAD.MOV.U32 R8, RZ, RZ, 0x70 ;  /* 0x00000070ff087424 */ /* 0x000fe400078e00ff */
[----:B0-----:R-:W-:Y:S02]  /*ebf0*/  IMAD.MOV.U32 R12, RZ, RZ, 0x1 ;  /* 0x00000001ff0c7424 */ /* 0x001fe400078e00ff */
[----:B------:R-:W-:-:S07]  /*ec00*/  IMAD.MOV.U32 R13, RZ, RZ, RZ ;  /* 0x000000ffff0d7224 */ /* 0x000fce00078e00ff */
[----:B------:R-:W-:-:S07]  /*ec10*/  LEPC R20, `(.L_x_446) ;  /* 0x000000001014794e */ /* 0x000fce0000000000 */
[----:B-1----:R-:W-:Y:S05]  /*ec20*/  CALL.ABS.NOINC R2 ;  /* 0x0000000002007343 */ /* 0x002fea0003c00000 */
.L_x_446:
[----:B------:R-:W-:Y:S05]  /*ec30*/  BSYNC B6 ;  /* 0x0000000000067941 */ /* 0x000fea0003800000 */
.L_x_445:
[----:B--2---:R-:W2:Y:S01]  /*ec40*/  LDL.LU R4, [R1+0x34] ;  /* 0x0000340001047983 */ /* 0x004ea20000300800 */
[----:B------:R-:W1:Y:S01]  /*ec50*/  LDC R7, c[0x0][0x448] ;  /* 0x00011200ff077b82 */ /* 0x000e620000000800 */
[----:B------:R-:W-:Y:S01]  /*ec60*/  ULDC.64 UR4, c[0x0][0x2d8] ;  /* 0x0000b60000047ab9 */ /* 0x000fe20000000a00 */
[----:B------:R-:W-:Y:S01]  /*ec70*/  IMAD.SHL.U32 R17, R17, 0x80, RZ ;  /* 0x0000008011117824 */ /* 0x000fe200078e00ff */
[----:B------:R-:W2:Y:S01]  /*ec80*/  LDL.LU.64 R2, [R1+0x48] ;  /* 0x0000480001027983 */ /* 0x000ea20000300a00 */
[----:B------:R-:W-:-:S03]  /*ec90*/  ULDC.64 UR6, c[0x0][0x280] ;  /* 0x0000a00000067ab9 */ /* 0x000fc60000000a00 */
[----:B------:R-:W3:Y:S04]  /*eca0*/  LDL.LU R0, [R1+0x38] ;  /* 0x0000380001007983 */ /* 0x000ee80000300800 */
[----:B------:R-:W4:Y:S04]  /*ecb0*/  LDL.LU R6, [R1+0x54] ;  /* 0x0000540001067983 */ /* 0x000f280000300800 */
[----:B------:R-:W4:Y:S01]  /*ecc0*/  LDL.LU R5, [R1+0x28] ;  /* 0x0000280001057983 */ /* 0x000f220000300800 */
[----:B------:R-:W0:Y:S01]  /*ecd0*/  S2R R8, SR_TID.X ;  /* 0x0000000000087919 */ /* 0x000e220000002100 */
[----:B-1----:R-:W-:Y:S01]  /*ece0*/  ISETP.NE.AND P0, PT, R7, 0x1, PT ;  /* 0x000000010700780c */ /* 0x002fe20003f05270 */
[----:B0-----:R-:W-:-:S05]  /*ecf0*/  IMAD.SHL.U32 R10, R8, 0x8, RZ ;  /* 0x00000008080a7824 */ /* 0x001fca00078e00ff */
[----:B------:R-:W-:-:S04]  /*ed00*/  LOP3.LUT R10, R10, 0x38, RZ, 0xc0, !PT ;  /* 0x000000380a0a7812 */ /* 0x000fc800078ec0ff */
[C---:B------:R-:W-:Y:S02]  /*ed10*/  LOP3.LUT R9, R10.reuse, 0x40, RZ, 0xfc, !PT ;  /* 0x000000400a097812 */ /* 0x040fe400078efcff */
[----:B------:R-:W-:Y:S01]  /*ed20*/  LOP3.LUT R8, R10, 0x80, RZ, 0xfc, !PT ;  /* 0x000000800a087812 */ /* 0x000fe200078efcff */
[----:B--2---:R-:W-:Y:S02]  /*ed30*/  IMAD.MOV.U32 R3, RZ, RZ, R4 ;  /* 0x000000ffff037224 */ /* 0x004fe400078e0004 */
[----:B------:R-:W0:Y:S01]  /*ed40*/  S2R R4, SR_TID.X ;  /* 0x0000000000047919 */ /* 0x000e220000002100 */
[----:B---3--:R-:W-:Y:S02]  /*ed50*/  IMAD R0, R0, UR4, RZ ;  /* 0x0000000400007c24 */ /* 0x008fe4000f8e02ff */
[----:B------:R-:W-:-:S04]  /*ed60*/  IMAD.WIDE.U32 R2, R18, UR4, R2 ;  /* 0x0000000412027c25 */ /* 0x000fc8000f8e0002 */
[----:B------:R-:W-:Y:S01]  /*ed70*/  IMAD R0, R18, UR5, R0 ;  /* 0x0000000512007c24 */ /* 0x000fe2000f8e0200 */
[----:B------:R-:W-:-:S03]  /*ed80*/  ULDC.64 UR4, c[0x0][0x2e0] ;  /* 0x0000b80000047ab9 */ /* 0x000fc60000000a00 */
[----:B------:R-:W-:Y:S02]  /*ed90*/  IMAD.IADD R3, R3, 0x1, R0 ;  /* 0x0000000103037824 */ /* 0x000fe400078e0200 */
[----:B----4-:R-:W-:Y:S02]  /*eda0*/  IMAD R0, R6, UR4, RZ ;  /* 0x0000000406007c24 */ /* 0x010fe4000f8e02ff */
[C---:B------:R-:W-:Y:S01]  /*edb0*/  IMAD.WIDE.U32 R2, R5.reuse, UR4, R2 ;  /* 0x0000000405027c25 */ /* 0x040fe2000f8e0002 */
[----:B------:R-:W1:Y:S03]  /*edc0*/  @P0 LDC R6, c[0x0][0x450] ;  /* 0x00011400ff060b82 */ /* 0x000e660000000800 */
[----:B------:R-:W-:Y:S01]  /*edd0*/  IMAD R0, R5, UR5, R0 ;  /* 0x0000000505007c24 */ /* 0x000fe2000f8e0200 */
[----:B------:R-:W-:-:S03]  /*ede0*/  ULDC.64 UR4, c[0x0][0x2d0] ;  /* 0x0000b40000047ab9 */ /* 0x000fc60000000a00 */
[----:B------:R-:W-:Y:S01]  /*edf0*/  IMAD.IADD R3, R3, 0x1, R0 ;  /* 0x0000000103037824 */ /* 0x000fe200078e0200 */
[C---:B0-----:R-:W-:Y:S01]  /*ee00*/  LOP3.LUT R5, R4.reuse, 0x7f, RZ, 0xc0, !PT ;  /* 0x0000007f04057812 */ /* 0x041fe200078ec0ff */
[----:B------:R-:W-:-:S03]  /*ee10*/  IMAD.SHL.U32 R4, R4, 0x10, RZ ;  /* 0x0000001004047824 */ /* 0x000fc600078e00ff */
[----:B------:R-:W-:-:S04]  /*ee20*/  SHF.R.U32.HI R5, RZ, 0x3, R5 ;  /* 0x00000003ff057819 */ /* 0x000fc80000011605 */
[----:B------:R-:W-:Y:S02]  /*ee30*/  LOP3.LUT R4, R5, 0x70, R4, 0xf8, !PT ;  /* 0x0000007005047812 */ /* 0x000fe400078ef804 */
[----:B------:R-:W0:Y:S02]  /*ee40*/  @P0 LDC R5, c[0x0][0x44c] ;  /* 0x00011300ff050b82 */ /* 0x000e240000000800 */
[----:B------:R-:W-:-:S05]  /*ee50*/  LOP3.LUT R0, R4, R17, RZ, 0xfc, !PT ;  /* 0x0000001104007212 */ /* 0x000fca00078efcff */
[----:B------:R-:W-:Y:S02]  /*ee60*/  IMAD.MOV.U32 R4, RZ, RZ, R0 ;  /* 0x000000ffff047224 */ /* 0x000fe400078e0000 */
[----:B0-----:R-:W-:-:S05]  /*ee70*/  @P0 IMAD.HI.U32 R5, R0, R5, RZ ;  /* 0x0000000500050227 */ /* 0x001fca00078e00ff */
[----:B-1----:R-:W-:-:S05]  /*ee80*/  @P0 SHF.R.U32.HI R4, RZ, R6, R5 ;  /* 0x00000006ff040219 */ /* 0x002fca0000011605 */
[----:B------:R-:W-:Y:S02]  /*ee90*/  IMAD.MOV R5, RZ, RZ, -R4 ;  /* 0x000000ffff057224 */ /* 0x000fe400078e0a04 */
[----:B------:R-:W-:-:S04]  /*eea0*/  IMAD.WIDE.U32 R2, R4, UR4, R2 ;  /* 0x0000000404027c25 */ /* 0x000fc8000f8e0002 */
[----:B------:R-:W-:Y:S01]  /*eeb0*/  IMAD R0, R7, R5, R0 ;  /* 0x0000000507007224 */ /* 0x000fe200078e0200 */
[----:B------:R-:W-:-:S05]  /*eec0*/  SHF.R.S32.HI R5, RZ, 0x1f, R4 ;  /* 0x0000001fff057819 */ /* 0x000fca0000011404 */
[----:B------:R-:W-:-:S04]  /*eed0*/  IMAD R5, R5, UR4, RZ ;  /* 0x0000000405057c24 */ /* 0x000fc8000f8e02ff */
[----:B------:R-:W-:Y:S01]  /*eee0*/  IMAD R4, R4, UR5, R5 ;  /* 0x0000000504047c24 */ /* 0x000fe2000f8e0205 */
[----:B------:R-:W-:-:S03]  /*eef0*/  ULDC.64 UR4, c[0x0][0x2c8] ;  /* 0x0000b20000047ab9 */ /* 0x000fc60000000a00 */
[----:B------:R-:W-:Y:S01]  /*ef00*/  IMAD.IADD R3, R3, 0x1, R4 ;  /* 0x0000000103037824 */ /* 0x000fe200078e0204 */
[----:B------:R-:W-:Y:S01]  /*ef10*/  SHF.R.S32.HI R4, RZ, 0x1f, R0 ;  /* 0x0000001fff047819 */ /* 0x000fe20000011400 */
[----:B------:R-:W-:-:S04]  /*ef20*/  IMAD.WIDE.U32 R2, R0, UR4, R2 ;  /* 0x0000000400027c25 */ /* 0x000fc8000f8e0002 */
[----:B------:R-:W-:Y:S01]  /*ef30*/  IMAD R4, R4, UR4, RZ ;  /* 0x0000000404047c24 */ /* 0x000fe2000f8e02ff */
[----:B------:R-:W-:Y:S02]  /*ef40*/  ULDC UR4, c[0x0][0x2b8] ;  /* 0x0000ae0000047ab9 */ /* 0x000fe40000000800 */
[----:B------:R-:W-:Y:S01]  /*ef50*/  ISETP.GE.AND P2, PT, R10, UR4, PT ;  /* 0x000000040a007c0c */ /* 0x000fe2000bf46270 */
[----:B------:R-:W-:Y:S01]  /*ef60*/  IMAD R0, R0, UR5, R4 ;  /* 0x0000000500007c24 */ /* 0x000fe2000f8e0204 */
[----:B------:R0:W5:Y:S01]  /*ef70*/  LDL R10, [R1+0x24] ;  /* 0x00002400010a7983 */ /* 0x0001620000100800 */
[----:B------:R-:W-:Y:S02]  /*ef80*/  LEA R4, P3, R2, UR6, 0x1 ;  /* 0x0000000602047c11 */ /* 0x000fe4000f8608ff */
[----:B------:R-:W-:Y:S01]  /*ef90*/  IMAD.IADD R0, R3, 0x1, R0 ;  /* 0x0000000103007824 */ /* 0x000fe200078e0200 */
[----:B------:R-:W-:Y:S02]  /*efa0*/  ISETP.GE.AND P1, PT, R9, UR4, PT ;  /* 0x0000000409007c0c */ /* 0x000fe4000bf26270 */
[----:B------:R-:W-:Y:S01]  /*efb0*/  ISETP.GE.AND P0, PT, R8, UR4, PT ;  /* 0x0000000408007c0c */ /* 0x000fe2000bf06270 */
[----:B------:R-:W-:Y:S01]  /*efc0*/  UMOV UR4, 0xffffffff ;  /* 0xffffffff00047882 */ /* 0x000fe20000000000 */
[----:B------:R-:W-:-:S02]  /*efd0*/  LEA.HI.X R0, R2, UR7, R0, 0x1, P3 ;  /* 0x0000000702007c11 */ /* 0x000fc400098f0c00 */
[----:B0-----:R-:W-:Y:S09]  /*efe0*/  BRA.DIV UR4, `(.L_x_447) ;  /* 0x0000004604687947 */ /* 0x001ff2000b800000 */
[----:B------:R-:W0:Y:S02]  /*eff0*/  S2R R5, SR_TID.X ;  /* 0x0000000000057919 */ /* 0x000e240000002100 */
[----:B0-----:R-:W-:-:S04]  /*f000*/  LOP3.LUT R5, R5, 0x7f, RZ, 0xc0, !PT ;  /* 0x0000007f05057812 */ /* 0x001fc800078ec0ff */
[----:B------:R-:W-:Y:S02]  /*f010*/  SHF.R.U32.HI R6, RZ, 0x3, R5 ;  /* 0x00000003ff067819 */ /* 0x000fe40000011605 */
[----:B------:R-:W2:Y:S03]  /*f020*/  LDL.LU R5, [R1+0x3c] ;  /* 0x00003c0001057983 */ /* 0x000ea60000300800 */
[----:B------:R-:W-:Y:S01]  /*f030*/  IMAD.IADD R2, R6, 0x1, R17 ;  /* 0x0000000106027824 */ /* 0x000fe200078e0211 */
[----:B------:R-:W-:Y:S01]  /*f040*/  SHFL.IDX PT, R9, R0, 0x1, 0x181f ;  /* 0x00381f0000097f89 */ /* 0x000fe200000e0000 */
[----:B------:R-:W0:Y:S02]  /*f050*/  S2R R6, SR_TID.X ;  /* 0x0000000000067919 */ /* 0x000e240000002100 */
[----:B0-----:R-:W-:Y:S02]  /*f060*/  IMAD.SHL.U32 R11, R6, 0x8, RZ ;  /* 0x00000008060b7824 */ /* 0x001fe400078e00ff */
[----:B------:R-:W-:Y:S03]  /*f070*/  SHFL.IDX PT, R6, R0, RZ, 0x181f ;  /* 0x00181fff00067589 */ /* 0x000fe600000e0000 */
[----:B------:R-:W-:Y:S01]  /*f080*/  LOP3.LUT R11, R11, 0x38, RZ, 0xc0, !PT ;  /* 0x000000380b0b7812 */ /* 0x000fe200078ec0ff */
[----:B--2---:R-:W-:-:S02]  /*f090*/  IMAD R3, R5, R7, RZ ;  /* 0x0000000705037224 */ /* 0x004fc400078e02ff */
[----:B------:R-:W0:Y:S01]  /*f0a0*/  SHFL.IDX PT, R7, R4, RZ, 0x181f ;  /* 0x00181fff04077589 */ /* 0x000e2200000e0000 */
[C---:B------:R-:W-:Y:S02]  /*f0b0*/  VIADD R5, R2.reuse, 0x10 ;  /* 0x0000001002057836 */ /* 0x040fe40000000000 */
[----:B------:R-:W-:-:S03]  /*f0c0*/  ISETP.GE.AND P4, PT, R2, R3, PT ;  /* 0x000000030200720c */ /* 0x000fc60003f86270 */
[----:B------:R-:W-:Y:S02]  /*f0d0*/  ISETP.GE.AND P3, PT, R5, R3, PT ;  /* 0x000000030500720c */ /* 0x000fe40003f66270 */
[----:B------:R-:W1:Y:S08]  /*f0e0*/  SHFL.IDX PT, R5, R4, 0x1, 0x181f ;  /* 0x00381f0004057f89 */ /* 0x000e7000000e0000 */
[----:B0-----:R-:W-:-:S05]  /*f0f0*/  @!P4 LEA R7, P5, R11, R7, 0x1 ;  /* 0x000000070b07c211 */ /* 0x001fca00078a08ff */
[----:B------:R-:W-:Y:S01]  /*f100*/  @!P4 IMAD.X R6, RZ, RZ, R6, P5 ;  /* 0x000000ffff06c224 */ /* 0x000fe200028e0606 */
[----:B-1----:R-:W-:-:S04]  /*f110*/  @!P3 LEA R8, P5, R11, R5, 0x1 ;  /* 0x000000050b08b211 */ /* 0x002fc800078a08ff */
[----:B------:R-:W-:Y:S01]  /*f120*/  @!P4 LOP3.LUT R7, R7, R6, RZ, 0x3c, !PT ;  /* 0x000000060707c212 */ /* 0x000fe200078e3cff */
[----:B------:R-:W-:-:S03]  /*f130*/  @!P3 IMAD.X R5, RZ, RZ, R9, P5 ;  /* 0x000000ffff05b224 */ /* 0x000fc600028e0609 */
[----:B------:R-:W-:-:S04]  /*f140*/  @!P4 LOP3.LUT R6, R7, R6, RZ, 0x3c, !PT ;  /* 0x000000060706c212 */ /* 0x000fc800078e3cff */
[----:B------:R-:W-:-:S05]  /*f150*/  @!P4 LOP3.LUT R7, R7, R6, RZ, 0x3c, !PT ;  /* 0x000000060707c212 */ /* 0x000fca00078e3cff */
[----:B-----5:R-:W-:Y:S04]  /*f160*/  @!P4 LDGSTS.E.BYPASS.LTC128B.128 [R10+0x15400], desc[UR60][R6.64], !P2 ;  /* 0x15400000060acfae */ /* 0x020fe8000d101d7c */
[----:B------:R-:W-:Y:S04]  /*f170*/  @!P4 LDGSTS.E.BYPASS.LTC128B.128 [R10+0x19400], desc[UR60][R6.64+0x80], !P1 ;  /* 0x19400080060acfae */ /* 0x000fe8000c901d7c */
[----:B------:R0:W-:Y:S02]  /*f180*/  @!P4 LDGSTS.E.BYPASS.LTC128B.128 [R10+0x1d400], desc[UR60][R6.64+0x100], !P0 ;  /* 0x1d400100060acfae */ /* 0x0001e4000c101d7c */
[----:B0-----:R-:W-:-:S02]  /*f190*/  @!P3 IMAD.MOV.U32 R6, RZ, RZ, R8 ;  /* 0x000000ffff06b224 */ /* 0x001fc400078e0008 */
[----:B------:R-:W-:Y:S01]  /*f1a0*/  @!P3 IMAD.MOV.U32 R7, RZ, RZ, R5 ;  /* 0x000000ffff07b224 */ /* 0x000fe200078e0005 */
[----:B------:R-:W-:Y:S01]  /*f1b0*/  SHFL.IDX PT, R8, R0, 0x2, 0x181f ;  /* 0x00581f0000087f89 */ /* 0x000fe200000e0000 */
[----:B------:R-:W-:-:S03]  /*f1c0*/  VIADD R5, R2, 0x20 ;  /* 0x0000002002057836 */ /* 0x000fc60000000000 */
[----:B------:R-:W-:Y:S04]  /*f1d0*/  @!P3 LDGSTS.E.BYPASS.LTC128B.128 [R10+0x15c00], desc[UR60][R6.64], !P2 ;  /* 0x15c00000060abfae */ /* 0x000fe8000d101d7c */
[----:B------:R-:W-:Y:S04]  /*f1e0*/  @!P3 LDGSTS.E.BYPASS.LTC128B.128 [R10+0x19c00], desc[UR60][R6.64+0x80], !P1 ;  /* 0x19c00080060abfae */ /* 0x000fe8000c901d7c */
[----:B------:R0:W-:Y:S01]  /*f1f0*/  @!P3 LDGSTS.E.BYPASS.LTC128B.128 [R10+0x1dc00], desc[UR60][R6.64+0x100], !P0 ;  /* 0x1dc00100060abfae */ /* 0x0001e2000c101d7c */
[----:B------:R-:W-:-:S03]  /*f200*/  ISETP.GE.AND P3, PT, R5, R3, PT ;  /* 0x000000030500720c */ /* 0x000fc60003f66270 */
[----:B------:R-:W1:Y:S10]  /*f210*/  SHFL.IDX PT, R5, R4, 0x2, 0x181f ;  /* 0x00581f0004057f89 */ /* 0x000e7400000e0000 */
        /* <DEDUP_REMOVED lines=38> */
[----:B------:R-:W-:Y:S02]  /*f480*/  @!P3 LDGSTS.E.BYPASS.LTC128B.128 [R10+0x17c00], desc[UR60][R6.64], !P2 ;  /* 0x17c00000060abfae */ /* 0x000fe4000d101d7c */
[----:B------:R-:W-:Y:S02]  /*f490*/  ISETP.GE.AND P4, PT, R5, R3, PT ;  /* 0x000000030500720c */ /* 0x000fe40003f86270 */
[----:B------:R-:W0:Y:S04]  /*f4a0*/  SHFL.IDX PT, R5, R4, 0x6, 0x181f ;  /* 0x00d81f0004057f89 */ /* 0x000e2800000e0000 */
[----:B------:R-:W-:Y:S04]  /*f4b0*/  @!P3 LDGSTS.E.BYPASS.LTC128B.128 [R10+0x1bc00], desc[UR60][R6.64+0x80], !P1 ;  /* 0x1bc00080060abfae */ /* 0x000fe8000c901d7c */
[----:B------:R1:W-:Y:S04]  /*f4c0*/  @!P3 LDGSTS.E.BYPASS.LTC128B.128 [R10+0x1fc00], desc[UR60][R6.64+0x100], !P0 ;  /* 0x1fc00100060abfae */ /* 0x0003e8000c101d7c */
[----:B------:R-:W-:Y:S04]  /*f4d0*/  SHFL.IDX PT, R4, R4, 0x7, 0x181f ;  /* 0x00f81f0004047f89 */ /* 0x000fe800000e0000 */
[----:B-1----:R-:W1:Y:S01]  /*f4e0*/  SHFL.IDX PT, R6, R0, 0x6, 0x181f ;  /* 0x00d81f0000067f89 */ /* 0x002e6200000e0000 */
[----:B0-----:R-:W-:-:S03]  /*f4f0*/  @!P4 LEA R5, P3, R11, R5, 0x1 ;  /* 0x000000050b05c211 */ /* 0x001fc600078608ff */
[----:B------:R-:W2:Y:S02]  /*f500*/  SHFL.IDX PT, R0, R0, 0x7, 0x181f ;  /* 0x00f81f0000007f89 */ /* 0x000ea400000e0000 */
[----:B-1----:R-:W-:-:S04]  /*f510*/  @!P4 IMAD.X R6, RZ, RZ, R6, P3 ;  /* 0x000000ffff06c224 */ /* 0x002fc800018e0606 */
[----:B------:R-:W-:Y:S02]  /*f520*/  @!P4 IMAD.MOV.U32 R7, RZ, RZ, R6 ;  /* 0x000000ffff07c224 */ /* 0x000fe400078e0006 */
[----:B------:R-:W-:-:S05]  /*f530*/  @!P4 IMAD.MOV.U32 R6, RZ, RZ, R5 ;  /* 0x000000ffff06c224 */ /* 0x000fca00078e0005 */
[----:B------:R1:W-:Y:S04]  /*f540*/  @!P4 LDGSTS.E.BYPASS.LTC128B.128 [R10+0x18400], desc[UR60][R6.64], !P2 ;  /* 0x18400000060acfae */ /* 0x0003e8000d101d7c */
[----:B------:R1:W-:Y:S04]  /*f550*/  @!P4 LDGSTS.E.BYPASS.LTC128B.128 [R10+0x1c400], desc[UR60][R6.64+0x80], !P1 ;  /* 0x1c400080060acfae */ /* 0x0003e8000c901d7c */
[----:B--2---:R1:W-:Y:S02]  /*f560*/  @!P4 LDGSTS.E.BYPASS.LTC128B.128 [R10+0x20400], desc[UR60][R6.64+0x100], !P0 ;  /* 0x20400100060acfae */ /* 0x0043e4000c101d7c */
.L_x_570:
[----:B------:R-:W-:Y:S01]  /*f570*/  VIADD R2, R2, 0x70 ;  /* 0x0000007002027836 */ /* 0x000fe20000000000 */
[----:B------:R-:W-:Y:S04]  /*f580*/  BSSY B0, `(.L_x_448) ;  /* 0x000000e000007945 */ /* 0x000fe80003800000 */
[----:B------:R-:W-:-:S13]  /*f590*/  ISETP.GE.AND P3, PT, R2, R3, PT ;  /* 0x000000030200720c */ /* 0x000fda0003f66270 */
[----:B------:R-:W-:Y:S05]  /*f5a0*/  @P3 BRA `(.L_x_449) ;  /* 0x00000000002c3947 */ /* 0x000fea0003800000 */
[----:B------:R-:W2:Y:S02]  /*f5b0*/  S2R R5, SR_TID.X ;  /* 0x0000000000057919 */ /* 0x000ea40000002100 */
[----:B--2---:R-:W-:-:S05]  /*f5c0*/  IMAD.SHL.U32 R5, R5, 0x8, RZ ;  /* 0x0000000805057824 */ /* 0x004fca00078e00ff */
[----:B------:R-:W-:-:S04]  /*f5d0*/  LOP3.LUT R5, R5, 0x38, RZ, 0xc0, !PT ;  /* 0x0000003805057812 */ /* 0x000fc800078ec0ff */
[----:B------:R-:W-:-:S04]  /*f5e0*/  LEA R2, P3, R5, R4, 0x1 ;  /* 0x0000000405027211 */ /* 0x000fc800078608ff */
[----:B------:R-:W-:-:S05]  /*f5f0*/  IADD3.X R3, RZ, R0, RZ, P3, !PT ;  /* 0x00000000ff037210 */ /* 0x000fca0001ffe4ff */
[----:B------:R-:W-:Y:S01]  /*f600*/  @!PT LDS RZ, [RZ] ;  /* 0x00000000fffff984 */ /* 0x000fe20000000800 */
[----:B------:R-:W-:Y:S01]  /*f610*/  @!PT LDS RZ, [RZ] ;  /* 0x00000000fffff984 */ /* 0x000fe20000000800 */
[----:B------:R-:W-:Y:S01]  /*f620*/  @!PT LDS RZ, [RZ] ;  /* 0x00000000fffff984 */ /* 0x000fe20000000800 */
[----:B------:R2:W-:Y:S04]  /*f630*/  LDGSTS.E.BYPASS.LTC128B.128 [R10+0x18c00], desc[UR60][R2.64], !P2 ;  /* 0x18c00000020a7fae */ /* 0x0005e8000d101d7c */
[----:B------:R2:W-:Y:S04]  /*f640*/  LDGSTS.E.BYPASS.LTC128B.128 [R10+0x1cc00], desc[UR60][R2.64+0x80], !P1 ;  /* 0x1cc00080020a7fae */ /* 0x0005e8000c901d7c */
[----:B------:R2:W-:Y:S02]  /*f650*/  LDGSTS.E.BYPASS.LTC128B.128 [R10+0x20c00], desc[UR60][R2.64+0x100], !P0 ;  /* 0x20c00100020a7fae */ /* 0x0005e4000c101d7c */
.L_x_449:
[----:B------:R-:W-:Y:S05]  /*f660*/  BSYNC B0 ;  /* 0x0000000000007941 */ /* 0x000fea0003800000 */
.L_x_448:
[----:B012---:R-:W2:Y:S01]  /*f670*/  LDL R10, [R1+0x4] ;  /* 0x00000400010a7983 */ /* 0x007ea20000100800 */
[----:B------:R-:W-:Y:S01]  /*f680*/  PLOP3.LUT P0, PT, PT, PT, PT, 0x80, 0x0 ;  /* 0x000000000000781c */ /* 0x000fe20003f0f070 */
[----:B------:R-:W-:Y:S01]  /*f690*/  NOP ;  /* 0x0000000000007918 */ /* 0x000fe20000000000 */
[----:B--2---:R-:W-:-:S11]  /*f6a0*/  VIADD R6, R10, 0x36800 ;  /* 0x000368000a067836 */ /* 0x004fd60000000000 */
.L_x_450:
[----:B------:R-:W2:Y:S01]  /*f6b0*/  LDL R2, [R1+0x4] ;  /* 0x0000040001027983 */ /* 0x000ea20000100800 */
[----:B------:R-:W-:Y:S02]  /*f6c0*/  PLOP3.LUT P1, PT, P1, P0, PT, 0xa2, 0x0 ;  /* 0x000000000000781c */ /* 0x000fe40000f21472 */
[----:B--2---:R-:W-:-:S08]  /*f6d0*/  @P0 R2UR P1, UR4, R2 ;  /* 0x00000000020402ca */ /* 0x004fd00000020000 */
[----:B------:R-:W-:-:S05]  /*f6e0*/  @P0 PLOP3.LUT P0, PT, P1, PT, PT, 0x80, 0x0 ;  /* 0x000000000000081c */ /* 0x000fca0000f0f070 */
[----:B------:R-:W-:Y:S01]  /*f6f0*/  @!P1 SYNCS.ARRIVE.TRANS64.RED.A0T1 RZ, [UR4+0x36800], RZ ;  /* 0x036800ffffff99a7 */ /* 0x000fe20008200404 */
[----:B------:R-:W-:Y:S07]  /*f700*/  @!P1 ARRIVES.LDGSTSBAR.64.TRANSCNT [UR4+0x36800] ;  /* 0x03680000ff0099b0 */ /* 0x000fee0008000a84 */
[----:B------:R-:W-:Y:S05]  /*f710*/  @P0 BRA.U.ANY `(.L_x_450) ;  /* 0xfffffffd00e40947 */ /* 0x000fea000393ffff */
[----:B------:R-:W2:Y:S02]  /*f720*/  LDL.LU R3, [R1+0x50] ;  /* 0x0000500001037983 */ /* 0x000ea40000300800 */
[----:B--2---:R-:W-:-:S05]  /*f730*/  VIADD R3, R3, 0x1 ;  /* 0x0000000103037836 */ /* 0x004fca0000000000 */
[----:B------:R0:W-:Y:S01]  /*f740*/  STL [R1+0x50], R3 ;  /* 0x0000500301007387 */ /* 0x0001e20000100800 */
[----:B------:R-:W-:-:S04]  /*f750*/  LEA.HI R0, R3, R3, RZ, 0x1 ;  /* 0x0000000303007211 */ /* 0x000fc800078f08ff */
[----:B------:R-:W-:-:S05]  /*f760*/  LOP3.LUT R0, R0, 0xfffffffe, RZ, 0xc0, !PT ;  /* 0xfffffffe00007812 */ /* 0x000fca00078ec0ff */
[----:B------:R-:W-:-:S05]  /*f770*/  IMAD.IADD R0, R3, 0x1, -R0 ;  /* 0x0000000103007824 */ /* 0x000fca00078e0a00 */
[----:B------:R-:W-:Y:S01]  /*f780*/  SHF.L.U32 R0, R0, 0x1f, RZ ;  /* 0x0000001f00007819 */ /* 0x000fe200000006ff */
[----:B------:R-:W-:Y:S01]  /*f790*/  NOP ;  /* 0x0000000000007918 */ /* 0x000fe20000000000 */
[----:B------:R0:W-:Y:S01]  /*f7a0*/  SYNCS.ARRIVE.TRANS64.A1T0 RZ, [R2+URZ+0x36800], RZ ;  /* 0x036800ff02ff79a7 */ /* 0x0001e2000810003f */
[----:B------:R-:W-:Y:S01]  /*f7b0*/  BSSY B0, `(.L_x_451) ;  /* 0x0000003000007945 */ /* 0x000fe20003800000 */
[----:B------:R-:W1:Y:S03]  /*f7c0*/  SYNCS.PHASECHK.TRANS64.TRYWAIT P0, [R2+URZ+0x36820], R0 ;  /* 0x03682000020075a7 */ /* 0x000e66000800017f */
[----:B01----:R-:W-:Y:S05]  /*f7d0*/  @!P0 BRA `(.L_x_452) ;  /* 0x0000004800588947 */ /* 0x003fea0003800000 */
.L_x_571:
[----:B------:R-:W-:Y:S05]  /*f7e0*/  BSYNC B0 ;  /* 0x0000000000007941 */ /* 0x000fea0003800000 */
.L_x_451:
[----:B0-----:R-:W2:Y:S01]  /*f7f0*/  LDL.LU R2, [R1+0x40] ;  /* 0x0000400001027983 */ /* 0x001ea20000300800 */
[----:B------:R-:W-:Y:S01]  /*f800*/  BSSY B0, `(.L_x_453) ;  /* 0x0000257000007945 */ /* 0x000fe20003800000 */
[----:B--2---:R-:W-:-:S13]  /*f810*/  ISETP.GE.AND P0, PT, R2, 0x71, PT ;  /* 0x000000710200780c */ /* 0x004fda0003f06270 */
[----:B------:R-:W-:Y:S05]  /*f820*/  @!P0 BRA `(.L_x_454) ;  /* 0x0000002400508947 */ /* 0x000fea0003800000 */
[----:B------:R-:W2:Y:S01]  /*f830*/  LDL R2, [R1+0x30] ;  /* 0x0000300001027983 */ /* 0x000ea20000100800 */
[----:B------:R-:W-:Y:S01]  /*f840*/  IMAD.MOV.U32 R0, RZ, RZ, 0x1 ;  /* 0x00000001ff007424 */ /* 0x000fe200078e00ff */
[----:B------:R-:W-:Y:S01]  /*f850*/  BSSY B2, `(.L_x_455) ;  /* 0x00000cd000027945 */ /* 0x000fe20003800000 */
[----:B--2---:R-:W-:-:S05]  /*f860*/  IMAD.MOV R9, RZ, RZ, -R2 ;  /* 0x000000ffff097224 */ /* 0x004fca00078e0a02 */
[----:B------:R-:W-:-:S05]  /*f870*/  VIADDMNMX R9, R9, R0, 0xffffffff, !PT ;  /* 0xffffffff09097446 */ /* 0x000fca0007800100 */
[----:B------:R-:W-:-:S05]  /*f880*/  IMAD.IADD R0, R2, 0x1, R9 ;  /* 0x0000000102007824 */ /* 0x000fca00078e0209 */
[----:B------:R-:W-:-:S04]  /*f890*/  LOP3.LUT R0, R0, 0x1, RZ, 0xc0, !PT ;  /* 0x0000000100007812 */ /* 0x000fc800078ec0ff */
[----:B------:R-:W-:Y:S01]  /*f8a0*/  ISETP.NE.U32.AND P0, PT, R0, 0x1, PT ;  /* 0x000000010000780c */ /* 0x000fe20003f05070 */
[----:B------:R-:W-:-:S12]  /*f8b0*/  VIADD R0, R2, 0xfffffffe ;  /* 0xfffffffe02007836 */ /* 0x000fd80000000000 */
[----:B------:R-:W-:Y:S05]  /*f8c0*/  @P0 BRA `(.L_x_456) ;  /* 0x0000000c00140947 */ /* 0x000fea0003800000 */
[----:B------:R-:W2:Y:S04]  /*f8d0*/  LDL R4, [R1+0x1c] ;  /* 0x00001c0001047983 */ /* 0x000ea80000100800 */
[----:B------:R-:W3:Y:S04]  /*f8e0*/  LDL R3, [R1+0x8] ;  /* 0x0000080001037983 */ /* 0x000ee80000100800 */
[----:B------:R-:W4:Y:S01]  /*f8f0*/  LDL R2, [R1+0x10] ;  /* 0x0000100001027983 */ /* 0x000f220000100800 */
[----:B------:R-:W-:Y:S01]  /*f900*/  BSSY B1, `(.L_x_457) ;  /* 0x00000bd000017945 */ /* 0x000fe20003800000 */
[----:B--2---:R-:W-:Y:S01]  /*f910*/  LOP3.LUT P1, RZ, R4, 0x1, RZ, 0xc0, !PT ;  /* 0x0000000104ff7812 */ /* 0x004fe2000782c0ff */
[----:B---3--:R-:W-:-:S05]  /*f920*/  VIADD R8, R3, 0x1 ;  /* 0x0000000103087836 */ /* 0x008fca0000000000 */
[----:B------:R-:W-:-:S04]  /*f930*/  ISETP.NE.AND P0, PT, R8, 0x2, PT ;  /* 0x000000020800780c */ /* 0x000fc80003f05270 */
[----:B------:R-:W-:Y:S02]  /*f940*/  SEL R10, RZ, 0x1, P0 ;  /* 0x00000001ff0a7807 */ /* 0x000fe40000000000 */
[----:B------:R-:W-:Y:S02]  /*f950*/  SEL R8, R8, RZ, P0 ;  /* 0x000000ff08087207 */ /* 0x000fe40000000000 */
[----:B----4-:R-:W-:Y:S01]  /*f960*/  LOP3.LUT R10, R2, R10, RZ, 0x3c, !PT ;  /* 0x0000000a020a7212 */ /* 0x010fe200078e3cff */
[----:B------:R-:W-:Y:S06]  /*f970*/  @!P1 BRA `(.L_x_458) ;  /* 0x0000000800d49947 */ /* 0x000fec0003800000 */
[----:B------:R0:W5:Y:S01]  /*f980*/  LDL R4, [R1] ;  /* 0x0000000001047983 */ /* 0x0001620000100800 */
[----:B------:R-:W-:Y:S02]  /*f990*/  ULDC.64 UR4, c[0x0][0x418] ;  /* 0x0001060000047ab9 */ /* 0x000fe40000000a00 */
[----:B------:R-:W-:-:S04]  /*f9a0*/  ISETP.NE.U32.AND P0, PT, RZ, UR4, PT ;  /* 0x00000004ff007c0c */ /* 0x000fc8000bf05070 */
[----:B------:R-:W-:-:S13]  /*f9b0*/  ISETP.NE.AND.EX P0, PT, RZ, UR5, PT, P0 ;  /* 0x00000005ff007c0c */ /* 0x000fda000bf05300 */
[----:B0-----:R-:W-:Y:S05]  /*f9c0*/  @!P0 BRA `(.L_x_459) ;  /* 0x00000000004c8947 */ /* 0x001fea0003800000 */
[----:B------:R-:W2:Y:S01]  /*f9d0*/  LDL R11, [R1+0x20] ;  /* 0x00002000010b7983 */ /* 0x000ea20000100800 */
[----:B------:R-:W0:Y:S01]  /*f9e0*/  LDC R5, c[0x0][0x43c] ;  /* 0x00010f00ff057b82 */ /* 0x000e220000000800 */
[----:B------:R-:W-:Y:S02]  /*f9f0*/  ULDC.64 UR6, c[0x0][0x428] ;  /* 0x00010a0000067ab9 */ /* 0x000fe40000000a00 */
[----:B------:R-:W3:Y:S01]  /*fa00*/  LDL R7, [R1+0xc] ;  /* 0x00000c0001077983 */ /* 0x000ee20000100800 */
[----:B0-----:R-:W-:-:S13]  /*fa10*/  ISETP.NE.AND P0, PT, R5, 0x1, PT ;  /* 0x000000010500780c */ /* 0x001fda0003f05270 */
[----:B------:R-:W0:Y:S02]  /*fa20*/  @P0 LDC.64 R2, c[0x0][0x440] ;  /* 0x00011000ff020b82 */ /* 0x000e240000000a00 */
[----:B0----5:R-:W-:-:S04]  /*fa30*/  @P0 IMAD.HI.U32 R4, R0, R2, RZ ;  /* 0x0000000200040227 */ /* 0x021fc800078e00ff */
[----:B------:R-:W-:Y:S01]  /*fa40*/  IMAD.MOV.U32 R2, RZ, RZ, R0 ;  /* 0x000000ffff027224 */ /* 0x000fe200078e0000 */
[----:B------:R-:W-:-:S05]  /*fa50*/  @P0 SHF.R.U32.HI R2, RZ, R3, R4 ;  /* 0x00000003ff020219 */ /* 0x000fca0000011604 */
[----:B------:R-:W-:-:S04]  /*fa60*/  IMAD.MOV R3, RZ, RZ, -R2 ;  /* 0x000000ffff037224 */ /* 0x000fc800078e0a02 */
[----:B------:R-:W-:Y:S01]  /*fa70*/  IMAD R0, R5, R3, R0 ;  /* 0x0000000305007224 */ /* 0x000fe200078e0200 */
[----:B------:R-:W-:Y:S01]  /*fa80*/  SHF.R.S32.HI R3, RZ, 0x1f, R2 ;  /* 0x0000001fff037819 */ /* 0x000fe20000011402 */
[----:B--2---:R-:W-:-:S04]  /*fa90*/  IMAD R4, R11, UR6, RZ ;  /* 0x000000060b047c24 */ /* 0x004fc8000f8e02ff */
[C---:B---3--:R-:W-:Y:S02]  /*faa0*/  IMAD R4, R7.reuse, UR7, R4 ;  /* 0x0000000707047c24 */ /* 0x048fe4000f8e0204 */
[----:B------:R-:W-:-:S04]  /*fab0*/  IMAD.WIDE.U32 R2, R7, UR6, R2 ;  /* 0x0000000607027c25 */ /* 0x000fc8000f8e0002 */
[----:B------:R-:W-:Y:S01]  /*fac0*/  IMAD.IADD R3, R4, 0x1, R3 ;  /* 0x0000000104037824 */ /* 0x000fe200078e0203 */
[----:B------:R-:W-:-:S04]  /*fad0*/  LEA R4, P0, R2, UR4, 0x2 ;  /* 0x0000000402047c11 */ /* 0x000fc8000f8010ff */
[----:B------:R-:W-:-:S05]  /*fae0*/  LEA.HI.X R5, R2, UR5, R3, 0x2, P0 ;  /* 0x0000000502057c11 */ /* 0x000fca00080f1403 */
[----:B------:R0:W5:Y:S04]  /*faf0*/  LDG.E R4, desc[UR60][R4.64] ;  /* 0x0000003c04047981 */ /* 0x000168000c1e1900 */
.L_x_459:
[----:B------:R-:W2:Y:S01]  /*fb00*/  LDL R2, [R1+0x4] ;  /* 0x0000040001027983 */ /* 0x000ea20000100800 */
[----:B------:R-:W-:Y:S01]  /*fb10*/  BSSY B3, `(.L_x_460) ;  /* 0x0000005000037945 */ /* 0x000fe20003800000 */
[----:B--2---:R-:W-:Y:S01]  /*fb20*/  IMAD R3, R8, 0x8, R2 ;  /* 0x0000000808037824 */ /* 0x004fe200078e0202 */
[----:B------:R-:W-:-:S04]  /*fb30*/  SHF.L.U32 R2, R10, 0x1f, RZ ;  /* 0x0000001f0a027819 */ /* 0x000fc800000006ff */
[----:B------:R-:W1:Y:S02]  /*fb40*/  SYNCS.PHASECHK.TRANS64.TRYWAIT P0, [R3+URZ+0x36840], R2 ;  /* 0x03684002030075a7 */ /* 0x000e64000800017f */
[----:B-1----:R-:W-:Y:S05]  /*fb50*/  @!P0 BRA `(.L_x_461) ;  /* 0x0000004400908947 */ /* 0x002fea0003800000 */
.L_x_572:
[----:B------:R-:W-:Y:S05]  /*fb60*/  BSYNC B3 ;  /* 0x0000000000037941 */ /* 0x000fea0003800000 */
.L_x_460:
        /* <DEDUP_REMOVED lines=12> */
.L_x_463:
[----:B------:R-:W-:Y:S05]  /*fc30*/  BSYNC B3 ;  /* 0x0000000000037941 */ /* 0x000fea0003800000 */
.L_x_462:
[----:B------:R-:W2:Y:S04]  /*fc40*/  LDL R5, [R1+0x4] ;  /* 0x0000040001057983 */ /* 0x000ea80000100800 */
[----:B-1----:R-:W3:Y:S01]  /*fc50*/  LDL R2, [R1+0x18] ;  /* 0x0000180001027983 */ /* 0x002ee20000100800 */
        /* <DEDUP_REMOVED lines=8> */
[----:B--2---:R-:W-:-:S02]  /*fce0*/  IMAD R7, R8, 0xa800, R5 ;  /* 0x0000a80008077824 */ /* 0x004fc400078e0205 */
[----:B---3--:R-:W-:Y:S02]  /*fcf0*/  IMAD R2, R0, 0x70, R2 ;  /* 0x0000007000027824 */ /* 0x008fe400078e0202 */
[----:B------:R-:W-:-:S08]  /*fd00*/  VIADD R5, R7, 0x21400 ;  /* 0x0002140007057836 */ /* 0x000fd00000000000 */
.L_x_464:
        /* <DEDUP_REMOVED lines=16> */
.L_x_465:
        /* <DEDUP_REMOVED lines=16> */
.L_x_466:
        /* <DEDUP_REMOVED lines=10> */
[----:B------:R-:W2:Y:S04]  /*ffb0*/  LDL.LU R12, [R1+0x10] ;  /* 0x00001000010c7983 */ /* 0x000ea80000300800 */
[----:B------:R-:W3:Y:S01]  /*ffc0*/  LDL R7, [R1+0x8] ;  /* 0x0000080001077983 */ /* 0x000ee20000100800 */
[----:B------:R-:W-:Y:S01]  /*ffd0*/  BSSY B3, `(.L_x_467) ;  /* 0x0000005000037945 */ /* 0x000fe20003800000 */
[----:B--2---:R-:W-:Y:S01]  /*ffe0*/  SHF.L.U32 R2, R12, 0x1f, RZ ;  /* 0x0000001f0c027819 */ /* 0x004fe200000006ff */
[----:B---3--:R-:W-:-:S04]  /*fff0*/  IMAD R3, R7, 0x8, R6 ;  /* 0x0000000807037824 */ /* 0x008fc800078e0206 */
[----:B------:R-:W0:Y:S02]  /*10000*/  SYNCS.PHASECHK.TRANS64.TRYWAIT P0, [R3+URZ+0x60], R2 ;  /* 0x00006002030075a7 */ /* 0x000e24000800017f */
[----:B0-----:R-:W-:Y:S05]  /*10010*/  @!P0 BRA `(.L_x_468) ;  /* 0x0000004000748947 */ /* 0x001fea0003800000 */
.L_x_573:
[----:B------:R-:W-:Y:S05]  /*10020*/  BSYNC B3 ;  /* 0x0000000000037941 */ /* 0x000fea0003800000 */
.L_x_467:
[----:B------:R1:W5:Y:S01]  /*10030*/  LDL R17, [R1+0x8] ;  /* 0x0000080001117983 */ /* 0x0003620000100800 */
[----:B------:R-:W-:Y:S01]  /*10040*/  BSSY B3, `(.L_x_469) ;  /* 0x000000d000037945 */ /* 0x000fe20003800000 */
[----:B------:R-:W-:Y:S02]  /*10050*/  IMAD.MOV.U32 R12, RZ, RZ, 0x0 ;  /* 0x00000000ff0c7424 */ /* 0x000fe400078e00ff */
[----:B------:R-:W-:Y:S01]  /*10060*/  IMAD.MOV.U32 R13, RZ, RZ, 0x14f00000 ;  /* 0x14f00000ff0d7424 */ /* 0x000fe200078e00ff */
[----:B------:R-:W-:Y:S06]  /*10070*/  @P1 BRA `(.L_x_470) ;  /* 0x0000000000241947 */ /* 0x000fec0003800000 */
[----:B------:R-:W2:Y:S01]  /*10080*/  LDL R7, [R1+0x4] ;  /* 0x0000040001077983 */ /* 0x000ea20000100800 */
[----:B------:R-:W3:Y:S01]  /*10090*/  S2R R5, SR_TID.X ;  /* 0x0000000000057919 */ /* 0x000ee20000002100 */
[----:B0-----:R-:W-:Y:S01]  /*100a0*/  IMAD.MOV.U32 R3, RZ, RZ, 0xa800 ;  /* 0x0000a800ff037424 */ /* 0x001fe200078e00ff */
[----:B---3--:R-:W-:-:S04]  /*100b0*/  LOP3.LUT R5, R5, 0x1f, RZ, 0xc0, !PT ;  /* 0x0000001f05057812 */ /* 0x008fc800078ec0ff */
[----:B------:R-:W-:Y:S01]  /*100c0*/  ISETP.NE.AND P0, PT, R5, RZ, PT ;  /* 0x000000ff0500720c */ /* 0x000fe20003f05270 */
[----:B--2--5:R-:W-:-:S04]  /*100d0*/  IMAD R2, R17, 0x8, R7 ;  /* 0x0000000811027824 */ /* 0x024fc800078e0207 */
[----:B------:R2:W-:Y:S08]  /*100e0*/  SYNCS.ARRIVE.TRANS64 RZ, [R2+URZ+0x36850], R3 ;  /* 0x0368500302ff79a7 */ /* 0x0005f0000800003f */
[----:B------:R-:W-:Y:S05]  /*100f0*/  @!P0 BRA `(.L_x_470) ;  /* 0x0000000000048947 */ /* 0x000fea0003800000 */
[----:B------:R-:W-:Y:S01]  /*10100*/  BPT.TRAP 0x1 ;  /* 0x000000040000795c */ /* 0x000fe20000300000 */
.L_x_470:
[----:B------:R-:W-:Y:S05]  /*10110*/  BSYNC B3 ;  /* 0x0000000000037941 */ /* 0x000fea0003800000 */
.L_x_469:
[----:B0-2---:R-:W2:Y:S04]  /*10120*/  LDL R2, [R1+0x4] ;  /* 0x0000040001027983 */ /* 0x005ea80000100800 */
[----:B------:R-:W3:Y:S04]  /*10130*/  LDL R7, [R1+0x18] ;  /* 0x0000180001077983 */ /* 0x000ee80000100800 */
[----:B------:R-:W3:Y:S01]  /*10140*/  LDL.LU R5, [R1+0x14] ;  /* 0x0000140001057983 */ /* 0x000ee20000300800 */
[----:B------:R-:W-:Y:S01]  /*10150*/  R2UR UR10, R11 ;  /* 0x000000000b0a72ca */ /* 0x000fe200000e0000 */
[----:B------:R-:W-:Y:S01]  /*10160*/  UIADD3 UR4, UP0, UR38, 0x470, URZ ;  /* 0x0000047026047890 */ /* 0x000fe2000ff1e03f */
[----:B------:R-:W-:-:S02]  /*10170*/  R2UR UR6, R12 ;  /* 0x000000000c0672ca */ /* 0x000fc400000e0000 */
[----:B------:R-:W-:Y:S01]  /*10180*/  R2UR UR7, R13 ;  /* 0x000000000d0772ca */ /* 0x000fe200000e0000 */
[----:B------:R-:W-:Y:S01]  /*10190*/  UIADD3.X UR5, URZ, UR39, URZ, UP0, !UPT ;  /* 0x000000273f057290 */ /* 0x000fe200087fe43f */
[----:B------:R-:W-:Y:S01]  /*101a0*/  PLOP3.LUT P0, PT, PT, PT, PT, 0x80, 0x0 ;  /* 0x000000000000781c */ /* 0x000fe20003f0f070 */
[C-C-:B--2--5:R-:W-:Y:S02]  /*101b0*/  IMAD R3, R17.reuse, 0x8, R2.reuse ;  /* 0x0000000811037824 */ /* 0x164fe400078e0202 */
[----:B------:R-:W-:Y:S02]  /*101c0*/  IMAD R2, R17, 0xa800, R2 ;  /* 0x0000a80011027824 */ /* 0x000fe400078e0202 */
[----:B------:R-:W-:Y:S02]  /*101d0*/  VIADD R3, R3, 0x36850 ;  /* 0x0003685003037836 */ /* 0x000fe40000000000 */
[----:B---3--:R-:W-:Y:S02]  /*101e0*/  IMAD R5, R5, 0x70, R7 ;  /* 0x0000007005057824 */ /* 0x008fe400078e0207 */
[----:B------:R-:W-:-:S07]  /*101f0*/  VIADD R7, R2, 0x400 ;  /* 0x0000040002077836 */ /* 0x000fce0000000000 */
.L_x_471:
[----:B------:R-:W2:Y:S01]  /*10200*/  LDL R11, [R1] ;  /* 0x00000000010b7983 */ /* 0x000ea20000100800 */
[----:B------:R-:W-:-:S13]  /*10210*/  @P0 ELECT P1, URZ, PT ;  /* 0x00000000003f082f */ /* 0x000fda0003820000 */
[----:B------:R-:W-:Y:S02]  /*10220*/  @P1 R2UR UR12, R18 ;  /* 0x00000000120c12ca */ /* 0x000fe400000e0000 */
[----:B------:R-:W-:Y:S02]  /*10230*/  @P1 R2UR UR11, R5 ;  /* 0x00000000050b12ca */ /* 0x000fe400000e0000 */
[----:B------:R-:W-:Y:S02]  /*10240*/  @P1 R2UR UR9, R3 ;  /* 0x00000000030912ca */ /* 0x000fe400000e0000 */
[----:B------:R-:W-:Y:S02]  /*10250*/  @P1 R2UR UR8, R7 ;  /* 0x00000000070812ca */ /* 0x000fe400000e0000 */
[----:B------:R-:W-:Y:S02]  /*10260*/  @P1 PLOP3.LUT P0, PT, P1, PT, PT, 0x8, 0x0 ;  /* 0x000000000000181c */ /* 0x000fe40000f0e170 */
[----:B--2---:R-:W-:-:S02]  /*10270*/  @P1 R2UR UR13, R11 ;  /* 0x000000000b0d12ca */ /* 0x004fc400000e0000 */
[----:B------:R-:W-:-:S11]  /*10280*/  PLOP3.LUT P1, PT, PT, PT, PT, 0x8, 0x0 ;  /* 0x000000000000781c */ /* 0x000fd60003f2e170 */
[----:B------:R0:W-:Y:S02]  /*10290*/  UTMALDG.4D [UR8], [UR4], desc[UR6] ;  /* 0x00000608040075b4 */ /* 0x0001e40008019000 */
[----:B0-----:R-:W-:Y:S05]  /*102a0*/  @P0 BRA.U.ANY `(.L_x_471) ;  /* 0xfffffffd00d40947 */ /* 0x001fea000393ffff */
[----:B------:R-:W-:Y:S01]  /*102b0*/  R2UR UR10, R15 ;  /* 0x000000000f0a72ca */ /* 0x000fe200000e0000 */
[----:B------:R-:W-:Y:S01]  /*102c0*/  VIADD R7, R2, 0x3c00 ;  /* 0x00003c0002077836 */ /* 0x000fe20000000000 */
[----:B------:R-:W-:Y:S02]  /*102d0*/  R2UR UR6, R12 ;  /* 0x000000000c0672ca */ /* 0x000fe400000e0000 */
[----:B------:R-:W-:Y:S02]  /*102e0*/  R2UR UR7, R13 ;  /* 0x000000000d0772ca */ /* 0x000fe400000e0000 */
[----:B------:R-:W-:-:S13]  /*102f0*/  PLOP3.LUT P0, PT, PT, PT, PT, 0x80, 0x0 ;  /* 0x000000000000781c */ /* 0x000fda0003f0f070 */
.L_x_472:
        /* <DEDUP_REMOVED lines=16> */
.L_x_473:
        /* <DEDUP_REMOVED lines=11> */
[----:B------:R0:W-:Y:S04]  /*104b0*/  STL [R1], R4 ;  /* 0x0000000401007387 */ /* 0x0001e80000100800 */
[----:B------:R0:W-:Y:S02]  /*104c0*/  STL [R1+0x14], R0 ;  /* 0x0000140001007387 */ /* 0x0001e40000100800 */
.L_x_458:
[----:B------:R-:W-:Y:S05]  /*104d0*/  BSYNC B1 ;  /* 0x0000000000017941 */ /* 0x000fea0003800000 */
.L_x_457:
[----:B0-----:R-:W2:Y:S04]  /*104e0*/  LDL.LU R0, [R1+0x30] ;  /* 0x0000300001007983 */ /* 0x001ea80000300800 */
[----:B------:R0:W-:Y:S04]  /*104f0*/  STL [R1+0x8], R8 ;  /* 0x0000080801007387 */ /* 0x0001e80000100800 */
[----:B------:R0:W-:Y:S02]  /*10500*/  STL [R1+0x10], R10 ;  /* 0x0000100a01007387 */ /* 0x0001e40000100800 */
[----:B0-2---:R-:W-:-:S07]  /*10510*/  VIADD R0, R0, 0xfffffffd ;  /* 0xfffffffd00007836 */ /* 0x005fce0000000000 */
.L_x_456:
[----:B------:R-:W-:Y:S05]  /*10520*/  BSYNC B2 ;  /* 0x0000000000027941 */ /* 0x000fea0003800000 */
.L_x_455:
[----:B------:R-:W2:Y:S01]  /*10530*/  LDL.LU R2, [R1+0x2c] ;  /* 0x00002c0001027983 */ /* 0x000ea20000300800 */
[----:B------:R-:W-:-:S05]  /*10540*/  IMAD.MOV R9, RZ, RZ, -R9 ;  /* 0x000000ffff097224 */ /* 0x000fca00078e0a09 */
[----:B--2---:R-:W-:-:S13]  /*10550*/  ISETP.NE.AND P0, PT, R2, R9, PT ;  /* 0x000000090200720c */ /* 0x004fda0003f05270 */
[----:B------:R-:W-:Y:S05]  /*10560*/  @!P0 BRA `(.L_x_454) ;  /* 0x0000001800008947 */ /* 0x000fea0003800000 */
[----:B------:R0:W5:Y:S02]  /*10570*/  LDL R8, [R1] ;  /* 0x0000000001087983 */ /* 0x0001640000100800 */
.L_x_508:
[----:B--2---:R-:W2:Y:S04]  /*10580*/  LDL R4, [R1+0x1c] ;  /* 0x00001c0001047983 */ /* 0x004ea80000100800 */
[----:B---3--:R-:W3:Y:S04]  /*10590*/  LDL R3, [R1+0x8] ;  /* 0x0000080001037983 */ /* 0x008ee80000100800 */
[----:B----4-:R-:W4:Y:S01]  /*105a0*/  LDL R2, [R1+0x10] ;  /* 0x0000100001027983 */ /* 0x010f220000100800 */
[----:B------:R-:W-:Y:S05]  /*105b0*/  YIELD ;  /* 0x0000000000007946 */ /* 0x000fea0003800000 */
        /* <DEDUP_REMOVED lines=8> */
[----:B------:R-:W-:Y:S01]  /*10640*/  ULDC.64 UR4, c[0x0][0x418] ;  /* 0x0001060000047ab9 */ /* 0x000fe20000000a00 */
[----:B------:R-:W-:Y:S01]  /*10650*/  IMAD.MOV.U32 R7, RZ, RZ, R0 ;  /* 0x000000ffff077224 */ /* 0x000fe200078e0000 */
[----:B------:R-:W-:-:S04]  /*10660*/  ISETP.NE.U32.AND P0, PT, RZ, UR4, PT ;  /* 0x00000004ff007c0c */ /* 0x000fc8000bf05070 */
[----:B------:R-:W-:-:S13]  /*10670*/  ISETP.NE.AND.EX P0, PT, RZ, UR5, PT, P0 ;  /* 0x00000005ff007c0c */ /* 0x000fda000bf05300 */
[----:B------:R-:W-:Y:S05]  /*10680*/  @!P0 BRA `(.L_x_476) ;  /* 0x00000000004c8947 */ /* 0x000fea0003800000 */
[----:B------:R-:W2:Y:S01]  /*10690*/  LDL R10, [R1+0x20] ;  /* 0x00002000010a7983 */ /* 0x000ea20000100800 */
[----:B-----5:R-:W3:Y:S01]  /*106a0*/  LDC R8, c[0x0][0x43c] ;  /* 0x00010f00ff087b82 */ /* 0x020ee20000000800 */
[----:B------:R-:W-:Y:S02]  /*106b0*/  ULDC.64 UR6, c[0x0][0x428] ;  /* 0x00010a0000067ab9 */ /* 0x000fe40000000a00 */
[----:B------:R-:W4:Y:S01]  /*106c0*/  LDL R9, [R1+0xc] ;  /* 0x00000c0001097983 */ /* 0x000f220000100800 */
[----:B---3--:R-:W-:-:S13]  /*106d0*/  ISETP.NE.AND P0, PT, R8, 0x1, PT ;  /* 0x000000010800780c */ /* 0x008fda0003f05270 */
[----:B------:R-:W3:Y:S02]  /*106e0*/  @P0 LDC.64 R2, c[0x0][0x440] ;  /* 0x00011000ff020b82 */ /* 0x000ee40000000a00 */
[----:B---3--:R-:W-:-:S04]  /*106f0*/  @P0 IMAD.HI.U32 R7, R0, R2, RZ ;  /* 0x0000000200070227 */ /* 0x008fc800078e00ff */
[----:B------:R-:W-:Y:S01]  /*10700*/  IMAD.MOV.U32 R2, RZ, RZ, R0 ;  /* 0x000000ffff027224 */ /* 0x000fe200078e0000 */
[----:B------:R-:W-:-:S04]  /*10710*/  @P0 SHF.R.U32.HI R2, RZ, R3, R7 ;  /* 0x00000003ff020219 */ /* 0x000fc80000011607 */
[--C-:B------:R-:W-:Y:S01]  /*10720*/  SHF.R.S32.HI R3, RZ, 0x1f, R2.reuse ;  /* 0x0000001fff037819 */ /* 0x100fe20000011402 */
[----:B------:R-:W-:-:S04]  /*10730*/  IMAD.MOV R7, RZ, RZ, -R2 ;  /* 0x000000ffff077224 */ /* 0x000fc800078e0a02 */
[----:B------:R-:W-:Y:S02]  /*10740*/  IMAD R7, R8, R7, R0 ;  /* 0x0000000708077224 */ /* 0x000fe400078e0200 */
[----:B--2---:R-:W-:-:S04]  /*10750*/  IMAD R8, R10, UR6, RZ ;  /* 0x000000060a087c24 */ /* 0x004fc8000f8e02ff */
[C---:B----4-:R-:W-:Y:S02]  /*10760*/  IMAD R8, R9.reuse, UR7, R8 ;  /* 0x0000000709087c24 */ /* 0x050fe4000f8e0208 */
[----:B------:R-:W-:-:S04]  /*10770*/  IMAD.WIDE.U32 R2, R9, UR6, R2 ;  /* 0x0000000609027c25 */ /* 0x000fc8000f8e0002 */
[----:B------:R-:W-:Y:S01]  /*10780*/  IMAD.IADD R3, R8, 0x1, R3 ;  /* 0x0000000108037824 */ /* 0x000fe200078e0203 */
[----:B------:R-:W-:-:S04]  /*10790*/  LEA R8, P0, R2, UR4, 0x2 ;  /* 0x0000000402087c11 */ /* 0x000fc8000f8010ff */
[----:B------:R-:W-:-:S05]  /*107a0*/  LEA.HI.X R9, R2, UR5, R3, 0x2, P0 ;  /* 0x0000000502097c11 */ /* 0x000fca00080f1403 */
[----:B------:R2:W5:Y:S04]  /*107b0*/  LDG.E R8, desc[UR60][R8.64] ;  /* 0x0000003c08087981 */ /* 0x000568000c1e1900 */
.L_x_476:
[----:B------:R-:W3:Y:S01]  /*107c0*/  LDL R2, [R1+0x4] ;  /* 0x0000040001027983 */ /* 0x000ee20000100800 */
[----:B------:R-:W-:Y:S01]  /*107d0*/  BSSY B2, `(.L_x_477) ;  /* 0x0000005000027945 */ /* 0x000fe20003800000 */
[----:B---3--:R-:W-:Y:S01]  /*107e0*/  IMAD R3, R4, 0x8, R2 ;  /* 0x0000000804037824 */ /* 0x008fe200078e0202 */
[----:B------:R-:W-:-:S04]  /*107f0*/  SHF.L.U32 R2, R5, 0x1f, RZ ;  /* 0x0000001f05027819 */ /* 0x000fc800000006ff */
[----:B------:R-:W3:Y:S02]  /*10800*/  SYNCS.PHASECHK.TRANS64.TRYWAIT P0, [R3+URZ+0x36840], R2 ;  /* 0x03684002030075a7 */ /* 0x000ee4000800017f */
[----:B---3--:R-:W-:Y:S05]  /*10810*/  @!P0 BRA `(.L_x_478) ;  /* 0x0000003800888947 */ /* 0x008fea0003800000 */
.L_x_574:
[----:B------:R-:W-:Y:S05]  /*10820*/  BSYNC B2 ;  /* 0x0000000000027941 */ /* 0x000fea0003800000 */
.L_x_477:
[----:B--2---:R-:W2:Y:S01]  /*10830*/  S2R R9, SR_TID.X ;  /* 0x0000000000097919 */ /* 0x004ea20000002100 */
[----:B------:R-:W-:Y:S01]  /*10840*/  BSSY B2, `(.L_x_479) ;  /* 0x000000b000027945 */ /* 0x000fe20003800000 */
[----:B--2---:R-:W-:-:S04]  /*10850*/  LOP3.LUT R9, R9, 0x7f, RZ, 0xc0, !PT ;  /* 0x0000007f09097812 */ /* 0x004fc800078ec0ff */
[----:B------:R-:W-:-:S13]  /*10860*/  ISETP.NE.AND P1, PT, R9, RZ, PT ;  /* 0x000000ff0900720c */ /* 0x000fda0003f25270 */
[----:B------:R-:W-:Y:S05]  /*10870*/  @P1 BRA `(.L_x_480) ;  /* 0x00000000001c1947 */ /* 0x000fea0003800000 */
[----:B------:R-:W2:Y:S01]  /*10880*/  S2R R9, SR_TID.X ;  /* 0x0000000000097919 */ /* 0x000ea20000002100 */
[----:B---3--:R-:W-:-:S04]  /*10890*/  IMAD.MOV.U32 R2, RZ, RZ, 0xa800 ;  /* 0x0000a800ff027424 */ /* 0x008fc800078e00ff */
[----:B------:R4:W-:Y:S01]  /*108a0*/  SYNCS.ARRIVE.TRANS64 RZ, [R3+URZ+0x36830], R2 ;  /* 0x0368300203ff79a7 */ /* 0x0009e2000800003f */
[----:B--2---:R-:W-:-:S04]  /*108b0*/  LOP3.LUT R9, R9, 0x1f, RZ, 0xc0, !PT ;  /* 0x0000001f09097812 */ /* 0x004fc800078ec0ff */
[----:B------:R-:W-:-:S13]  /*108c0*/  ISETP.NE.AND P0, PT, R9, RZ, PT ;  /* 0x000000ff0900720c */ /* 0x000fda0003f05270 */
[----:B----4-:R-:W-:Y:S05]  /*108d0*/  @!P0 BRA `(.L_x_480) ;  /* 0x0000000000048947 */ /* 0x010fea0003800000 */
[----:B------:R-:W-:Y:S01]  /*108e0*/  BPT.TRAP 0x1 ;  /* 0x000000040000795c */ /* 0x000fe20000300000 */
.L_x_480:
[----:B------:R-:W-:Y:S05]  /*108f0*/  BSYNC B2 ;  /* 0x0000000000027941 */ /* 0x000fea0003800000 */
.L_x_479:
[----:B------:R-:W2:Y:S04]  /*10900*/  LDL R9, [R1+0x4] ;  /* 0x0000040001097983 */ /* 0x000ea80000100800 */
[----:B---3--:R-:W3:Y:S01]  /*10910*/  LDL R2, [R1+0x18] ;  /* 0x0000180001027983 */ /* 0x008ee20000100800 */
        /* <DEDUP_REMOVED lines=11> */
.L_x_481:
        /* <DEDUP_REMOVED lines=9> */
[----:B--2---:R-:W-:Y:S05]  /*10a60*/  @P0 BRA.U.ANY `(.L_x_481) ;  /* 0xfffffffd00d80947 */ /* 0x004fea000393ffff */
[----:B------:R-:W-:Y:S01]  /*10a70*/  IMAD.MOV.U32 R15, RZ, RZ, 0x40 ;  /* 0x00000040ff0f7424 */ /* 0x000fe200078e00ff */
[----:B------:R-:W-:Y:S01]  /*10a80*/  PLOP3.LUT P0, PT, PT, PT, PT, 0x80, 0x0 ;  /* 0x000000000000781c */ /* 0x000fe20003f0f070 */
[----:B------:R-:W-:Y:S01]  /*10a90*/  VIADD R10, R9, 0x24c00 ;  /* 0x00024c00090a7836 */ /* 0x000fe20000000000 */
[----:B------:R-:W-:Y:S01]  /*10aa0*/  UMOV UR6, 0x0 ;  /* 0x0000000000067882 */ /* 0x000fe20000000000 */
[----:B------:R-:W-:Y:S01]  /*10ab0*/  UMOV UR7, 0x14f00000 ;  /* 0x14f0000000077882 */ /* 0x000fe20000000000 */
[----:B------:R-:W-:-:S15]  /*10ac0*/  R2UR UR10, R15 ;  /* 0x000000000f0a72ca */ /* 0x000fde00000e0000 */
.L_x_482:
        /* <DEDUP_REMOVED lines=16> */
.L_x_483:
        /* <DEDUP_REMOVED lines=10> */
[----:B------:R-:W2:Y:S04]  /*10c70*/  LDL.LU R12, [R1+0x10] ;  /* 0x00001000010c7983 */ /* 0x000ea80000300800 */
[----:B------:R-:W3:Y:S01]  /*10c80*/  LDL R10, [R1+0x8] ;  /* 0x00000800010a7983 */ /* 0x000ee20000100800 */
[----:B------:R-:W-:Y:S01]  /*10c90*/  BSSY B2, `(.L_x_484) ;  /* 0x0000005000027945 */ /* 0x000fe20003800000 */
[----:B--2---:R-:W-:Y:S01]  /*10ca0*/  SHF.L.U32 R3, R12, 0x1f, RZ ;  /* 0x0000001f0c037819 */ /* 0x004fe200000006ff */
[----:B---3--:R-:W-:-:S04]  /*10cb0*/  IMAD R2, R10, 0x8, R6 ;  /* 0x000000080a027824 */ /* 0x008fc800078e0206 */
[----:B------:R-:W2:Y:S02]  /*10cc0*/  SYNCS.PHASECHK.TRANS64.TRYWAIT P0, [R2+URZ+0x60], R3 ;  /* 0x00006003020075a7 */ /* 0x000ea4000800017f */
[----:B--2---:R-:W-:Y:S05]  /*10cd0*/  @!P0 BRA `(.L_x_485) ;  /* 0x00000034006c8947 */ /* 0x004fea0003800000 */
.L_x_575:
[----:B------:R-:W-:Y:S05]  /*10ce0*/  BSYNC B2 ;  /* 0x0000000000027941 */ /* 0x000fea0003800000 */
.L_x_484:
[----:B------:R-:W-:Y:S01]  /*10cf0*/  BSSY B2, `(.L_x_486) ;  /* 0x000000b000027945 */ /* 0x000fe20003800000 */
[----:B------:R-:W-:Y:S02]  /*10d00*/  IMAD.MOV.U32 R12, RZ, RZ, 0x0 ;  /* 0x00000000ff0c7424 */ /* 0x000fe400078e00ff */
[----:B------:R-:W-:Y:S01]  /*10d10*/  IMAD.MOV.U32 R13, RZ, RZ, 0x14f00000 ;  /* 0x14f00000ff0d7424 */ /* 0x000fe200078e00ff */
[----:B------:R-:W-:Y:S06]  /*10d20*/  @P1 BRA `(.L_x_487) ;  /* 0x00000000001c1947 */ /* 0x000fec0003800000 */
[----:B------:R-:W3:Y:S01]  /*10d30*/  S2R R9, SR_TID.X ;  /* 0x0000000000097919 */ /* 0x000ee20000002100 */
[----:B--2---:R-:W-:-:S04]  /*10d40*/  IMAD.MOV.U32 R3, RZ, RZ, 0xa800 ;  /* 0x0000a800ff037424 */ /* 0x004fc800078e00ff */
[----:B------:R4:W-:Y:S01]  /*10d50*/  SYNCS.ARRIVE.TRANS64 RZ, [R2+URZ+0x50], R3 ;  /* 0x0000500302ff79a7 */ /* 0x0009e2000800003f */
[----:B---3--:R-:W-:-:S04]  /*10d60*/  LOP3.LUT R9, R9, 0x1f, RZ, 0xc0, !PT ;  /* 0x0000001f09097812 */ /* 0x008fc800078ec0ff */
[----:B------:R-:W-:-:S13]  /*10d70*/  ISETP.NE.AND P0, PT, R9, RZ, PT ;  /* 0x000000ff0900720c */ /* 0x000fda0003f05270 */
[----:B----4-:R-:W-:Y:S05]  /*10d80*/  @!P0 BRA `(.L_x_487) ;  /* 0x0000000000048947 */ /* 0x010fea0003800000 */
[----:B------:R-:W-:Y:S01]  /*10d90*/  BPT.TRAP 0x1 ;  /* 0x000000040000795c */ /* 0x000fe20000300000 */
.L_x_487:
[----:B------:R-:W-:Y:S05]  /*10da0*/  BSYNC B2 ;  /* 0x0000000000027941 */ /* 0x000fea0003800000 */
.L_x_486:
[----:B------:R-:W3:Y:S04]  /*10db0*/  LDL R17, [R1+0x4] ;  /* 0x0000040001117983 */ /* 0x000ee80000100800 */
[----:B--2---:R-:W3:Y:S04]  /*10dc0*/  LDL.LU R3, [R1+0x8] ;  /* 0x0000080001037983 */ /* 0x004ee80000300800 */
[----:B------:R-:W2:Y:S04]  /*10dd0*/  LDL R10, [R1+0x18] ;  /* 0x00001800010a7983 */ /* 0x000ea80000100800 */
[----:B------:R-:W2:Y:S01]  /*10de0*/  LDL.LU R9, [R1+0x14] ;  /* 0x0000140001097983 */ /* 0x000ea20000300800 */
[----:B------:R-:W-:Y:S01]  /*10df0*/  R2UR UR10, R11 ;  /* 0x000000000b0a72ca */ /* 0x000fe200000e0000 */
[----:B------:R-:W-:Y:S01]  /*10e00*/  UIADD3 UR4, UP0, UR38, 0x470, URZ ;  /* 0x0000047026047890 */ /* 0x000fe2000ff1e03f */
[----:B------:R-:W-:Y:S01]  /*10e10*/  R2UR UR6, R12 ;  /* 0x000000000c0672ca */ /* 0x000fe200000e0000 */
[----:B------:R-:W-:Y:S01]  /*10e20*/  VIADD R2, R2, 0x50 ;  /* 0x0000005002027836 */ /* 0x000fe20000000000 */
[----:B------:R-:W-:Y:S01]  /*10e30*/  R2UR UR7, R13 ;  /* 0x000000000d0772ca */ /* 0x000fe200000e0000 */
[----:B------:R-:W-:Y:S01]  /*10e40*/  UIADD3.X UR5, URZ, UR39, URZ, UP0, !UPT ;  /* 0x000000273f057290 */ /* 0x000fe200087fe43f */
[----:B------:R-:W-:Y:S01]  /*10e50*/  PLOP3.LUT P0, PT, PT, PT, PT, 0x80, 0x0 ;  /* 0x000000000000781c */ /* 0x000fe20003f0f070 */
[----:B---3--:R-:W-:-:S02]  /*10e60*/  IMAD R3, R3, 0xa800, R17 ;  /* 0x0000a80003037824 */ /* 0x008fc400078e0211 */
[----:B--2---:R-:W-:Y:S02]  /*10e70*/  IMAD R9, R9, 0x70, R10 ;  /* 0x0000007009097824 */ /* 0x004fe400078e020a */
[----:B------:R-:W-:-:S08]  /*10e80*/  VIADD R10, R3, 0x400 ;  /* 0x00000400030a7836 */ /* 0x000fd00000000000 */
.L_x_488:
        /* <DEDUP_REMOVED lines=10> */
[----:B--2---:R-:W-:Y:S05]  /*10f30*/  @P0 BRA.U.ANY `(.L_x_488) ;  /* 0xfffffffd00d40947 */ /* 0x004fea000393ffff */
[----:B------:R-:W-:Y:S01]  /*10f40*/  R2UR UR10, R15 ;  /* 0x000000000f0a72ca */ /* 0x000fe200000e0000 */
[----:B------:R-:W-:Y:S01]  /*10f50*/  VIADD R10, R3, 0x3c00 ;  /* 0x00003c00030a7836 */ /* 0x000fe20000000000 */
[----:B------:R-:W-:Y:S02]  /*10f60*/  R2UR UR6, R12 ;  /* 0x000000000c0672ca */ /* 0x000fe400000e0000 */
[----:B------:R-:W-:Y:S02]  /*10f70*/  R2UR UR7, R13 ;  /* 0x000000000d0772ca */ /* 0x000fe400000e0000 */
[----:B------:R-:W-:-:S13]  /*10f80*/  PLOP3.LUT P0, PT, PT, PT, PT, 0x80, 0x0 ;  /* 0x000000000000781c */ /* 0x000fda0003f0f070 */
.L_x_489:
        /* <DEDUP_REMOVED lines=16> */
.L_x_490:
        /* <DEDUP_REMOVED lines=11> */
[----:B------:R2:W-:Y:S04]  /*11140*/  STL [R1+0x14], R7 ;  /* 0x0000140701007387 */ /* 0x0005e80000100800 */
[----:B------:R2:W-:Y:S02]  /*11150*/  STL [R1], R8 ;  /* 0x0000000801007387 */ /* 0x0005e40000100800 */
.L_x_475:
[----:B------:R-:W-:Y:S05]  /*11160*/  BSYNC B1 ;  /* 0x0000000000017941 */ /* 0x000fea0003800000 */
.L_x_474:
[----:B------:R-:W3:Y:S01]  /*11170*/  LDL R2, [R1+0x1c] ;  /* 0x00001c0001027983 */ /* 0x000ee20000100800 */
[----:B------:R-:W-:Y:S01]  /*11180*/  VIADD R3, R4, 0x1 ;  /* 0x0000000104037836 */ /* 0x000fe20000000000 */
[----:B------:R-:W-:Y:S04]  /*11190*/  BSSY B1, `(.L_x_491) ;  /* 0x00000ba000017945 */ /* 0x000fe80003800000 */
[----:B------:R-:W-:-:S04]  /*111a0*/  ISETP.NE.AND P0, PT, R3, 0x2, PT ;  /* 0x000000020300780c */ /* 0x000fc80003f05270 */
[----:B------:R-:W-:Y:S02]  /*111b0*/  SEL R11, R3, RZ, P0 ;  /* 0x000000ff030b7207 */ /* 0x000fe40000000000 */
[----:B---3--:R-:W-:Y:S02]  /*111c0*/  LOP3.LUT P1, RZ, R2, 0x1, RZ, 0xc0, !PT ;  /* 0x0000000102ff7812 */ /* 0x008fe4000782c0ff */
[----:B------:R-:W-:-:S04]  /*111d0*/  SEL R2, RZ, 0x1, P0 ;  /* 0x00000001ff027807 */ /* 0x000fc80000000000 */
[----:B------:R-:W-:-:S05]  /*111e0*/  LOP3.LUT R10, R5, R2, RZ, 0x3c, !PT ;  /* 0x00000002050a7212 */ /* 0x000fca00078e3cff */
[----:B------:R3:W-:Y:S04]  /*111f0*/  STL [R1+0x10], R10 ;  /* 0x0000100a01007387 */ /* 0x0007e80000100800 */
[----:B------:R3:W-:Y:S01]  /*11200*/  STL [R1+0x8], R11 ;  /* 0x0000080b01007387 */ /* 0x0007e20000100800 */
[----:B------:R-:W-:Y:S05]  /*11210*/  @!P1 BRA `(.L_x_492) ;  /* 0x0000000800c49947 */ /* 0x000fea0003800000 */
[----:B------:R-:W-:Y:S01]  /*11220*/  ULDC.64 UR4, c[0x0][0x418] ;  /* 0x0001060000047ab9 */ /* 0x000fe20000000a00 */
[----:B--2---:R-:W-:Y:S01]  /*11230*/  VIADD R7, R0, 0xffffffff ;  /* 0xffffffff00077836 */ /* 0x004fe20000000000 */
[----:B------:R-:W-:-:S04]  /*11240*/  ISETP.NE.U32.AND P0, PT, RZ, UR4, PT ;  /* 0x00000004ff007c0c */ /* 0x000fc8000bf05070 */
[----:B------:R-:W-:-:S13]  /*11250*/  ISETP.NE.AND.EX P0, PT, RZ, UR5, PT, P0 ;  /* 0x00000005ff007c0c */ /* 0x000fda000bf05300 */
[----:B------:R-:W-:Y:S05]  /*11260*/  @!P0 BRA `(.L_x_493) ;  /* 0x00000000004c8947 */ /* 0x000fea0003800000 */
[----:B------:R-:W2:Y:S01]  /*11270*/  LDL R13, [R1+0x20] ;  /* 0x00002000010d7983 */ /* 0x000ea20000100800 */
[----:B------:R-:W4:Y:S01]  /*11280*/  LDC R9, c[0x0][0x43c] ;  /* 0x00010f00ff097b82 */ /* 0x000f220000000800 */
[----:B------:R-:W-:Y:S02]  /*11290*/  ULDC.64 UR6, c[0x0][0x428] ;  /* 0x00010a0000067ab9 */ /* 0x000fe40000000a00 */
[----:B------:R-:W3:Y:S01]  /*112a0*/  LDL R12, [R1+0xc] ;  /* 0x00000c00010c7983 */ /* 0x000ee20000100800 */
[----:B----4-:R-:W-:-:S13]  /*112b0*/  ISETP.NE.AND P0, PT, R9, 0x1, PT ;  /* 0x000000010900780c */ /* 0x010fda0003f05270 */
[----:B------:R-:W4:Y:S02]  /*112c0*/  @P0 LDC.64 R2, c[0x0][0x440] ;  /* 0x00011000ff020b82 */ /* 0x000f240000000a00 */
[----:B----45:R-:W-:-:S04]  /*112d0*/  @P0 IMAD.HI.U32 R8, R7, R2, RZ ;  /* 0x0000000207080227 */ /* 0x030fc800078e00ff */
        /* <DEDUP_REMOVED lines=12> */
.L_x_493:
[----:B------:R-:W4:Y:S01]  /*113a0*/  LDL R2, [R1+0x4] ;  /* 0x0000040001027983 */ /* 0x000f220000100800 */
[----:B------:R-:W-:Y:S01]  /*113b0*/  SHF.L.U32 R3, R10, 0x1f, RZ ;  /* 0x0000001f0a037819 */ /* 0x000fe200000006ff */
[----:B------:R-:W-:Y:S01]  /*113c0*/  BSSY B2, `(.L_x_494) ;  /* 0x0000004000027945 */ /* 0x000fe20003800000 */
[----:B----4-:R-:W-:-:S04]  /*113d0*/  IMAD R2, R11, 0x8, R2 ;  /* 0x000000080b027824 */ /* 0x010fc800078e0202 */
[----:B------:R-:W4:Y:S02]  /*113e0*/  SYNCS.PHASECHK.TRANS64.TRYWAIT P0, [R2+URZ+0x36840], R3 ;  /* 0x03684003020075a7 */ /* 0x000f24000800017f */
[----:B----4-:R-:W-:Y:S05]  /*113f0*/  @!P0 BRA `(.L_x_495) ;  /* 0x0000002c00b88947 */ /* 0x010fea0003800000 */
.L_x_576:
[----:B------:R-:W-:Y:S05]  /*11400*/  BSYNC B2 ;  /* 0x0000000000027941 */ /* 0x000fea0003800000 */
.L_x_494:
[----:B--2---:R-:W2:Y:S01]  /*11410*/  S2R R9, SR_TID.X ;  /* 0x0000000000097919 */ /* 0x004ea20000002100 */
[----:B------:R-:W-:Y:S01]  /*11420*/  BSSY B2, `(.L_x_496) ;  /* 0x000000b000027945 */ /* 0x000fe20003800000 */
[----:B--2---:R-:W-:-:S04]  /*11430*/  LOP3.LUT R9, R9, 0x7f, RZ, 0xc0, !PT ;  /* 0x0000007f09097812 */ /* 0x004fc800078ec0ff */
[----:B------:R-:W-:-:S13]  /*11440*/  ISETP.NE.AND P1, PT, R9, RZ, PT ;  /* 0x000000ff0900720c */ /* 0x000fda0003f25270 */
[----:B------:R-:W-:Y:S05]  /*11450*/  @P1 BRA `(.L_x_497) ;  /* 0x00000000001c1947 */ /* 0x000fea0003800000 */
[----:B------:R-:W2:Y:S01]  /*11460*/  S2R R9, SR_TID.X ;  /* 0x0000000000097919 */ /* 0x000ea20000002100 */
[----:B----4-:R-:W-:-:S04]  /*11470*/  IMAD.MOV.U32 R3, RZ, RZ, 0xa800 ;  /* 0x0000a800ff037424 */ /* 0x010fc800078e00ff */
[----:B------:R4:W-:Y:S01]  /*11480*/  SYNCS.ARRIVE.TRANS64 RZ, [R2+URZ+0x36830], R3 ;  /* 0x0368300302ff79a7 */ /* 0x0009e2000800003f */
[----:B--2---:R-:W-:-:S04]  /*11490*/  LOP3.LUT R9, R9, 0x1f, RZ, 0xc0, !PT ;  /* 0x0000001f09097812 */ /* 0x004fc800078ec0ff */
[----:B------:R-:W-:-:S13]  /*114a0*/  ISETP.NE.AND P0, PT, R9, RZ, PT ;  /* 0x000000ff0900720c */ /* 0x000fda0003f05270 */
[----:B----4-:R-:W-:Y:S05]  /*114b0*/  @!P0 BRA `(.L_x_497) ;  /* 0x0000000000048947 */ /* 0x010fea0003800000 */
[----:B------:R-:W-:Y:S01]  /*114c0*/  BPT.TRAP 0x1 ;  /* 0x000000040000795c */ /* 0x000fe20000300000 */
.L_x_497:
[----:B------:R-:W-:Y:S05]  /*114d0*/  BSYNC B2 ;  /* 0x0000000000027941 */ /* 0x000fea0003800000 */
.L_x_496:
[----:B------:R-:W2:Y:S04]  /*114e0*/  LDL R9, [R1+0x8] ;  /* 0x0000080001097983 */ /* 0x000ea80000100800 */
[----:B---3--:R-:W3:Y:S04]  /*114f0*/  LDL R10, [R1+0x4] ;  /* 0x00000400010a7983 */ /* 0x008ee80000100800 */
[----:B----4-:R-:W4:Y:S01]  /*11500*/  LDL R2, [R1+0x18] ;  /* 0x0000180001027983 */ /* 0x010f220000100800 */
[----:B------:R-:W-:-:S05]  /*11510*/  IMAD.MOV.U32 R12, RZ, RZ, RZ ;  /* 0x000000ffff0c7224 */ /* 0x000fca00078e00ff */
[----:B------:R-:W-:Y:S01]  /*11520*/  R2UR UR10, R12 ;  /* 0x000000000c0a72ca */ /* 0x000fe200000e0000 */
[----:B------:R-:W-:Y:S01]  /*11530*/  UIADD3 UR4, UP0, UR38, 0x370, URZ ;  /* 0x0000037026047890 */ /* 0x000fe2000ff1e03f */
[----:B------:R-:W-:Y:S01]  /*11540*/  PLOP3.LUT P0, PT, PT, PT, PT, 0x80, 0x0 ;  /* 0x000000000000781c */ /* 0x000fe20003f0f070 */
[----:B------:R-:W-:Y:S01]  /*11550*/  UMOV UR6, 0x0 ;  /* 0x0000000000067882 */ /* 0x000fe20000000000 */
[----:B------:R-:W-:Y:S01]  /*11560*/  UMOV UR7, 0x14f00000 ;  /* 0x14f0000000077882 */ /* 0x000fe20000000000 */
[----:B------:R-:W-:Y:S01]  /*11570*/  UIADD3.X UR5, URZ, UR39, URZ, UP0, !UPT ;  /* 0x000000273f057290 */ /* 0x000fe200087fe43f */
[C---:B--2---:R-:W-:Y:S02]  /*11580*/  IMAD R3, R9.reuse, 0x8, R6 ;  /* 0x0000000809037824 */ /* 0x044fe400078e0206 */
[----:B---3--:R-:W-:Y:S02]  /*11590*/  IMAD R9, R9, 0xa800, R10 ;  /* 0x0000a80009097824 */ /* 0x008fe400078e020a */
[----:B------:R-:W-:-:S02]  /*115a0*/  VIADD R3, R3, 0x30 ;  /* 0x0000003003037836 */ /* 0x000fc40000000000 */
[----:B----4-:R-:W-:Y:S02]  /*115b0*/  IMAD R2, R7, 0x70, R2 ;  /* 0x0000007007027824 */ /* 0x010fe400078e0202 */
[----:B------:R-:W-:-:S07]  /*115c0*/  VIADD R10, R9, 0x21400 ;  /* 0x00021400090a7836 */ /* 0x000fce0000000000 */
.L_x_498:
        /* <DEDUP_REMOVED lines=16> */
.L_x_499:
        /* <DEDUP_REMOVED lines=16> */
.L_x_500:
        /* <DEDUP_REMOVED lines=10> */
[----:B------:R-:W-:Y:S01]  /*11870*/  SHF.L.U32 R5, R5, 0x1f, RZ ;  /* 0x0000001f05057819 */ /* 0x000fe200000006ff */
[----:B------:R-:W-:Y:S01]  /*11880*/  IMAD R2, R4, 0x8, R6 ;  /* 0x0000000804027824 */ /* 0x000fe200078e0206 */
[----:B------:R-:W-:Y:S03]  /*11890*/  BSSY B2, `(.L_x_501) ;  /* 0x0000003000027945 */ /* 0x000fe60003800000 */
[----:B------:R-:W2:Y:S02]  /*118a0*/  SYNCS.PHASECHK.TRANS64.TRYWAIT P0, [R2+URZ+0x60], R5 ;  /* 0x00006005020075a7 */ /* 0x000ea4000800017f */
[----:B--2---:R-:W-:Y:S05]  /*118b0*/  @!P0 BRA `(.L_x_502) ;  /* 0x00000028009c8947 */ /* 0x004fea0003800000 */
.L_x_577:
[----:B------:R-:W-:Y:S05]  /*118c0*/  BSYNC B2 ;  /* 0x0000000000027941 */ /* 0x000fea0003800000 */
.L_x_501:
[----:B------:R-:W-:Y:S01]  /*118d0*/  BSSY B2, `(.L_x_503) ;  /* 0x000000b000027945 */ /* 0x000fe20003800000 */
[----:B------:R-:W-:Y:S02]  /*118e0*/  IMAD.MOV.U32 R10, RZ, RZ, 0x0 ;  /* 0x00000000ff0a7424 */ /* 0x000fe400078e00ff */
[----:B------:R-:W-:Y:S01]  /*118f0*/  IMAD.MOV.U32 R11, RZ, RZ, 0x14f00000 ;  /* 0x14f00000ff0b7424 */ /* 0x000fe200078e00ff */
[----:B------:R-:W-:Y:S06]  /*11900*/  @P1 BRA `(.L_x_504) ;  /* 0x00000000001c1947 */ /* 0x000fec0003800000 */
[----:B------:R-:W3:Y:S02]  /*11910*/  S2R R3, SR_TID.X ;  /* 0x0000000000037919 */ /* 0x000ee40000002100 */
[----:B---3--:R-:W-:Y:S01]  /*11920*/  LOP3.LUT R9, R3, 0x1f, RZ, 0xc0, !PT ;  /* 0x0000001f03097812 */ /* 0x008fe200078ec0ff */
[----:B------:R-:W-:-:S03]  /*11930*/  IMAD.MOV.U32 R3, RZ, RZ, 0xa800 ;  /* 0x0000a800ff037424 */ /* 0x000fc600078e00ff */
[----:B------:R-:W-:Y:S01]  /*11940*/  ISETP.NE.AND P0, PT, R9, RZ, PT ;  /* 0x000000ff0900720c */ /* 0x000fe20003f05270 */
[----:B------:R3:W-:-:S12]  /*11950*/  SYNCS.ARRIVE.TRANS64 RZ, [R2+URZ+0x50], R3 ;  /* 0x0000500302ff79a7 */ /* 0x0007d8000800003f */
[----:B---3--:R-:W-:Y:S05]  /*11960*/  @!P0 BRA `(.L_x_504) ;  /* 0x0000000000048947 */ /* 0x008fea0003800000 */
[----:B------:R-:W-:Y:S01]  /*11970*/  BPT.TRAP 0x1 ;  /* 0x000000040000795c */ /* 0x000fe20000300000 */
.L_x_504:
[----:B------:R-:W-:Y:S05]  /*11980*/  BSYNC B2 ;  /* 0x0000000000027941 */ /* 0x000fea0003800000 */
.L_x_503:
[----:B------:R-:W3:Y:S04]  /*11990*/  LDL R9, [R1+0x4] ;  /* 0x0000040001097983 */ /* 0x000ee80000100800 */
[----:B--2---:R-:W2:Y:S04]  /*119a0*/  LDL R5, [R1+0x18] ;  /* 0x0000180001057983 */ /* 0x004ea80000100800 */
        /* <DEDUP_REMOVED lines=11> */
.L_x_505:
        /* <DEDUP_REMOVED lines=16> */
.L_x_506:
        /* <DEDUP_REMOVED lines=16> */
.L_x_507:
        /* <DEDUP_REMOVED lines=13> */
.L_x_492:
[----:B------:R-:W-:Y:S05]  /*11d30*/  BSYNC B1 ;  /* 0x0000000000017941 */ /* 0x000fea0003800000 */
.L_x_491:
[C---:B------:R-:W-:Y:S01]  /*11d40*/  ISETP.GT.AND P0, PT, R0.reuse, 0x1, PT ;  /* 0x000000010000780c */ /* 0x040fe20003f04270 */
[----:B------:R-:W-:-:S12]  /*11d50*/  VIADD R0, R0, 0xfffffffe ;  /* 0xfffffffe00007836 */ /* 0x000fd80000000000 */
[----:B------:R-:W-:Y:S05]  /*11d60*/  @P0 BRA `(.L_x_508) ;  /* 0xffffffe800040947 */ /* 0x000fea000383ffff */
.L_x_454:
[----:B------:R-:W-:Y:S05]  /*11d70*/  BSYNC B0 ;  /* 0x0000000000007941 */ /* 0x000fea0003800000 */
.L_x_453:
[----:B------:R-:W0:Y:S01]  /*11d80*/  S2R R2, SR_TID.X ;  /* 0x0000000000027919 */ /* 0x000e220000002100 */
[----:B------:R-:W-:Y:S01]  /*11d90*/  BSSY B0, `(.L_x_509) ;  /* 0x0000010000007945 */ /* 0x000fe20003800000 */
[----:B0-----:R-:W-:-:S04]  /*11da0*/  LOP3.LUT R3, R2, 0x7f, RZ, 0xc0, !PT ;  /* 0x0000007f02037812 */ /* 0x001fc800078ec0ff */
[----:B------:R-:W-:-:S13]  /*11db0*/  ISETP.NE.AND P0, PT, R3, RZ, PT ;  /* 0x000000ff0300720c */ /* 0x000fda0003f05270 */
[----:B------:R-:W-:Y:S05]  /*11dc0*/  @P0 BRA `(.L_x_510) ;  /* 0x0000000000300947 */ /* 0x000fea0003800000 */
[----:B------:R-:W0:Y:S01]  /*11dd0*/  S2R R2, SR_LANEID ;  /* 0x0000000000027919 */ /* 0x000e220000000000 */
[----:B------:R-:W-:Y:S01]  /*11de0*/  VOTEU.ANY UR4, UPT, PT ;  /* 0x0000000000047886 */ /* 0x000fe200038e0100 */
[----:B------:R-:W1:Y:S01]  /*11df0*/  LDC.64 R4, c[0x0][0xc60] ;  /* 0x00031800ff047b82 */ /* 0x000e620000000a00 */
[----:B------:R-:W0:Y:S02]  /*11e00*/  FLO.U32 R0, UR4 ;  /* 0x0000000400007d00 */ /* 0x000e2400080e0000 */
[----:B0-----:R-:W-:-:S06]  /*11e10*/  ISETP.EQ.U32.AND P0, PT, R0, R2, PT ;  /* 0x000000020000720c */ /* 0x001fcc0003f02070 */
[----:B------:R-:W1:Y:S07]  /*11e20*/  POPC R2, UR4 ;  /* 0x0000000400027d09 */ /* 0x000e6e0008000000 */
[----:B-1----:R-:W2:Y:S04]  /*11e30*/  @P0 ATOMG.E.ADD.STRONG.GPU PT, R2, desc[UR60][R4.64], R2 ;  /* 0x00000002040209a8 */ /* 0x002ea800081ee1fc */
[----:B--2---:R0:W1:Y:S02]  /*11e40*/  SHFL.IDX PT, R2, R2, R0, 0x1f ;  /* 0x00001f0002027589 */ /* 0x00406400000e0000 */
[----:B0-----:R-:W0:Y:S02]  /*11e50*/  S2R R0, SR_LTMASK ;  /* 0x0000000000007919 */ /* 0x001e240000003900 */
[----:B0-----:R-:W-:-:S06]  /*11e60*/  LOP3.LUT R0, R0, UR4, RZ, 0xc0, !PT ;  /* 0x0000000400007c12 */ /* 0x001fcc000f8ec0ff */
[----:B------:R-:W1:Y:S02]  /*11e70*/  POPC R0, R0 ;  /* 0x0000000000007309 */ /* 0x000e640000000000 */
[----:B-1----:R-:W-:-:S07]  /*11e80*/  IADD3 R16, R2, UR36, R0 ;  /* 0x0000002402107c10 */ /* 0x002fce000fffe000 */
.L_x_510:
[----:B------:R-:W-:Y:S05]  /*11e90*/  BSYNC B0 ;  /* 0x0000000000007941 */ /* 0x000fea0003800000 */
.L_x_509:
[----:B------:R-:W2:Y:S01]  /*11ea0*/  LDL R0, [R1+0x1c] ;  /* 0x00001c0001007983 */ /* 0x000ea20000100800 */
[----:B------:R-:W-:Y:S01]  /*11eb0*/  BSSY B0, `(.L_x_511) ;  /* 0x0000050000007945 */ /* 0x000fe20003800000 */
[----:B--2---:R-:W-:-:S13]  /*11ec0*/  LOP3.LUT P0, RZ, R0, 0x1, RZ, 0xc0, !PT ;  /* 0x0000000100ff7812 */ /* 0x004fda000780c0ff */
[----:B------:R-:W-:Y:S05]  /*11ed0*/  @!P0 BRA `(.L_x_512) ;  /* 0x0000000400348947 */ /* 0x000fea0003800000 */
[----:B------:R-:W2:Y:S04]  /*11ee0*/  LDL R4, [R1+0x4] ;  /* 0x0000040001047983 */ /* 0x000ea80000100800 */
[----:B------:R-:W2:Y:S04]  /*11ef0*/  LDL R2, [R1+0x8] ;  /* 0x0000080001027983 */ /* 0x000ea80000100800 */
[----:B------:R-:W3:Y:S01]  /*11f00*/  LDL R0, [R1+0x10] ;  /* 0x0000100001007983 */ /* 0x000ee20000100800 */
[----:B------:R-:W-:Y:S01]  /*11f10*/  BSSY B1, `(.L_x_513) ;  /* 0x0000006000017945 */ /* 0x000fe20003800000 */
[----:B------:R-:W-:Y:S01]  /*11f20*/  ISETP.NE.AND P1, PT, R3, RZ, PT ;  /* 0x000000ff0300720c */ /* 0x000fe20003f25270 */
[----:B--2---:R-:W-:Y:S01]  /*11f30*/  IMAD R2, R2, 0x8, R4 ;  /* 0x0000000802027824 */ /* 0x004fe200078e0204 */
[----:B---3--:R-:W-:-:S04]  /*11f40*/  SHF.L.U32 R0, R0, 0x1f, RZ ;  /* 0x0000001f00007819 */ /* 0x008fc800000006ff */
[----:B------:R-:W0:Y:S02]  /*11f50*/  SYNCS.PHASECHK.TRANS64.TRYWAIT P0, [R2+URZ+0x36860], R0 ;  /* 0x03686000020075a7 */ /* 0x000e24000800017f */
[----:B0-----:R-:W-:Y:S05]  /*11f60*/  @!P0 BRA `(.L_x_514) ;  /* 0x0000002400048947 */ /* 0x001fea0003800000 */
.L_x_578:
[----:B------:R-:W-:Y:S05]  /*11f70*/  BSYNC B1 ;  /* 0x0000000000017941 */ /* 0x000fea0003800000 */
.L_x_513:
[----:B------:R-:W-:Y:S04]  /*11f80*/  BSSY B1, `(.L_x_515) ;  /* 0x0000009000017945 */ /* 0x000fe80003800000 */
[----:B------:R-:W-:Y:S05]  /*11f90*/  @P1 BRA `(.L_x_516) ;  /* 0x00000000001c1947 */ /* 0x000fea0003800000 */
[----:B------:R-:W2:Y:S01]  /*11fa0*/  S2R R3, SR_TID.X ;  /* 0x0000000000037919 */ /* 0x000ea20000002100 */
[----:B0-----:R-:W-:-:S04]  /*11fb0*/  IMAD.MOV.U32 R0, RZ, RZ, 0xa800 ;  /* 0x0000a800ff007424 */ /* 0x001fc800078e00ff */
[----:B------:R3:W-:Y:S01]  /*11fc0*/  SYNCS.ARRIVE.TRANS64 RZ, [R2+URZ+0x36850], R0 ;  /* 0x0368500002ff79a7 */ /* 0x0007e2000800003f */
[----:B--2---:R-:W-:-:S04]  /*11fd0*/  LOP3.LUT R3, R3, 0x1f, RZ, 0xc0, !PT ;  /* 0x0000001f03037812 */ /* 0x004fc800078ec0ff */
[----:B------:R-:W-:-:S13]  /*11fe0*/  ISETP.NE.AND P0, PT, R3, RZ, PT ;  /* 0x000000ff0300720c */ /* 0x000fda0003f05270 */
[----:B---3--:R-:W-:Y:S05]  /*11ff0*/  @!P0 BRA `(.L_x_516) ;  /* 0x0000000000048947 */ /* 0x008fea0003800000 */
[----:B------:R-:W-:Y:S01]  /*12000*/  BPT.TRAP 0x1 ;  /* 0x000000040000795c */ /* 0x000fe20000300000 */
.L_x_516:
[----:B------:R-:W-:Y:S05]  /*12010*/  BSYNC B1 ;  /* 0x0000000000017941 */ /* 0x000fea0003800000 */
.L_x_515:
[----:B------:R-:W2:Y:S04]  /*12020*/  LDL R5, [R1+0x4] ;  /* 0x0000040001057983 */ /* 0x000ea80000100800 */
[----:B0-----:R-:W2:Y:S04]  /*12030*/  LDL R0, [R1+0x8] ;  /* 0x0000080001007983 */ /* 0x001ea80000100800 */
[----:B------:R-:W3:Y:S04]  /*12040*/  LDL.LU R4, [R1+0x18] ;  /* 0x0000180001047983 */ /* 0x000ee80000300800 */
[----:B------:R-:W3:Y:S01]  /*12050*/  LDL R3, [R1+0x14] ;  /* 0x0000140001037983 */ /* 0x000ee20000100800 */
[----:B------:R-:W-:Y:S01]  /*12060*/  UIADD3 UR4, UP0, UR38, 0x470, URZ ;  /* 0x0000047026047890 */ /* 0x000fe2000ff1e03f */
[----:B------:R-:W-:Y:S01]  /*12070*/  PLOP3.LUT P0, PT, PT, PT, PT, 0x80, 0x0 ;  /* 0x000000000000781c */ /* 0x000fe20003f0f070 */
[----:B------:R-:W-:Y:S01]  /*12080*/  VIADD R2, R2, 0x36850 ;  /* 0x0003685002027836 */ /* 0x000fe20000000000 */
[----:B------:R-:W-:Y:S01]  /*12090*/  UMOV UR6, 0x0 ;  /* 0x0000000000067882 */ /* 0x000fe20000000000 */
[----:B------:R-:W-:Y:S01]  /*120a0*/  UIADD3.X UR5, URZ, UR39, URZ, UP0, !UPT ;  /* 0x000000273f057290 */ /* 0x000fe200087fe43f */
[----:B------:R-:W-:Y:S01]  /*120b0*/  UMOV UR7, 0x14f00000 ;  /* 0x14f0000000077882 */ /* 0x000fe20000000000 */
[----:B------:R-:W-:Y:S01]  /*120c0*/  UMOV UR10, URZ ;  /* 0x0000003f000a7c82 */ /* 0x000fe20008000000 */
[----:B--2---:R-:W-:-:S02]  /*120d0*/  IMAD R0, R0, 0xa800, R5 ;  /* 0x0000a80000007824 */ /* 0x004fc400078e0205 */
[----:B---3--:R-:W-:Y:S02]  /*120e0*/  IMAD R3, R3, 0x70, R4 ;  /* 0x0000007003037824 */ /* 0x008fe400078e0204 */
[----:B------:R-:W-:-:S07]  /*120f0*/  VIADD R4, R0, 0x400 ;  /* 0x0000040000047836 */ /* 0x000fce0000000000 */
.L_x_517:
        /* <DEDUP_REMOVED lines=11> */
[----:B------:R-:W-:Y:S01]  /*121b0*/  PLOP3.LUT P0, PT, PT, PT, PT, 0x80, 0x0 ;  /* 0x000000000000781c */ /* 0x000fe20003f0f070 */
[----:B------:R-:W-:Y:S01]  /*121c0*/  VIADD R4, R0, 0x3c00 ;  /* 0x00003c0000047836 */ /* 0x000fe20000000000 */
[----:B------:R-:W-:Y:S01]  /*121d0*/  UMOV UR6, 0x0 ;  /* 0x0000000000067882 */ /* 0x000fe20000000000 */
[----:B------:R-:W-:Y:S01]  /*121e0*/  UMOV UR7, 0x14f00000 ;  /* 0x14f0000000077882 */ /* 0x000fe20000000000 */
[----:B------:R-:W-:-:S09]  /*121f0*/  UMOV UR10, 0x40 ;  /* 0x00000040000a7882 */ /* 0x000fd20000000000 */
.L_x_518:
        /* <DEDUP_REMOVED lines=16> */
.L_x_519:
        /* <DEDUP_REMOVED lines=11> */
.L_x_512:
[----:B------:R-:W-:Y:S05]  /*123b0*/  BSYNC B0 ;  /* 0x0000000000007941 */ /* 0x000fea0003800000 */
.L_x_511:
[----:B------:R-:W2:Y:S04]  /*123c0*/  LDL.LU R5, [R1+0x8] ;  /* 0x0000080001057983 */ /* 0x000ea80000300800 */
[----:B------:R-:W3:Y:S01]  /*123d0*/  LDL.LU R4, [R1+0x10] ;  /* 0x0000100001047983 */ /* 0x000ee20000300800 */
[----:B--2---:R-:W-:-:S05]  /*123e0*/  VIADD R0, R5, 0x1 ;  /* 0x0000000105007836 */ /* 0x004fca0000000000 */
[----:B------:R-:W-:-:S04]  /*123f0*/  ISETP.NE.AND P0, PT, R0, 0x2, PT ;  /* 0x000000020000780c */ /* 0x000fc80003f05270 */
[----:B------:R-:W-:Y:S02]  /*12400*/  SEL R2, RZ, 0x1, P0 ;  /* 0x00000001ff027807 */ /* 0x000fe40000000000 */
[----:B------:R-:W-:Y:S02]  /*12410*/  SEL R0, R0, RZ, P0 ;  /* 0x000000ff00007207 */ /* 0x000fe40000000000 */
[----:B---3--:R-:W-:-:S03]  /*12420*/  LOP3.LUT R4, R4, R2, RZ, 0x3c, !PT ;  /* 0x0000000204047212 */ /* 0x008fc600078e3cff */
[----:B------:R0:W-:Y:S04]  /*12430*/  STL [R1+0x8], R0 ;  /* 0x0000080001007387 */ /* 0x0001e80000100800 */
[----:B------:R0:W-:Y:S02]  /*12440*/  STL [R1+0x10], R4 ;  /* 0x0000100401007387 */ /* 0x0001e40000100800 */
.L_x_433:
[----:B------:R-:W-:Y:S05]  /*12450*/  BSYNC B7 ;  /* 0x0000000000077941 */ /* 0x000fea0003800000 */
.L_x_431:
[----:B0-2---:R-:W2:Y:S02]  /*12460*/  LDL R0, [R1+0x1c] ;  /* 0x00001c0001007983 */ /* 0x005ea40000100800 */
[----:B--2---:R-:W-:-:S13]  /*12470*/  LOP3.LUT P0, RZ, R0, 0x2, RZ, 0xc0, !PT ;  /* 0x0000000200ff7812 */ /* 0x004fda000780c0ff */
[----:B------:R-:W-:Y:S05]  /*12480*/  @!P0 BRA `(.L_x_520) ;  /* 0x0000000000288947 */ /* 0x000fea0003800000 */
[----:B------:R-:W-:Y:S05]  /*12490*/  WARPSYNC.ALL ;  /* 0x0000000000007948 */ /* 0x000fea0003800000 */
[----:B------:R-:W0:Y:S08]  /*124a0*/  S2UR UR5, SR_CgaCtaId ;  /* 0x00000000000579c3 */ /* 0x000e300000008800 */
[----:B------:R-:W-:Y:S06]  /*124b0*/  BAR.SYNC.DEFER_BLOCKING 0x5, 0x180 ;  /* 0x0146000000007b1d */ /* 0x000fec0000010000 */
[----:B------:R-:W-:-:S02]  /*124c0*/  UMOV UR4, 0x400 ;  /* 0x0000040000047882 */ /* 0x000fc40000000000 */
[----:B0-----:R-:W-:-:S06]  /*124d0*/  ULEA UR4, UR5, UR4, 0x18 ;  /* 0x0000000405047291 */ /* 0x001fcc000f8ec03f */
[----:B------:R-:W-:-:S05]  /*124e0*/  IMAD.U32 R0, RZ, RZ, UR4 ;  /* 0x00000004ff007e24 */ /* 0x000fca000f8e00ff */
[----:B------:R0:W2:Y:S04]  /*124f0*/  LDS.128 R16, [R0+0x368d0] ;  /* 0x0368d00000107984 */ /* 0x0000a80000000c00 */
[----:B------:R0:W-:Y:S01]  /*12500*/  STL [R1+0x4], R0 ;  /* 0x0000040001007387 */ /* 0x0001e20000100800 */
[----:B------:R-:W-:Y:S06]  /*12510*/  BAR.ARV 0x4, 0x180 ;  /* 0x0106000000007b1d */ /* 0x000fec0000002000 */
[----:B------:R-:W-:Y:S05]  /*12520*/  BRA `(.L_x_521) ;  /* 0x0000000800487947 */ /* 0x000fea0003800000 */
.L_x_520:
[----:B------:R-:W1:Y:S01]  /*12530*/  S2R R0, SR_TID.X ;  /* 0x0000000000007919 */ /* 0x000e620000002100 */
[----:B------:R-:W-:Y:S01]  /*12540*/  UMOV UR4, 0xffffffff ;  /* 0xffffffff00047882 */ /* 0x000fe20000000000 */
[----:B-1--4-:R-:W-:-:S04]  /*12550*/  LOP3.LUT R7, R0, 0x1f, RZ, 0xc0, !PT ;  /* 0x0000001f00077812 */ /* 0x012fc800078ec0ff */
[----:B------:R-:W-:Y:S01]  /*12560*/  ISETP.NE.AND P0, PT, R7, 0x1f, PT ;  /* 0x0000001f0700780c */ /* 0x000fe20003f05270 */
[----:B------:R-:W-:-:S12]  /*12570*/  BRA.DIV UR4, `(.L_x_522) ;  /* 0x0000001e04947947 */ /* 0x000fd8000b800000 */
[----:B------:R-:W-:Y:S01]  /*12580*/  IMAD.IADD R5, R19, 0x1, R7 ;  /* 0x0000000113057824 */ /* 0x000fe200078e0207 */
[----:B------:R-:W-:-:S04]  /*12590*/  ULDC UR4, c[0x0][0xc3c] ;  /* 0x00030f0000047ab9 */ /* 0x000fc80000000800 */
[----:B------:R-:W-:-:S13]  /*125a0*/  ISETP.GE.OR P1, PT, R5, UR4, !P0 ;  /* 0x0000000405007c0c */ /* 0x000fda000c726670 */
[----:B------:R-:W0:Y:S02]  /*125b0*/  @!P1 LDC.64 R2, c[0x0][0xc80] ;  /* 0x00032000ff029b82 */ /* 0x000e240000000a00 */
[----:B0-----:R-:W-:-:S06]  /*125c0*/  @!P1 IMAD.WIDE R2, R5, 0x4, R2 ;  /* 0x0000000405029825 */ /* 0x001fcc00078e0202 */
[----:B------:R0:W2:Y:S01]  /*125d0*/  @!P1 LDG.E R3, desc[UR60][R2.64] ;  /* 0x0000003c02039981 */ /* 0x0000a2000c1e1900 */
[C---:B------:R-:W-:Y:S02]  /*125e0*/  ISETP.GE.U32.AND P2, PT, R7.reuse, 0x2, PT ;  /* 0x000000020700780c */ /* 0x040fe40003f46070 */
[C---:B------:R-:W-:Y:S01]  /*125f0*/  ISETP.GE.U32.AND P3, PT, R7.reuse, 0x4, PT ;  /* 0x000000040700780c */ /* 0x040fe20003f66070 */
[----:B------:R-:W-:Y:S01]  /*12600*/  SHFL.IDX PT, R4, R16, 0x1, 0x1f ;  /* 0x00201f0010047f89 */ /* 0x000fe200000e0000 */
[C---:B------:R-:W-:Y:S02]  /*12610*/  ISETP.GE.U32.AND P4, PT, R7.reuse, 0x8, PT ;  /* 0x000000080700780c */ /* 0x040fe40003f86070 */
[C---:B------:R-:W-:Y:S01]  /*12620*/  ISETP.GE.U32.AND P5, PT, R7.reuse, 0x10, PT ;  /* 0x000000100700780c */ /* 0x040fe20003fa6070 */
[----:B0-----:R-:W-:Y:S02]  /*12630*/  IMAD.MOV.U32 R2, RZ, RZ, RZ ;  /* 0x000000ffff027224 */ /* 0x001fe400078e00ff */
[----:B--2---:R-:W-:Y:S01]  /*12640*/  @!P1 IMAD.MOV.U32 R2, RZ, RZ, R3 ;  /* 0x000000ffff029224 */ /* 0x004fe200078e0003 */
[----:B------:R-:W-:-:S04]  /*12650*/  ISETP.NE.AND P1, PT, R7, RZ, PT ;  /* 0x000000ff0700720c */ /* 0x000fc80003f25270 */
        /* <DEDUP_REMOVED lines=14> */
[----:B------:R-:W-:Y:S02]  /*12740*/  IMAD.IADD R3, R3, 0x1, R0 ;  /* 0x0000000103037824 */ /* 0x000fe400078e0200 */
[----:B------:R0:W1:Y:S04]  /*12750*/  SHFL.IDX PT, R0, R16, RZ, 0x1f ;  /* 0x00001fff10007589 */ /* 0x00006800000e0000 */
[----:B------:R0:W2:Y:S02]  /*12760*/  SHFL.IDX PT, R6, R3, 0x1f, 0x1f ;  /* 0x03e01f0003067f89 */ /* 0x0000a400000e0000 */
.L_x_588:
[----:B------:R-:W-:Y:S02]  /*12770*/  ULDC UR4, c[0x0][0xc38] ;  /* 0x00030e0000047ab9 */ /* 0x000fe40000000800 */
[----:B0-----:R-:W-:-:S04]  /*12780*/  IMAD.U32 R16, RZ, RZ, UR4 ;  /* 0x00000004ff107e24 */ /* 0x001fc8000f8e00ff */
[----:B--2---:R-:W-:-:S04]  /*12790*/  IMAD R6, R6, R16, RZ ;  /* 0x0000001006067224 */ /* 0x004fc800078e02ff */
[----:B------:R-:W-:-:S05]  /*127a0*/  IMAD.IADD R4, R4, 0x1, R6 ;  /* 0x0000000104047824 */ /* 0x000fca00078e0206 */
[----:B-1----:R-:W-:-:S13]  /*127b0*/  ISETP.GT.AND P6, PT, R4, R0, PT ;  /* 0x000000000400720c */ /* 0x002fda0003fc4270 */
[----:B------:R-:W-:Y:S05]  /*127c0*/  @P6 BRA `(.L_x_523) ;  /* 0x00000000009c6947 */ /* 0x000fea0003800000 */
.L_x_528:
[----:B0-----:R-:W0:Y:S01]  /*127d0*/  LDC R2, c[0x0][0xc3c] ;  /* 0x00030f00ff027b82 */ /* 0x001e220000000800 */
[----:B------:R-:W-:-:S04]  /*127e0*/  IADD3 R19, R19, 0x1f, RZ ;  /* 0x0000001f13137810 */ /* 0x000fc80007ffe0ff */
[----:B0-----:R-:W-:-:S13]  /*127f0*/  ISETP.GE.AND P6, PT, R19, R2, PT ;  /* 0x000000021300720c */ /* 0x001fda0003fc6270 */
[----:B------:R-:W-:Y:S05]  /*12800*/  @P6 BRA `(.L_x_524) ;  /* 0x0000000400446947 */ /* 0x000fea0003800000 */
[----:B------:R-:W0:Y:S01]  /*12810*/  S2R R3, SR_TID.X ;  /* 0x0000000000037919 */ /* 0x000e220000002100 */
[----:B------:R-:W-:Y:S01]  /*12820*/  BSSY B0, `(.L_x_525) ;  /* 0x0000009000007945 */ /* 0x000fe20003800000 */
[----:B0-----:R-:W-:-:S05]  /*12830*/  LOP3.LUT R3, R3, 0x1f, RZ, 0xc0, !PT ;  /* 0x0000001f03037812 */ /* 0x001fca00078ec0ff */
[----:B------:R-:W-:-:S05]  /*12840*/  IMAD.IADD R5, R19, 0x1, R3 ;  /* 0x0000000113057824 */ /* 0x000fca00078e0203 */
[----:B------:R-:W-:Y:S01]  /*12850*/  ISETP.GE.OR P6, PT, R5, R2, !P0 ;  /* 0x000000020500720c */ /* 0x000fe200047c6670 */
[----:B------:R-:W-:-:S12]  /*12860*/  IMAD.MOV.U32 R2, RZ, RZ, RZ ;  /* 0x000000ffff027224 */ /* 0x000fd800078e00ff */
[----:B------:R-:W-:Y:S05]  /*12870*/  @P6 BRA `(.L_x_526) ;  /* 0x00000000000c6947 */ /* 0x000fea0003800000 */
[----:B------:R-:W0:Y:S02]  /*12880*/  LDC.64 R2, c[0x0][0xc80] ;  /* 0x00032000ff027b82 */ /* 0x000e240000000a00 */
[----:B0-----:R-:W-:-:S06]  /*12890*/  IMAD.WIDE R2, R5, 0x4, R2 ;  /* 0x0000000405027825 */ /* 0x001fcc00078e0202 */
[----:B------:R0:W5:Y:S02]  /*128a0*/  LDG.E R2, desc[UR60][R2.64] ;  /* 0x0000003c02027981 */ /* 0x000164000c1e1900 */
.L_x_526:
[----:B------:R-:W-:Y:S05]  /*128b0*/  BSYNC B0 ;  /* 0x0000000000007941 */ /* 0x000fea0003800000 */
.L_x_525:
[----:B------:R-:W-:-:S03]  /*128c0*/  UMOV UR4, 0xffffffff ;  /* 0xffffffff00047882 */ /* 0x000fc60000000000 */
[----:B------:R-:W-:Y:S05]  /*128d0*/  BRA.DIV UR4, `(.L_x_527) ;  /* 0x0000001e04f87947 */ /* 0x000fea000b800000 */
[----:B-----5:R-:W0:Y:S02]  /*128e0*/  SHFL.UP PT, R14, R2, 0x1, RZ ;  /* 0x04200000020e7989 */ /* 0x020e2400000e00ff */
        /* <DEDUP_REMOVED lines=14> */
[----:B------:R0:W1:Y:S02]  /*129d0*/  SHFL.IDX PT, R6, R3, 0x1f, 0x1f ;  /* 0x03e01f0003067f89 */ /* 0x00006400000e0000 */
.L_x_596:
[----:B------:R-:W-:Y:S02]  /*129e0*/  ULDC UR4, c[0x0][0xc38] ;  /* 0x00030e0000047ab9 */ /* 0x000fe40000000800 */
[----:B------:R-:W-:-:S04]  /*129f0*/  IMAD.U32 R16, RZ, RZ, UR4 ;  /* 0x00000004ff107e24 */ /* 0x000fc8000f8e00ff */
[----:B-1----:R-:W-:-:S04]  /*12a00*/  IMAD R6, R6, R16, RZ ;  /* 0x0000001006067224 */ /* 0x002fc800078e02ff */
[----:B------:R-:W-:-:S05]  /*12a10*/  IMAD.IADD R4, R6, 0x1, R4 ;  /* 0x0000000106047824 */ /* 0x000fca00078e0204 */
[----:B------:R-:W-:-:S13]  /*12a20*/  ISETP.GT.AND P6, PT, R4, R0, PT ;  /* 0x000000000400720c */ /* 0x000fda0003fc4270 */
[----:B------:R-:W-:Y:S05]  /*12a30*/  @!P6 BRA `(.L_x_528) ;  /* 0xfffffffc0064e947 */ /* 0x000fea000383ffff */
.L_x_523:
[----:B------:R-:W-:Y:S01]  /*12a40*/  IMAD.IADD R6, R4, 0x1, -R6 ;  /* 0x0000000104067824 */ /* 0x000fe200078e0a06 */
[----:B------:R-:W-:-:S03]  /*12a50*/  UMOV UR4, 0xffffffff ;  /* 0xffffffff00047882 */ /* 0x000fc60000000000 */
[----:B------:R-:W-:-:S05]  /*12a60*/  IMAD R4, R3, R16, R6 ;  /* 0x0000001003047224 */ /* 0x000fca00078e0206 */
[----:B------:R-:W-:Y:S01]  /*12a70*/  ISETP.GT.AND P6, PT, R4, R0, PT ;  /* 0x000000000400720c */ /* 0x000fe20003fc4270 */
[----:B------:R-:W-:-:S12]  /*12a80*/  BRA.DIV UR4, `(.L_x_529) ;  /* 0x0000002204607947 */ /* 0x000fd8000b800000 */
[----:B------:R-:W-:-:S04]  /*12a90*/  VOTE.ANY R5, PT, !P6 ;  /* 0x0000000000057806 */ /* 0x000fc800070e0100 */
[----:B------:R-:W1:Y:S02]  /*12aa0*/  POPC R4, R5 ;  /* 0x0000000500047309 */ /* 0x000e640000000000 */
[----:B-1----:R1:W2:Y:S02]  /*12ab0*/  SHFL.IDX PT, R17, R2, R4, 0x1f ;  /* 0x00001f0402117589 */ /* 0x0022a400000e0000 */
.L_x_600:
[----:B------:R-:W-:Y:S01]  /*12ac0*/  ISETP.NE.AND P0, PT, R5, RZ, PT ;  /* 0x000000ff0500720c */ /* 0x000fe20003f05270 */
[----:B-1----:R-:W-:-:S12]  /*12ad0*/  IMAD.MOV.U32 R2, RZ, RZ, RZ ;  /* 0x000000ffff027224 */ /* 0x002fd800078e00ff */
[----:B------:R-:W-:Y:S05]  /*12ae0*/  @!P0 BRA `(.L_x_530) ;  /* 0x0000000000108947 */ /* 0x000fea0003800000 */
[----:B------:R-:W-:Y:S01]  /*12af0*/  UMOV UR4, 0xffffffff ;  /* 0xffffffff00047882 */ /* 0x000fe20000000000 */
[----:B------:R-:W-:Y:S02]  /*12b00*/  VIADD R12, R4, 0xffffffff ;  /* 0xffffffff040c7836 */ /* 0x000fe40000000000 */
[----:B------:R-:W-:Y:S05]  /*12b10*/  BRA.DIV UR4, `(.L_x_531) ;  /* 0x0000002204847947 */ /* 0x000fea000b800000 */
[----:B------:R1:W3:Y:S02]  /*12b20*/  SHFL.IDX PT, R2, R3, R12, 0x1f ;  /* 0x00001f0c03027589 */ /* 0x0002e400000e0000 */
.L_x_530:
[----:B--2---:R-:W-:Y:S01]  /*12b30*/  IABS R5, R17 ;  /* 0x0000001100057213 */ /* 0x004fe20000000000 */
[----:B---3--:R-:W-:Y:S02]  /*12b40*/  IMAD R16, R2, R16, R6 ;  /* 0x0000001002107224 */ /* 0x008fe400078e0206 */
[----:B------:R-:W-:Y:S01]  /*12b50*/  IMAD.IADD R19, R4, 0x1, R19 ;  /* 0x0000000104137824 */ /* 0x000fe200078e0213 */
[----:B------:R-:W2:Y:S01]  /*12b60*/  I2F.RP R2, R5 ;  /* 0x0000000500027306 */ /* 0x000ea20000209400 */
[----:B------:R-:W-:-:S07]  /*12b70*/  IMAD.IADD R0, R0, 0x1, -R16 ;  /* 0x0000000100007824 */ /* 0x000fce00078e0a10 */
[----:B--2---:R-:W2:Y:S02]  /*12b80*/  MUFU.RCP R2, R2 ;  /* 0x0000000200027308 */ /* 0x004ea40000001000 */
[----:B--2---:R-:W-:-:S06]  /*12b90*/  VIADD R2, R2, 0xffffffe ;  /* 0x0ffffffe02027836 */ /* 0x004fcc0000000000 */
[----:B01----:R-:W0:Y:S02]  /*12ba0*/  F2I.FTZ.U32.TRUNC.NTZ R3, R2 ;  /* 0x0000000200037305 */ /* 0x003e24000021f000 */
[----:B0-----:R-:W-:-:S04]  /*12bb0*/  IMAD.MOV R2, RZ, RZ, -R3 ;  /* 0x000000ffff027224 */ /* 0x001fc800078e0a03 */
[----:B------:R-:W-:Y:S02]  /*12bc0*/  IMAD R6, R2, R5, RZ ;  /* 0x0000000502067224 */ /* 0x000fe400078e02ff */
[----:B------:R-:W-:-:S04]  /*12bd0*/  IMAD.MOV.U32 R2, RZ, RZ, RZ ;  /* 0x000000ffff027224 */ /* 0x000fc800078e00ff */
[----:B------:R-:W-:Y:S01]  /*12be0*/  IMAD.HI.U32 R2, R3, R6, R2 ;  /* 0x0000000603027227 */ /* 0x000fe200078e0002 */
[----:B------:R-:W-:Y:S02]  /*12bf0*/  IABS R6, R17 ;  /* 0x0000001100067213 */ /* 0x000fe40000000000 */
[----:B------:R-:W-:-:S03]  /*12c00*/  IABS R3, R0 ;  /* 0x0000000000037213 */ /* 0x000fc60000000000 */
[----:B------:R-:W-:Y:S02]  /*12c10*/  IMAD.MOV R6, RZ, RZ, -R6 ;  /* 0x000000ffff067224 */ /* 0x000fe400078e0a06 */
        /* <DEDUP_REMOVED lines=16> */
.L_x_524:
[----:B------:R-:W-:Y:S01]  /*12d20*/  UMOV UR4, URZ ;  /* 0x0000003f00047c82 */ /* 0x000fe20008000000 */
[----:B------:R-:W-:Y:S01]  /*12d30*/  UMOV UR5, URZ ;  /* 0x0000003f00057c82 */ /* 0x000fe20008000000 */
[----:B------:R-:W-:Y:S01]  /*12d40*/  ULDC UR6, c[0x0][0xc3c] ;  /* 0x00030f0000067ab9 */ /* 0x000fe20000000800 */
[----:B------:R-:W-:Y:S02]  /*12d50*/  IMAD.MOV.U32 R16, RZ, RZ, R0 ;  /* 0x000000ffff107224 */ /* 0x000fe400078e0000 */
[----:B------:R-:W-:Y:S02]  /*12d60*/  IMAD.U32 R17, RZ, RZ, UR4 ;  /* 0x00000004ff117e24 */ /* 0x000fe4000f8e00ff */
[----:B------:R-:W-:Y:S02]  /*12d70*/  IMAD.U32 R18, RZ, RZ, UR5 ;  /* 0x00000005ff127e24 */ /* 0x000fe4000f8e00ff */
[----:B------:R-:W-:-:S07]  /*12d80*/  IMAD.U32 R19, RZ, RZ, UR6 ;  /* 0x00000006ff137e24 */ /* 0x000fce000f8e00ff */
.L_x_532:
[----:B------:R3:W2:Y:S01]  /*12d90*/  LDL R3, [R1+0x4] ;  /* 0x0000040001037983 */ /* 0x0006a20000100800 */
[----:B------:R-:W0:Y:S01]  /*12da0*/  S2R R0, SR_TID.X ;  /* 0x0000000000007919 */ /* 0x000e220000002100 */
[----:B------:R-:W-:Y:S05]  /*12db0*/  WARPSYNC.ALL ;  /* 0x0000000000007948 */ /* 0x000fea0003800000 */
[----:B0-----:R-:W-:Y:S01]  /*12dc0*/  LOP3.LUT R0, R0, 0x1f, RZ, 0xc0, !PT ;  /* 0x0000001f00007812 */ /* 0x001fe200078ec0ff */
[----:B------:R-:W-:Y:S03]  /*12dd0*/  BAR.SYNC.DEFER_BLOCKING 0x4, 0x180 ;  /* 0x0106000000007b1d */ /* 0x000fe60000010000 */
[----:B------:R-:W-:-:S13]  /*12de0*/  ISETP.NE.AND P0, PT, R0, RZ, PT ;  /* 0x000000ff0000720c */ /* 0x000fda0003f05270 */
[----:B------:R-:W2:Y:S01]  /*12df0*/  @!P0 S2R R0, SR_CgaCtaId ;  /* 0x0000000000008919 */ /* 0x000ea20000008800 */
[----:B------:R-:W-:-:S04]  /*12e00*/  @!P0 MOV R2, 0x400 ;  /* 0x0000040000028802 */ /* 0x000fc80000000f00 */
[----:B--2---:R-:W-:-:S05]  /*12e10*/  @!P0 LEA R3, R0, R2, 0x18 ;  /* 0x0000000200038211 */ /* 0x004fca00078ec0ff */
[----:B------:R3:W-:Y:S04]  /*12e20*/  @!P0 STS.128 [R3+0x368d0], R16 ;  /* 0x0368d01003008388 */ /* 0x0007e80000000c00 */
[----:B------:R3:W-:Y:S01]  /*12e30*/  @!P0 STL [R1+0x4], R3 ;  /* 0x0000040301008387 */ /* 0x0007e20000100800 */
[----:B------:R-:W-:Y:S06]  /*12e40*/  BAR.ARV 0x5, 0x180 ;  /* 0x0146000000007b1d */ /* 0x000fec0000002000 */
.L_x_521:
[----:B------:R-:W-:Y:S02]  /*12e50*/  ULDC UR4, c[0x0][0xc3c] ;  /* 0x00030f0000047ab9 */ /* 0x000fe40000000800 */
[----:B--2---:R-:W-:-:S13]  /*12e60*/  ISETP.GE.AND P0, PT, R19, UR4, PT ;  /* 0x0000000413007c0c */ /* 0x004fda000bf06270 */
[----:B------:R-:W-:Y:S05]  /*12e70*/  @!P0 BRA `(.L_x_533) ;  /* 0xffffffa800688947 */ /* 0x000fea000383ffff */
[----:B------:R-:W-:Y:S05]  /*12e80*/  BSYNC B8 ;  /* 0x0000000000087941 */ /* 0x000fea0003800000 */
.L_x_427:
[----:B0-----:R-:W2:Y:S01]  /*12e90*/  LDL.LU R0, [R1+0x50] ;  /* 0x0000500001007983 */ /* 0x001ea20000300800 */
[----:B------:R-:W-:Y:S01]  /*12ea0*/  BSSY B0, `(.L_x_534) ;  /* 0x000000b000007945 */ /* 0x000fe20003800000 */
[----:B------:R-:W0:Y:S01]  /*12eb0*/  S2R R5, SR_CgaCtaId ;  /* 0x0000000000057919 */ /* 0x000e220000008800 */
[----:B--2---:R-:W-:-:S05]  /*12ec0*/  VIADD R0, R0, 0x1 ;  /* 0x0000000100007836 */ /* 0x004fca0000000000 */
[----:B------:R-:W-:-:S04]  /*12ed0*/  LEA.HI R2, R0, R0, RZ, 0x1 ;  /* 0x0000000000027211 */ /* 0x000fc800078f08ff */
[----:B---3--:R-:W-:-:S05]  /*12ee0*/  LOP3.LUT R3, R2, 0xfffffffe, RZ, 0xc0, !PT ;  /* 0xfffffffe02037812 */ /* 0x008fca00078ec0ff */
[----:B------:R-:W-:Y:S01]  /*12ef0*/  IMAD.IADD R3, R0, 0x1, -R3 ;  /* 0x0000000100037824 */ /* 0x000fe200078e0a03 */
[----:B------:R-:W-:-:S04]  /*12f00*/  MOV R0, 0x400 ;  /* 0x0000040000007802 */ /* 0x000fc80000000f00 */
[----:B0-----:R-:W-:Y:S02]  /*12f10*/  LEA R0, R5, R0, 0x18 ;  /* 0x0000000005007211 */ /* 0x001fe400078ec0ff */
[----:B------:R-:W-:-:S04]  /*12f20*/  SHF.L.U32 R3, R3, 0x1f, RZ ;  /* 0x0000001f03037819 */ /* 0x000fc800000006ff */
[----:B------:R-:W0:Y:S02]  /*12f30*/  SYNCS.PHASECHK.TRANS64.TRYWAIT P0, [R0+URZ+0x36820], R3 ;  /* 0x03682003000075a7 */ /* 0x000e24000800017f */
[----:B0-----:R-:W-:Y:S05]  /*12f40*/  @!P0 BRA `(.L_x_535) ;  /* 0x0000001c00a08947 */ /* 0x001fea0003800000 */
.L_x_603:
[----:B------:R-:W-:Y:S05]  /*12f50*/  BSYNC B0 ;  /* 0x0000000000007941 */ /* 0x000fea0003800000 */
.L_x_534:
[----:B------:R-:W-:-:S03]  /*12f60*/  UMOV UR4, 0xffffffff ;  /* 0xffffffff00047882 */ /* 0x000fc60000000000 */
[----:B------:R-:W-:Y:S05]  /*12f70*/  BRA.DIV UR4, `(.L_x_536) ;  /* 0x0000001e04a87947 */ /* 0x000fea000b800000 */
[----:B------:R-:W2:Y:S02]  /*12f80*/  S2R R2, SR_TID.X ;  /* 0x0000000000027919 */ /* 0x000ea40000002100 */
[----:B--2---:R-:W-:-:S04]  /*12f90*/  SHF.R.U32.HI R2, RZ, 0x5, R2 ;  /* 0x00000005ff027819 */ /* 0x004fc80000011602 */
[----:B------:R-:W-:-:S05]  /*12fa0*/  LOP3.LUT R2, R2, 0x3, RZ, 0xc0, !PT ;  /* 0x0000000302027812 */ /* 0x000fca00078ec0ff */
[----:B------:R2:W3:Y:S02]  /*12fb0*/  SHFL.IDX PT, R14, R2, RZ, 0x1f ;  /* 0x00001fff020e7589 */ /* 0x0004e400000e0000 */
.L_x_606:
[----:B---3--:R-:W-:Y:S01]  /*12fc0*/  ISETP.NE.AND P0, PT, R14, RZ, PT ;  /* 0x000000ff0e00720c */ /* 0x008fe20003f05270 */
[----:B------:R-:W-:-:S12]  /*12fd0*/  BSSY B0, `(.L_x_537) ;  /* 0x0000027000007945 */ /* 0x000fd80003800000 */
[----:B------:R-:W-:Y:S05]  /*12fe0*/  @P0 BRA `(.L_x_538) ;  /* 0x0000000000940947 */ /* 0x000fea0003800000 */
[----:B------:R-:W-:-:S03]  /*12ff0*/  UMOV UR4, 0xffffffff ;  /* 0xffffffff00047882 */ /* 0x000fc60000000000 */
[----:B------:R-:W-:Y:S05]  /*13000*/  BRA.DIV UR4, `(.L_x_539) ;  /* 0x0000001e04b87947 */ /* 0x000fea000b800000 */
[----:B------:R-:W-:-:S13]  /*13010*/  ELECT P6, URZ, PT ;  /* 0x00000000003f782f */ /* 0x000fda00038c0000 */
.L_x_609:
[----:B------:R-:W-:Y:S05]  /*13020*/  @!P6 BRA `(.L_x_538) ;  /* 0x000000000084e947 */ /* 0x000fea0003800000 */
[----:B--2---:R-:W2:Y:S02]  /*13030*/  LDL.LU R2, [R1+0x58] ;  /* 0x0000580001027983 */ /* 0x004ea40000300800 */
[----:B--2---:R-:W-:-:S04]  /*13040*/  LOP3.LUT R2, R2, 0x2, RZ, 0xfc, !PT ;  /* 0x0000000202027812 */ /* 0x004fc800078efcff */
[----:B------:R-:W-:-:S13]  /*13050*/  ISETP.NE.AND P2, PT, R2, 0x3, PT ;  /* 0x000000030200780c */ /* 0x000fda0003f45270 */
[----:B------:R-:W-:Y:S05]  /*13060*/  @!P2 BRA `(.L_x_540) ;  /* 0x000000000004a947 */ /* 0x000fea0003800000 */
[----:B------:R-:W-:Y:S01]  /*13070*/  BPT.TRAP 0x1 ;  /* 0x000000040000795c */ /* 0x000fe20000300000 */
.L_x_540:
[----:B0-----:R-:W2:Y:S04]  /*13080*/  LDL R3, [R1+0x8] ;  /* 0x0000080001037983 */ /* 0x001ea80000100800 */
[----:B-1--4-:R-:W3:Y:S01]  /*13090*/  LDL.LU R7, [R1+0x10] ;  /* 0x0000100001077983 */ /* 0x012ee20000300800 */
[----:B------:R-:W-:-:S04]  /*130a0*/  VIADD R2, R0, 0x36840 ;  /* 0x0003684000027836 */ /* 0x000fc80000000000 */
[C---:B--2---:R-:W-:Y:S02]  /*130b0*/  IMAD R6, R3.reuse, 0x8, R2 ;  /* 0x0000000803067824 */ /* 0x044fe400078e0202 */
[----:B------:R-:W-:Y:S01]  /*130c0*/  VIADD R3, R3, 0x1 ;  /* 0x0000000103037836 */ /* 0x000fe20000000000 */
[----:B---3--:R-:W-:-:S04]  /*130d0*/  SHF.L.U32 R5, R7, 0x1f, RZ ;  /* 0x0000001f07057819 */ /* 0x008fc800000006ff */
[C---:B------:R-:W-:Y:S01]  /*130e0*/  ISETP.NE.AND P1, PT, R3.reuse, 0x2, PT ;  /* 0x000000020300780c */ /* 0x040fe20003f25270 */
[----:B------:R-:W0:Y:S03]  /*130f0*/  SYNCS.PHASECHK.TRANS64.TRYWAIT P0, [R6+URZ], R5 ;  /* 0x00000005060075a7 */ /* 0x000e26000800017f */
[----:B------:R-:W-:Y:S02]  /*13100*/  SEL R4, RZ, 0x1, P1 ;  /* 0x00000001ff047807 */ /* 0x000fe40000800000 */
[----:B------:R-:W-:Y:S02]  /*13110*/  SEL R3, R3, RZ, P1 ;  /* 0x000000ff03037207 */ /* 0x000fe40000800000 */
[----:B------:R-:W-:-:S03]  /*13120*/  LOP3.LUT R4, R7, R4, RZ, 0x3c, !PT ;  /* 0x0000000407047212 */ /* 0x000fc600078e3cff */
[----:B------:R-:W-:Y:S01]  /*13130*/  IMAD R7, R3, 0x8, R2 ;  /* 0x0000000803077824 */ /* 0x000fe200078e0202 */
[----:B------:R-:W-:Y:S01]  /*13140*/  SHF.L.U32 R2, R4, 0x1f, RZ ;  /* 0x0000001f04027819 */ /* 0x000fe200000006ff */
[----:B0-----:R-:W-:Y:S06]  /*13150*/  @!P0 BRA `(.L_x_541) ;  /* 0x0000001c00848947 */ /* 0x001fec0003800000 */
.L_x_610:
[----:B------:R-:W1:Y:S02]  /*13160*/  SYNCS.PHASECHK.TRANS64.TRYWAIT P0, [R7+URZ], R2 ;  /* 0x00000002070075a7 */ /* 0x000e64000800017f */
[----:B-1----:R-:W-:Y:S05]  /*13170*/  @!P0 BRA `(.L_x_542) ;  /* 0x0000001c00908947 */ /* 0x002fea0003800000 */
.L_x_611:
[----:B------:R-:W-:Y:S05]  /*13180*/  @!P2 BRA `(.L_x_543) ;  /* 0x000000000004a947 */ /* 0x000fea0003800000 */
[----:B------:R-:W-:Y:S01]  /*13190*/  BPT.TRAP 0x1 ;  /* 0x000000040000795c */ /* 0x000fe20000300000 */
.L_x_543:
[----:B------:R-:W2:Y:S01]  /*131a0*/  LDL.LU R4, [R1+0x8] ;  /* 0x0000080001047983 */ /* 0x000ea20000300800 */
[----:B------:R-:W-:-:S04]  /*131b0*/  VIADD R0, R0, 0x36860 ;  /* 0x0003686000007836 */ /* 0x000fc80000000000 */
[----:B--2---:R-:W-:-:S04]  /*131c0*/  IMAD R4, R4, 0x8, R0 ;  /* 0x0000000804047824 */ /* 0x004fc800078e0200 */
[----:B------:R-:W2:Y:S02]  /*131d0*/  SYNCS.PHASECHK.TRANS64.TRYWAIT P0, [R4+URZ], R5 ;  /* 0x00000005040075a7 */ /* 0x000ea4000800017f */
[----:B--2---:R-:W-:Y:S05]  /*131e0*/  @!P0 BRA `(.L_x_544) ;  /* 0x0000001c00888947 */ /* 0x004fea0003800000 */
.L_x_612:
[----:B------:R-:W-:-:S07]  /*131f0*/  IMAD R3, R3, 0x8, R0 ;  /* 0x0000000803037824 */ /* 0x000fce00078e0200 */
.L_x_545:
[----:B---3--:R3:W4:Y:S02]  /*13200*/  SYNCS.PHASECHK.TRANS64.TRYWAIT P0, [R3+URZ], R2 ;  /* 0x00000002030075a7 */ /* 0x008724000800017f */
[----:B----4-:R-:W-:Y:S05]  /*13210*/  @!P0 NANOSLEEP.SYNCS 0x989680 ;  /* 0x009896800000895d */ /* 0x010fea0003900000 */
[----:B------:R-:W4:Y:S02]  /*13220*/  @!P0 SYNCS.PHASECHK.TRANS64 P0, [R3+URZ], R2 ;  /* 0x00000002030085a7 */ /* 0x000f24000800007f */
[----:B----4-:R-:W-:Y:S05]  /*13230*/  @!P0 BRA `(.L_x_545) ;  /* 0xfffffffc00f08947 */ /* 0x010fea000383ffff */
.L_x_538:
[----:B------:R-:W-:Y:S05]  /*13240*/  BSYNC B0 ;  /* 0x0000000000007941 */ /* 0x000fea0003800000 */
.L_x_537:
[----:B------:R-:W-:Y:S05]  /*13250*/  EXIT ;  /* 0x000000000000794d */ /* 0x000fea0003800000 */
.L_x_379:
[----:B0-----:R0:W1:Y:S02]  /*13260*/  SYNCS.PHASECHK.TRANS64.TRYWAIT P1, [R5+URZ+0x36800], R0 ;  /* 0x03680000050075a7 */ /* 0x001064000802017f */
[----:B-1----:R-:W-:Y:S05]  /*13270*/  @!P1 NANOSLEEP.SYNCS 0x989680 ;  /* 0x009896800000995d */ /* 0x002fea0003900000 */
[----:B------:R-:W1:Y:S02]  /*13280*/  @!P1 SYNCS.PHASECHK.TRANS64 P1, [R5+URZ+0x36800], R0 ;  /* 0x03680000050095a7 */ /* 0x000e64000802007f */
[----:B-1----:R-:W-:Y:S05]  /*13290*/  @!P1 BRA `(.L_x_379) ;  /* 0xfffffffc00f09947 */ /* 0x002fea000383ffff */
[----:B------:R-:W-:Y:S05]  /*132a0*/  BRA `(.L_x_546) ;  /* 0xfffffee400007947 */ /* 0x000fea000383ffff */
.L_x_383:
[----:B0-----:R0:W2:Y:S02]  /*132b0*/  SYNCS.PHASECHK.TRANS64.TRYWAIT P2, [R2+URZ+0x36830], R3 ;  /* 0x03683003020075a7 */ /* 0x0010a4000804017f */
[----:B--2---:R-:W-:Y:S05]  /*132c0*/  @!P2 NANOSLEEP.SYNCS 0x989680 ;  /* 0x009896800000a95d */ /* 0x004fea0003900000 */
[----:B------:R-:W2:Y:S02]  /*132d0*/  @!P2 SYNCS.PHASECHK.TRANS64 P2, [R2+URZ+0x36830], R3 ;  /* 0x036830030200a5a7 */ /* 0x000ea4000804007f */
[----:B--2---:R-:W-:Y:S05]  /*132e0*/  @!P2 BRA `(.L_x_383) ;  /* 0xfffffffc00f0a947 */ /* 0x004fea000383ffff */
[----:B------:R-:W-:Y:S05]  /*132f0*/  BRA `(.L_x_382) ;  /* 0xfffffee400247947 */ /* 0x000fea000383ffff */
.L_x_388:
[----:B-1----:R1:W2:Y:S02]  /*13300*/  SYNCS.PHASECHK.TRANS64.TRYWAIT P2, [R12+URZ+0x36830], R3 ;  /* 0x036830030c0075a7 */ /* 0x0022a4000804017f */
[----:B--2---:R-:W-:Y:S05]  /*13310*/  @!P2 NANOSLEEP.SYNCS 0x989680 ;  /* 0x009896800000a95d */ /* 0x004fea0003900000 */
[----:B------:R-:W2:Y:S02]  /*13320*/  @!P2 SYNCS.PHASECHK.TRANS64 P2, [R12+URZ+0x36830], R3 ;  /* 0x036830030c00a5a7 */ /* 0x000ea4000804007f */
[----:B--2---:R-:W-:Y:S05]  /*13330*/  @!P2 BRA `(.L_x_388) ;  /* 0xfffffffc00f0a947 */ /* 0x004fea000383ffff */
[----:B------:R-:W-:Y:S05]  /*13340*/  BRA `(.L_x_387) ;  /* 0xffffff2400f07947 */ /* 0x000fea000383ffff */
.L_x_392:
[----:B---3--:R3:W4:Y:S02]  /*13350*/  SYNCS.PHASECHK.TRANS64.TRYWAIT P2, [R13+URZ+0x36850], R0 ;  /* 0x036850000d0075a7 */ /* 0x008724000804017f */
[----:B----4-:R-:W-:Y:S05]  /*13360*/  @!P2 NANOSLEEP.SYNCS 0x989680 ;  /* 0x009896800000a95d */ /* 0x010fea0003900000 */
[----:B------:R-:W4:Y:S02]  /*13370*/  @!P2 SYNCS.PHASECHK.TRANS64 P2, [R13+URZ+0x36850], R0 ;  /* 0x036850000d00a5a7 */ /* 0x000f24000804007f */
[----:B----4-:R-:W-:Y:S05]  /*13380*/  @!P2 BRA `(.L_x_392) ;  /* 0xfffffffc00f0a947 */ /* 0x010fea000383ffff */
[----:B------:R-:W-:Y:S05]  /*13390*/  BRA `(.L_x_391) ;  /* 0xffffff4c003c7947 */ /* 0x000fea000383ffff */
.L_x_397:
[----:B-1----:R1:W2:Y:S02]  /*133a0*/  SYNCS.PHASECHK.TRANS64.TRYWAIT P0, [R11+URZ+0x36850], R2 ;  /* 0x036850020b0075a7 */ /* 0x0022a4000800017f */
[----:B--2---:R-:W-:Y:S05]  /*133b0*/  @!P0 NANOSLEEP.SYNCS 0x989680 ;  /* 0x009896800000895d */ /* 0x004fea0003900000 */
[----:B------:R-:W2:Y:S02]  /*133c0*/  @!P0 SYNCS.PHASECHK.TRANS64 P0, [R11+URZ+0x36850], R2 ;  /* 0x036850020b0085a7 */ /* 0x000ea4000800007f */
[----:B--2---:R-:W-:Y:S05]  /*133d0*/  @!P0 BRA `(.L_x_397) ;  /* 0xfffffffc00f08947 */ /* 0x004fea000383ffff */
[----:B------:R-:W-:Y:S05]  /*133e0*/  BRA `(.L_x_396) ;  /* 0xffffff6400e47947 */ /* 0x000fea000383ffff */
.L_x_439:
[----:B------:R-:W1:Y:S01]  /*133f0*/  S2R R4, SR_TID.X ;  /* 0x0000000000047919 */ /* 0x000e620000002100 */
[----:B------:R-:W-:Y:S01]  /*13400*/  BSSY B0, `(.L_x_547) ;  /* 0x000000a000007945 */ /* 0x000fe20003800000 */
[----:B0-----:R-:W-:Y:S02]  /*13410*/  IMAD.MOV.U32 R12, RZ, RZ, RZ ;  /* 0x000000ffff0c7224 */ /* 0x001fe400078e00ff */
[----:B------:R-:W-:Y:S02]  /*13420*/  IMAD.MOV.U32 R11, RZ, RZ, 0x1f ;  /* 0x0000001fff0b7424 */ /* 0x000fe400078e00ff */
[----:B------:R-:W-:Y:S01]  /*13430*/  IMAD.MOV.U32 R15, RZ, RZ, -0x1 ;  /* 0xffffffffff0f7424 */ /* 0x000fe200078e00ff */
[----:B-1----:R-:W-:-:S04]  /*13440*/  SHF.R.U32.HI R4, RZ, 0x5, R4 ;  /* 0x00000005ff047819 */ /* 0x002fc80000011604 */
[----:B------:R-:W-:-:S05]  /*13450*/  LOP3.LUT R4, R4, 0x3, RZ, 0xc0, !PT ;  /* 0x0000000304047812 */ /* 0x000fca00078ec0ff */
[----:B------:R-:W-:-:S07]  /*13460*/  IMAD.MOV.U32 R13, RZ, RZ, R4 ;  /* 0x000000ffff0d7224 */ /* 0x000fce00078e0004 */
[----:B------:R-:W-:Y:S05]  /*13470*/  WARPSYNC.COLLECTIVE R15, `(.L_x_548) ;  /* 0x000000000f087348 */ /* 0x000fea0003c00000 */
[----:B------:R0:W1:Y:S02]  /*13480*/  SHFL.IDX P6, R14, R13, R12, R11 ;  /* 0x0000000c0d0e7389 */ /* 0x00006400000c000b */
[----:B01----:R-:W-:Y:S01]  /*13490*/  ENDCOLLECTIVE ;  /* 0x000000000000791b */ /* 0x003fe20003800000 */
.L_x_548:
[----:B------:R-:W-:Y:S05]  /*134a0*/  BSYNC B0 ;  /* 0x0000000000007941 */ /* 0x000fea0003800000 */
.L_x_547:
[----:B------:R-:W-:Y:S05]  /*134b0*/  BRA `(.L_x_549) ;  /* 0xffffffac00c07947 */ /* 0x000fea000383ffff */
.L_x_441:
[----:B------:R-:W-:Y:S01]  /*134c0*/  BSSY B0, `(.L_x_550) ;  /* 0x0000006000007945 */ /* 0x000fe20003800000 */
[----:B------:R-:W-:-:S07]  /*134d0*/  IMAD.MOV.U32 R15, RZ, RZ, -0x1 ;  /* 0xffffffffff0f7424 */ /* 0x000fce00078e00ff */
[----:B01----:R-:W-:Y:S05]  /*134e0*/  WARPSYNC.COLLECTIVE R15, `(.L_x_551) ;  /* 0x000000000f0c7348 */ /* 0x003fea0003c00000 */
[----:B------:R-:W-:Y:S02]  /*134f0*/  ELECT P6, UR62, PT ;  /* 0x00000000003e782f */ /* 0x000fe400038c0000 */
[----:B------:R-:W-:Y:S01]  /*13500*/  MOV R14, UR62 ;  /* 0x0000003e000e7c02 */ /* 0x000fe20008000f00 */
[----:B01----:R-:W-:Y:S10]  /*13510*/  ENDCOLLECTIVE ;  /* 0x000000000000791b */ /* 0x003ff40003800000 */
.L_x_551:
[----:B------:R-:W-:Y:S05]  /*13520*/  BSYNC B0 ;  /* 0x0000000000007941 */ /* 0x000fea0003800000 */
.L_x_550:
[----:B------:R-:W-:Y:S05]  /*13530*/  BRA `(.L_x_552) ;  /* 0xffffffac00cc7947 */ /* 0x000fea000383ffff */
.L_x_443:
[----:B-1----:R1:W2:Y:S02]  /*13540*/  SYNCS.PHASECHK.TRANS64.TRYWAIT P0, [R0+URZ+0x36840], R2 ;  /* 0x03684002000075a7 */ /* 0x0022a4000800017f */
[----:B--2---:R-:W-:Y:S05]  /*13550*/  @!P0 NANOSLEEP.SYNCS 0x989680 ;  /* 0x009896800000895d */ /* 0x004fea0003900000 */
[----:B------:R-:W2:Y:S02]  /*13560*/  @!P0 SYNCS.PHASECHK.TRANS64 P0, [R0+URZ+0x36840], R2 ;  /* 0x03684002000085a7 */ /* 0x000ea4000800007f */
[----:B--2---:R-:W-:Y:S05]  /*13570*/  @!P0 BRA `(.L_x_443) ;  /* 0xfffffffc00f08947 */ /* 0x004fea000383ffff */
[----:B------:R-:W-:Y:S05]  /*13580*/  BRA `(.L_x_553) ;  /* 0xffffffb000387947 */ /* 0x000fea000383ffff */
.L_x_447:
[----:B------:R0:W5:Y:S01]  /*13590*/  LDL.LU R8, [R1+0x3c] ;  /* 0x00003c0001087983 */ /* 0x0001620000300800 */
[----:B------:R-:W-:Y:S02]  /*135a0*/  IMAD.MOV.U32 R13, RZ, RZ, R0 ;  /* 0x000000ffff0d7224 */ /* 0x000fe400078e0000 */
[----:B------:R-:W-:Y:S01]  /*135b0*/  IMAD.MOV.U32 R12, RZ, RZ, RZ ;  /* 0x000000ffff0c7224 */ /* 0x000fe200078e00ff */
[----:B------:R-:W1:Y:S01]  /*135c0*/  S2R R5, SR_TID.X ;  /* 0x0000000000057919 */ /* 0x000e620000002100 */
[----:B------:R-:W-:Y:S02]  /*135d0*/  IMAD.MOV.U32 R11, RZ, RZ, 0x181f ;  /* 0x0000181fff0b7424 */ /* 0x000fe400078e00ff */
[----:B------:R-:W-:-:S07]  /*135e0*/  IMAD.MOV.U32 R15, RZ, RZ, -0x1 ;  /* 0xffffffffff0f7424 */ /* 0x000fce00078e00ff */
[----:B01---5:R-:W-:Y:S05]  /*135f0*/  WARPSYNC.COLLECTIVE R15, `(.L_x_554) ;  /* 0x000000000f087348 */ /* 0x023fea0003c00000 */
[----:B------:R2:W3:Y:S02]  /*13600*/  SHFL.IDX P6, R14, R13, R12, R11 ;  /* 0x0000000c0d0e7389 */ /* 0x0004e400000c000b */
[----:B0123-5:R-:W-:Y:S01]  /*13610*/  ENDCOLLECTIVE ;  /* 0x000000000000791b */ /* 0x02ffe20003800000 */
.L_x_554:
[----:B------:R-:W-:Y:S02]  /*13620*/  IMAD.MOV.U32 R13, RZ, RZ, R4 ;  /* 0x000000ffff0d7224 */ /* 0x000fe400078e0004 */
[----:B------:R-:W-:-:S07]  /*13630*/  IMAD.MOV.U32 R6, RZ, RZ, R14 ;  /* 0x000000ffff067224 */ /* 0x000fce00078e000e */
[----:B------:R-:W-:Y:S05]  /*13640*/  WARPSYNC.COLLECTIVE R15, `(.L_x_555) ;  /* 0x000000000f087348 */ /* 0x000fea0003c00000 */
[----:B------:R0:W1:Y:S02]  /*13650*/  SHFL.IDX P6, R14, R13, R12, R11 ;  /* 0x0000000c0d0e7389 */ /* 0x00006400000c000b */
[----:B01----:R-:W-:Y:S01]  /*13660*/  ENDCOLLECTIVE ;  /* 0x000000000000791b */ /* 0x003fe20003800000 */
.L_x_555:
[----:B------:R-:W-:Y:S02]  /*13670*/  IMAD.MOV.U32 R13, RZ, RZ, R0 ;  /* 0x000000ffff0d7224 */ /* 0x000fe400078e0000 */
[----:B------:R-:W-:Y:S02]  /*13680*/  IMAD.MOV.U32 R12, RZ, RZ, 0x1 ;  /* 0x00000001ff0c7424 */ /* 0x000fe400078e00ff */
[----:B------:R-:W-:Y:S02]  /*13690*/  IMAD R3, R8, R7, RZ ;  /* 0x0000000708037224 */ /* 0x000fe400078e02ff */
[----:B------:R-:W0:Y:S01]  /*136a0*/  S2R R8, SR_TID.X ;  /* 0x0000000000087919 */ /* 0x000e220000002100 */
[----:B------:R-:W-:-:S07]  /*136b0*/  IMAD.MOV.U32 R7, RZ, RZ, R14 ;  /* 0x000000ffff077224 */ /* 0x000fce00078e000e */
[----:B0-----:R-:W-:Y:S05]  /*136c0*/  WARPSYNC.COLLECTIVE R15, `(.L_x_556) ;  /* 0x000000000f087348 */ /* 0x001fea0003c00000 */
[----:B------:R1:W2:Y:S02]  /*136d0*/  SHFL.IDX P6, R14, R13, R12, R11 ;  /* 0x0000000c0d0e7389 */ /* 0x0002a400000c000b */
[----:B012---:R-:W-:Y:S01]  /*136e0*/  ENDCOLLECTIVE ;  /* 0x000000000000791b */ /* 0x007fe20003800000 */
.L_x_556:
[----:B------:R-:W-:Y:S02]  /*136f0*/  IMAD.MOV.U32 R13, RZ, RZ, R4 ;  /* 0x000000ffff0d7224 */ /* 0x000fe400078e0004 */
[----:B------:R-:W-:-:S07]  /*13700*/  IMAD.MOV.U32 R9, RZ, RZ, R14 ;  /* 0x000000ffff097224 */ /* 0x000fce00078e000e */
[----:B------:R-:W-:Y:S05]  /*13710*/  WARPSYNC.COLLECTIVE R15, `(.L_x_557) ;  /* 0x000000000f087348 */ /* 0x000fea0003c00000 */
[----:B------:R0:W1:Y:S02]  /*13720*/  SHFL.IDX P6, R14, R13, R12, R11 ;  /* 0x0000000c0d0e7389 */ /* 0x00006400000c000b */
[----:B01----:R-:W-:Y:S01]  /*13730*/  ENDCOLLECTIVE ;  /* 0x000000000000791b */ /* 0x003fe20003800000 */
.L_x_557:
[----:B------:R-:W-:-:S04]  /*13740*/  LOP3.LUT R8, R8, 0x7f, RZ, 0xc0, !PT ;  /* 0x0000007f08087812 */ /* 0x000fc800078ec0ff */
[----:B------:R-:W-:-:S05]  /*13750*/  SHF.R.U32.HI R8, RZ, 0x3, R8 ;  /* 0x00000003ff087819 */ /* 0x000fca0000011608 */
[----:B------:R-:W-:Y:S02]  /*13760*/  IMAD.IADD R2, R8, 0x1, R17 ;  /* 0x0000000108027824 */ /* 0x000fe400078e0211 */
[----:B------:R-:W-:Y:S02]  /*13770*/  IMAD.SHL.U32 R17, R5, 0x8, RZ ;  /* 0x0000000805117824 */ /* 0x000fe400078e00ff */
[C---:B------:R-:W-:Y:S01]  /*13780*/  VIADD R5, R2.reuse, 0x10 ;  /* 0x0000001002057836 */ /* 0x040fe20000000000 */
[----:B------:R-:W-:Y:S01]  /*13790*/  ISETP.GE.AND P3, PT, R2, R3, PT ;  /* 0x000000030200720c */ /* 0x000fe20003f66270 */
[----:B------:R-:W-:Y:S01]  /*137a0*/  IMAD.MOV.U32 R13, RZ, RZ, R0 ;  /* 0x000000ffff0d7224 */ /* 0x000fe200078e0000 */
[----:B------:R-:W-:Y:S01]  /*137b0*/  LOP3.LUT R17, R17, 0x38, RZ, 0xc0, !PT ;  /* 0x0000003811117812 */ /* 0x000fe200078ec0ff */
[----:B------:R-:W-:-:S10]  /*137c0*/  IMAD.MOV.U32 R12, RZ, RZ, 0x2 ;  /* 0x00000002ff0c7424 */ /* 0x000fd400078e00ff */
        /* <DEDUP_REMOVED lines=11> */
[----:B------:R-:W-:Y:S01]  /*13880*/  ISETP.GE.AND P3, PT, R5, R3, PT ;  /* 0x000000030500720c */ /* 0x000fe20003f66270 */
[----:B------:R-:W-:-:S12]  /*13890*/  IMAD.MOV.U32 R5, RZ, RZ, R14 ;  /* 0x000000ffff057224 */ /* 0x000fd800078e000e */
[----:B0-----:R-:W-:Y:S05]  /*138a0*/  WARPSYNC.COLLECTIVE R15, `(.L_x_558) ;  /* 0x000000000f087348 */ /* 0x001fea0003c00000 */
[----:B------:R1:W2:Y:S02]  /*138b0*/  SHFL.IDX P6, R14, R13, R12, R11 ;  /* 0x0000000c0d0e7389 */ /* 0x0002a400000c000b */
[----:B012---:R-:W-:Y:S01]  /*138c0*/  ENDCOLLECTIVE ;  /* 0x000000000000791b */ /* 0x007fe20003800000 */
.L_x_558:
[----:B------:R-:W-:Y:S01]  /*138d0*/  @!P3 LEA R8, P5, R17, R5, 0x1 ;  /* 0x000000051108b211 */ /* 0x000fe200078a08ff */
[----:B------:R-:W-:-:S04]  /*138e0*/  IMAD.MOV.U32 R13, RZ, RZ, R4 ;  /* 0x000000ffff0d7224 */ /* 0x000fc800078e0004 */
[----:B------:R-:W-:Y:S02]  /*138f0*/  @!P3 IMAD.MOV.U32 R6, RZ, RZ, R8 ;  /* 0x000000ffff06b224 */ /* 0x000fe400078e0008 */
[----:B------:R-:W-:-:S04]  /*13900*/  @!P3 IMAD.X R5, RZ, RZ, R9, P5 ;  /* 0x000000ffff05b224 */ /* 0x000fc800028e0609 */
[----:B------:R-:W-:Y:S02]  /*13910*/  @!P3 IMAD.MOV.U32 R7, RZ, RZ, R5 ;  /* 0x000000ffff07b224 */ /* 0x000fe400078e0005 */
[----:B------:R-:W-:-:S07]  /*13920*/  IMAD.MOV.U32 R8, RZ, RZ, R14 ;  /* 0x000000ffff087224 */ /* 0x000fce00078e000e */
[----:B------:R-:W-:Y:S05]  /*13930*/  WARPSYNC.COLLECTIVE R15, `(.L_x_559) ;  /* 0x000000000f087348 */ /* 0x000fea0003c00000 */
[----:B------:R0:W1:Y:S02]  /*13940*/  SHFL.IDX P6, R14, R13, R12, R11 ;  /* 0x0000000c0d0e7389 */ /* 0x00006400000c000b */
[----:B01----:R-:W-:Y:S01]  /*13950*/  ENDCOLLECTIVE ;  /* 0x000000000000791b */ /* 0x003fe20003800000 */
.L_x_559:
[----:B------:R-:W-:Y:S01]  /*13960*/  VIADD R5, R2, 0x20 ;  /* 0x0000002002057836 */ /* 0x000fe20000000000 */
[----:B------:R-:W-:Y:S01]  /*13970*/  @!PT LDS RZ, [RZ] ;  /* 0x00000000fffff984 */ /* 0x000fe20000000800 */
[----:B------:R-:W-:Y:S01]  /*13980*/  @!PT LDS RZ, [RZ] ;  /* 0x00000000fffff984 */ /* 0x000fe20000000800 */
[----:B------:R-:W-:Y:S01]  /*13990*/  @!PT LDS RZ, [RZ] ;  /* 0x00000000fffff984 */ /* 0x000fe20000000800 */
[----:B------:R0:W-:Y:S04]  /*139a0*/  @!P3 LDGSTS.E.BYPASS.LTC128B.128 [R10+0x15c00], desc[UR60][R6.64], !P2 ;  /* 0x15c00000060abfae */ /* 0x0001e8000d101d7c */
[----:B------:R0:W-:Y:S04]  /*139b0*/  @!P3 LDGSTS.E.BYPASS.LTC128B.128 [R10+0x19c00], desc[UR60][R6.64+0x80], !P1 ;  /* 0x19c00080060abfae */ /* 0x0001e8000c901d7c */
[----:B------:R0:W-:Y:S01]  /*139c0*/  @!P3 LDGSTS.E.BYPASS.LTC128B.128 [R10+0x1dc00], desc[UR60][R6.64+0x100], !P0 ;  /* 0x1dc00100060abfae */ /* 0x0001e2000c101d7c */
[----:B------:R-:W-:Y:S01]  /*139d0*/  ISETP.GE.AND P3, PT, R5, R3, PT ;  /* 0x000000030500720c */ /* 0x000fe20003f66270 */
[----:B------:R-:W-:-:S02]  /*139e0*/  IMAD.MOV.U32 R13, RZ, RZ, R0 ;  /* 0x000000ffff0d7224 */ /* 0x000fc400078e0000 */
[----:B------:R-:W-:Y:S02]  /*139f0*/  IMAD.MOV.U32 R12, RZ, RZ, 0x3 ;  /* 0x00000003ff0c7424 */ /* 0x000fe400078e00ff */
[----:B------:R-:W-:-:S08]  /*13a00*/  IMAD.MOV.U32 R5, RZ, RZ, R14 ;  /* 0x000000ffff057224 */ /* 0x000fd000078e000e */
[----:B0-----:R-:W-:Y:S05]  /*13a10*/  WARPSYNC.COLLECTIVE R15, `(.L_x_560) ;  /* 0x000000000f087348 */ /* 0x001fea0003c00000 */
[----:B------:R1:W2:Y:S02]  /*13a20*/  SHFL.IDX P6, R14, R13, R12, R11 ;  /* 0x0000000c0d0e7389 */ /* 0x0002a400000c000b */
[----:B012---:R-:W-:Y:S01]  /*13a30*/  ENDCOLLECTIVE ;  /* 0x000000000000791b */ /* 0x007fe20003800000 */
.L_x_560:
[----:B------:R-:W-:-:S05]  /*13a40*/  @!P3 LEA R5, P4, R17, R5, 0x1 ;  /* 0x000000051105b211 */ /* 0x000fca00078808ff */
[----:B------:R-:W-:Y:S02]  /*13a50*/  @!P3 IMAD.X R6, RZ, RZ, R8, P4 ;  /* 0x000000ffff06b224 */ /* 0x000fe400020e0608 */
[C---:B------:R-:W-:Y:S02]  /*13a60*/  VIADD R8, R2.reuse, 0x60 ;  /* 0x0000006002087836 */ /* 0x040fe40000000000 */
[----:B------:R-:W-:Y:S02]  /*13a70*/  @!P3 IMAD.MOV.U32 R7, RZ, RZ, R6 ;  /* 0x000000ffff07b224 */ /* 0x000fe400078e0006 */
[----:B------:R-:W-:Y:S02]  /*13a80*/  @!P3 IMAD.MOV.U32 R6, RZ, RZ, R5 ;  /* 0x000000ffff06b224 */ /* 0x000fe400078e0005 */
[----:B------:R-:W-:Y:S02]  /*13a90*/  IMAD.MOV.U32 R13, RZ, RZ, R4 ;  /* 0x000000ffff0d7224 */ /* 0x000fe400078e0004 */
[----:B------:R-:W-:Y:S01]  /*13aa0*/  VIADD R5, R2, 0x30 ;  /* 0x0000003002057836 */ /* 0x000fe20000000000 */
[----:B------:R-:W-:Y:S01]  /*13ab0*/  @!PT LDS RZ, [RZ] ;  /* 0x00000000fffff984 */ /* 0x000fe20000000800 */
[----:B------:R-:W-:Y:S01]  /*13ac0*/  @!PT LDS RZ, [RZ] ;  /* 0x00000000fffff984 */ /* 0x000fe20000000800 */
[----:B------:R-:W-:Y:S01]  /*13ad0*/  @!PT LDS RZ, [RZ] ;  /* 0x00000000fffff984 */ /* 0x000fe20000000800 */
[----:B------:R-:W-:Y:S04]  /*13ae0*/  @!P3 LDGSTS.E.BYPASS.LTC128B.128 [R10+0x16400], desc[UR60][R6.64], !P2 ;  /* 0x16400000060abfae */ /* 0x000fe8000d101d7c */
[----:B------:R-:W-:Y:S04]  /*13af0*/  @!P3 LDGSTS.E.BYPASS.LTC128B.128 [R10+0x1a400], desc[UR60][R6.64+0x80], !P1 ;  /* 0x1a400080060abfae */ /* 0x000fe8000c901d7c */
[----:B------:R0:W-:Y:S01]  /*13b00*/  @!P3 LDGSTS.E.BYPASS.LTC128B.128 [R10+0x1e400], desc[UR60][R6.64+0x100], !P0 ;  /* 0x1e400100060abfae */ /* 0x0001e2000c101d7c */
[----:B------:R-:W-:Y:S01]  /*13b10*/  ISETP.GE.AND P3, PT, R5, R3, PT ;  /* 0x000000030500720c */ /* 0x000fe20003f66270 */
[----:B0-----:R-:W-:-:S12]  /*13b20*/  IMAD.MOV.U32 R6, RZ, RZ, R14 ;  /* 0x000000ffff067224 */ /* 0x001fd800078e000e */
[----:B------:R-:W-:Y:S05]  /*13b30*/  WARPSYNC.COLLECTIVE R15, `(.L_x_561) ;  /* 0x000000000f087348 */ /* 0x000fea0003c00000 */
[----:B------:R0:W1:Y:S02]  /*13b40*/  SHFL.IDX P6, R14, R13, R12, R11 ;  /* 0x0000000c0d0e7389 */ /* 0x00006400000c000b */
[----:B01----:R-:W-:Y:S01]  /*13b50*/  ENDCOLLECTIVE ;  /* 0x000000000000791b */ /* 0x003fe20003800000 */
.L_x_561:
[----:B------:R-:W-:Y:S02]  /*13b60*/  IMAD.MOV.U32 R13, RZ, RZ, R0 ;  /* 0x000000ffff0d7224 */ /* 0x000fe400078e0000 */
[----:B------:R-:W-:Y:S02]  /*13b70*/  IMAD.MOV.U32 R12, RZ, RZ, 0x4 ;  /* 0x00000004ff0c7424 */ /* 0x000fe400078e00ff */
[----:B------:R-:W-:-:S07]  /*13b80*/  IMAD.MOV.U32 R5, RZ, RZ, R14 ;  /* 0x000000ffff057224 */ /* 0x000fce00078e000e */
[----:B------:R-:W-:Y:S05]  /*13b90*/  WARPSYNC.COLLECTIVE R15, `(.L_x_562) ;  /* 0x000000000f087348 */ /* 0x000fea0003c00000 */
[----:B------:R0:W1:Y:S02]  /*13ba0*/  SHFL.IDX P6, R14, R13, R12, R11 ;  /* 0x0000000c0d0e7389 */ /* 0x00006400000c000b */
[----:B01----:R-:W-:Y:S01]  /*13bb0*/  ENDCOLLECTIVE ;  /* 0x000000000000791b */ /* 0x003fe20003800000 */
.L_x_562:
[----:B------:R-:W-:-:S05]  /*13bc0*/  @!P3 LEA R5, P4, R17, R5, 0x1 ;  /* 0x000000051105b211 */ /* 0x000fca00078808ff */
[----:B------:R-:W-:-:S04]  /*13bd0*/  @!P3 IMAD.X R6, RZ, RZ, R6, P4 ;  /* 0x000000ffff06b224 */ /* 0x000fc800020e0606 */
        /* <DEDUP_REMOVED lines=15> */
.L_x_563:
[----:B------:R-:W-:Y:S02]  /*13cd0*/  IMAD.MOV.U32 R13, RZ, RZ, R0 ;  /* 0x000000ffff0d7224 */ /* 0x000fe400078e0000 */
[----:B------:R-:W-:Y:S02]  /*13ce0*/  IMAD.MOV.U32 R12, RZ, RZ, 0x5 ;  /* 0x00000005ff0c7424 */ /* 0x000fe400078e00ff */
[----:B------:R-:W-:-:S07]  /*13cf0*/  IMAD.MOV.U32 R5, RZ, RZ, R14 ;  /* 0x000000ffff057224 */ /* 0x000fce00078e000e */
[----:B------:R-:W-:Y:S05]  /*13d00*/  WARPSYNC.COLLECTIVE R15, `(.L_x_564) ;  /* 0x000000000f087348 */ /* 0x000fea0003c00000 */
[----:B------:R0:W1:Y:S02]  /*13d10*/  SHFL.IDX P6, R14, R13, R12, R11 ;  /* 0x0000000c0d0e7389 */ /* 0x00006400000c000b */
[----:B01----:R-:W-:Y:S01]  /*13d20*/  ENDCOLLECTIVE ;  /* 0x000000000000791b */ /* 0x003fe20003800000 */
.L_x_564:
        /* <DEDUP_REMOVED lines=17> */
.L_x_565:
[----:B------:R-:W-:Y:S02]  /*13e40*/  IMAD.MOV.U32 R13, RZ, RZ, R0 ;  /* 0x000000ffff0d7224 */ /* 0x000fe400078e0000 */
[----:B------:R-:W-:Y:S02]  /*13e50*/  IMAD.MOV.U32 R12, RZ, RZ, 0x6 ;  /* 0x00000006ff0c7424 */ /* 0x000fe400078e00ff */
[----:B------:R-:W-:-:S07]  /*13e60*/  IMAD.MOV.U32 R5, RZ, RZ, R14 ;  /* 0x000000ffff057224 */ /* 0x000fce00078e000e */
[----:B------:R-:W-:Y:S05]  /*13e70*/  WARPSYNC.COLLECTIVE R15, `(.L_x_566) ;  /* 0x000000000f087348 */ /* 0x000fea0003c00000 */
[----:B------:R0:W1:Y:S02]  /*13e80*/  SHFL.IDX P6, R14, R13, R12, R11 ;  /* 0x0000000c0d0e7389 */ /* 0x00006400000c000b */
[----:B01----:R-:W-:Y:S01]  /*13e90*/  ENDCOLLECTIVE ;  /* 0x000000000000791b */ /* 0x003fe20003800000 */
.L_x_566:
[----:B------:R-:W-:-:S05]  /*13ea0*/  @!P3 LEA R5, P4, R17, R5, 0x1 ;  /* 0x000000051105b211 */ /* 0x000fca00078808ff */
[----:B------:R-:W-:Y:S01]  /*13eb0*/  @!P3 IMAD.X R6, RZ, RZ, R6, P4 ;  /* 0x000000ffff06b224 */ /* 0x000fe200020e0606 */
[----:B------:R-:W-:-:S03]  /*13ec0*/  ISETP.GE.AND P4, PT, R8, R3, PT ;  /* 0x000000030800720c */ /* 0x000fc60003f86270 */
[----:B------:R-:W-:Y:S01]  /*13ed0*/  @!P3 IMAD.MOV.U32 R7, RZ, RZ, R6 ;  /* 0x000000ffff07b224 */ /* 0x000fe200078e0006 */
[----:B------:R-:W-:Y:S01]  /*13ee0*/  @!P3 MOV R6, R5 ;  /* 0x000000050006b202 */ /* 0x000fe20000000f00 */
[----:B------:R-:W-:-:S04]  /*13ef0*/  IMAD.MOV.U32 R13, RZ, RZ, R4 ;  /* 0x000000ffff0d7224 */ /* 0x000fc800078e0004 */
[----:B------:R-:W-:Y:S01]  /*13f00*/  @!PT LDS RZ, [RZ] ;  /* 0x00000000fffff984 */ /* 0x000fe20000000800 */
[----:B------:R-:W-:Y:S01]  /*13f10*/  @!PT LDS RZ, [RZ] ;  /* 0x00000000fffff984 */ /* 0x000fe20000000800 */
[----:B------:R-:W-:Y:S01]  /*13f20*/  @!PT LDS RZ, [RZ] ;  /* 0x00000000fffff984 */ /* 0x000fe20000000800 */
[----:B------:R-:W-:Y:S04]  /*13f30*/  @!P3 LDGSTS.E.BYPASS.LTC128B.128 [R10+0x17c00], desc[UR60][R6.64], !P2 ;  /* 0x17c00000060abfae */ /* 0x000fe8000d101d7c */
[----:B------:R-:W-:Y:S04]  /*13f40*/  @!P3 LDGSTS.E.BYPASS.LTC128B.128 [R10+0x1bc00], desc[UR60][R6.64+0x80], !P1 ;  /* 0x1bc00080060abfae */ /* 0x000fe8000c901d7c */
[----:B------:R0:W-:Y:S02]  /*13f50*/  @!P3 LDGSTS.E.BYPASS.LTC128B.128 [R10+0x1fc00], desc[UR60][R6.64+0x100], !P0 ;  /* 0x1fc00100060abfae */ /* 0x0001e4000c101d7c */
[----:B0-----:R-:W-:-:S07]  /*13f60*/  IMAD.MOV.U32 R6, RZ, RZ, R14 ;  /* 0x000000ffff067224 */ /* 0x001fce00078e000e */
[----:B------:R-:W-:Y:S05]  /*13f70*/  WARPSYNC.COLLECTIVE R15, `(.L_x_567) ;  /* 0x000000000f087348 */ /* 0x000fea0003c00000 */
[----:B------:R0:W1:Y:S02]  /*13f80*/  SHFL.IDX P6, R14, R13, R12, R11 ;  /* 0x0000000c0d0e7389 */ /* 0x00006400000c000b */
[----:B01----:R-:W-:Y:S01]  /*13f90*/  ENDCOLLECTIVE ;  /* 0x000000000000791b */ /* 0x003fe20003800000 */
.L_x_567:
[----:B------:R-:W-:Y:S02]  /*13fa0*/  IMAD.MOV.U32 R13, RZ, RZ, R0 ;  /* 0x000000ffff0d7224 */ /* 0x000fe400078e0000 */
[----:B------:R-:W-:Y:S02]  /*13fb0*/  IMAD.MOV.U32 R12, RZ, RZ, 0x7 ;  /* 0x00000007ff0c7424 */ /* 0x000fe400078e00ff */
[----:B------:R-:W-:-:S07]  /*13fc0*/  IMAD.MOV.U32 R5, RZ, RZ, R14 ;  /* 0x000000ffff057224 */ /* 0x000fce00078e000e */
[----:B------:R-:W-:Y:S05]  /*13fd0*/  WARPSYNC.COLLECTIVE R15, `(.L_x_568) ;  /* 0x000000000f087348 */ /* 0x000fea0003c00000 */
[----:B------:R0:W1:Y:S02]  /*13fe0*/  SHFL.IDX P6, R14, R13, R12, R11 ;  /* 0x0000000c0d0e7389 */ /* 0x00006400000c000b */
[----:B01----:R-:W-:Y:S01]  /*13ff0*/  ENDCOLLECTIVE ;  /* 0x000000000000791b */ /* 0x003fe20003800000 */
.L_x_568:
[----:B------:R-:W-:-:S05]  /*14000*/  @!P4 LEA R5, P3, R17, R5, 0x1 ;  /* 0x000000051105c211 */ /* 0x000fca00078608ff */
[----:B------:R-:W-:-:S04]  /*14010*/  @!P4 IMAD.X R6, RZ, RZ, R6, P3 ;  /* 0x000000ffff06c224 */ /* 0x000fc800018e0606 */
[----:B------:R-:W-:Y:S02]  /*14020*/  @!P4 IMAD.MOV.U32 R7, RZ, RZ, R6 ;  /* 0x000000ffff07c224 */ /* 0x000fe400078e0006 */
[----:B------:R-:W-:Y:S02]  /*14030*/  IMAD.MOV.U32 R13, RZ, RZ, R4 ;  /* 0x000000ffff0d7224 */ /* 0x000fe400078e0004 */
[----:B------:R-:W-:-:S05]  /*14040*/  @!P4 IMAD.MOV.U32 R6, RZ, RZ, R5 ;  /* 0x000000ffff06c224 */ /* 0x000fca00078e0005 */
[----:B------:R-:W-:Y:S01]  /*14050*/  @!PT LDS RZ, [RZ] ;  /* 0x00000000fffff984 */ /* 0x000fe20000000800 */
[----:B------:R-:W-:Y:S01]  /*14060*/  @!PT LDS RZ, [RZ] ;  /* 0x00000000fffff984 */ /* 0x000fe20000000800 */
[----:B------:R-:W-:Y:S01]  /*14070*/  @!PT LDS RZ, [RZ] ;  /* 0x00000000fffff984 */ /* 0x000fe20000000800 */
[----:B------:R0:W-:Y:S01]  /*14080*/  @!P4 LDGSTS.E.BYPASS.LTC128B.128 [R10+0x18400], desc[UR60][R6.64], !P2 ;  /* 0x18400000060acfae */ /* 0x0001e2000d101d7c */
[----:B------:R-:W-:-:S03]  /*14090*/  IMAD.MOV.U32 R0, RZ, RZ, R14 ;  /* 0x000000ffff007224 */ /* 0x000fc600078e000e */
[----:B------:R0:W-:Y:S04]  /*140a0*/  @!P4 LDGSTS.E.BYPASS.LTC128B.128 [R10+0x1c400], desc[UR60][R6.64+0x80], !P1 ;  /* 0x1c400080060acfae */ /* 0x0001e8000c901d7c */
[----:B0-----:R-:W-:Y:S05]  /*140b0*/  WARPSYNC.COLLECTIVE R15, `(.L_x_569) ;  /* 0x000000000f087348 */ /* 0x001fea0003c00000 */
[----:B------:R1:W2:Y:S02]  /*140c0*/  SHFL.IDX P6, R14, R13, R12, R11 ;  /* 0x0000000c0d0e7389 */ /* 0x0002a400000c000b */
[----:B012---:R-:W-:Y:S01]  /*140d0*/  ENDCOLLECTIVE ;  /* 0x000000000000791b */ /* 0x007fe20003800000 */
.L_x_569:
[----:B------:R-:W-:Y:S01]  /*140e0*/  @!PT LDS RZ, [RZ] ;  /* 0x00000000fffff984 */ /* 0x000fe20000000800 */
[----:B------:R-:W-:Y:S01]  /*140f0*/  @!PT LDS RZ, [RZ] ;  /* 0x00000000fffff984 */ /* 0x000fe20000000800 */
[----:B------:R-:W-:Y:S01]  /*14100*/  @!PT LDS RZ, [RZ] ;  /* 0x00000000fffff984 */ /* 0x000fe20000000800 */
[----:B------:R0:W-:Y:S01]  /*14110*/  @!P4 LDGSTS.E.BYPASS.LTC128B.128 [R10+0x20400], desc[UR60][R6.64+0x100], !P0 ;  /* 0x20400100060acfae */ /* 0x0001e2000c101d7c */
[----:B------:R-:W-:Y:S01]  /*14120*/  IMAD.MOV.U32 R4, RZ, RZ, R14 ;  /* 0x000000ffff047224 */ /* 0x000fe200078e000e */
[----:B------:R-:W-:Y:S06]  /*14130*/  BRA `(.L_x_570) ;  /* 0xffffffb4000c7947 */ /* 0x000fec000383ffff */
.L_x_452:
[----:B0-----:R-:W2:Y:S02]  /*14140*/  LDL R2, [R1+0x4] ;  /* 0x0000040001027983 */ /* 0x001ea40000100800 */
[----:B--2---:R0:W1:Y:S02]  /*14150*/  SYNCS.PHASECHK.TRANS64.TRYWAIT P0, [R2+URZ+0x36820], R0 ;  /* 0x03682000020075a7 */ /* 0x004064000800017f */
[----:B-1----:R-:W-:Y:S05]  /*14160*/  @!P0 NANOSLEEP.SYNCS 0x989680 ;  /* 0x009896800000895d */ /* 0x002fea0003900000 */
[----:B------:R-:W1:Y:S02]  /*14170*/  @!P0 SYNCS.PHASECHK.TRANS64 P0, [R2+URZ+0x36820], R0 ;  /* 0x03682000020085a7 */ /* 0x000e64000800007f */
[----:B-1----:R-:W-:Y:S05]  /*14180*/  @!P0 BRA `(.L_x_452) ;  /* 0xfffffffc00ec8947 */ /* 0x002fea000383ffff */
[----:B------:R-:W-:Y:S05]  /*14190*/  BRA `(.L_x_571) ;  /* 0xffffffb400907947 */ /* 0x000fea000383ffff */
.L_x_461:
[----:B-1----:R1:W2:Y:S02]  /*141a0*/  SYNCS.PHASECHK.TRANS64.TRYWAIT P0, [R3+URZ+0x36840], R2 ;  /* 0x03684002030075a7 */ /* 0x0022a4000800017f */
[----:B--2---:R-:W-:Y:S05]  /*141b0*/  @!P0 NANOSLEEP.SYNCS 0x989680 ;  /* 0x009896800000895d */ /* 0x004fea0003900000 */
[----:B------:R-:W2:Y:S02]  /*141c0*/  @!P0 SYNCS.PHASECHK.TRANS64 P0, [R3+URZ+0x36840], R2 ;  /* 0x03684002030085a7 */ /* 0x000ea4000800007f */
[----:B--2---:R-:W-:Y:S05]  /*141d0*/  @!P0 BRA `(.L_x_461) ;  /* 0xfffffffc00f08947 */ /* 0x004fea000383ffff */
[----:B------:R-:W-:Y:S05]  /*141e0*/  BRA `(.L_x_572) ;  /* 0xffffffb8005c7947 */ /* 0x000fea000383ffff */
.L_x_468:
[----:B0-----:R0:W1:Y:S02]  /*141f0*/  SYNCS.PHASECHK.TRANS64.TRYWAIT P0, [R3+URZ+0x60], R2 ;  /* 0x00006002030075a7 */ /* 0x001064000800017f */
[----:B-1----:R-:W-:Y:S05]  /*14200*/  @!P0 NANOSLEEP.SYNCS 0x989680 ;  /* 0x009896800000895d */ /* 0x002fea0003900000 */
[----:B------:R-:W1:Y:S02]  /*14210*/  @!P0 SYNCS.PHASECHK.TRANS64 P0, [R3+URZ+0x60], R2 ;  /* 0x00006002030085a7 */ /* 0x000e64000800007f */
[----:B-1----:R-:W-:Y:S05]  /*14220*/  @!P0 BRA `(.L_x_468) ;  /* 0xfffffffc00f08947 */ /* 0x002fea000383ffff */
[----:B------:R-:W-:Y:S05]  /*14230*/  BRA `(.L_x_573) ;  /* 0xffffffbc00787947 */ /* 0x000fea000383ffff */
.L_x_478:
[----:B---3--:R3:W4:Y:S02]  /*14240*/  SYNCS.PHASECHK.TRANS64.TRYWAIT P0, [R3+URZ+0x36840], R2 ;  /* 0x03684002030075a7 */ /* 0x008724000800017f */
[----:B----4-:R-:W-:Y:S05]  /*14250*/  @!P0 NANOSLEEP.SYNCS 0x989680 ;  /* 0x009896800000895d */ /* 0x010fea0003900000 */
[----:B------:R-:W4:Y:S02]  /*14260*/  @!P0 SYNCS.PHASECHK.TRANS64 P0, [R3+URZ+0x36840], R2 ;  /* 0x03684002030085a7 */ /* 0x000f24000800007f */
[----:B----4-:R-:W-:Y:S05]  /*14270*/  @!P0 BRA `(.L_x_478) ;  /* 0xfffffffc00f08947 */ /* 0x010fea000383ffff */
[----:B------:R-:W-:Y:S05]  /*14280*/  BRA `(.L_x_574) ;  /* 0xffffffc400647947 */ /* 0x000fea000383ffff */
.L_x_485:
[----:B--2---:R2:W3:Y:S02]  /*14290*/  SYNCS.PHASECHK.TRANS64.TRYWAIT P0, [R2+URZ+0x60], R3 ;  /* 0x00006003020075a7 */ /* 0x0044e4000800017f */
[----:B---3--:R-:W-:Y:S05]  /*142a0*/  @!P0 NANOSLEEP.SYNCS 0x989680 ;  /* 0x009896800000895d */ /* 0x008fea0003900000 */
[----:B------:R-:W3:Y:S02]  /*142b0*/  @!P0 SYNCS.PHASECHK.TRANS64 P0, [R2+URZ+0x60], R3 ;  /* 0x00006003020085a7 */ /* 0x000ee4000800007f */
[----:B---3--:R-:W-:Y:S05]  /*142c0*/  @!P0 BRA `(.L_x_485) ;  /* 0xfffffffc00f08947 */ /* 0x008fea000383ffff */
[----:B------:R-:W-:Y:S05]  /*142d0*/  BRA `(.L_x_575) ;  /* 0xffffffc800807947 */ /* 0x000fea000383ffff */
.L_x_495:
[----:B----4-:R4:W0:Y:S02]  /*142e0*/  SYNCS.PHASECHK.TRANS64.TRYWAIT P0, [R2+URZ+0x36840], R3 ;  /* 0x03684003020075a7 */ /* 0x010824000800017f */
[----:B0-----:R-:W-:Y:S05]  /*142f0*/  @!P0 NANOSLEEP.SYNCS 0x989680 ;  /* 0x009896800000895d */ /* 0x001fea0003900000 */
[----:B------:R-:W0:Y:S02]  /*14300*/  @!P0 SYNCS.PHASECHK.TRANS64 P0, [R2+URZ+0x36840], R3 ;  /* 0x03684003020085a7 */ /* 0x000e24000800007f */
[----:B0-----:R-:W-:Y:S05]  /*14310*/  @!P0 BRA `(.L_x_495) ;  /* 0xfffffffc00f08947 */ /* 0x001fea000383ffff */
[----:B------:R-:W-:Y:S05]  /*14320*/  BRA `(.L_x_576) ;  /* 0xffffffd000347947 */ /* 0x000fea000383ffff */
.L_x_502:
[----:B--2---:R2:W3:Y:S02]  /*14330*/  SYNCS.PHASECHK.TRANS64.TRYWAIT P0, [R2+URZ+0x60], R5 ;  /* 0x00006005020075a7 */ /* 0x0044e4000800017f */
[----:B---3--:R-:W-:Y:S05]  /*14340*/  @!P0 NANOSLEEP.SYNCS 0x989680 ;  /* 0x009896800000895d */ /* 0x008fea0003900000 */
[----:B------:R-:W3:Y:S02]  /*14350*/  @!P0 SYNCS.PHASECHK.TRANS64 P0, [R2+URZ+0x60], R5 ;  /* 0x00006005020085a7 */ /* 0x000ee4000800007f */
[----:B---3--:R-:W-:Y:S05]  /*14360*/  @!P0 BRA `(.L_x_502) ;  /* 0xfffffffc00f08947 */ /* 0x008fea000383ffff */
[----:B------:R-:W-:Y:S05]  /*14370*/  BRA `(.L_x_577) ;  /* 0xffffffd400507947 */ /* 0x000fea000383ffff */
.L_x_514:
[----:B0-----:R0:W2:Y:S02]  /*14380*/  SYNCS.PHASECHK.TRANS64.TRYWAIT P0, [R2+URZ+0x36860], R0 ;  /* 0x03686000020075a7 */ /* 0x0010a4000800017f */
[----:B--2---:R-:W-:Y:S05]  /*14390*/  @!P0 NANOSLEEP.SYNCS 0x989680 ;  /* 0x009896800000895d */ /* 0x004fea0003900000 */
[----:B------:R-:W2:Y:S02]  /*143a0*/  @!P0 SYNCS.PHASECHK.TRANS64 P0, [R2+URZ+0x36860], R0 ;  /* 0x03686000020085a7 */ /* 0x000ea4000800007f */
[----:B--2---:R-:W-:Y:S05]  /*143b0*/  @!P0 BRA `(.L_x_514) ;  /* 0xfffffffc00f08947 */ /* 0x004fea000383ffff */
[----:B------:R-:W-:Y:S05]  /*143c0*/  BRA `(.L_x_578) ;  /* 0xffffffd800e87947 */ /* 0x000fea000383ffff */
.L_x_522:
[----:B------:R-:W-:Y:S01]  /*143d0*/  BSSY B0, `(.L_x_579) ;  /* 0x0000008000007945 */ /* 0x000fe20003800000 */
[----:B------:R-:W-:Y:S02]  /*143e0*/  IMAD.MOV.U32 R13, RZ, RZ, R16 ;  /* 0x000000ffff0d7224 */ /* 0x000fe400078e0010 */
[----:B------:R-:W-:Y:S02]  /*143f0*/  IMAD.MOV.U32 R12, RZ, RZ, RZ ;  /* 0x000000ffff0c7224 */ /* 0x000fe400078e00ff */
[----:B------:R-:W-:Y:S02]  /*14400*/  IMAD.MOV.U32 R11, RZ, RZ, 0x1f ;  /* 0x0000001fff0b7424 */ /* 0x000fe400078e00ff */
[----:B------:R-:W-:-:S07]  /*14410*/  IMAD.MOV.U32 R15, RZ, RZ, -0x1 ;  /* 0xffffffffff0f7424 */ /* 0x000fce00078e00ff */
[----:B-----5:R-:W-:Y:S05]  /*14420*/  WARPSYNC.COLLECTIVE R15, `(.L_x_580) ;  /* 0x000000000f087348 */ /* 0x020fea0003c00000 */
[----:B------:R0:W1:Y:S02]  /*14430*/  SHFL.IDX P6, R14, R13, R12, R11 ;  /* 0x0000000c0d0e7389 */ /* 0x00006400000c000b */
[----:B01---5:R-:W-:Y:S01]  /*14440*/  ENDCOLLECTIVE ;  /* 0x000000000000791b */ /* 0x023fe20003800000 */
.L_x_580:
[----:B------:R-:W-:Y:S05]  /*14450*/  BSYNC B0 ;  /* 0x0000000000007941 */ /* 0x000fea0003800000 */
.L_x_579:
[----:B------:R-:W-:Y:S02]  /*14460*/  IMAD.MOV.U32 R13, RZ, RZ, R16 ;  /* 0x000000ffff0d7224 */ /* 0x000fe400078e0010 */
[----:B------:R-:W-:Y:S02]  /*14470*/  IMAD.MOV.U32 R12, RZ, RZ, 0x1 ;  /* 0x00000001ff0c7424 */ /* 0x000fe400078e00ff */
[----:B------:R-:W-:Y:S02]  /*14480*/  IMAD.MOV.U32 R11, RZ, RZ, 0x1f ;  /* 0x0000001fff0b7424 */ /* 0x000fe400078e00ff */
[----:B------:R-:W-:Y:S02]  /*14490*/  IMAD.MOV.U32 R15, RZ, RZ, -0x1 ;  /* 0xffffffffff0f7424 */ /* 0x000fe400078e00ff */
[----:B------:R-:W-:Y:S02]  /*144a0*/  IMAD.IADD R5, R19, 0x1, R7 ;  /* 0x0000000113057824 */ /* 0x000fe400078e0207 */
[----:B------:R-:W-:-:S07]  /*144b0*/  IMAD.MOV.U32 R0, RZ, RZ, R14 ;  /* 0x000000ffff007224 */ /* 0x000fce00078e000e */
[----:B------:R-:W-:Y:S05]  /*144c0*/  WARPSYNC.COLLECTIVE R15, `(.L_x_581) ;  /* 0x000000000f087348 */ /* 0x000fea0003c00000 */
[----:B------:R0:W1:Y:S02]  /*144d0*/  SHFL.IDX P6, R14, R13, R12, R11 ;  /* 0x0000000c0d0e7389 */ /* 0x00006400000c000b */
[----:B01----:R-:W-:Y:S01]  /*144e0*/  ENDCOLLECTIVE ;  /* 0x000000000000791b */ /* 0x003fe20003800000 */
.L_x_581:
[----:B------:R-:W-:Y:S02]  /*144f0*/  ULDC UR4, c[0x0][0xc3c] ;  /* 0x00030f0000047ab9 */ /* 0x000fe40000000800 */
[----:B------:R-:W-:-:S13]  /*14500*/  ISETP.GE.OR P1, PT, R5, UR4, !P0 ;  /* 0x0000000405007c0c */ /* 0x000fda000c726670 */
[----:B------:R-:W0:Y:S01]  /*14510*/  @!P1 LDC.64 R2, c[0x0][0xc80] ;  /* 0x00032000ff029b82 */ /* 0x000e220000000a00 */
[----:B------:R-:W-:Y:S02]  /*14520*/  IMAD.MOV.U32 R11, RZ, RZ, RZ ;  /* 0x000000ffff0b7224 */ /* 0x000fe400078e00ff */
[----:B------:R-:W-:Y:S02]  /*14530*/  IMAD.MOV.U32 R4, RZ, RZ, R14 ;  /* 0x000000ffff047224 */ /* 0x000fe400078e000e */
[----:B0-----:R-:W-:-:S06]  /*14540*/  @!P1 IMAD.WIDE R2, R5, 0x4, R2 ;  /* 0x0000000405029825 */ /* 0x001fcc00078e0202 */
[----:B------:R0:W2:Y:S01]  /*14550*/  @!P1 LDG.E R3, desc[UR60][R2.64] ;  /* 0x0000003c02039981 */ /* 0x0000a2000c1e1900 */
[C---:B------:R-:W-:Y:S02]  /*14560*/  ISETP.GE.U32.AND P2, PT, R7.reuse, 0x2, PT ;  /* 0x000000020700780c */ /* 0x040fe40003f46070 */
[C---:B------:R-:W-:Y:S02]  /*14570*/  ISETP.GE.U32.AND P3, PT, R7.reuse, 0x4, PT ;  /* 0x000000040700780c */ /* 0x040fe40003f66070 */
[C---:B------:R-:W-:Y:S02]  /*14580*/  ISETP.GE.U32.AND P4, PT, R7.reuse, 0x8, PT ;  /* 0x000000080700780c */ /* 0x040fe40003f86070 */
[C---:B------:R-:W-:Y:S01]  /*14590*/  ISETP.GE.U32.AND P5, PT, R7.reuse, 0x10, PT ;  /* 0x000000100700780c */ /* 0x040fe20003fa6070 */
[----:B0-----:R-:W-:Y:S02]  /*145a0*/  IMAD.MOV.U32 R2, RZ, RZ, RZ ;  /* 0x000000ffff027224 */ /* 0x001fe400078e00ff */
[----:B--2---:R-:W-:Y:S01]  /*145b0*/  @!P1 IMAD.MOV.U32 R2, RZ, RZ, R3 ;  /* 0x000000ffff029224 */ /* 0x004fe200078e0003 */
[----:B------:R-:W-:-:S03]  /*145c0*/  ISETP.NE.AND P1, PT, R7, RZ, PT ;  /* 0x000000ff0700720c */ /* 0x000fc60003f25270 */
[----:B------:R-:W-:-:S10]  /*145d0*/  IMAD.MOV.U32 R13, RZ, RZ, R2 ;  /* 0x000000ffff0d7224 */ /* 0x000fd400078e0002 */
[----:B------:R-:W-:Y:S05]  /*145e0*/  WARPSYNC.COLLECTIVE R15, `(.L_x_582) ;  /* 0x000000000f087348 */ /* 0x000fea0003c00000 */
[----:B------:R0:W1:Y:S02]  /*145f0*/  SHFL.UP P6, R14, R13, R12, R11 ;  /* 0x0400000c0d0e7389 */ /* 0x00006400000c000b */
[----:B01----:R-:W-:Y:S01]  /*14600*/  ENDCOLLECTIVE ;  /* 0x000000000000791b */ /* 0x003fe20003800000 */
.L_x_582:
[----:B------:R-:W-:Y:S02]  /*14610*/  IMAD.MOV.U32 R12, RZ, RZ, 0x2 ;  /* 0x00000002ff0c7424 */ /* 0x000fe400078e00ff */
[----:B------:R-:W-:-:S05]  /*14620*/  IMAD.MOV.U32 R3, RZ, RZ, R14 ;  /* 0x000000ffff037224 */ /* 0x000fca00078e000e */
[----:B------:R-:W-:-:S05]  /*14630*/  SEL R5, R3, RZ, P1 ;  /* 0x000000ff03057207 */ /* 0x000fca0000800000 */
[----:B------:R-:W-:-:S04]  /*14640*/  IMAD.IADD R3, R2, 0x1, R5 ;  /* 0x0000000102037824 */ /* 0x000fc800078e0205 */
[----:B------:R-:W-:-:S07]  /*14650*/  IMAD.MOV.U32 R13, RZ, RZ, R3 ;  /* 0x000000ffff0d7224 */ /* 0x000fce00078e0003 */
[----:B------:R-:W-:Y:S05]  /*14660*/  WARPSYNC.COLLECTIVE R15, `(.L_x_583) ;  /* 0x000000000f087348 */ /* 0x000fea0003c00000 */
[----:B------:R0:W1:Y:S02]  /*14670*/  SHFL.UP P6, R14, R13, R12, R11 ;  /* 0x0400000c0d0e7389 */ /* 0x00006400000c000b */
[----:B01----:R-:W-:Y:S01]  /*14680*/  ENDCOLLECTIVE ;  /* 0x000000000000791b */ /* 0x003fe20003800000 */
.L_x_583:
        /* <DEDUP_REMOVED lines=8> */
.L_x_584:
        /* <DEDUP_REMOVED lines=8> */
.L_x_585:
        /* <DEDUP_REMOVED lines=8> */
.L_x_586:
[----:B------:R-:W-:Y:S02]  /*14810*/  IMAD.MOV.U32 R12, RZ, RZ, 0x1f ;  /* 0x0000001fff0c7424 */ /* 0x000fe400078e00ff */
[----:B------:R-:W-:Y:S02]  /*14820*/  IMAD.MOV.U32 R11, RZ, RZ, 0x1f ;  /* 0x0000001fff0b7424 */ /* 0x000fe400078e00ff */
[----:B------:R-:W-:-:S05]  /*14830*/  IMAD.MOV.U32 R5, RZ, RZ, R14 ;  /* 0x000000ffff057224 */ /* 0x000fca00078e000e */
[----:B------:R-:W-:-:S05]  /*14840*/  SEL R5, R5, RZ, P5 ;  /* 0x000000ff05057207 */ /* 0x000fca0002800000 */
[----:B------:R-:W-:-:S04]  /*14850*/  IMAD.IADD R3, R3, 0x1, R5 ;  /* 0x0000000103037824 */ /* 0x000fc800078e0205 */
[----:B------:R-:W-:-:S07]  /*14860*/  IMAD.MOV.U32 R13, RZ, RZ, R3 ;  /* 0x000000ffff0d7224 */ /* 0x000fce00078e0003 */
[----:B------:R-:W-:Y:S05]  /*14870*/  WARPSYNC.COLLECTIVE R15, `(.L_x_587) ;  /* 0x000000000f087348 */ /* 0x000fea0003c00000 */
[----:B------:R0:W1:Y:S02]  /*14880*/  SHFL.IDX P6, R14, R13, R12, R11 ;  /* 0x0000000c0d0e7389 */ /* 0x00006400000c000b */
[----:B01----:R-:W-:Y:S01]  /*14890*/  ENDCOLLECTIVE ;  /* 0x000000000000791b */ /* 0x003fe20003800000 */
.L_x_587:
[----:B------:R-:W-:Y:S01]  /*148a0*/  IMAD.MOV.U32 R6, RZ, RZ, R14 ;  /* 0x000000ffff067224 */ /* 0x000fe200078e000e */
[----:B------:R-:W-:Y:S06]  /*148b0*/  BRA `(.L_x_588) ;  /* 0xffffffdc00ac7947 */ /* 0x000fec000383ffff */
.L_x_527:
[----:B------:R-:W-:Y:S01]  /*148c0*/  BSSY B0, `(.L_x_589) ;  /* 0x0000008000007945 */ /* 0x000fe20003800000 */
[----:B-----5:R-:W-:Y:S02]  /*148d0*/  IMAD.MOV.U32 R13, RZ, RZ, R2 ;  /* 0x000000ffff0d7224 */ /* 0x020fe400078e0002 */
[----:B------:R-:W-:Y:S02]  /*148e0*/  IMAD.MOV.U32 R12, RZ, RZ, 0x1 ;  /* 0x00000001ff0c7424 */ /* 0x000fe400078e00ff */
[----:B------:R-:W-:Y:S02]  /*148f0*/  IMAD.MOV.U32 R11, RZ, RZ, RZ ;  /* 0x000000ffff0b7224 */ /* 0x000fe400078e00ff */
[----:B------:R-:W-:-:S07]  /*14900*/  IMAD.MOV.U32 R15, RZ, RZ, -0x1 ;  /* 0xffffffffff0f7424 */ /* 0x000fce00078e00ff */
[----:B0-----:R-:W-:Y:S05]  /*14910*/  WARPSYNC.COLLECTIVE R15, `(.L_x_590) ;  /* 0x000000000f087348 */ /* 0x001fea0003c00000 */
[----:B------:R1:W2:Y:S02]  /*14920*/  SHFL.UP P6, R14, R13, R12, R11 ;  /* 0x0400000c0d0e7389 */ /* 0x0002a400000c000b */
[----:B012---:R-:W-:Y:S01]  /*14930*/  ENDCOLLECTIVE ;  /* 0x000000000000791b */ /* 0x007fe20003800000 */
.L_x_590:
[----:B------:R-:W-:Y:S05]  /*14940*/  BSYNC B0 ;  /* 0x0000000000007941 */ /* 0x000fea0003800000 */
.L_x_589:
[----:B------:R-:W-:Y:S01]  /*14950*/  SEL R3, R14, RZ, P1 ;  /* 0x000000ff0e037207 */ /* 0x000fe20000800000 */
[----:B------:R-:W-:Y:S02]  /*14960*/  IMAD.MOV.U32 R12, RZ, RZ, 0x2 ;  /* 0x00000002ff0c7424 */ /* 0x000fe400078e00ff */
[----:B------:R-:W-:Y:S02]  /*14970*/  IMAD.MOV.U32 R11, RZ, RZ, RZ ;  /* 0x000000ffff0b7224 */ /* 0x000fe400078e00ff */
[----:B------:R-:W-:Y:S02]  /*14980*/  IMAD.IADD R3, R2, 0x1, R3 ;  /* 0x0000000102037824 */ /* 0x000fe400078e0203 */
[----:B------:R-:W-:Y:S02]  /*14990*/  IMAD.MOV.U32 R15, RZ, RZ, -0x1 ;  /* 0xffffffffff0f7424 */ /* 0x000fe400078e00ff */
[----:B------:R-:W-:-:S07]  /*149a0*/  IMAD.MOV.U32 R13, RZ, RZ, R3 ;  /* 0x000000ffff0d7224 */ /* 0x000fce00078e0003 */
[----:B------:R-:W-:Y:S05]  /*149b0*/  WARPSYNC.COLLECTIVE R15, `(.L_x_591) ;  /* 0x000000000f087348 */ /* 0x000fea0003c00000 */
[----:B------:R0:W1:Y:S02]  /*149c0*/  SHFL.UP P6, R14, R13, R12, R11 ;  /* 0x0400000c0d0e7389 */ /* 0x00006400000c000b */
[----:B01----:R-:W-:Y:S01]  /*149d0*/  ENDCOLLECTIVE ;  /* 0x000000000000791b */ /* 0x003fe20003800000 */
.L_x_591:
        /* <DEDUP_REMOVED lines=8> */
.L_x_592:
        /* <DEDUP_REMOVED lines=8> */
.L_x_593:
        /* <DEDUP_REMOVED lines=8> */
.L_x_594:
        /* <DEDUP_REMOVED lines=9> */
.L_x_595:
[----:B------:R-:W-:Y:S01]  /*14bf0*/  IMAD.MOV.U32 R6, RZ, RZ, R14 ;  /* 0x000000ffff067224 */ /* 0x000fe200078e000e */
[----:B------:R-:W-:Y:S06]  /*14c00*/  BRA `(.L_x_596) ;  /* 0xffffffdc00747947 */ /* 0x000fec000383ffff */
.L_x_529:
[----:B------:R-:W-:Y:S01]  /*14c10*/  BSSY B0, `(.L_x_597) ;  /* 0x0000006000007945 */ /* 0x000fe20003800000 */
[----:B------:R-:W-:Y:S01]  /*14c20*/  PLOP3.LUT P6, PT, P6, PT, PT, 0x8, 0x0 ;  /* 0x000000000000781c */ /* 0x000fe200037ce170 */
[----:B------:R-:W-:-:S12]  /*14c30*/  IMAD.MOV.U32 R15, RZ, RZ, -0x1 ;  /* 0xffffffffff0f7424 */ /* 0x000fd800078e00ff */
[----:B0----5:R-:W-:Y:S05]  /*14c40*/  WARPSYNC.COLLECTIVE R15, `(.L_x_598) ;  /* 0x000000000f087348 */ /* 0x021fea0003c00000 */
[----:B------:R-:W-:Y:S01]  /*14c50*/  VOTE.ANY R14, PT, P6 ;  /* 0x00000000000e7806 */ /* 0x000fe200030e0100 */
[----:B0----5:R-:W-:Y:S06]  /*14c60*/  ENDCOLLECTIVE ;  /* 0x000000000000791b */ /* 0x021fec0003800000 */
.L_x_598:
[----:B------:R-:W-:Y:S05]  /*14c70*/  BSYNC B0 ;  /* 0x0000000000007941 */ /* 0x000fea0003800000 */
.L_x_597:
[----:B------:R-:W-:Y:S02]  /*14c80*/  IMAD.MOV.U32 R5, RZ, RZ, R14 ;  /* 0x000000ffff057224 */ /* 0x000fe400078e000e */
[----:B------:R-:W-:Y:S02]  /*14c90*/  IMAD.MOV.U32 R13, RZ, RZ, R2 ;  /* 0x000000ffff0d7224 */ /* 0x000fe400078e0002 */
[----:B------:R-:W0:Y:S01]  /*14ca0*/  POPC R4, R5 ;  /* 0x0000000500047309 */ /* 0x000e220000000000 */
[----:B------:R-:W-:Y:S02]  /*14cb0*/  IMAD.MOV.U32 R11, RZ, RZ, 0x1f ;  /* 0x0000001fff0b7424 */ /* 0x000fe400078e00ff */
[----:B------:R-:W-:Y:S02]  /*14cc0*/  IMAD.MOV.U32 R15, RZ, RZ, -0x1 ;  /* 0xffffffffff0f7424 */ /* 0x000fe400078e00ff */
[----:B0-----:R-:W-:-:S07]  /*14cd0*/  IMAD.MOV.U32 R12, RZ, RZ, R4 ;  /* 0x000000ffff0c7224 */ /* 0x001fce00078e0004 */
[----:B------:R-:W-:Y:S05]  /*14ce0*/  WARPSYNC.COLLECTIVE R15, `(.L_x_599) ;  /* 0x000000000f087348 */ /* 0x000fea0003c00000 */
[----:B------:R0:W1:Y:S02]  /*14cf0*/  SHFL.IDX P6, R14, R13, R12, R11 ;  /* 0x0000000c0d0e7389 */ /* 0x00006400000c000b */
[----:B01----:R-:W-:Y:S01]  /*14d00*/  ENDCOLLECTIVE ;  /* 0x000000000000791b */ /* 0x003fe20003800000 */
.L_x_599:
[----:B------:R-:W-:Y:S01]  /*14d10*/  IMAD.MOV.U32 R17, RZ, RZ, R14 ;  /* 0x000000ffff117224 */ /* 0x000fe200078e000e */
[----:B------:R-:W-:Y:S06]  /*14d20*/  BRA `(.L_x_600) ;  /* 0xffffffdc00647947 */ /* 0x000fec000383ffff */
.L_x_531:
[----:B------:R-:W-:Y:S01]  /*14d30*/  BSSY B0, `(.L_x_601) ;  /* 0x0000007000007945 */ /* 0x000fe20003800000 */
[----:B------:R-:W-:Y:S02]  /*14d40*/  IMAD.MOV.U32 R13, RZ, RZ, R3 ;  /* 0x000000ffff0d7224 */ /* 0x000fe400078e0003 */
[----:B------:R-:W-:Y:S02]  /*14d50*/  IMAD.MOV.U32 R11, RZ, RZ, 0x1f ;  /* 0x0000001fff0b7424 */ /* 0x000fe400078e00ff */
[----:B------:R-:W-:-:S07]  /*14d60*/  IMAD.MOV.U32 R15, RZ, RZ, -0x1 ;  /* 0xffffffffff0f7424 */ /* 0x000fce00078e00ff */
[----:B0-2--5:R-:W-:Y:S05]  /*14d70*/  WARPSYNC.COLLECTIVE R15, `(.L_x_602) ;  /* 0x000000000f087348 */ /* 0x025fea0003c00000 */
[----:B------:R1:W3:Y:S02]  /*14d80*/  SHFL.IDX P6, R14, R13, R12, R11 ;  /* 0x0000000c0d0e7389 */ /* 0x0002e400000c000b */
[----:B0123-5:R-:W-:Y:S01]  /*14d90*/  ENDCOLLECTIVE ;  /* 0x000000000000791b */ /* 0x02ffe20003800000 */
.L_x_602:
[----:B------:R-:W-:Y:S05]  /*14da0*/  BSYNC B0 ;  /* 0x0000000000007941 */ /* 0x000fea0003800000 */
.L_x_601:
[----:B------:R-:W-:Y:S01]  /*14db0*/  IMAD.MOV.U32 R2, RZ, RZ, R14 ;  /* 0x000000ffff027224 */ /* 0x000fe200078e000e */
[----:B------:R-:W-:Y:S06]  /*14dc0*/  BRA `(.L_x_530) ;  /* 0xffffffdc00587947 */ /* 0x000fec000383ffff */
.L_x_535:
[----:B0-----:R0:W2:Y:S02]  /*14dd0*/  SYNCS.PHASECHK.TRANS64.TRYWAIT P0, [R0+URZ+0x36820], R3 ;  /* 0x03682003000075a7 */ /* 0x0010a4000800017f */
[----:B--2---:R-:W-:Y:S05]  /*14de0*/  @!P0 NANOSLEEP.SYNCS 0x989680 ;  /* 0x009896800000895d */ /* 0x004fea0003900000 */
[----:B------:R-:W2:Y:S02]  /*14df0*/  @!P0 SYNCS.PHASECHK.TRANS64 P0, [R0+URZ+0x36820], R3 ;  /* 0x03682003000085a7 */ /* 0x000ea4000800007f */
[----:B--2---:R-:W-:Y:S05]  /*14e00*/  @!P0 BRA `(.L_x_535) ;  /* 0xfffffffc00f08947 */ /* 0x004fea000383ffff */
[----:B------:R-:W-:Y:S05]  /*14e10*/  BRA `(.L_x_603) ;  /* 0xffffffe0004c7947 */ /* 0x000fea000383ffff */
.L_x_536:
[----:B------:R-:W2:Y:S01]  /*14e20*/  S2R R2, SR_TID.X ;  /* 0x0000000000027919 */ /* 0x000ea20000002100 */
[----:B------:R-:W-:Y:S01]  /*14e30*/  BSSY B0, `(.L_x_604) ;  /* 0x000000a000007945 */ /* 0x000fe20003800000 */
[----:B------:R-:W-:Y:S02]  /*14e40*/  IMAD.MOV.U32 R12, RZ, RZ, RZ ;  /* 0x000000ffff0c7224 */ /* 0x000fe400078e00ff */
[----:B------:R-:W-:Y:S02]  /*14e50*/  IMAD.MOV.U32 R11, RZ, RZ, 0x1f ;  /* 0x0000001fff0b7424 */ /* 0x000fe400078e00ff */
[----:B------:R-:W-:Y:S01]  /*14e60*/  IMAD.MOV.U32 R15, RZ, RZ, -0x1 ;  /* 0xffffffffff0f7424 */ /* 0x000fe200078e00ff */
[----:B--2---:R-:W-:-:S04]  /*14e70*/  SHF.R.U32.HI R2, RZ, 0x5, R2 ;  /* 0x00000005ff027819 */ /* 0x004fc80000011602 */
[----:B------:R-:W-:-:S05]  /*14e80*/  LOP3.LUT R2, R2, 0x3, RZ, 0xc0, !PT ;  /* 0x0000000302027812 */ /* 0x000fca00078ec0ff */
[----:B------:R-:W-:-:S07]  /*14e90*/  IMAD.MOV.U32 R13, RZ, RZ, R2 ;  /* 0x000000ffff0d7224 */ /* 0x000fce00078e0002 */
[----:B01--45:R-:W-:Y:S05]  /*14ea0*/  WARPSYNC.COLLECTIVE R15, `(.L_x_605) ;  /* 0x000000000f087348 */ /* 0x033fea0003c00000 */
[----:B------:R2:W3:Y:S02]  /*14eb0*/  SHFL.IDX P6, R14, R13, R12, R11 ;  /* 0x0000000c0d0e7389 */ /* 0x0004e400000c000b */
[----:B012345:R-:W-:Y:S01]  /*14ec0*/  ENDCOLLECTIVE ;  /* 0x000000000000791b */ /* 0x03ffe20003800000 */
.L_x_605:
[----:B------:R-:W-:Y:S05]  /*14ed0*/  BSYNC B0 ;  /* 0x0000000000007941 */ /* 0x000fea0003800000 */
.L_x_604:
[----:B------:R-:W-:Y:S05]  /*14ee0*/  BRA `(.L_x_606) ;  /* 0xffffffe000347947 */ /* 0x000fea000383ffff */
.L_x_539:
[----:B------:R-:W-:Y:S01]  /*14ef0*/  BSSY B1, `(.L_x_607) ;  /* 0x0000006000017945 */ /* 0x000fe20003800000 */
[----:B------:R-:W-:-:S07]  /*14f00*/  IMAD.MOV.U32 R15, RZ, RZ, -0x1 ;  /* 0xffffffffff0f7424 */ /* 0x000fce00078e00ff */
[----:B012-45:R-:W-:Y:S05]  /*14f10*/  WARPSYNC.COLLECTIVE R15, `(.L_x_608) ;  /* 0x000000000f0c7348 */ /* 0x037fea0003c00000 */
[----:B------:R-:W-:Y:S02]  /*14f20*/  ELECT P6, UR62, PT ;  /* 0x00000000003e782f */ /* 0x000fe400038c0000 */
[----:B------:R-:W-:Y:S01]  /*14f30*/  MOV R14, UR62 ;  /* 0x0000003e000e7c02 */ /* 0x000fe20008000f00 */
[----:B012-45:R-:W-:Y:S10]  /*14f40*/  ENDCOLLECTIVE ;  /* 0x000000000000791b */ /* 0x037ff40003800000 */
.L_x_608:
[----:B------:R-:W-:Y:S05]  /*14f50*/  BSYNC B1 ;  /* 0x0000000000017941 */ /* 0x000fea0003800000 */
.L_x_607:
[----:B------:R-:W-:Y:S05]  /*14f60*/  BRA `(.L_x_609) ;  /* 0xffffffe0002c7947 */ /* 0x000fea000383ffff */
.L_x_541:
[----:B0-----:R0:W1:Y:S02]  /*14f70*/  SYNCS.PHASECHK.TRANS64.TRYWAIT P0, [R6+URZ], R5 ;  /* 0x00000005060075a7 */ /* 0x001064000800017f */
[----:B-1----:R-:W-:Y:S05]  /*14f80*/  @!P0 NANOSLEEP.SYNCS 0x989680 ;  /* 0x009896800000895d */ /* 0x002fea0003900000 */
[----:B------:R-:W1:Y:S02]  /*14f90*/  @!P0 SYNCS.PHASECHK.TRANS64 P0, [R6+URZ], R5 ;  /* 0x00000005060085a7 */ /* 0x000e64000800007f */
[----:B-1----:R-:W-:Y:S05]  /*14fa0*/  @!P0 BRA `(.L_x_541) ;  /* 0xfffffffc00f08947 */ /* 0x002fea000383ffff */
[----:B------:R-:W-:Y:S05]  /*14fb0*/  BRA `(.L_x_610) ;  /* 0xffffffe000687947 */ /* 0x000fea000383ffff */
.L_x_542:
[----:B-1----:R1:W2:Y:S02]  /*14fc0*/  SYNCS.PHASECHK.TRANS64.TRYWAIT P0, [R7+URZ], R2 ;  /* 0x00000002070075a7 */ /* 0x0022a4000800017f */
[----:B--2---:R-:W-:Y:S05]  /*14fd0*/  @!P0 NANOSLEEP.SYNCS 0x989680 ;  /* 0x009896800000895d */ /* 0x004fea0003900000 */
[----:B------:R-:W2:Y:S02]  /*14fe0*/  @!P0 SYNCS.PHASECHK.TRANS64 P0, [R7+URZ], R2 ;  /* 0x00000002070085a7 */ /* 0x000ea4000800007f */
[----:B--2---:R-:W-:Y:S05]  /*14ff0*/  @!P0 BRA `(.L_x_542) ;  /* 0xfffffffc00f08947 */ /* 0x004fea000383ffff */
[----:B------:R-:W-:Y:S05]  /*15000*/  BRA `(.L_x_611) ;  /* 0xffffffe0005c7947 */ /* 0x000fea000383ffff */
.L_x_544:
[----:B--2---:R2:W3:Y:S02]  /*15010*/  SYNCS.PHASECHK.TRANS64.TRYWAIT P0, [R4+URZ], R5 ;  /* 0x00000005040075a7 */ /* 0x0044e4000800017f */
[----:B---3--:R-:W-:Y:S05]  /*15020*/  @!P0 NANOSLEEP.SYNCS 0x989680 ;  /* 0x009896800000895d */ /* 0x008fea0003900000 */
[----:B------:R-:W3:Y:S02]  /*15030*/  @!P0 SYNCS.PHASECHK.TRANS64 P0, [R4+URZ], R5 ;  /* 0x00000005040085a7 */ /* 0x000ee4000800007f */
[----:B---3--:R-:W-:Y:S05]  /*15040*/  @!P0 BRA `(.L_x_544) ;  /* 0xfffffffc00f08947 */ /* 0x008fea000383ffff */
[----:B------:R-:W-:Y:S05]  /*15050*/  BRA `(.L_x_612) ;  /* 0xffffffe000647947 */ /* 0x000fea000383ffff */
.L_x_613:
        /* <DEDUP_REMOVED lines=10> */
.L_x_3241:


//--------------------- .text._ZN7cutlass13device_kernelIN5flash11enable_sm90INS1_16FlashAttnFwdSm90INS1_25CollectiveMainloopFwdSm90ILi2EN4cute5tupleIJNS5_1CILi1EEES8_S8_EEENS6_IJNS7_ILi128EEENS7_ILi112EEENS7_ILi192EEEEEELi192ENS_10bfloat16_tEfNS_4arch4Sm90ELb0ELb0ELb0ELb1ELb0ELb1ELb0ELb1ELb1ELb1ELb0ELb0EEENS1_21CollectiveEpilogueFwdINS6_IJSA_SC_SB_EEES9_SE_SG_Li256ELb1ELb1ELb0ELb0EEENS1_36VarlenDynamicPersistentTileSchedulerILi128ELi112ELi256ELi128ELb0ELb1ELb1ELb0ELb1ELb1EEEEEEEEEvNT_6ParamsE --------------------------
	.section	.text._ZN7cutlass13device_kernelIN5flash11enable_sm90INS1_16FlashAttnFwdSm90INS1_25CollectiveMainloopFwdSm90ILi2EN4cute5tupleIJNS5_1CILi1EEES8_S8_EEENS6_IJNS7_ILi128EEENS7_ILi112EEENS7_ILi192EEEEEELi192ENS_10bfloat16_tEfNS_4arch4Sm90ELb0ELb0ELb0ELb1ELb0ELb1ELb0ELb1ELb1ELb1ELb0ELb0EEENS1_21CollectiveEpilogueFwdINS6_IJSA_SC_SB_EEES9_SE_SG_Li256ELb1ELb1ELb0ELb0EEENS1_36VarlenDynamicPersistentTileSchedulerILi128ELi112ELi256ELi128ELb0ELb1ELb1ELb0ELb1ELb1EEEEEEEEEvNT_6ParamsE,"ax",@progbits
	.align	128
.text._ZN7cutlass13device_kernelIN5flash11enable_sm90INS1_16FlashAttnFwdSm90INS1_25CollectiveMainloopFwdSm90ILi2EN4cute5tupleIJNS5_1CILi1EEES8_S8_EEENS6_IJNS7_ILi128EEENS7_ILi112EEENS7_ILi192EEEEEELi192ENS_10bfloat16_tEfNS_4arch4Sm90ELb0ELb0ELb0ELb1ELb0ELb1ELb0ELb1ELb1ELb1ELb0ELb0EEENS1_21CollectiveEpilogueFwdINS6_IJSA_SC_SB_EEES9_SE_SG_Li256ELb1ELb1ELb0ELb0EEENS1_36VarlenDynamicPersistentTileSchedulerILi128ELi112ELi256ELi128ELb0ELb1ELb1ELb0ELb1ELb1EEEEEEEEEvNT_6ParamsE:
        .type           _ZN7cutlass13device_kernelIN5flash11enable_sm90INS1_16FlashAttnFwdSm90INS1_25CollectiveMainloopFwdSm90ILi2EN4cute5tupleIJNS5_1CILi1EEES8_S8_EEENS6_IJNS7_ILi128EEENS7_ILi112EEENS7_ILi192EEEEEELi192ENS_10bfloat16_tEfNS_4arch4Sm90ELb0ELb0ELb0ELb1ELb0ELb1ELb0ELb1ELb1ELb1ELb0ELb0EEENS1_21CollectiveEpilogueFwdINS6_IJSA_SC_SB_EEES9_SE_SG_Li256ELb1ELb1ELb0ELb0EEENS1_36VarlenDynamicPersistentTileSchedulerILi128ELi112ELi256ELi128ELb0ELb1ELb1ELb0ELb1ELb1EEEEEEEEEvNT_6ParamsE,@function
        .size           _ZN7cutlass13device_kernelIN5flash11enable_sm90INS1_16FlashAttnFwdSm90INS1_25CollectiveMainloopFwdSm90ILi2EN4cute5tupleIJNS5_1CILi1EEES8_S8_EEENS6_IJNS7_ILi128EEENS7_ILi112EEENS7_ILi192EEEEEELi192ENS_10bfloat16_tEfNS_4arch4Sm90ELb0ELb0ELb0ELb1ELb0ELb1ELb0ELb1ELb1ELb1ELb0ELb0EEENS1_21CollectiveEpilogueFwdINS6_IJSA_SC_SB_EEES9_SE_SG_Li256ELb1ELb1ELb0ELb0EEENS1_36VarlenDynamicPersistentTileSchedulerILi128ELi112ELi256ELi128ELb0ELb1ELb1ELb0ELb1ELb1EEEEEEEEEvNT_6ParamsE,(.L_x_3242 - _ZN7cutlass13device_kernelIN5flash11enable_sm90INS1_16FlashAttnFwdSm90INS1_25CollectiveMainloopFwdSm90ILi2EN4cute5tupleIJNS5_1CILi1EEES8_S8_EEENS6_IJNS7_ILi128EEENS7_ILi112EEENS7_ILi192EEEEEELi192ENS_10bfloat16_tEfNS_4arch4Sm90ELb0ELb0ELb0ELb1ELb0ELb1ELb0ELb1ELb1ELb1ELb0ELb0EEENS1_21CollectiveEpilogueFwdINS6_IJSA_SC_SB_EEES9_SE_SG_Li256ELb1ELb1ELb0ELb0EEENS1_36VarlenDynamicPersistentTileSchedulerILi128ELi112ELi256ELi128ELb0ELb1ELb1ELb0ELb1ELb1EEEEEEEEEvNT_6ParamsE)
        .other          _ZN7cutlass13device_kernelIN5flash11enable_sm90INS1_16FlashAttnFwdSm90INS1_25CollectiveMainloopFwdSm90ILi2EN4cute5tupleIJNS5_1CILi1EEES8_S8_EEENS6_IJNS7_ILi128EEENS7_ILi112EEENS7_ILi192EEEEEELi192ENS_10bfloat16_tEfNS_4arch4Sm90ELb0ELb0ELb0ELb1ELb0ELb1ELb0ELb1ELb1ELb1ELb0ELb0EEENS1_21CollectiveEpilogueFwdINS6_IJSA_SC_SB_EEES9_SE_SG_Li256ELb1ELb1ELb0ELb0EEENS1_36VarlenDynamicPersistentTileSchedulerILi128ELi112ELi256ELi128ELb0ELb1ELb1ELb0ELb1ELb1EEEEEEEEEvNT_6ParamsE,@"STO_CUDA_ENTRY STV_DEFAULT"
_ZN7cutlass13device_kernelIN5flash11enable_sm90INS1_16FlashAttnFwdSm90INS1_25CollectiveMainloopFwdSm90ILi2EN4cute5tupleIJNS5_1CILi1EEES8_S8_EEENS6_IJNS7_ILi128EEENS7_ILi112EEENS7_ILi192EEEEEELi192ENS_10bfloat16_tEfNS_4arch4Sm90ELb0ELb0ELb0ELb1ELb0ELb1ELb0ELb1ELb1ELb1ELb0ELb0EEENS1_21CollectiveEpilogueFwdINS6_IJSA_SC_SB_EEES9_SE_SG_Li256ELb1ELb1ELb0ELb0EEENS1_36VarlenDynamicPersistentTileSchedulerILi128ELi112ELi256ELi128ELb0ELb1ELb1ELb0ELb1ELb1EEEEEEEEEvNT_6ParamsE:
[----:B------:R-:W0:Y:S02]  /*0000*/  LDC R1, c[0x0][0x28] ;  /* 0x00000a00ff017b82 */ /* 0x000e240000000800 */
[----:B0-----:R-:W-:Y:S01]  /*0010*/  VIADD R1, R1, 0xffffff60 ;  /* 0xffffff6001017836 */ /* 0x001fe20000000000 */
[----:B------:R-:W0:Y:S01]  /*0020*/  S2R R0, SR_TID.X ;  /* 0x0000000000007919 */ /* 0x000e220000002100 */
[----:B------:R-:W-:Y:S01]  /*0030*/  ELECT P0, URZ, PT ;  /* 0x00000000003f782f */ /* 0x000fe20003800000 */
[----:B------:R-:W-:Y:S01]  /*0040*/  BSSY B0, `(.L_x_614) ;  /* 0x0000014000007945 */ /* 0x000fe20003800000 */
[----:B0-----:R-:W-:-:S05]  /*0050*/  SHF.R.U32.HI R2, RZ, 0x5, R0 ;  /* 0x00000005ff027819 */ /* 0x001fca0000011600 */
[----:B------:R-:W0:Y:S02]  /*0060*/  SHFL.IDX PT, R3, R2, RZ, 0x1f ;  /* 0x00001fff02037589 */ /* 0x000e2400000e0000 */
[----:B0-----:R-:W-:Y:S02]  /*0070*/  ISETP.EQ.AND P0, PT, R3, RZ, P0 ;  /* 0x000000ff0300720c */ /* 0x001fe40000702270 */
[----:B------:R-:W-:-:S11]  /*0080*/  SHF.R.U32.HI R3, RZ, 0x7, R0 ;  /* 0x00000007ff037819 */ /* 0x000fd60000011600 */
[----:B------:R-:W-:Y:S05]  /*0090*/  @!P0 BRA `(.L_x_615) ;  /* 0x0000000000388947 */ /* 0x000fea0003800000 */
[----:B------:R-:W-:Y:S02]  /*00a0*/  ULDC.64 UR4, c[0x0][0x198] ;  /* 0x0000660000047ab9 */ /* 0x000fe40000000a00 */
[----:B------:R-:W-:Y:S02]  /*00b0*/  UIADD3 UR6, UP0, UR4, 0x370, URZ ;  /* 0x0000037004067890 */ /* 0x000fe4000ff1e03f */
[----:B------:R-:W-:Y:S02]  /*00c0*/  UIADD3 UR8, UP1, UR4, 0x470, URZ ;  /* 0x0000047004087890 */ /* 0x000fe4000ff3e03f */
[----:B------:R-:W-:Y:S02]  /*00d0*/  UIADD3 UR10, UP2, UR4, 0x570, URZ ;  /* 0x00000570040a7890 */ /* 0x000fe4000ff5e03f */
[----:B------:R-:W-:Y:S02]  /*00e0*/  UIADD3 UR4, UP3, UR4, 0x670, URZ ;  /* 0x0000067004047890 */ /* 0x000fe4000ff7e03f */
[----:B------:R-:W-:-:S02]  /*00f0*/  UIADD3.X UR7, URZ, UR5, URZ, UP0, !UPT ;  /* 0x000000053f077290 */ /* 0x000fc400087fe43f */
[----:B------:R-:W-:Y:S02]  /*0100*/  UIADD3.X UR9, URZ, UR5, URZ, UP1, !UPT ;  /* 0x000000053f097290 */ /* 0x000fe40008ffe43f */
[----:B------:R-:W-:Y:S02]  /*0110*/  UIADD3.X UR11, URZ, UR5, URZ, UP2, !UPT ;  /* 0x000000053f0b7290 */ /* 0x000fe400097fe43f */
[----:B------:R-:W-:-:S03]  /*0120*/  UIADD3.X UR5, URZ, UR5, URZ, UP3, !UPT ;  /* 0x000000053f057290 */ /* 0x000fc60009ffe43f */
[----:B------:R0:W-:Y:S02]  /*0130*/  UTMACCTL.PF [UR6] ;  /* 0x00000000060079b9 */ /* 0x0001e40008040000 */
[----:B------:R0:W-:Y:S02]  /*0140*/  UTMACCTL.PF [UR8] ;  /* 0x00000000080079b9 */ /* 0x0001e40008040000 */
[----:B------:R0:W-:Y:S02]  /*0150*/  UTMACCTL.PF [UR10] ;  /* 0x000000000a0079b9 */ /* 0x0001e40008040000 */
[----:B------:R0:W-:Y:S02]  /*0160*/  UTMACCTL.PF [UR4] ;  /* 0x00000000040079b9 */ /* 0x0001e40008040000 */
[----:B0-----:R-:W-:Y:S01]  /*0170*/  NOP ;  /* 0x0000000000007918 */ /* 0x001fe20000000000 */
.L_x_615:
[----:B------:R-:W-:Y:S05]  /*0180*/  BSYNC B0 ;  /* 0x0000000000007941 */ /* 0x000fea0003800000 */
.L_x_614:
[----:B------:R-:W-:Y:S01]  /*0190*/  VOTEU.ANY UP0, P0 ;  /* 0x00000000003f7886 */ /* 0x000fe20000000100 */
[----:B------:R-:W0:Y:S01]  /*01a0*/  SHFL.IDX PT, R3, R3, RZ, 0x1f ;  /* 0x00001fff03037589 */ /* 0x000e2200000e0000 */
[----:B------:R-:W-:Y:S01]  /*01b0*/  UMOV UR4, 0x80 ;  /* 0x0000008000047882 */ /* 0x000fe20000000000 */
[----:B------:R-:W-:Y:S01]  /*01c0*/  UMOV UR7, 0x100 ;  /* 0x0000010000077882 */ /* 0x000fe20000000000 */
[----:B------:R-:W-:Y:S01]  /*01d0*/  VOTEU.ANY UP1, P0 ;  /* 0x00000000003f7886 */ /* 0x000fe20000020100 */
[----:B------:R-:W1:Y:S01]  /*01e0*/  @UP0 S2UR UR8, SR_CgaCtaId ;  /* 0x00000000000809c3 */ /* 0x000e620000008800 */
[----:B------:R-:W2:Y:S01]  /*01f0*/  SHFL.IDX PT, R4, R2, RZ, 0x1f ;  /* 0x00001fff02047589 */ /* 0x000ea200000e0000 */
[----:B------:R-:W-:Y:S01]  /*0200*/  @UP0 UMOV UR6, 0x400 ;  /* 0x0000040000060882 */ /* 0x000fe20000000000 */
[----:B------:R-:W-:-:S04]  /*0210*/  @UP0 UIADD3 UR4, -UR4, 0x100000, URZ ;  /* 0x0010000004040890 */ /* 0x000fc8000fffe13f */
[----:B------:R-:W-:Y:S02]  /*0220*/  @UP0 USHF.L.U32 UR5, UR4, 0xb, URZ ;  /* 0x0000000b04050899 */ /* 0x000fe4000800063f */
[----:B------:R-:W-:Y:S01]  /*0230*/  @UP0 USHF.L.U32 UR4, UR4, 0x1, URZ ;  /* 0x0000000104040899 */ /* 0x000fe2000800063f */
[----:B------:R-:W-:Y:S01]  /*0240*/  VOTEU.ANY UP2, P0 ;  /* 0x00000000003f7886 */ /* 0x000fe20000040100 */
[----:B0-----:R-:W-:Y:S01]  /*0250*/  R2UR UR9, R3 ;  /* 0x00000000030972ca */ /* 0x001fe200000e0000 */
[----:B-1----:R-:W-:Y:S01]  /*0260*/  @UP0 ULEA UR8, UR8, UR6, 0x18 ;  /* 0x0000000608080291 */ /* 0x002fe2000f8ec03f */
[----:B--2---:R-:W-:Y:S01]  /*0270*/  ISETP.NE.AND P1, PT, R4, RZ, PT ;  /* 0x000000ff0400720c */ /* 0x004fe20003f25270 */
[----:B------:R-:W-:-:S04]  /*0280*/  @UP0 UIADD3 UR6, -UR7, 0x100000, URZ ;  /* 0x0010000007060890 */ /* 0x000fc8000fffe13f */
[----:B------:R-:W-:Y:S02]  /*0290*/  @UP0 USHF.L.U32 UR7, UR6, 0xb, URZ ;  /* 0x0000000b06070899 */ /* 0x000fe4000800063f */
[----:B------:R-:W-:-:S04]  /*02a0*/  @UP0 USHF.L.U32 UR6, UR6, 0x1, URZ ;  /* 0x0000000106060899 */ /* 0x000fc8000800063f */
[----:B------:R-:W-:Y:S01]  /*02b0*/  UISETP.NE.AND UP0, UPT, UR9, URZ, UPT ;  /* 0x0000003f0900728c */ /* 0x000fe2000bf05270 */
[----:B------:R-:W0:Y:S02]  /*02c0*/  FENCE.VIEW.ASYNC.S ;  /* 0x00000000000073c6 */ /* 0x000e240000000000 */
[----:B0-----:R0:W1:Y:S05]  /*02d0*/  @UP1 SYNCS.EXCH.64 URZ, [UR8+0x36800], UR4 ;  /* 0x03680004083f15b2 */ /* 0x00106a0008000100 */
[----:B------:R0:W2:Y:S01]  /*02e0*/  @UP2 SYNCS.EXCH.64 URZ, [UR8+0x36820], UR6 ;  /* 0x03682006083f25b2 */ /* 0x0000a20008000100 */
[----:B------:R-:W-:Y:S05]  /*02f0*/  @P1 BRA `(.L_x_616) ;  /* 0x0000000000481947 */ /* 0x000fea0003800000 */
        /* <DEDUP_REMOVED lines=17> */
[----:B---3--:R-:W-:Y:S01]  /*0410*/  NOP ;  /* 0x0000000000007918 */ /* 0x008fe20000000000 */
.L_x_616:
[----:B------:R-:W3:Y:S01]  /*0420*/  SHFL.IDX PT, R3, R2, RZ, 0x1f ;  /* 0x00001fff02037589 */ /* 0x000ee200000e0000 */
[----:B------:R-:W-:Y:S01]  /*0430*/  NOP ;  /* 0x0000000000007918 */ /* 0x000fe20000000000 */
[----:B---3--:R-:W-:-:S13]  /*0440*/  ISETP.NE.AND P0, PT, R3, RZ, PT ;  /* 0x000000ff0300720c */ /* 0x008fda0003f05270 */
        /* <DEDUP_REMOVED lines=18> */
[----:B---3--:R-:W-:Y:S01]  /*0570*/  NOP ;  /* 0x0000000000007918 */ /* 0x008fe20000000000 */
.L_x_617:
[----:B------:R-:W3:Y:S01]  /*0580*/  SHFL.IDX PT, R3, R2, RZ, 0x1f ;  /* 0x00001fff02037589 */ /* 0x000ee200000e0000 */
[----:B------:R-:W-:Y:S01]  /*0590*/  NOP ;  /* 0x0000000000007918 */ /* 0x000fe20000000000 */
[----:B---3--:R-:W-:-:S13]  /*05a0*/  ISETP.NE.AND P0, PT, R3, RZ, PT ;  /* 0x000000ff0300720c */ /* 0x008fda0003f05270 */
[----:B------:R-:W-:Y:S05]  /*05b0*/  @P0 BRA `(.L_x_618) ;  /* 0x0000000000380947 */ /* 0x000fea0003800000 */
[----:B0-----:R-:W0:Y:S01]  /*05c0*/  S2UR UR5, SR_CgaCtaId ;  /* 0x00000000000579c3 */ /* 0x001e220000008800 */
[----:B------:R-:W-:Y:S01]  /*05d0*/  UMOV UR4, 0x400 ;  /* 0x0000040000047882 */ /* 0x000fe20000000000 */
[----:B------:R-:W-:Y:S01]  /*05e0*/  UMOV UR7, 0x1 ;  /* 0x0000000100077882 */ /* 0x000fe20000000000 */
[----:B------:R-:W-:Y:S01]  /*05f0*/  ELECT P0, URZ, PT ;  /* 0x00000000003f782f */ /* 0x000fe20003800000 */
[----:B0-----:R-:W-:Y:S02]  /*0600*/  ULEA UR6, UR5, UR4, 0x18 ;  /* 0x0000000405067291 */ /* 0x001fe4000f8ec03f */
[----:B------:R-:W-:-:S04]  /*0610*/  UIADD3 UR4, -UR7, 0x100000, URZ ;  /* 0x0010000007047890 */ /* 0x000fc8000fffe13f */
[----:B------:R-:W-:Y:S02]  /*0620*/  USHF.L.U32 UR5, UR4, 0xb, URZ ;  /* 0x0000000b04057899 */ /* 0x000fe4000800063f */
[----:B------:R-:W-:Y:S01]  /*0630*/  USHF.L.U32 UR4, UR4, 0x1, URZ ;  /* 0x0000000104047899 */ /* 0x000fe2000800063f */
[----:B------:R-:W0:Y:S11]  /*0640*/  FENCE.VIEW.ASYNC.S ;  /* 0x00000000000073c6 */ /* 0x000e360000000000 */
[----:B0-----:R3:W0:Y:S01]  /*0650*/  SYNCS.EXCH.64 URZ, [UR6+0x36870], UR4 ;  /* 0x03687004063f75b2 */ /* 0x0016220008000100 */
[----:B------:R3:W0:Y:S01]  /*0660*/  SYNCS.EXCH.64 URZ, [UR6+0x36880], UR4 ;  /* 0x03688004063f75b2 */ /* 0x0006220008000100 */
[----:B------:R3:W0:Y:S01]  /*0670*/  SYNCS.EXCH.64 URZ, [UR6+0x36878], UR4 ;  /* 0x03687804063f75b2 */ /* 0x0006220008000100 */
[----:B------:R3:W0:Y:S02]  /*0680*/  SYNCS.EXCH.64 URZ, [UR6+0x36888], UR4 ;  /* 0x03688804063f75b2 */ /* 0x0006240008000100 */
[----:B---3--:R-:W-:Y:S01]  /*0690*/  NOP ;  /* 0x0000000000007918 */ /* 0x008fe20000000000 */
.L_x_618:
        /* <DEDUP_REMOVED lines=22> */
.L_x_619:
        /* <DEDUP_REMOVED lines=22> */
.L_x_620:
[----:B0-----:R-:W-:Y:S01]  /*0960*/  UMOV UR4, 0x1 ;  /* 0x0000000100047882 */ /* 0x001fe20000000000 */
[----:B------:R-:W-:Y:S01]  /*0970*/  PLOP3.LUT P0, PT, PT, PT, UP0, 0x80, 0x0 ;  /* 0x000000000000781c */ /* 0x000fe20003f0f008 */
[----:B------:R-:W-:Y:S01]  /*0980*/  USEL UR4, UR4, 0x2, !UP0 ;  /* 0x0000000204047887 */ /* 0x000fe2000c000000 */
[----:B------:R-:W-:Y:S01]  /*0990*/  NOP ;  /* 0x0000000000007918 */ /* 0x000fe20000000000 */
[----:B------:R-:W-:Y:S01]  /*09a0*/  ULDC.64 UR60, c[0x0][0x208] ;  /* 0x00008200003c7ab9 */ /* 0x000fe20000000a00 */
[----:B------:R-:W-:Y:S03]  /*09b0*/  BSSY B9, `(.L_x_621) ;  /* 0x00025a6000097945 */ /* 0x000fe60003800000 */
[----:B------:R-:W-:-:S05]  /*09c0*/  IMAD.U32 R3, RZ, RZ, UR4 ;  /* 0x00000004ff037e24 */ /* 0x000fca000f8e00ff */
[----:B------:R0:W-:Y:S01]  /*09d0*/  STL [R1+0x9c], R3 ;  /* 0x00009c0301007387 */ /* 0x0001e20000100800 */
[----:B-12-4-:R-:W-:Y:S06]  /*09e0*/  BAR.SYNC.DEFER_BLOCKING 0x0 ;  /* 0x0000000000007b1d */ /* 0x016fec0000010000 */
[----:B------:R-:W-:Y:S05]  /*09f0*/  @!P0 BRA `(.L_x_622) ;  /* 0x000001dc005c8947 */ /* 0x000fea0003800000 */
.L_x_623:
        /* <DEDUP_REMOVED lines=8> */
[----:B-1----:R-:W-:-:S06]  /*0a80*/  ULEA UR4, UR5, UR4, 0x18 ;  /* 0x0000000405047291 */ /* 0x002fcc000f8ec03f */
[----:B------:R-:W-:Y:S01]  /*0a90*/  IMAD.U32 R16, RZ, RZ, UR4 ;  /* 0x00000004ff107e24 */ /* 0x000fe2000f8e00ff */
[----:B------:R-:W-:-:S04]  /*0aa0*/  ULDC UR4, c[0x0][0xc3c] ;  /* 0x00030f0000047ab9 */ /* 0x000fc80000000800 */
[----:B------:R-:W1:Y:S01]  /*0ab0*/  LDS.128 R132, [R16+0x368d0] ;  /* 0x0368d00010847984 */ /* 0x000e620000000c00 */
[----:B------:R-:W-:Y:S06]  /*0ac0*/  BAR.ARV 0x4, 0x180 ;  /* 0x0106000000007b1d */ /* 0x000fec0000002000 */
[----:B-1----:R-:W-:-:S13]  /*0ad0*/  ISETP.GE.AND P0, PT, R135, UR4, PT ;  /* 0x0000000487007c0c */ /* 0x002fda000bf06270 */
[----:B------:R-:W-:Y:S05]  /*0ae0*/  @P0 BRA `(.L_x_624) ;  /* 0x0000025800480947 */ /* 0x000fea0003800000 */
[----:B------:R-:W2:Y:S01]  /*0af0*/  LDL R2, [R1+0x9c] ;  /* 0x00009c0001027983 */ /* 0x000ea20000100800 */
[----:B------:R-:W-:Y:S01]  /*0b00*/  VIADD R18, R0, 0xffffff80 ;  /* 0xffffff8000127836 */ /* 0x000fe20000000000 */
[----:B------:R-:W-:Y:S01]  /*0b10*/  R2UR UR4, R16 ;  /* 0x00000000100472ca */ /* 0x000fe200000e0000 */
[----:B------:R-:W-:Y:S02]  /*0b20*/  IMAD.MOV.U32 R14, RZ, RZ, -0x2 ;  /* 0xfffffffeff0e7424 */ /* 0x000fe400078e00ff */
[----:B------:R-:W-:Y:S01]  /*0b30*/  IMAD.MOV.U32 R228, RZ, RZ, RZ ;  /* 0x000000ffffe47224 */ /* 0x000fe200078e00ff */
[----:B------:R-:W-:Y:S01]  /*0b40*/  SHF.R.S32.HI R0, RZ, 0x1f, R18 ;  /* 0x0000001fff007819 */ /* 0x000fe20000011412 */
[----:B------:R-:W-:Y:S02]  /*0b50*/  IMAD.MOV.U32 R17, RZ, RZ, RZ ;  /* 0x000000ffff117224 */ /* 0x000fe400078e00ff */
[----:B------:R-:W-:Y:S01]  /*0b60*/  IMAD.MOV.U32 R205, RZ, RZ, RZ ;  /* 0x000000ffffcd7224 */ /* 0x000fe200078e00ff */
[CC--:B0-----:R-:W-:Y:S01]  /*0b70*/  LEA.HI R3, R0.reuse, R18.reuse, RZ, 0x4 ;  /* 0x0000001200037211 */ /* 0x0c1fe200078f20ff */
[----:B------:R-:W-:Y:S01]  /*0b80*/  IMAD.MOV.U32 R217, RZ, RZ, RZ ;  /* 0x000000ffffd97224 */ /* 0x000fe200078e00ff */
[----:B------:R-:W-:Y:S01]  /*0b90*/  LEA.HI R8, R0, R18, RZ, 0x2 ;  /* 0x0000001200087211 */ /* 0x000fe200078f10ff */
[----:B------:R-:W-:Y:S01]  /*0ba0*/  IMAD.MOV.U32 R215, RZ, RZ, RZ ;  /* 0x000000ffffd77224 */ /* 0x000fe200078e00ff */
[----:B------:R-:W-:Y:S01]  /*0bb0*/  SHF.R.S32.HI R4, RZ, 0x4, R3 ;  /* 0x00000004ff047819 */ /* 0x000fe20000011403 */
[----:B------:R-:W-:Y:S01]  /*0bc0*/  UIADD3 UR4, UR4, 0x15400, URZ ;  /* 0x0001540004047890 */ /* 0x000fe2000fffe03f */
[----:B------:R-:W-:-:S02]  /*0bd0*/  LOP3.LUT R233, R8, 0xfffffffc, RZ, 0xc0, !PT ;  /* 0xfffffffc08e97812 */ /* 0x000fc400078ec0ff */
[C---:B------:R-:W-:Y:S02]  /*0be0*/  LEA.HI R5, R3.reuse, R4, RZ, 0x1 ;  /* 0x0000000403057211 */ /* 0x040fe400078f08ff */
[----:B------:R-:W-:Y:S01]  /*0bf0*/  LOP3.LUT R3, R3, 0x3fffff0, RZ, 0xc0, !PT ;  /* 0x03fffff003037812 */ /* 0x000fe200078ec0ff */
[C---:B------:R-:W-:Y:S01]  /*0c00*/  IMAD.IADD R233, R18.reuse, 0x1, -R233 ;  /* 0x0000000112e97824 */ /* 0x040fe200078e0ae9 */
[----:B------:R-:W-:Y:S02]  /*0c10*/  LOP3.LUT R5, R5, 0x1ffffffe, RZ, 0xc0, !PT ;  /* 0x1ffffffe05057812 */ /* 0x000fe400078ec0ff */
[----:B------:R-:W-:Y:S01]  /*0c20*/  SHF.R.S32.HI R204, RZ, 0x2, R8 ;  /* 0x00000002ffcc7819 */ /* 0x000fe20000011408 */
[----:B------:R-:W-:Y:S02]  /*0c30*/  IMAD.IADD R3, R18, 0x1, -R3 ;  /* 0x0000000112037824 */ /* 0x000fe400078e0a03 */
[----:B------:R-:W-:Y:S01]  /*0c40*/  IMAD.IADD R5, R4, 0x1, -R5 ;  /* 0x0000000104057824 */ /* 0x000fe200078e0a05 */
[----:B------:R-:W-:Y:S01]  /*0c50*/  LEA.HI R4, R0, R18, RZ, 0x5 ;  /* 0x0000001200047211 */ /* 0x000fe200078f28ff */
[----:B------:R-:W-:-:S02]  /*0c60*/  IMAD.SHL.U32 R22, R233, 0x4, RZ ;  /* 0x00000004e9167824 */ /* 0x000fc400078e00ff */
[----:B------:R-:W-:Y:S01]  /*0c70*/  VIADD R229, R204, 0x40 ;  /* 0x00000040cce57836 */ /* 0x000fe20000000000 */
[----:B------:R-:W-:Y:S01]  /*0c80*/  SHF.R.S32.HI R4, RZ, 0x5, R4 ;  /* 0x00000005ff047819 */ /* 0x000fe20000011404 */
[C---:B------:R-:W-:Y:S02]  /*0c90*/  VIADD R209, R22.reuse, 0x40 ;  /* 0x0000004016d17836 */ /* 0x040fe40000000000 */
[----:B------:R-:W-:Y:S02]  /*0ca0*/  VIADD R207, R22, 0x20 ;  /* 0x0000002016cf7836 */ /* 0x000fe40000000000 */
[----:B------:R-:W-:Y:S02]  /*0cb0*/  IMAD R12, R4, 0x10, R3 ;  /* 0x00000010040c7824 */ /* 0x000fe400078e0203 */
[----:B------:R-:W-:Y:S02]  /*0cc0*/  IMAD.IADD R10, R22, 0x1, R207 ;  /* 0x00000001160a7824 */ /* 0x000fe400078e02cf */
[----:B------:R-:W-:-:S02]  /*0cd0*/  IMAD R13, R12, 0x8, R5 ;  /* 0x000000080c0d7824 */ /* 0x000fc400078e0205 */
[----:B------:R-:W-:Y:S02]  /*0ce0*/  IMAD.IADD R5, R22, 0x1, R209 ;  /* 0x0000000116057824 */ /* 0x000fe400078e02d1 */
[----:B------:R-:W-:Y:S02]  /*0cf0*/  IMAD.SHL.U32 R206, R229, 0x40, RZ ;  /* 0x00000040e5ce7824 */ /* 0x000fe400078e00ff */
[----:B------:R-:W-:Y:S01]  /*0d00*/  IMAD.SHL.U32 R214, R4, 0x200, RZ ;  /* 0x0000020004d67824 */ /* 0x000fe200078e00ff */
[----:B------:R-:W-:Y:S01]  /*0d10*/  SHF.R.S32.HI R12, RZ, 0x1f, R5 ;  /* 0x0000001fff0c7819 */ /* 0x000fe20000011405 */
[----:B------:R-:W-:Y:S01]  /*0d20*/  VIADD R208, R22, 0x10 ;  /* 0x0000001016d07836 */ /* 0x000fe20000000000 */
[----:B------:R-:W-:Y:S01]  /*0d30*/  LOP3.LUT R206, R206, 0x1c0, RZ, 0xc0, !PT ;  /* 0x000001c0cece7812 */ /* 0x000fe200078ec0ff */
[----:B------:R-:W-:Y:S01]  /*0d40*/  VIADD R210, R22, 0x30 ;  /* 0x0000003016d27836 */ /* 0x000fe20000000000 */
[-C--:B------:R-:W-:Y:S01]  /*0d50*/  LEA.HI R235, R12, R5.reuse, RZ, 0x3 ;  /* 0x000000050ceb7211 */ /* 0x080fe200078f18ff */
[----:B------:R-:W-:Y:S01]  /*0d60*/  IMAD.SHL.U32 R20, R208, 0x2, RZ ;  /* 0x00000002d0147824 */ /* 0x000fe200078e00ff */
[----:B------:R-:W-:Y:S01]  /*0d70*/  LEA.HI R12, R12, R5, RZ, 0x6 ;  /* 0x000000050c0c7211 */ /* 0x000fe200078f30ff */
[----:B------:R-:W-:Y:S01]  /*0d80*/  VIADD R211, R22, 0x50 ;  /* 0x0000005016d37836 */ /* 0x000fe20000000000 */
[----:B------:R-:W-:Y:S01]  /*0d90*/  SHF.R.S32.HI R5, RZ, 0x1f, R8 ;  /* 0x0000001fff057819 */ /* 0x000fe20000011408 */
[----:B------:R-:W-:Y:S01]  /*0da0*/  IMAD.SHL.U32 R13, R13, 0x8, RZ ;  /* 0x000000080d0d7824 */ /* 0x000fe200078e00ff */
[----:B------:R-:W-:Y:S01]  /*0db0*/  SHF.R.S32.HI R8, RZ, 0x1f, R209 ;  /* 0x0000001fff087819 */ /* 0x000fe200000114d1 */
[----:B------:R-:W-:Y:S01]  /*0dc0*/  IMAD.SHL.U32 R12, R12, 0x80, RZ ;  /* 0x000000800c0c7824 */ /* 0x000fe200078e00ff */
[----:B------:R-:W-:-:S02]  /*0dd0*/  LEA.HI R5, R5, R204, RZ, 0x3 ;  /* 0x000000cc05057211 */ /* 0x000fc400078f18ff */
[----:B------:R-:W-:Y:S02]  /*0de0*/  SHF.L.U64.HI R8, R209, 0x1, R8 ;  /* 0x00000001d1087819 */ /* 0x000fe40000010208 */
[----:B------:R-:W-:Y:S02]  /*0df0*/  LOP3.LUT R5, R5, 0xfffffff8, RZ, 0xc0, !PT ;  /* 0xfffffff805057812 */ /* 0x000fe400078ec0ff */
[----:B------:R-:W-:-:S03]  /*0e00*/  SHF.R.S32.HI R237, RZ, 0x1f, R208 ;  /* 0x0000001fffed7819 */ /* 0x000fc600000114d0 */
[----:B------:R-:W-:Y:S01]  /*0e10*/  IMAD.IADD R220, R204, 0x1, -R5 ;  /* 0x00000001ccdc7824 */ /* 0x000fe200078e0a05 */
[----:B------:R-:W-:Y:S02]  /*0e20*/  LOP3.LUT R5, R12, 0xffffe000, RZ, 0xc0, !PT ;  /* 0xffffe0000c057812 */ /* 0x000fe400078ec0ff */
[----:B------:R-:W-:Y:S01]  /*0e30*/  SHF.L.U64.HI R237, R208, 0x1, R237 ;  /* 0x00000001d0ed7819 */ /* 0x000fe200000102ed */
[----:B------:R-:W-:-:S05]  /*0e40*/  IMAD.SHL.U32 R212, R220, 0x40, RZ ;  /* 0x00000040dcd47824 */ /* 0x000fca00078e00ff */
[----:B------:R-:W-:-:S04]  /*0e50*/  LOP3.LUT R212, R212, 0x1c0, RZ, 0xc0, !PT ;  /* 0x000001c0d4d47812 */ /* 0x000fc800078ec0ff */
[----:B------:R-:W-:Y:S02]  /*0e60*/  SHF.R.U32.HI R213, RZ, 0x3, R212 ;  /* 0x00000003ffd57819 */ /* 0x000fe400000116d4 */
[----:B------:R-:W-:-:S04]  /*0e70*/  LOP3.LUT R4, R212, 0x38, R235, 0xf8, !PT ;  /* 0x00000038d4047812 */ /* 0x000fc800078ef8eb */
[----:B------:R-:W-:-:S04]  /*0e80*/  LOP3.LUT R4, R4, R213, RZ, 0x3c, !PT ;  /* 0x000000d504047212 */ /* 0x000fc800078e3cff */
[----:B------:R-:W-:-:S04]  /*0e90*/  IADD3 R4, R4, R5, R214 ;  /* 0x0000000504047210 */ /* 0x000fc80007ffe0d6 */
[----:B------:R-:W-:Y:S02]  /*0ea0*/  LEA R4, R4, UR4, 0x1 ;  /* 0x0000000404047c11 */ /* 0x000fe4000f8e08ff */
[----:B--2---:R-:W-:Y:S02]  /*0eb0*/  R2UR UR5, R2 ;  /* 0x00000000020572ca */ /* 0x004fe400000e0000 */
[CC--:B------:R-:W-:Y:S02]  /*0ec0*/  LEA.HI R2, R0.reuse, R18.reuse, RZ, 0x7 ;  /* 0x0000001200027211 */ /* 0x0c0fe400078f38ff */
[----:B------:R-:W-:Y:S02]  /*0ed0*/  LEA.HI R0, R0, R18, RZ, 0x3 ;  /* 0x0000001200007211 */ /* 0x000fe400078f18ff */
[----:B------:R-:W-:Y:S02]  /*0ee0*/  LOP3.LUT R236, R2, 0xffffff80, RZ, 0xc0, !PT ;  /* 0xffffff8002ec7812 */ /* 0x000fe400078ec0ff */
[----:B------:R-:W-:-:S02]  /*0ef0*/  SHF.R.S32.HI R15, RZ, 0x7, R2 ;  /* 0x00000007ff0f7819 */ /* 0x000fc40000011402 */
[----:B------:R-:W-:Y:S01]  /*0f00*/  LOP3.LUT R223, R0, 0xfffffff8, RZ, 0xc0, !PT ;  /* 0xfffffff800df7812 */ /* 0x000fe200078ec0ff */
[----:B------:R-:W-:Y:S01]  /*0f10*/  IMAD.IADD R236, R18, 0x1, -R236 ;  /* 0x0000000112ec7824 */ /* 0x000fe200078e0aec */
[----:B------:R-:W-:Y:S01]  /*0f20*/  LEA.HI R2, R2, R15, RZ, 0x1 ;  /* 0x0000000f02027211 */ /* 0x000fe200078f08ff */
[----:B------:R-:W-:Y:S01]  /*0f30*/  ULOP3.LUT UR5, UR5, 0x1, URZ, 0xfc, !UPT ;  /* 0x0000000105057892 */ /* 0x000fe2000f8efc3f */
[----:B------:R-:W-:Y:S01]  /*0f40*/  SHF.R.S32.HI R231, RZ, 0x3, R0 ;  /* 0x00000003ffe77819 */ /* 0x000fe20000011400 */
[----:B------:R-:W-:Y:S01]  /*0f50*/  IMAD.IADD R223, R18, 0x1, -R223 ;  /* 0x0000000112df7824 */ /* 0x000fe200078e0adf */
[----:B------:R-:W-:Y:S01]  /*0f60*/  SHF.R.S32.HI R7, RZ, 0x1f, R236 ;  /* 0x0000001fff077819 */ /* 0x000fe200000114ec */
[----:B------:R-:W-:Y:S01]  /*0f70*/  IMAD.U32 R0, RZ, RZ, UR4 ;  /* 0x00000004ff007e24 */ /* 0x000fe2000f8e00ff */
[----:B------:R-:W-:Y:S01]  /*0f80*/  LOP3.LUT R2, R2, 0x3fffffe, RZ, 0xc0, !PT ;  /* 0x03fffffe02027812 */ /* 0x000fe200078ec0ff */
[----:B------:R-:W-:Y:S01]  /*0f90*/  IMAD.SHL.U32 R219, R223, 0x8, RZ ;  /* 0x00000008dfdb7824 */ /* 0x000fe200078e00ff */
[-C--:B------:R-:W-:Y:S01]  /*0fa0*/  LEA.HI R6, R7, R236.reuse, RZ, 0x2 ;  /* 0x000000ec07067211 */ /* 0x080fe200078f10ff */
[----:B------:R-:W-:Y:S01]  /*0fb0*/  IMAD.SHL.U32 R18, R233, 0x8, RZ ;  /* 0x00000008e9127824 */ /* 0x000fe200078e00ff */
[----:B------:R-:W-:Y:S01]  /*0fc0*/  LEA.HI R7, R7, R236, RZ, 0x5 ;  /* 0x000000ec07077211 */ /* 0x000fe200078f28ff */
[----:B------:R-:W-:Y:S01]  /*0fd0*/  IMAD.IADD R2, R15, 0x1, -R2 ;  /* 0x000000010f027824 */ /* 0x000fe200078e0a02 */
[----:B------:R-:W-:Y:S01]  /*0fe0*/  LOP3.LUT R9, R6, 0x7ffffffc, RZ, 0xc0, !PT ;  /* 0x7ffffffc06097812 */ /* 0x000fe200078ec0ff */
[C---:B------:R-:W-:Y:S01]  /*0ff0*/  VIADD R221, R219.reuse, 0x40 ;  /* 0x00000040dbdd7836 */ /* 0x040fe20000000000 */
[----:B------:R-:W-:Y:S01]  /*1000*/  SHF.R.S32.HI R7, RZ, 0x5, R7 ;  /* 0x00000005ff077819 */ /* 0x000fe20000011407 */
[----:B------:R-:W-:Y:S01]  /*1010*/  VIADD R222, R219, 0x80 ;  /* 0x00000080dbde7836 */ /* 0x000fe20000000000 */
[----:B------:R-:W-:Y:S01]  /*1020*/  SHF.R.U32.HI R15, RZ, 0x3, R206 ;  /* 0x00000003ff0f7819 */ /* 0x000fe200000116ce */
[----:B------:R-:W-:Y:S01]  /*1030*/  IMAD.IADD R9, R236, 0x1, -R9 ;  /* 0x00000001ec097824 */ /* 0x000fe200078e0a09 */
[----:B------:R-:W-:Y:S01]  /*1040*/  SHF.R.S32.HI R12, RZ, 0x1f, R221 ;  /* 0x0000001fff0c7819 */ /* 0x000fe200000114dd */
[----:B------:R-:W-:Y:S01]  /*1050*/  IMAD.SHL.U32 R12, R207, 0x2, RZ ;  /* 0x00000002cf0c7824 */ /* 0x000fe200078e00ff */
[----:B------:R-:W-:Y:S01]  /*1060*/  SHF.R.S32.HI R21, RZ, 0x1f, R222 ;  /* 0x0000001fff157819 */ /* 0x000fe200000114de */
[----:B------:R-:W-:Y:S01]  /*1070*/  IMAD R3, R9, R14, 0x70 ;  /* 0x0000007009037424 */ /* 0x000fe200078e020e */
[----:B------:R-:W-:Y:S01]  /*1080*/  SHF.R.S32.HI R9, RZ, 0x1f, R10 ;  /* 0x0000001fff097819 */ /* 0x000fe2000001140a */
[----:B------:R-:W-:-:S03]  /*1090*/  IMAD.SHL.U32 R21, R210, 0x2, RZ ;  /* 0x00000002d2157824 */ /* 0x000fc600078e00ff */
[----:B------:R0:W-:Y:S01]  /*10a0*/  STL [R1+0x90], R3 ;  /* 0x0000900301007387 */ /* 0x0001e20000100800 */
[CC--:B------:R-:W-:Y:S02]  /*10b0*/  LEA.HI R11, R9.reuse, R10.reuse, RZ, 0x3 ;  /* 0x0000000a090b7211 */ /* 0x0c0fe400078f18ff */
[----:B------:R-:W-:Y:S02]  /*10c0*/  LEA.HI R9, R9, R10, RZ, 0x6 ;  /* 0x0000000a09097211 */ /* 0x000fe400078f30ff */
[----:B------:R-:W-:Y:S02]  /*10d0*/  SHF.R.S32.HI R10, RZ, 0x1f, R211 ;  /* 0x0000001fff0a7819 */ /* 0x000fe400000114d3 */
[----:B------:R-:W-:Y:S01]  /*10e0*/  SHF.R.S32.HI R234, RZ, 0x3, R11 ;  /* 0x00000003ffea7819 */ /* 0x000fe2000001140b */
[----:B------:R-:W-:Y:S01]  /*10f0*/  IMAD.SHL.U32 R9, R9, 0x80, RZ ;  /* 0x0000008009097824 */ /* 0x000fe200078e00ff */
[--C-:B0-----:R-:W-:Y:S02]  /*1100*/  SHF.R.S32.HI R3, RZ, 0x2, R6.reuse ;  /* 0x00000002ff037819 */ /* 0x101fe40000011406 */
[----:B------:R-:W-:-:S02]  /*1110*/  SHF.R.S32.HI R6, RZ, 0x1f, R6 ;  /* 0x0000001fff067819 */ /* 0x000fc40000011406 */
[----:B------:R-:W-:Y:S02]  /*1120*/  LOP3.LUT R9, R9, 0xffffe000, RZ, 0xc0, !PT ;  /* 0xffffe00009097812 */ /* 0x000fe400078ec0ff */
[----:B------:R-:W-:-:S04]  /*1130*/  LEA.HI R6, R6, R3, RZ, 0x3 ;  /* 0x0000000306067211 */ /* 0x000fc800078f18ff */
[----:B------:R-:W-:-:S05]  /*1140*/  LOP3.LUT R6, R6, 0xfffffff8, RZ, 0xc0, !PT ;  /* 0xfffffff806067812 */ /* 0x000fca00078ec0ff */
[----:B------:R-:W-:Y:S01]  /*1150*/  IMAD.IADD R6, R3, 0x1, -R6 ;  /* 0x0000000103067824 */ /* 0x000fe200078e0a06 */
[----:B------:R-:W-:-:S03]  /*1160*/  LOP3.LUT R3, R206, 0x38, R11, 0xf8, !PT ;  /* 0x00000038ce037812 */ /* 0x000fc600078ef80b */
[----:B------:R-:W-:Y:S01]  /*1170*/  IMAD R7, R7, 0x10, R6 ;  /* 0x0000001007077824 */ /* 0x000fe200078e0206 */
[----:B------:R-:W-:-:S03]  /*1180*/  SHF.R.S32.HI R6, RZ, 0x1f, R229 ;  /* 0x0000001fff067819 */ /* 0x000fc600000114e5 */
[----:B------:R-:W-:Y:S01]  /*1190*/  IMAD R14, R2, 0x40, R7 ;  /* 0x00000040020e7824 */ /* 0x000fe200078e0207 */
[----:B------:R-:W-:Y:S02]  /*11a0*/  LEA.HI R6, R6, R229, RZ, 0x3 ;  /* 0x000000e506067211 */ /* 0x000fe400078f18ff */
[----:B------:R-:W-:Y:S02]  /*11b0*/  LOP3.LUT R2, R212, 0x38, R11, 0xf8, !PT ;  /* 0x00000038d4027812 */ /* 0x000fe400078ef80b */
[----:B------:R-:W-:Y:S01]  /*11c0*/  STL [R1+0x8c], R14 ;  /* 0x00008c0e01007387 */ /* 0x000fe20000100800 */
[----:B------:R-:W-:Y:S01]  /*11d0*/  IMAD.SHL.U32 R6, R6, 0x40, RZ ;  /* 0x0000004006067824 */ /* 0x000fe200078e00ff */
[----:B------:R-:W-:Y:S02]  /*11e0*/  LOP3.LUT R2, R2, R213, RZ, 0x3c, !PT ;  /* 0x000000d502027212 */ /* 0x000fe400078e3cff */
[----:B------:R-:W-:Y:S02]  /*11f0*/  LOP3.LUT R7, R206, 0x38, R235, 0xf8, !PT ;  /* 0x00000038ce077812 */ /* 0x000fe400078ef8eb */
[----:B------:R-:W-:-:S02]  /*1200*/  LOP3.LUT R216, R6, 0xfffffe00, RZ, 0xc0, !PT ;  /* 0xfffffe0006d87812 */ /* 0x000fc400078ec0ff */
[----:B------:R-:W-:Y:S02]  /*1210*/  LOP3.LUT R6, R3, R15, RZ, 0x3c, !PT ;  /* 0x0000000f03067212 */ /* 0x000fe400078e3cff */
[-C--:B------:R-:W-:Y:S01]  /*1220*/  IADD3 R3, R2, R9.reuse, R214 ;  /* 0x0000000902037210 */ /* 0x080fe20007ffe0d6 */
[----:B------:R-:W-:Y:S01]  /*1230*/  IMAD.U32 R2, RZ, RZ, UR5 ;  /* 0x00000005ff027e24 */ /* 0x000fe2000f8e00ff */
[----:B------:R-:W-:Y:S02]  /*1240*/  IADD3 R6, R6, R9, R216 ;  /* 0x0000000906067210 */ /* 0x000fe40007ffe0d8 */
[----:B------:R-:W-:Y:S02]  /*1250*/  SHF.R.S32.HI R9, RZ, 0x1f, R210 ;  /* 0x0000001fff097819 */ /* 0x000fe400000114d2 */
[----:B------:R0:W-:Y:S01]  /*1260*/  STL [R1+0x1c], R2 ;  /* 0x00001c0201007387 */ /* 0x0001e20000100800 */
[----:B------:R-:W-:Y:S02]  /*1270*/  LOP3.LUT R7, R7, R15, RZ, 0x3c, !PT ;  /* 0x0000000f07077212 */ /* 0x000fe400078e3cff */
[----:B------:R-:W-:Y:S01]  /*1280*/  LEA R3, R3, UR4, 0x1 ;  /* 0x0000000403037c11 */ /* 0x000fe2000f8e08ff */
[----:B------:R1:W-:Y:S01]  /*1290*/  STL [R1+0x88], R0 ;  /* 0x0000880001007387 */ /* 0x0003e20000100800 */
[----:B------:R-:W-:-:S02]  /*12a0*/  IADD3 R7, R7, R5, R216 ;  /* 0x0000000507077210 */ /* 0x000fc40007ffe0d8 */
[----:B------:R-:W-:Y:S01]  /*12b0*/  LOP3.LUT R5, R206, 0x38, R18, 0xf8, !PT ;  /* 0x00000038ce057812 */ /* 0x000fe200078ef812 */
[----:B------:R2:W-:Y:S01]  /*12c0*/  STL [R1+0x50], R20 ;  /* 0x0000501401007387 */ /* 0x0005e20000100800 */
[----:B------:R-:W-:Y:S02]  /*12d0*/  SHF.R.S32.HI R235, RZ, 0x3, R235 ;  /* 0x00000003ffeb7819 */ /* 0x000fe400000114eb */
[----:B0-----:R-:W-:Y:S01]  /*12e0*/  LEA.HI R2, R233, R233, RZ, 0x1 ;  /* 0x000000e9e9027211 */ /* 0x001fe200078f08ff */
[----:B------:R0:W-:Y:S01]  /*12f0*/  STL [R1+0x58], R12 ;  /* 0x0000580c01007387 */ /* 0x0001e20000100800 */
[----:B------:R-:W-:Y:S02]  /*1300*/  LOP3.LUT R5, R216, R5, R15, 0xf6, !PT ;  /* 0x00000005d8057212 */ /* 0x000fe400078ef60f */
[----:B-1----:R-:W-:Y:S01]  /*1310*/  SHF.R.S32.HI R0, RZ, 0x1f, R219 ;  /* 0x0000001fff007819 */ /* 0x002fe200000114db */
[----:B------:R-:W-:Y:S01]  /*1320*/  STL [R1+0x60], R21 ;  /* 0x0000601501007387 */ /* 0x000fe20000100800 */
[----:B------:R-:W-:Y:S01]  /*1330*/  SHF.R.S32.HI R0, RZ, 0x1f, R207 ;  /* 0x0000001fff007819 */ /* 0x000fe200000114cf */
[----:B--2---:R-:W-:Y:S01]  /*1340*/  IMAD.SHL.U32 R20, R209, 0x2, RZ ;  /* 0x00000002d1147824 */ /* 0x004fe200078e00ff */
[----:B------:R-:W-:-:S02]  /*1350*/  LOP3.LUT R2, R2, 0x1ffffffe, RZ, 0xc0, !PT ;  /* 0x1ffffffe02027812 */ /* 0x000fc400078ec0ff */
[----:B------:R-:W-:Y:S01]  /*1360*/  LEA R5, R5, UR4, 0x1 ;  /* 0x0000000405057c11 */ /* 0x000fe2000f8e08ff */
[----:B0-----:R-:W-:Y:S01]  /*1370*/  IMAD.SHL.U32 R12, R211, 0x2, RZ ;  /* 0x00000002d30c7824 */ /* 0x001fe200078e00ff */
[----:B------:R-:W-:Y:S01]  /*1380*/  STL [R1+0x68], R20 ;  /* 0x0000681401007387 */ /* 0x000fe20000100800 */
[----:B------:R-:W-:-:S03]  /*1390*/  IMAD.IADD R2, R233, 0x1, -R2 ;  /* 0x00000001e9027824 */ /* 0x000fc600078e0a02 */
[----:B------:R0:W-:Y:S04]  /*13a0*/  STL [R1+0x70], R12 ;  /* 0x0000700c01007387 */ /* 0x0001e80000100800 */
[----:B------:R-:W-:Y:S01]  /*13b0*/  STL [R1+0x98], R13 ;  /* 0x0000980d01007387 */ /* 0x000fe20000100800 */
[----:B0-----:R-:W-:Y:S02]  /*13c0*/  SHF.L.U64.HI R12, R207, 0x1, R0 ;  /* 0x00000001cf0c7819 */ /* 0x001fe40000010200 */
[----:B------:R-:W-:-:S03]  /*13d0*/  SHF.L.U64.HI R0, R210, 0x1, R9 ;  /* 0x00000001d2007819 */ /* 0x000fc60000010209 */
[----:B------:R-:W-:Y:S04]  /*13e0*/  STL [R1+0x54], R12 ;  /* 0x0000540c01007387 */ /* 0x000fe80000100800 */
[----:B------:R0:W-:Y:S04]  /*13f0*/  STL [R1+0x5c], R0 ;  /* 0x00005c0001007387 */ /* 0x0001e80000100800 */
[----:B------:R-:W-:Y:S01]  /*1400*/  STL [R1+0x64], R8 ;  /* 0x0000640801007387 */ /* 0x000fe20000100800 */
[----:B0-----:R-:W-:-:S05]  /*1410*/  SHF.L.U64.HI R0, R211, 0x1, R10 ;  /* 0x00000001d3007819 */ /* 0x001fca000001020a */
[----:B------:R0:W-:Y:S04]  /*1420*/  STL [R1+0x6c], R0 ;  /* 0x00006c0001007387 */ /* 0x0001e80000100800 */
[----:B------:R-:W-:Y:S04]  /*1430*/  STL [R1+0x80], R5 ;  /* 0x0000800501007387 */ /* 0x000fe80000100800 */
[----:B------:R1:W-:Y:S01]  /*1440*/  STL [R1+0x84], R3 ;  /* 0x0000840301007387 */ /* 0x0003e20000100800 */
[----:B0-----:R-:W-:-:S05]  /*1450*/  LEA R0, R6, UR4, 0x1 ;  /* 0x0000000406007c11 */ /* 0x001fca000f8e08ff */
[----:B------:R0:W-:Y:S01]  /*1460*/  STL [R1+0x78], R0 ;  /* 0x0000780001007387 */ /* 0x0001e20000100800 */
[----:B-1----:R-:W-:-:S03]  /*1470*/  LEA R3, R7, UR4, 0x1 ;  /* 0x0000000407037c11 */ /* 0x002fc6000f8e08ff */
[----:B------:R1:W-:Y:S01]  /*1480*/  STL [R1+0x7c], R4 ;  /* 0x00007c0401007387 */ /* 0x0003e20000100800 */
[----:B0-----:R-:W-:-:S05]  /*1490*/  IMAD R0, R2, 0x8, R14 ;  /* 0x0000000802007824 */ /* 0x001fca00078e020e */
[----:B------:R1:W-:Y:S04]  /*14a0*/  STL [R1+0x94], R0 ;  /* 0x0000940001007387 */ /* 0x0003e80000100800 */
[----:B------:R1:W-:Y:S02]  /*14b0*/  STL [R1+0x74], R3 ;  /* 0x0000740301007387 */ /* 0x0003e40000100800 */
.L_x_829:
[----:B01--4-:R-:W0:Y:S01]  /*14c0*/  LDC.64 R2, c[0x0][0xc88] ;  /* 0x00032200ff027b82 */ /* 0x013e220000000a00 */
[----:B------:R-:W-:Y:S01]  /*14d0*/  ULDC.64 UR4, c[0x0][0xa28] ;  /* 0x00028a0000047ab9 */ /* 0x000fe20000000a00 */
[----:B------:R-:W-:Y:S01]  /*14e0*/  ULDC.64 UR8, c[0x0][0xa18] ;  /* 0x0002860000087ab9 */ /* 0x000fe20000000a00 */
[----:B------:R-:W-:Y:S01]  /*14f0*/  ULDC.64 UR6, c[0x0][0xa08] ;  /* 0x0002820000067ab9 */ /* 0x000fe20000000a00 */
[----:B0-----:R-:W-:-:S05]  /*1500*/  IMAD.WIDE R2, R135, 0x4, R2 ;  /* 0x0000000487027825 */ /* 0x001fca00078e0202 */
[----:B--2---:R-:W2:Y:S01]  /*1510*/  LDG.E R227, desc[UR60][R2.64] ;  /* 0x0000003c02e37981 */ /* 0x004ea2000c1e1900 */
[----:B------:R-:W-:Y:S01]  /*1520*/  ISETP.NE.U32.AND P2, PT, RZ, UR4, PT ;  /* 0x00000004ff007c0c */ /* 0x000fe2000bf45070 */
[----:B------:R-:W-:Y:S01]  /*1530*/  IMAD.MOV.U32 R9, RZ, RZ, RZ ;  /* 0x000000ffff097224 */ /* 0x000fe200078e00ff */
[----:B------:R-:W-:Y:S01]  /*1540*/  ISETP.NE.U32.AND P1, PT, RZ, UR8, PT ;  /* 0x00000008ff007c0c */ /* 0x000fe2000bf25070 */
[----:B------:R-:W-:Y:S01]  /*1550*/  IMAD.MOV.U32 R123, RZ, RZ, RZ ;  /* 0x000000ffff7b7224 */ /* 0x000fe200078e00ff */
[----:B------:R-:W-:Y:S02]  /*1560*/  ISETP.NE.AND.EX P2, PT, RZ, UR5, PT, P2 ;  /* 0x00000005ff007c0c */ /* 0x000fe4000bf45320 */
[----:B------:R-:W-:Y:S02]  /*1570*/  ISETP.NE.AND.EX P1, PT, RZ, UR9, PT, P1 ;  /* 0x00000009ff007c0c */ /* 0x000fe4000bf25310 */
[----:B------:R-:W-:-:S04]  /*1580*/  ISETP.NE.U32.AND P0, PT, RZ, UR6, PT ;  /* 0x00000006ff007c0c */ /* 0x000fc8000bf05070 */
[----:B------:R-:W-:Y:S02]  /*1590*/  ISETP.NE.AND.EX P0, PT, RZ, UR7, PT, P0 ;  /* 0x00000007ff007c0c */ /* 0x000fe4000bf05300 */
[----:B--2---:R-:W-:Y:S01]  /*15a0*/  SHF.R.S32.HI R232, RZ, 0x1f, R227 ;  /* 0x0000001fffe87819 */ /* 0x004fe200000114e3 */
[C---:B------:R-:W-:Y:S02]  /*15b0*/  IMAD.SHL.U32 R225, R227.reuse, 0x4, RZ ;  /* 0x00000004e3e17824 */ /* 0x040fe400078e00ff */
[C---:B------:R-:W-:Y:S02]  /*15c0*/  @P2 LEA R2, P3, R227.reuse, UR4, 0x2 ;  /* 0x00000004e3022c11 */ /* 0x040fe4000f8610ff */
[C-C-:B------:R-:W-:Y:S02]  /*15d0*/  SHF.L.U64.HI R226, R227.reuse, 0x2, R232.reuse ;  /* 0x00000002e3e27819 */ /* 0x140fe400000102e8 */
[----:B------:R-:W-:Y:S01]  /*15e0*/  @P2 LEA.HI.X R3, R227, UR5, R232, 0x2, P3 ;  /* 0x00000005e3032c11 */ /* 0x000fe200098f14e8 */
[----:B------:R-:W-:Y:S01]  /*15f0*/  ULDC UR4, c[0x0][0x288] ;  /* 0x0000a20000047ab9 */ /* 0x000fe20000000800 */
[----:B---3--:R-:W-:-:S03]  /*1600*/  IADD3 R6, P4, R225, UR6, RZ ;  /* 0x00000006e1067c10 */ /* 0x008fc6000ff9e0ff */
[----:B------:R0:W5:Y:S01]  /*1610*/  @P2 LDG.E R9, desc[UR60][R2.64] ;  /* 0x0000003c02092981 */ /* 0x000162000c1e1900 */
[----:B------:R-:W-:Y:S01]  /*1620*/  @P1 IADD3 R4, P2, R225, UR8, RZ ;  /* 0x00000008e1041c10 */ /* 0x000fe2000ff5e0ff */
[----:B------:R-:W-:Y:S01]  /*1630*/  IMAD.U32 R152, RZ, RZ, UR4 ;  /* 0x00000004ff987e24 */ /* 0x000fe2000f8e00ff */
[C---:B------:R-:W-:Y:S01]  /*1640*/  IADD3.X R7, R226.reuse, UR7, RZ, P4, !PT ;  /* 0x00000007e2077c10 */ /* 0x040fe2000a7fe4ff */
[----:B------:R-:W-:Y:S01]  /*1650*/  ULDC.64 UR4, c[0x0][0x418] ;  /* 0x0001060000047ab9 */ /* 0x000fe20000000a00 */
[----:B------:R-:W-:-:S03]  /*1660*/  @P1 IADD3.X R5, R226, UR9, RZ, P2, !PT ;  /* 0x00000009e2051c10 */ /* 0x000fc600097fe4ff */
[----:B------:R0:W5:Y:S01]  /*1670*/  @P0 LDG.E R123, desc[UR60][R6.64] ;  /* 0x0000003c067b0981 */ /* 0x000162000c1e1900 */
[----:B------:R-:W-:Y:S01]  /*1680*/  UISETP.NE.U32.AND UP0, UPT, UR4, URZ, UPT ;  /* 0x0000003f0400728c */ /* 0x000fe2000bf05070 */
[----:B------:R-:W-:Y:S02]  /*1690*/  ULDC.64 UR8, c[0x0][0xa20] ;  /* 0x0002880000087ab9 */ /* 0x000fe40000000a00 */
[----:B------:R0:W5:Y:S01]  /*16a0*/  @P1 LDG.E R152, desc[UR60][R4.64] ;  /* 0x0000003c04981981 */ /* 0x000162000c1e1900 */
[----:B------:R-:W-:Y:S01]  /*16b0*/  UISETP.NE.AND.EX UP0, UPT, UR5, URZ, UPT, UP0 ;  /* 0x0000003f0500728c */ /* 0x000fe2000bf05300 */
[----:B------:R-:W-:Y:S01]  /*16c0*/  ULDC UR4, c[0x0][0x424] ;  /* 0x0001090000047ab9 */ /* 0x000fe20000000800 */
[----:B------:R-:W-:Y:S02]  /*16d0*/  ISETP.NE.U32.AND P2, PT, RZ, UR8, PT ;  /* 0x00000008ff007c0c */ /* 0x000fe4000bf45070 */
[----:B------:R-:W-:Y:S01]  /*16e0*/  USEL UR4, UR4, 0x1, UP0 ;  /* 0x0000000104047887 */ /* 0x000fe20008000000 */
[----:B------:R-:W-:Y:S01]  /*16f0*/  ULDC UR5, c[0x0][0x2f0] ;  /* 0x0000bc0000057ab9 */ /* 0x000fe20000000800 */
[----:B------:R-:W-:-:S02]  /*1700*/  ISETP.NE.AND.EX P2, PT, RZ, UR9, PT, P2 ;  /* 0x00000009ff007c0c */ /* 0x000fc4000bf45320 */
[----:B------:R-:W-:-:S03]  /*1710*/  UIMAD UR4, UR4, UR5, URZ ;  /* 0x00000005040472a4 */ /* 0x000fc6000f8e023f */
[----:B------:R-:W-:Y:S01]  /*1720*/  ULDC UR5, c[0x0][0x348] ;  /* 0x0000d20000057ab9 */ /* 0x000fe20000000800 */
[----:B------:R-:W-:Y:S02]  /*1730*/  IMAD.MOV.U32 R230, RZ, RZ, R133 ;  /* 0x000000ffffe67224 */ /* 0x000fe400078e0085 */
[----:B------:R-:W-:Y:S02]  /*1740*/  IMAD.MOV.U32 R224, RZ, RZ, R134 ;  /* 0x000000ffffe07224 */ /* 0x000fe400078e0086 */
[----:B------:R-:W-:Y:S01]  /*1750*/  IMAD.MOV.U32 R25, RZ, RZ, R227 ;  /* 0x000000ffff197224 */ /* 0x000fe200078e00e3 */
[----:B0-----:R-:W-:Y:S06]  /*1760*/  @P1 BRA `(.L_x_625) ;  /* 0x0000000000241947 */ /* 0x001fec0003800000 */
[----:B------:R-:W-:Y:S02]  /*1770*/  ULDC.64 UR6, c[0x0][0xa00] ;  /* 0x0002800000067ab9 */ /* 0x000fe40000000a00 */
[----:B------:R-:W-:-:S04]  /*1780*/  ISETP.NE.U32.AND P1, PT, RZ, UR6, PT ;  /* 0x00000006ff007c0c */ /* 0x000fc8000bf25070 */
[----:B------:R-:W-:-:S13]  /*1790*/  ISETP.NE.AND.EX P1, PT, RZ, UR7, PT, P1 ;  /* 0x00000007ff007c0c */ /* 0x000fda000bf25310 */
[----:B------:R-:W-:Y:S05]  /*17a0*/  @!P1 BRA `(.L_x_625) ;  /* 0x0000000000149947 */ /* 0x000fea0003800000 */
[----:B------:R-:W0:Y:S02]  /*17b0*/  LDC.64 R2, c[0x0][0xa00] ;  /* 0x00028000ff027b82 */ /* 0x000e240000000a00 */
[----:B0-----:R-:W-:-:S05]  /*17c0*/  IMAD.WIDE R2, R25, 0x4, R2 ;  /* 0x0000000419027825 */ /* 0x001fca00078e0202 */
[----:B-----5:R-:W2:Y:S04]  /*17d0*/  LDG.E R152, desc[UR60][R2.64] ;  /* 0x0000003c02987981 */ /* 0x020ea8000c1e1900 */
[----:B------:R-:W2:Y:S02]  /*17e0*/  LDG.E R5, desc[UR60][R2.64+0x4] ;  /* 0x0000043c02057981 */ /* 0x000ea4000c1e1900 */
[----:B--2---:R-:W-:-:S07]  /*17f0*/  IMAD.IADD R152, R5, 0x1, -R152 ;  /* 0x0000000105987824 */ /* 0x004fce00078e0a98 */
.L_x_625:
[----:B------:R-:W-:Y:S02]  /*1800*/  IMAD.U32 R2, RZ, RZ, UR5 ;  /* 0x00000005ff027e24 */ /* 0x000fe4000f8e00ff */
[----:B------:R-:W-:Y:S01]  /*1810*/  IMAD.U32 R26, RZ, RZ, UR4 ;  /* 0x00000004ff1a7e24 */ /* 0x000fe2000f8e00ff */
[----:B------:R-:W-:Y:S06]  /*1820*/  @!P2 BRA `(.L_x_626) ;  /* 0x000000000010a947 */ /* 0x000fec0003800000 */
[----:B------:R-:W-:-:S04]  /*1830*/  IADD3 R4, P0, R225, UR8, RZ ;  /* 0x00000008e1047c10 */ /* 0x000fc8000ff1e0ff */
[----:B------:R-:W-:-:S05]  /*1840*/  IADD3.X R5, R226, UR9, RZ, P0, !PT ;  /* 0x00000009e2057c10 */ /* 0x000fca00087fe4ff */
[----:B------:R0:W5:Y:S01]  /*1850*/  LDG.E R26, desc[UR60][R4.64] ;  /* 0x0000003c041a7981 */ /* 0x000162000c1e1900 */
[----:B------:R-:W-:Y:S05]  /*1860*/  BRA `(.L_x_627) ;  /* 0x0000000000107947 */ /* 0x000fea0003800000 */
.L_x_626:
[----:B------:R-:W-:Y:S05]  /*1870*/  @!P0 BRA `(.L_x_627) ;  /* 0x00000000000c8947 */ /* 0x000fea0003800000 */
[----:B------:R-:W2:Y:S04]  /*1880*/  LDG.E R3, desc[UR60][R6.64] ;  /* 0x0000003c06037981 */ /* 0x000ea8000c1e1900 */
[----:B------:R-:W2:Y:S02]  /*1890*/  LDG.E R26, desc[UR60][R6.64+0x4] ;  /* 0x0000043c061a7981 */ /* 0x000ea4000c1e1900 */
[----:B--2---:R-:W-:-:S07]  /*18a0*/  IMAD.IADD R26, R26, 0x1, -R3 ;  /* 0x000000011a1a7824 */ /* 0x004fce00078e0a03 */
.L_x_627:
[----:B------:R-:W-:Y:S02]  /*18b0*/  ULDC.64 UR4, c[0x0][0xa10] ;  /* 0x0002840000047ab9 */ /* 0x000fe40000000a00 */
[----:B------:R-:W-:-:S04]  /*18c0*/  ISETP.NE.U32.AND P0, PT, RZ, UR4, PT ;  /* 0x00000004ff007c0c */ /* 0x000fc8000bf05070 */
[----:B------:R-:W-:Y:S01]  /*18d0*/  ISETP.NE.AND.EX P0, PT, RZ, UR5, PT, P0 ;  /* 0x00000005ff007c0c */ /* 0x000fe2000bf05300 */
[----:B-----5:R-:W-:Y:S01]  /*18e0*/  IMAD.IADD R9, R26, 0x1, -R9 ;  /* 0x000000011a097824 */ /* 0x020fe200078e0a09 */
[----:B------:R-:W-:-:S11]  /*18f0*/  ULDC.64 UR4, c[0x0][0xa30] ;  /* 0x00028c0000047ab9 */ /* 0x000fd60000000a00 */
[----:B0-----:R-:W0:Y:S02]  /*1900*/  @P0 LDC.64 R4, c[0x0][0xa10] ;  /* 0x00028400ff040b82 */ /* 0x001e240000000a00 */
[----:B0-----:R-:W-:-:S05]  /*1910*/  @P0 IMAD.WIDE R4, R25, 0x4, R4 ;  /* 0x0000000419040825 */ /* 0x001fca00078e0204 */
[----:B------:R-:W2:Y:S04]  /*1920*/  @P0 LDG.E R0, desc[UR60][R4.64] ;  /* 0x0000003c04000981 */ /* 0x000ea8000c1e1900 */
[----:B------:R0:W2:Y:S01]  /*1930*/  @P0 LDG.E R3, desc[UR60][R4.64+0x4] ;  /* 0x0000043c04030981 */ /* 0x0000a2000c1e1900 */
[----:B------:R-:W-:Y:S01]  /*1940*/  ISETP.NE.U32.AND P1, PT, RZ, UR4, PT ;  /* 0x00000004ff007c0c */ /* 0x000fe2000bf25070 */
[----:B------:R-:W-:-:S03]  /*1950*/  IMAD.MOV.U32 R148, RZ, RZ, R26 ;  /* 0x000000ffff947224 */ /* 0x000fc600078e001a */
[----:B------:R-:W-:Y:S01]  /*1960*/  ISETP.NE.AND.EX P1, PT, RZ, UR5, PT, P1 ;  /* 0x00000005ff007c0c */ /* 0x000fe2000bf25310 */
[----:B0-----:R-:W-:-:S12]  /*1970*/  IMAD.MOV.U32 R4, RZ, RZ, RZ ;  /* 0x000000ffff047224 */ /* 0x001fd800078e00ff */
[----:B------:R-:W-:-:S04]  /*1980*/  @P1 IADD3 R6, P2, R225, UR4, RZ ;  /* 0x00000004e1061c10 */ /* 0x000fc8000ff5e0ff */
[----:B------:R-:W-:-:S05]  /*1990*/  @P1 IADD3.X R7, R226, UR5, RZ, P2, !PT ;  /* 0x00000005e2071c10 */ /* 0x000fca00097fe4ff */
[----:B------:R0:W5:Y:S01]  /*19a0*/  @P1 LDG.E R148, desc[UR60][R6.64] ;  /* 0x0000003c06941981 */ /* 0x000162000c1e1900 */
[----:B------:R-:W-:Y:S01]  /*19b0*/  PLOP3.LUT P2, PT, PT, PT, PT, 0x80, 0x0 ;  /* 0x000000000000781c */ /* 0x000fe20003f4f070 */
[----:B--2---:R-:W-:Y:S02]  /*19c0*/  @P0 IMAD.IADD R2, R3, 0x1, -R0 ;  /* 0x0000000103020824 */ /* 0x004fe400078e0a00 */
[----:B------:R-:W-:Y:S02]  /*19d0*/  IMAD.MOV R0, RZ, RZ, -R9 ;  /* 0x000000ffff007224 */ /* 0x000fe400078e0a09 */
[----:B------:R-:W-:-:S03]  /*19e0*/  IMAD.IADD R153, R9, 0x1, R2 ;  /* 0x0000000109997824 */ /* 0x000fc600078e0202 */
[----:B------:R-:W-:Y:S01]  /*19f0*/  VIMNMX R0, RZ, R0, !PT ;  /* 0x00000000ff007248 */ /* 0x000fe20007fe0100 */
[----:B------:R-:W-:-:S04]  /*1a00*/  VIADD R5, R153, 0x6f ;  /* 0x0000006f99057836 */ /* 0x000fc80000000000 */
[----:B------:R-:W-:-:S05]  /*1a10*/  IMAD.HI R4, R5, -0x6db6db6d, R4 ;  /* 0x9249249305047827 */ /* 0x000fca00078e0204 */
[----:B------:R-:W-:-:S04]  /*1a20*/  SHF.R.U32.HI R3, RZ, 0x1f, R4 ;  /* 0x0000001fff037819 */ /* 0x000fc80000011604 */
[----:B------:R-:W-:Y:S02]  /*1a30*/  LEA.HI.SX32 R154, R4, R3, 0x1a ;  /* 0x00000003049a7211 */ /* 0x000fe400078fd2ff */
[----:B------:R-:W-:-:S03]  /*1a40*/  SHF.R.U32.HI R4, RZ, 0x4, R0 ;  /* 0x00000004ff047819 */ /* 0x000fc60000011600 */
[----:B------:R-:W-:Y:S02]  /*1a50*/  IMAD R3, R154, 0x70, -R9 ;  /* 0x000000709a037824 */ /* 0x000fe400078e0a09 */
[----:B------:R-:W-:-:S03]  /*1a60*/  IMAD.WIDE.U32 R4, R4, 0x24924925, RZ ;  /* 0x2492492504047825 */ /* 0x000fc600078e00ff */
[----:B------:R-:W-:Y:S01]  /*1a70*/  VIMNMX R3, R3, R2, PT ;  /* 0x0000000203037248 */ /* 0x000fe20003fe0100 */
[----:B------:R-:W-:-:S03]  /*1a80*/  IMAD.MOV.U32 R135, RZ, RZ, R5 ;  /* 0x000000ffff877224 */ /* 0x000fc600078e0005 */
[----:B------:R-:W-:Y:S01]  /*1a90*/  ISETP.GT.AND P0, PT, R3, R0, PT ;  /* 0x000000000300720c */ /* 0x000fe20003f04270 */
[----:B------:R-:W-:-:S12]  /*1aa0*/  IMAD.MOV.U32 R24, RZ, RZ, R135 ;  /* 0x000000ffff187224 */ /* 0x000fd800078e0087 */
[----:B0-----:R-:W-:Y:S02]  /*1ab0*/  @P0 VIADD R7, R3, 0x6f ;  /* 0x0000006f03070836 */ /* 0x001fe40000000000 */
[----:B------:R-:W-:-:S04]  /*1ac0*/  @P0 IMAD.MOV.U32 R6, RZ, RZ, RZ ;  /* 0x000000ffff060224 */ /* 0x000fc800078e00ff */
[----:B------:R-:W-:-:S05]  /*1ad0*/  @P0 IMAD.HI R6, R7, -0x6db6db6d, R6 ;  /* 0x9249249307060827 */ /* 0x000fca00078e0206 */
[----:B------:R-:W-:-:S04]  /*1ae0*/  @P0 SHF.R.U32.HI R3, RZ, 0x1f, R6 ;  /* 0x0000001fff030819 */ /* 0x000fc80000011606 */
[----:B------:R-:W-:-:S04]  /*1af0*/  @P0 LEA.HI.SX32 R24, R6, R3, 0x1a ;  /* 0x0000000306180211 */ /* 0x000fc800078fd2ff */
[----:B------:R-:W-:-:S13]  /*1b00*/  ISETP.GT.AND P0, PT, R24, R135, PT ;  /* 0x000000871800720c */ /* 0x000fda0003f04270 */
[----:B------:R-:W-:Y:S05]  /*1b10*/  @!P0 BRA `(.L_x_628) ;  /* 0x0000009000688947 */ /* 0x000fea0003800000 */
[----:B------:R-:W-:Y:S01]  /*1b20*/  VIADD R0, R16, 0x21400 ;  /* 0x0002140010007836 */ /* 0x000fe20000000000 */
[----:B------:R-:W-:Y:S04]  /*1b30*/  BSSY B6, `(.L_x_629) ;  /* 0x0000013000067945 */ /* 0x000fe80003800000 */
[----:B------:R-:W-:-:S13]  /*1b40*/  LOP3.LUT P0, RZ, R0, 0x3ff, RZ, 0xc0, !PT ;  /* 0x000003ff00ff7812 */ /* 0x000fda000780c0ff */
[----:B------:R-:W-:Y:S05]  /*1b50*/  @!P0 BRA `(.L_x_630) ;  /* 0x0000000000408947 */ /* 0x000fea0003800000 */
        /* <DEDUP_REMOVED lines=15> */
[----:B-1---5:R-:W-:Y:S05]  /*1c50*/  CALL.ABS.NOINC R14 ;  /* 0x000000000e007343 */ /* 0x022fea0003c00000 */
.L_x_630:
[----:B------:R-:W-:Y:S05]  /*1c60*/  BSYNC B6 ;  /* 0x0000000000067941 */ /* 0x000fea0003800000 */
.L_x_629:
        /* <DEDUP_REMOVED lines=20> */
.L_x_632:
[----:B------:R-:W-:Y:S05]  /*1db0*/  BSYNC B6 ;  /* 0x0000000000067941 */ /* 0x000fea0003800000 */
.L_x_631:
[----:B------:R-:W-:Y:S01]  /*1dc0*/  ULDC.64 UR4, c[0x0][0x9f8] ;  /* 0x00027e0000047ab9 */ /* 0x000fe20000000a00 */
[----:B------:R-:W2:Y:S01]  /*1dd0*/  LDL.LU R20, [R1+0x10] ;  /* 0x0000100001147983 */ /* 0x000ea20000300800 */
[----:B------:R-:W-:Y:S01]  /*1de0*/  ISETP.NE.U32.AND P0, PT, RZ, UR4, PT ;  /* 0x00000004ff007c0c */ /* 0x000fe2000bf05070 */
[----:B------:R-:W-:Y:S01]  /*1df0*/  VIADD R0, R18, 0x20 ;  /* 0x0000002012007836 */ /* 0x000fe20000000000 */
[----:B------:R-:W-:Y:S01]  /*1e00*/  SHF.R.S32.HI R11, RZ, 0x1f, R134 ;  /* 0x0000001fff0b7819 */ /* 0x000fe20000011486 */
[----:B------:R-:W0:Y:S01]  /*1e10*/  LDC.64 R114, c[0x0][0x300] ;  /* 0x0000c000ff727b82 */ /* 0x000e220000000a00 */
[----:B------:R-:W-:Y:S01]  /*1e20*/  ISETP.NE.AND.EX P0, PT, RZ, UR5, PT, P0 ;  /* 0x00000005ff007c0c */ /* 0x000fe2000bf05300 */
[----:B------:R-:W-:Y:S01]  /*1e30*/  ULDC UR6, c[0x0][0x2f4] ;  /* 0x0000bd0000067ab9 */ /* 0x000fe20000000800 */
[----:B------:R-:W-:Y:S01]  /*1e40*/  SHF.R.S32.HI R19, RZ, 0x1f, R18 ;  /* 0x0000001fff137819 */ /* 0x000fe20000011412 */
[----:B------:R-:W-:Y:S01]  /*1e50*/  IMAD.IADD R123, R123, 0x1, R26 ;  /* 0x000000017b7b7824 */ /* 0x000fe200078e021a */
[----:B------:R-:W-:-:S03]  /*1e60*/  ULDC.64 UR8, c[0x0][0xa08] ;  /* 0x0002820000087ab9 */ /* 0x000fc60000000a00 */
[----:B------:R-:W1:Y:S06]  /*1e70*/  LDC.64 R108, c[0x0][0x408] ;  /* 0x00010200ff6c7b82 */ /* 0x000e6c0000000a00 */
[----:B------:R-:W-:Y:S02]  /*1e80*/  @P0 IADD3 R4, P1, R225, UR4, RZ ;  /* 0x00000004e1040c10 */ /* 0x000fe4000ff3e0ff */
[----:B------:R-:W3:Y:S02]  /*1e90*/  LDC.64 R102, c[0x0][0x3f8] ;  /* 0x0000fe00ff667b82 */ /* 0x000ee40000000a00 */
[----:B------:R-:W-:Y:S01]  /*1ea0*/  @P0 IADD3.X R5, R226, UR5, RZ, P1, !PT ;  /* 0x00000005e2050c10 */ /* 0x000fe20008ffe4ff */
[----:B------:R-:W-:-:S04]  /*1eb0*/  ULDC.64 UR4, c[0x0][0x330] ;  /* 0x0000cc0000047ab9 */ /* 0x000fc80000000a00 */
[----:B------:R4:W2:Y:S01]  /*1ec0*/  @P0 LDG.E R25, desc[UR60][R4.64] ;  /* 0x0000003c04190981 */ /* 0x0008a2000c1e1900 */
[----:B------:R-:W-:Y:S01]  /*1ed0*/  ISETP.GE.AND P1, PT, R0, UR6, PT ;  /* 0x0000000600007c0c */ /* 0x000fe2000bf26270 */
[----:B------:R-:W-:Y:S01]  /*1ee0*/  IMAD R3, R11, UR4, RZ ;  /* 0x000000040b037c24 */ /* 0x000fe2000f8e02ff */
[----:B------:R-:W-:Y:S01]  /*1ef0*/  ISETP.GE.AND P0, PT, R18, UR6, PT ;  /* 0x0000000612007c0c */ /* 0x000fe2000bf06270 */
[C---:B------:R-:W-:Y:S01]  /*1f00*/  IMAD.WIDE.U32 R116, R134.reuse, UR4, R18 ;  /* 0x0000000486747c25 */ /* 0x040fe2000f8e0012 */
[----:B------:R-:W-:Y:S01]  /*1f10*/  SHF.R.S32.HI R15, RZ, 0x1f, R123 ;  /* 0x0000001fff0f7819 */ /* 0x000fe2000001147b */
[----:B------:R-:W1:Y:S01]  /*1f20*/  LDC R31, c[0x0][0x3f4] ;  /* 0x0000fd00ff1f7b82 */ /* 0x000e620000000800 */
[----:B------:R-:W-:Y:S01]  /*1f30*/  SEL R6, RZ, 0x1, P0 ;  /* 0x00000001ff067807 */ /* 0x000fe20000000000 */
[----:B------:R-:W-:Y:S01]  /*1f40*/  IMAD R3, R134, UR5, R3 ;  /* 0x0000000586037c24 */ /* 0x000fe2000f8e0203 */
[----:B------:R-:W-:Y:S01]  /*1f50*/  ULDC.64 UR4, c[0x0][0x308] ;  /* 0x0000c20000047ab9 */ /* 0x000fe20000000a00 */
[----:B----4-:R-:W-:Y:S01]  /*1f60*/  SEL R4, RZ, 0xffffffff, P1 ;  /* 0xffffffffff047807 */ /* 0x010fe20000800000 */
[----:B------:R-:W-:Y:S01]  /*1f70*/  VIADD R5, R18, 0x80 ;  /* 0x0000008012057836 */ /* 0x000fe20000000000 */
[----:B------:R-:W-:Y:S01]  /*1f80*/  SHF.R.S32.HI R150, RZ, 0x1f, R204 ;  /* 0x0000001fff967819 */ /* 0x000fe200000114cc */
[----:B------:R-:W-:Y:S01]  /*1f90*/  IMAD.IADD R117, R117, 0x1, R3 ;  /* 0x0000000175757824 */ /* 0x000fe200078e0203 */
[----:B------:R-:W-:Y:S01]  /*1fa0*/  SHF.R.S32.HI R23, RZ, 0x1f, R22 ;  /* 0x0000001fff177819 */ /* 0x000fe20000011416 */
[----:B------:R-:W-:Y:S01]  /*1fb0*/  IMAD.SHL.U32 R7, R4, 0x2, RZ ;  /* 0x0000000204077824 */ /* 0x000fe200078e00ff */
[----:B------:R-:W-:Y:S01]  /*1fc0*/  ISETP.GE.AND P2, PT, R5, UR6, PT ;  /* 0x0000000605007c0c */ /* 0x000fe2000bf46270 */
[C---:B------:R-:W-:Y:S01]  /*1fd0*/  VIADD R3, R18.reuse, 0x40 ;  /* 0x0000004012037836 */ /* 0x040fe20000000000 */
[----:B------:R-:W-:Y:S01]  /*1fe0*/  SHF.R.U32.HI R28, RZ, 0x3, R206 ;  /* 0x00000003ff1c7819 */ /* 0x000fe200000116ce */
[----:B------:R-:W-:Y:S01]  /*1ff0*/  VIADD R4, R18, 0x60 ;  /* 0x0000006012047836 */ /* 0x000fe20000000000 */
[----:B------:R-:W-:Y:S01]  /*2000*/  LOP3.LUT R8, R7, 0x2, R6, 0xe2, !PT ;  /* 0x0000000207087812 */ /* 0x000fe200078ee206 */
[-C--:B0-----:R-:W-:Y:S01]  /*2010*/  IMAD R12, R15, R114.reuse, RZ ;  /* 0x000000720f0c7224 */ /* 0x081fe200078e02ff */
[----:B------:R-:W-:Y:S01]  /*2020*/  ISETP.GE.AND P0, PT, R3, UR6, PT ;  /* 0x0000000603007c0c */ /* 0x000fe2000bf06270 */
[C---:B------:R-:W-:Y:S01]  /*2030*/  IMAD.WIDE.U32 R6, R123.reuse, R114, RZ ;  /* 0x000000727b067225 */ /* 0x040fe200078e00ff */
[----:B------:R-:W-:Y:S01]  /*2040*/  ISETP.GE.AND P1, PT, R4, UR6, PT ;  /* 0x0000000604007c0c */ /* 0x000fe2000bf26270 */
[----:B------:R-:W0:Y:S01]  /*2050*/  S2R R155, SR_TID.X ;  /* 0x00000000009b7919 */ /* 0x000e220000002100 */
[----:B------:R-:W-:Y:S01]  /*2060*/  SEL R9, RZ, 0x4, P0 ;  /* 0x00000004ff097807 */ /* 0x000fe20000000000 */
[----:B------:R-:W-:Y:S01]  /*2070*/  IMAD R13, R123, R115, R12 ;  /* 0x000000737b0d7224 */ /* 0x000fe200078e020c */
[----:B------:R-:W-:Y:S01]  /*2080*/  SEL R10, RZ, 0x8, P1 ;  /* 0x00000008ff0a7807 */ /* 0x000fe20000800000 */
[----:B------:R-:W-:Y:S01]  /*2090*/  IMAD R11, R11, UR4, RZ ;  /* 0x000000040b0b7c24 */ /* 0x000fe2000f8e02ff */
[----:B------:R-:W-:Y:S01]  /*20a0*/  ISETP.NE.U32.AND P0, PT, RZ, UR8, PT ;  /* 0x00000008ff007c0c */ /* 0x000fe2000bf05070 */
[----:B------:R-:W-:Y:S01]  /*20b0*/  IMAD.IADD R7, R7, 0x1, R13 ;  /* 0x0000000107077824 */ /* 0x000fe200078e020d */
[----:B------:R-:W-:Y:S01]  /*20c0*/  LOP3.LUT R8, R10, R8, R9, 0xfe, !PT ;  /* 0x000000080a087212 */ /* 0x000fe200078efe09 */
[C---:B------:R-:W-:Y:S01]  /*20d0*/  IMAD R11, R134.reuse, UR5, R11 ;  /* 0x00000005860b7c24 */ /* 0x040fe2000f8e020b */
[----:B------:R-:W-:Y:S01]  /*20e0*/  SEL R9, RZ, 0x10, P2 ;  /* 0x00000010ff097807 */ /* 0x000fe20001000000 */
[----:B------:R-:W-:Y:S01]  /*20f0*/  IMAD.WIDE.U32 R6, R134, UR4, R6 ;  /* 0x0000000486067c25 */ /* 0x000fe2000f8e0006 */
[----:B------:R-:W-:Y:S01]  /*2100*/  ISETP.NE.AND.EX P0, PT, RZ, UR9, PT, P0 ;  /* 0x00000009ff007c0c */ /* 0x000fe2000bf05300 */
[----:B------:R-:W-:Y:S01]  /*2110*/  ULDC.64 UR4, c[0x0][0x310] ;  /* 0x0000c40000047ab9 */ /* 0x000fe20000000a00 */
[----:B------:R-:W-:Y:S01]  /*2120*/  LOP3.LUT R30, R8, R9, RZ, 0xfc, !PT ;  /* 0x00000009081e7212 */ /* 0x000fe200078efcff */
[----:B------:R-:W-:Y:S01]  /*2130*/  IMAD.IADD R7, R7, 0x1, R11 ;  /* 0x0000000107077824 */ /* 0x000fe200078e020b */
[-C--:B-1----:R-:W-:Y:S01]  /*2140*/  ISETP.GE.AND P1, PT, R0, R31.reuse, PT ;  /* 0x0000001f0000720c */ /* 0x082fe20003f26270 */
[----:B------:R-:W-:Y:S01]  /*2150*/  IMAD.WIDE.U32 R112, R204, R108, R22 ;  /* 0x0000006ccc707225 */ /* 0x000fe200078e0016 */
[----:B------:R-:W-:-:S02]  /*2160*/  ISETP.GE.AND P3, PT, R3, R31, PT ;  /* 0x0000001f0300720c */ /* 0x000fc40003f66270 */
[----:B------:R-:W-:Y:S01]  /*2170*/  LOP3.LUT P2, RZ, R220, 0x4, RZ, 0xc0, !PT ;  /* 0x00000004dcff7812 */ /* 0x000fe2000784c0ff */
[----:B------:R-:W-:Y:S01]  /*2180*/  IMAD.WIDE.U32 R110, R204, R108, R18 ;  /* 0x0000006ccc6e7225 */ /* 0x000fe200078e0012 */
[----:B------:R-:W-:Y:S02]  /*2190*/  SHF.L.U64.HI R138, R114, 0x6, R115 ;  /* 0x00000006728a7819 */ /* 0x000fe40000010273 */
[----:B------:R-:W-:Y:S01]  /*21a0*/  SHF.R.S32.HI R151, RZ, 0x1f, R229 ;  /* 0x0000001fff977819 */ /* 0x000fe200000114e5 */
[----:B---3--:R-:W-:-:S04]  /*21b0*/  IMAD.WIDE.U32 R106, R204, R102, R22 ;  /* 0x00000066cc6a7225 */ /* 0x008fc800078e0016 */
[----:B------:R-:W-:-:S04]  /*21c0*/  IMAD.WIDE.U32 R104, R204, R102, R18 ;  /* 0x00000066cc687225 */ /* 0x000fc800078e0012 */
[----:B------:R-:W-:Y:S01]  /*21d0*/  IMAD.SHL.U32 R132, R31, 0x2, RZ ;  /* 0x000000021f847824 */ /* 0x000fe200078e00ff */
[----:B0-----:R-:W-:Y:S01]  /*21e0*/  LEA.HI R155, R155, 0x8, RZ, 0x19 ;  /* 0x000000089b9b7811 */ /* 0x001fe200078fc8ff */
[----:B------:R-:W-:Y:S02]  /*21f0*/  IMAD R35, R103, 0x70, RZ ;  /* 0x0000007067237824 */ /* 0x000fe400078e02ff */
[----:B------:R-:W-:Y:S02]  /*2200*/  IMAD R33, R115, 0x70, RZ ;  /* 0x0000007073217824 */ /* 0x000fe400078e02ff */
[----:B------:R-:W-:Y:S02]  /*2210*/  IMAD.SHL.U32 R139, R114, 0x40, RZ ;  /* 0x00000040728b7824 */ /* 0x000fe400078e00ff */
[----:B------:R-:W-:Y:S01]  /*2220*/  IMAD R137, R109, 0x70, RZ ;  /* 0x000000706d897824 */ /* 0x000fe200078e02ff */
[----:B--2---:R-:W-:-:S04]  /*2230*/  LOP3.LUT R20, R20, 0xfffffffe, RZ, 0xc0, !PT ;  /* 0xfffffffe14147812 */ /* 0x004fc800078ec0ff */
[----:B------:R-:W-:-:S04]  /*2240*/  @P3 LOP3.LUT R20, R20, 0x1, RZ, 0xfc, !PT ;  /* 0x0000000114143812 */ /* 0x000fc800078efcff */
[----:B------:R-:W-:-:S04]  /*2250*/  LOP3.LUT R20, R20, 0xfffffffb, RZ, 0xc0, !PT ;  /* 0xfffffffb14147812 */ /* 0x000fc800078ec0ff */
[----:B------:R-:W-:-:S05]  /*2260*/  @P2 LOP3.LUT R20, R20, 0x4, RZ, 0xfc, !PT ;  /* 0x0000000414142812 */ /* 0x000fca00078efcff */
[----:B------:R0:W-:Y:S01]  /*2270*/  STL [R1+0x10], R20 ;  /* 0x0000101401007387 */ /* 0x0001e20000100800 */
[----:B------:R-:W-:Y:S02]  /*2280*/  SHF.R.S32.HI R8, RZ, 0x1f, R25 ;  /* 0x0000001fff087819 */ /* 0x000fe40000011419 */
[----:B------:R-:W-:Y:S02]  /*2290*/  SEL R39, R25, RZ, !P0 ;  /* 0x000000ff19277207 */ /* 0x000fe40004000000 */
[----:B------:R-:W-:Y:S01]  /*22a0*/  SEL R10, R8, RZ, !P0 ;  /* 0x000000ff080a7207 */ /* 0x000fe20004000000 */
[----:B------:R-:W-:Y:S02]  /*22b0*/  IMAD R8, R150, R108, RZ ;  /* 0x0000006c96087224 */ /* 0x000fe400078e02ff */
[----:B------:R-:W-:-:S04]  /*22c0*/  IMAD.WIDE.U32 R118, R39, UR4, R6 ;  /* 0x0000000427767c25 */ /* 0x000fc8000f8e0006 */
[----:B------:R-:W-:Y:S02]  /*22d0*/  IMAD R12, R10, UR4, RZ ;  /* 0x000000040a0c7c24 */ /* 0x000fe4000f8e02ff */
[----:B------:R-:W-:Y:S02]  /*22e0*/  IMAD R11, R204, R109, R8 ;  /* 0x0000006dcc0b7224 */ /* 0x000fe400078e0208 */
[----:B------:R-:W-:Y:S01]  /*22f0*/  IMAD R13, R39, UR5, R12 ;  /* 0x00000005270d7c24 */ /* 0x000fe2000f8e020c */
[----:B------:R-:W-:Y:S01]  /*2300*/  ULDC.64 UR4, c[0x0][0x338] ;  /* 0x0000ce0000047ab9 */ /* 0x000fe20000000a00 */
[-C--:B------:R-:W-:Y:S02]  /*2310*/  IMAD R6, R150, R114.reuse, RZ ;  /* 0x0000007296067224 */ /* 0x080fe400078e02ff */
[----:B------:R-:W-:-:S04]  /*2320*/  IMAD.WIDE.U32 R8, R204, R114, R18 ;  /* 0x00000072cc087225 */ /* 0x000fc800078e0012 */
[----:B------:R-:W-:Y:S01]  /*2330*/  IMAD R12, R204, R115, R6 ;  /* 0x00000073cc0c7224 */ /* 0x000fe200078e0206 */
[----:B------:R-:W-:Y:S01]  /*2340*/  IADD3 R6, P0, R118, R8, RZ ;  /* 0x0000000876067210 */ /* 0x000fe20007f1e0ff */
[----:B------:R-:W-:Y:S02]  /*2350*/  IMAD.IADD R7, R119, 0x1, R13 ;  /* 0x0000000177077824 */ /* 0x000fe400078e020d */
[----:B------:R-:W-:Y:S02]  /*2360*/  IMAD R10, R10, UR4, RZ ;  /* 0x000000040a0a7c24 */ /* 0x000fe4000f8e02ff */
[----:B------:R-:W-:Y:S01]  /*2370*/  IMAD.IADD R113, R113, 0x1, R11 ;  /* 0x0000000171717824 */ /* 0x000fe200078e020b */
[----:B------:R-:W-:Y:S01]  /*2380*/  IADD3.X R8, R7, R9, R12, P0, !PT ;  /* 0x0000000907087210 */ /* 0x000fe200007fe40c */
[----:B------:R-:W-:Y:S01]  /*2390*/  IMAD R9, R150, R102, RZ ;  /* 0x0000006696097224 */ /* 0x000fe200078e02ff */
[----:B------:R-:W-:Y:S01]  /*23a0*/  ISETP.GE.AND P0, PT, R18, R31, PT ;  /* 0x0000001f1200720c */ /* 0x000fe20003f06270 */
[----:B------:R-:W-:Y:S01]  /*23b0*/  IMAD.IADD R111, R11, 0x1, R111 ;  /* 0x000000010b6f7824 */ /* 0x000fe200078e026f */
[C---:B------:R-:W-:Y:S01]  /*23c0*/  SEL R11, R31.reuse, RZ, P1 ;  /* 0x000000ff1f0b7207 */ /* 0x040fe20000800000 */
[----:B------:R-:W-:Y:S01]  /*23d0*/  IMAD R13, R204, R103, R9 ;  /* 0x00000067cc0d7224 */ /* 0x000fe200078e0209 */
[----:B------:R-:W-:Y:S01]  /*23e0*/  SEL R9, R31, RZ, P0 ;  /* 0x000000ff1f097207 */ /* 0x000fe20000000000 */
[----:B------:R-:W-:-:S04]  /*23f0*/  IMAD.WIDE.U32 R116, R39, UR4, R116 ;  /* 0x0000000427747c25 */ /* 0x000fc8000f8e0074 */
[----:B------:R-:W-:Y:S01]  /*2400*/  IMAD R39, R39, UR5, R10 ;  /* 0x0000000527277c24 */ /* 0x000fe2000f8e020a */
[----:B------:R-:W-:Y:S01]  /*2410*/  SEL R10, R31, RZ, P3 ;  /* 0x000000ff1f0a7207 */ /* 0x000fe20001800000 */
[----:B------:R-:W-:Y:S01]  /*2420*/  IMAD.IADD R9, R18, 0x1, R9 ;  /* 0x0000000112097824 */ /* 0x000fe200078e0209 */
[----:B------:R-:W-:Y:S01]  /*2430*/  IADD3 R122, P3, R204, R123, RZ ;  /* 0x0000007bcc7a7210 */ /* 0x000fe20007f7e0ff */
[----:B------:R-:W-:Y:S02]  /*2440*/  IMAD.IADD R11, R0, 0x1, R11 ;  /* 0x00000001000b7824 */ /* 0x000fe400078e020b */
[----:B------:R-:W-:Y:S01]  /*2450*/  IMAD.IADD R14, R3, 0x1, R10 ;  /* 0x00000001030e7824 */ /* 0x000fe200078e020a */
[----:B------:R-:W-:Y:S01]  /*2460*/  SHF.R.S32.HI R10, RZ, 0x1f, R9 ;  /* 0x0000001fff0a7819 */ /* 0x000fe20000011409 */
[----:B------:R-:W-:Y:S01]  /*2470*/  IMAD.IADD R107, R107, 0x1, R13 ;  /* 0x000000016b6b7824 */ /* 0x000fe200078e020d */
[----:B------:R-:W-:Y:S01]  /*2480*/  SHF.R.S32.HI R12, RZ, 0x1f, R11 ;  /* 0x0000001fff0c7819 */ /* 0x000fe2000001140b */
[----:B------:R-:W-:Y:S01]  /*2490*/  IMAD.IADD R105, R13, 0x1, R105 ;  /* 0x000000010d697824 */ /* 0x000fe200078e0269 */
[-C--:B------:R-:W-:Y:S01]  /*24a0*/  LEA.HI R25, R10, R9.reuse, RZ, 0x3 ;  /* 0x000000090a197211 */ /* 0x080fe200078f18ff */
[----:B-----5:R-:W-:Y:S01]  /*24b0*/  IMAD.WIDE.U32 R106, R148, R102, R106 ;  /* 0x00000066946a7225 */ /* 0x020fe200078e006a */
[----:B------:R-:W-:-:S02]  /*24c0*/  LEA.HI R9, R10, R9, RZ, 0x6 ;  /* 0x000000090a097211 */ /* 0x000fc400078f30ff */
[-C--:B------:R-:W-:Y:S01]  /*24d0*/  LEA.HI R10, R12, R11.reuse, RZ, 0x6 ;  /* 0x0000000b0c0a7211 */ /* 0x080fe200078f30ff */
[----:B------:R-:W-:Y:S01]  /*24e0*/  IMAD.WIDE.U32 R104, R148, R102, R104 ;  /* 0x0000006694687225 */ /* 0x000fe200078e0068 */
[----:B------:R-:W-:Y:S02]  /*24f0*/  LEA.HI R27, R12, R11, RZ, 0x3 ;  /* 0x0000000b0c1b7211 */ /* 0x000fe400078f18ff */
[----:B------:R-:W-:Y:S01]  /*2500*/  SHF.R.S32.HI R11, RZ, 0x6, R10 ;  /* 0x00000006ff0b7819 */ /* 0x000fe2000001140a */
[----:B------:R-:W-:Y:S01]  /*2510*/  IMAD.WIDE.U32 R114, R114, 0x70, RZ ;  /* 0x0000007072727825 */ /* 0x000fe200078e00ff */
[----:B------:R-:W-:Y:S02]  /*2520*/  LOP3.LUT R12, R212, 0x38, R27, 0xf8, !PT ;  /* 0x00000038d40c7812 */ /* 0x000fe400078ef81b */
[----:B------:R-:W-:Y:S01]  /*2530*/  SHF.R.S32.HI R9, RZ, 0x6, R9 ;  /* 0x00000006ff097819 */ /* 0x000fe20000011409 */
[C---:B------:R-:W-:Y:S01]  /*2540*/  IMAD R145, R11.reuse, 0x1c00, R214 ;  /* 0x00001c000b917824 */ /* 0x040fe200078e02d6 */
[----:B------:R-:W-:Y:S01]  /*2550*/  LOP3.LUT R12, R12, R213, RZ, 0x3c, !PT ;  /* 0x000000d50c0c7212 */ /* 0x000fe200078e3cff */
[--C-:B------:R-:W-:Y:S01]  /*2560*/  IMAD R142, R11, 0x1c00, R216.reuse ;  /* 0x00001c000b8e7824 */ /* 0x100fe200078e02d8 */
[--C-:B------:R-:W-:Y:S01]  /*2570*/  LOP3.LUT R13, R206, 0x38, R25.reuse, 0xf8, !PT ;  /* 0x00000038ce0d7812 */ /* 0x100fe200078ef819 */
[----:B------:R-:W-:Y:S01]  /*2580*/  IMAD R144, R9, 0x1c00, R216 ;  /* 0x00001c0009907824 */ /* 0x000fe200078e02d8 */
[----:B------:R-:W-:Y:S01]  /*2590*/  SHF.R.S32.HI R21, RZ, 0x1f, R14 ;  /* 0x0000001fff157819 */ /* 0x000fe2000001140e */
[----:B------:R-:W-:Y:S01]  /*25a0*/  IMAD.IADD R145, R145, 0x1, R12 ;  /* 0x0000000191917824 */ /* 0x000fe200078e020c */
[----:B------:R-:W-:Y:S01]  /*25b0*/  LOP3.LUT R10, R212, 0x38, R25, 0xf8, !PT ;  /* 0x00000038d40a7812 */ /* 0x000fe200078ef819 */
[----:B------:R-:W-:Y:S01]  /*25c0*/  IMAD R146, R9, 0x1c00, R214 ;  /* 0x00001c0009927824 */ /* 0x000fe200078e02d6 */
[----:B------:R-:W-:Y:S01]  /*25d0*/  LOP3.LUT R13, R13, R28, RZ, 0x3c, !PT ;  /* 0x0000001c0d0d7212 */ /* 0x000fe200078e3cff */
[----:B------:R-:W-:Y:S01]  /*25e0*/  IMAD.WIDE.U32 R112, R148, R108, R112 ;  /* 0x0000006c94707225 */ /* 0x000fe200078e0070 */
[----:B------:R-:W-:-:S02]  /*25f0*/  LOP3.LUT R12, R206, 0x38, R27, 0xf8, !PT ;  /* 0x00000038ce0c7812 */ /* 0x000fc400078ef81b */
[C---:B------:R-:W-:Y:S01]  /*2600*/  LEA.HI R29, R21.reuse, R14, RZ, 0x3 ;  /* 0x0000000e151d7211 */ /* 0x040fe200078f18ff */
[----:B------:R-:W-:Y:S01]  /*2610*/  IMAD.IADD R144, R144, 0x1, R13 ;  /* 0x0000000190907824 */ /* 0x000fe200078e020d */
[-C--:B------:R-:W-:Y:S01]  /*2620*/  LOP3.LUT R9, R10, R213.reuse, RZ, 0x3c, !PT ;  /* 0x000000d50a097212 */ /* 0x080fe200078e3cff */
[----:B------:R-:W-:Y:S01]  /*2630*/  IMAD.WIDE.U32 R110, R148, R108, R110 ;  /* 0x0000006c946e7225 */ /* 0x000fe200078e006e */
[----:B------:R-:W-:Y:S02]  /*2640*/  LOP3.LUT R11, R12, R28, RZ, 0x3c, !PT ;  /* 0x0000001c0c0b7212 */ /* 0x000fe400078e3cff */
[----:B------:R-:W-:Y:S01]  /*2650*/  LEA.HI R14, R21, R14, RZ, 0x6 ;  /* 0x0000000e150e7211 */ /* 0x000fe200078f30ff */
[----:B------:R-:W-:Y:S01]  /*2660*/  IMAD.IADD R146, R146, 0x1, R9 ;  /* 0x0000000192927824 */ /* 0x000fe200078e0209 */
[----:B------:R-:W-:Y:S01]  /*2670*/  LOP3.LUT R13, R206, 0x38, R29, 0xf8, !PT ;  /* 0x00000038ce0d7812 */ /* 0x000fe200078ef81d */
[----:B------:R-:W-:Y:S01]  /*2680*/  IMAD.IADD R142, R142, 0x1, R11 ;  /* 0x000000018e8e7824 */ /* 0x000fe200078e020b */
[----:B------:R-:W-:Y:S01]  /*2690*/  SHF.R.S32.HI R9, RZ, 0x6, R14 ;  /* 0x00000006ff097819 */ /* 0x000fe2000001140e */
[----:B------:R-:W-:Y:S01]  /*26a0*/  IMAD.X R123, R15, 0x1, R150, P3 ;  /* 0x000000010f7b7824 */ /* 0x000fe200018e0696 */
[----:B------:R-:W-:Y:S01]  /*26b0*/  LOP3.LUT R12, R13, R28, RZ, 0x3c, !PT ;  /* 0x0000001c0d0c7212 */ /* 0x000fe200078e3cff */
[----:B------:R-:W-:Y:S01]  /*26c0*/  VIADD R13, R18, 0xa0 ;  /* 0x000000a0120d7836 */ /* 0x000fe20000000000 */
[----:B------:R-:W-:Y:S01]  /*26d0*/  SHF.R.S32.HI R11, RZ, 0x1f, R148 ;  /* 0x0000001fff0b7819 */ /* 0x000fe20000011494 */
[C---:B------:R-:W-:Y:S01]  /*26e0*/  IMAD R143, R9.reuse, 0x1c00, R214 ;  /* 0x00001c00098f7824 */ /* 0x040fe200078e02d6 */
[C---:B------:R-:W-:Y:S01]  /*26f0*/  LOP3.LUT R10, R212.reuse, 0x38, R29, 0xf8, !PT ;  /* 0x00000038d40a7812 */ /* 0x040fe200078ef81d */
[----:B------:R-:W-:Y:S01]  /*2700*/  IMAD R141, R9, 0x1c00, R216 ;  /* 0x00001c00098d7824 */ /* 0x000fe200078e02d8 */
[----:B------:R-:W-:Y:S01]  /*2710*/  ISETP.GE.AND P2, PT, R13, UR6, PT ;  /* 0x000000060d007c0c */ /* 0x000fe2000bf46270 */
[C---:B------:R-:W-:Y:S01]  /*2720*/  IMAD R9, R11.reuse, R108, RZ ;  /* 0x0000006c0b097224 */ /* 0x040fe200078e02ff */
[----:B------:R-:W-:Y:S01]  /*2730*/  LOP3.LUT R14, R212, 0x18, R18, 0xf8, !PT ;  /* 0x00000018d40e7812 */ /* 0x000fe200078ef812 */
[----:B------:R-:W-:Y:S01]  /*2740*/  IMAD R11, R11, R102, RZ ;  /* 0x000000660b0b7224 */ /* 0x000fe200078e02ff */
[----:B------:R-:W-:Y:S01]  /*2750*/  LOP3.LUT R10, R10, R213, RZ, 0x3c, !PT ;  /* 0x000000d50a0a7212 */ /* 0x000fe200078e3cff */
[----:B------:R-:W-:Y:S01]  /*2760*/  IMAD.IADD R141, R141, 0x1, R12 ;  /* 0x000000018d8d7824 */ /* 0x000fe200078e020c */
[----:B------:R-:W-:Y:S01]  /*2770*/  SEL R31, RZ, 0x20, P2 ;  /* 0x00000020ff1f7807 */ /* 0x000fe20001000000 */
[----:B------:R-:W-:Y:S01]  /*2780*/  IMAD R37, R148, R103, R11 ;  /* 0x0000006794257224 */ /* 0x000fe200078e020b */
[----:B------:R-:W-:Y:S01]  /*2790*/  LOP3.LUT R21, R14, R213, RZ, 0x3c, !PT ;  /* 0x000000d50e157212 */ /* 0x000fe200078e3cff */
[C---:B------:R-:W-:Y:S01]  /*27a0*/  IMAD.SHL.U32 R12, R102.reuse, 0x40, RZ ;  /* 0x00000040660c7824 */ /* 0x040fe200078e00ff */
[----:B------:R-:W-:Y:S01]  /*27b0*/  SHF.L.U64.HI R11, R102, 0x6, R103 ;  /* 0x00000006660b7819 */ /* 0x000fe20000010267 */
[----:B------:R-:W-:Y:S01]  /*27c0*/  IMAD.IADD R143, R143, 0x1, R10 ;  /* 0x000000018f8f7824 */ /* 0x000fe200078e020a */
[----:B------:R-:W-:Y:S01]  /*27d0*/  SHF.R.S32.HI R101, RZ, 0x3, R25 ;  /* 0x00000003ff657819 */ /* 0x000fe20000011419 */
[----:B------:R-:W-:Y:S01]  /*27e0*/  IMAD R41, R148, R109, R9 ;  /* 0x0000006d94297224 */ /* 0x000fe200078e0209 */
[----:B------:R-:W-:Y:S01]  /*27f0*/  SHF.L.U64.HI R9, R108, 0x6, R109 ;  /* 0x000000066c097819 */ /* 0x000fe2000001026d */
[----:B------:R-:W-:Y:S01]  /*2800*/  IMAD.WIDE.U32 R102, R102, 0x70, RZ ;  /* 0x0000007066667825 */ /* 0x000fe200078e00ff */
[----:B------:R-:W-:-:S02]  /*2810*/  SHF.R.S32.HI R26, RZ, 0x3, R27 ;  /* 0x00000003ff1a7819 */ /* 0x000fc4000001141b */
[----:B------:R-:W-:Y:S01]  /*2820*/  SHF.R.S32.HI R28, RZ, 0x3, R29 ;  /* 0x00000003ff1c7819 */ /* 0x000fe2000001141d */
[----:B------:R-:W-:Y:S01]  /*2830*/  IMAD.SHL.U32 R10, R108, 0x40, RZ ;  /* 0x000000406c0a7824 */ /* 0x000fe200078e00ff */
[----:B------:R-:W-:Y:S01]  /*2840*/  LOP3.LUT R38, R30, R31, RZ, 0xfc, !PT ;  /* 0x0000001f1e267212 */ /* 0x000fe200078efcff */
[----:B------:R-:W-:Y:S01]  /*2850*/  IMAD.WIDE.U32 R108, R108, 0x70, RZ ;  /* 0x000000706c6c7825 */ /* 0x000fe200078e00ff */
[----:B------:R-:W-:Y:S02]  /*2860*/  LOP3.LUT R25, R25, 0xfffffff8, RZ, 0xc0, !PT ;  /* 0xfffffff819197812 */ /* 0x000fe400078ec0ff */
[----:B------:R-:W-:Y:S01]  /*2870*/  LOP3.LUT R27, R27, 0xfffffff8, RZ, 0xc0, !PT ;  /* 0xfffffff81b1b7812 */ /* 0x000fe200078ec0ff */
[----:B------:R-:W-:Y:S01]  /*2880*/  IMAD.IADD R140, R214, 0x1, R21 ;  /* 0x00000001d68c7824 */ /* 0x000fe200078e0215 */
[----:B------:R-:W-:Y:S01]  /*2890*/  LOP3.LUT R29, R29, 0xfffffff8, RZ, 0xc0, !PT ;  /* 0xfffffff81d1d7812 */ /* 0x000fe200078ec0ff */
[----:B------:R-:W-:Y:S01]  /*28a0*/  IMAD.IADD R136, R103, 0x1, R35 ;  /* 0x0000000167887824 */ /* 0x000fe200078e0223 */
[C---:B------:R-:W-:Y:S01]  /*28b0*/  LOP3.LUT R34, R38.reuse, 0x2, RZ, 0xc0, !PT ;  /* 0x0000000226227812 */ /* 0x040fe200078ec0ff */
[----:B0-----:R-:W-:Y:S01]  /*28c0*/  IMAD.IADD R20, R107, 0x1, R37 ;  /* 0x000000016b147824 */ /* 0x001fe200078e0225 */
[C---:B------:R-:W-:Y:S01]  /*28d0*/  LOP3.LUT R35, R38.reuse, 0x4, RZ, 0xc0, !PT ;  /* 0x0000000426237812 */ /* 0x040fe200078ec0ff */
[----:B------:R-:W-:Y:S01]  /*28e0*/  IMAD.IADD R21, R37, 0x1, R105 ;  /* 0x0000000125157824 */ /* 0x000fe200078e0269 */
[C---:B------:R-:W-:Y:S01]  /*28f0*/  LOP3.LUT R36, R38.reuse, 0x8, RZ, 0xc0, !PT ;  /* 0x0000000826247812 */ /* 0x040fe200078ec0ff */
[----:B------:R-:W-:Y:S01]  /*2900*/  IMAD.IADD R134, R115, 0x1, R33 ;  /* 0x0000000173867824 */ /* 0x000fe200078e0221 */
[----:B------:R-:W-:Y:S01]  /*2910*/  LOP3.LUT R37, R38, 0x10, RZ, 0xc0, !PT ;  /* 0x0000001026257812 */ /* 0x000fe200078ec0ff */
[----:B------:R-:W-:Y:S01]  /*2920*/  IMAD.IADD R137, R109, 0x1, R137 ;  /* 0x000000016d897824 */ /* 0x000fe200078e0289 */
[----:B------:R-:W-:Y:S01]  /*2930*/  LOP3.LUT R30, R30, 0x1, RZ, 0xc0, !PT ;  /* 0x000000011e1e7812 */ /* 0x000fe200078ec0ff */
[----:B------:R-:W-:Y:S01]  /*2940*/  IMAD.IADD R14, R113, 0x1, R41 ;  /* 0x00000001710e7824 */ /* 0x000fe200078e0229 */
[----:B------:R-:W-:Y:S01]  /*2950*/  SHF.R.S32.HI R31, RZ, 0x1f, R25 ;  /* 0x0000001fff1f7819 */ /* 0x000fe20000011419 */
[----:B------:R-:W-:Y:S01]  /*2960*/  IMAD.IADD R15, R41, 0x1, R111 ;  /* 0x00000001290f7824 */ /* 0x000fe200078e026f */
[----:B------:R-:W-:Y:S01]  /*2970*/  SHF.R.S32.HI R32, RZ, 0x1f, R27 ;  /* 0x0000001fff207819 */ /* 0x000fe2000001141b */
[----:B------:R-:W-:Y:S01]  /*2980*/  IMAD.IADD R39, R117, 0x1, R39 ;  /* 0x0000000175277824 */ /* 0x000fe200078e0227 */
[----:B------:R-:W-:-:S02]  /*2990*/  SHF.R.S32.HI R33, RZ, 0x1f, R29 ;  /* 0x0000001fff217819 */ /* 0x000fc4000001141d */
[----:B------:R-:W-:-:S07]  /*29a0*/  LOP3.LUT R38, R38, 0x20, RZ, 0xc0, !PT ;  /* 0x0000002026267812 */ /* 0x000fce00078ec0ff */
.L_x_732:
[----:B-12---:R-:W2:Y:S01]  /*29b0*/  LDL.LU R45, [R1+0x10] ;  /* 0x00001000012d7983 */ /* 0x006ea20000300800 */
[----:B------:R-:W-:Y:S01]  /*29c0*/  VIADD R47, R24, 0xffffffff ;  /* 0xffffffff182f7836 */ /* 0x000fe20000000000 */
[----:B------:R-:W0:Y:S01]  /*29d0*/  LDC.64 R124, c[0x0][0x2e8] ;  /* 0x0000ba00ff7c7b82 */ /* 0x000e220000000a00 */
[----:B------:R-:W-:Y:S01]  /*29e0*/  LOP3.LUT P5, RZ, R220, 0x4, RZ, 0xc0, !PT ;  /* 0x00000004dcff7812 */ /* 0x000fe200078ac0ff */
[----:B------:R-:W-:Y:S05]  /*29f0*/  YIELD ;  /* 0x0000000000007946 */ /* 0x000fea0003800000 */
[----:B------:R-:W-:Y:S01]  /*2a00*/  SHF.R.S32.HI R44, RZ, 0x1f, R47 ;  /* 0x0000001fff2c7819 */ /* 0x000fe2000001142f */
[-C--:B------:R-:W-:Y:S01]  /*2a10*/  IMAD R41, R134, R47.reuse, RZ ;  /* 0x0000002f86297224 */ /* 0x080fe200078e02ff */
[----:B------:R-:W1:Y:S01]  /*2a20*/  LDC R121, c[0x0][0x3f4] ;  /* 0x0000fd00ff797b82 */ /* 0x000e620000000800 */
[----:B------:R-:W-:Y:S01]  /*2a30*/  IMAD.WIDE.U32 R126, R114, R47, RZ ;  /* 0x0000002f727e7225 */ /* 0x000fe200078e00ff */
[----:B------:R-:W-:Y:S03]  /*2a40*/  BSSY B0, `(.L_x_633) ;  /* 0x00007a7000007945 */ /* 0x000fe60003800000 */
[----:B------:R-:W-:Y:S01]  /*2a50*/  IMAD R41, R44, R114, R41 ;  /* 0x000000722c297224 */ /* 0x000fe200078e0229 */
[----:B------:R-:W-:-:S02]  /*2a60*/  IADD3 R24, P2, P3, R6, R126, R139 ;  /* 0x0000007e06187210 */ /* 0x000fc40007b5e08b */
[----:B------:R-:W-:Y:S01]  /*2a70*/  IADD3 R42, P4, R6, R126, RZ ;  /* 0x0000007e062a7210 */ /* 0x000fe20007f9e0ff */
[----:B------:R-:W-:Y:S02]  /*2a80*/  IMAD.IADD R96, R127, 0x1, R41 ;  /* 0x000000017f607824 */ /* 0x000fe400078e0229 */
[----:B------:R-:W-:Y:S02]  /*2a90*/  IMAD R41, R17, 0x5400, R140 ;  /* 0x0000540011297824 */ /* 0x000fe400078e028c */
[----:B------:R-:W-:Y:S01]  /*2aa0*/  IMAD.X R43, R96, 0x1, R8, P4 ;  /* 0x00000001602b7824 */ /* 0x000fe200020e0608 */
[----:B------:R-:W-:Y:S02]  /*2ab0*/  IADD3.X R40, R8, R96, R138, P2, P3 ;  /* 0x0000006008287210 */ /* 0x000fe400017e648a */
[----:B------:R-:W-:Y:S02]  /*2ac0*/  ISETP.GT.AND P3, PT, R47, R135, PT ;  /* 0x000000872f00720c */ /* 0x000fe40003f64270 */
[----:B0-----:R-:W-:-:S02]  /*2ad0*/  LEA R48, P2, R24, R124, 0x1 ;  /* 0x0000007c18307211 */ /* 0x001fc400078408ff */
[----:B------:R-:W-:Y:S02]  /*2ae0*/  LEA R50, P4, R42, R124, 0x1 ;  /* 0x0000007c2a327211 */ /* 0x000fe400078808ff */
[-C--:B------:R-:W-:Y:S01]  /*2af0*/  LEA.HI.X R49, R24, R125.reuse, R40, 0x1, P2 ;  /* 0x0000007d18317211 */ /* 0x080fe200010f0c28 */
[----:B------:R-:W-:Y:S01]  /*2b00*/  IMAD R40, R41, 0x2, R120 ;  /* 0x0000000229287824 */ /* 0x000fe200078e0278 */
[----:B-1----:R-:W-:Y:S01]  /*2b10*/  ISETP.GE.AND P2, PT, R121, 0x1, PT ;  /* 0x000000017900780c */ /* 0x002fe20003f46270 */
[----:B------:R-:W-:Y:S01]  /*2b20*/  IMAD.MOV.U32 R24, RZ, RZ, R47 ;  /* 0x000000ffff187224 */ /* 0x000fe200078e002f */
[----:B------:R-:W-:Y:S01]  /*2b30*/  LEA.HI.X R51, R42, R125, R43, 0x1, P4 ;  /* 0x0000007d2a337211 */ /* 0x000fe200020f0c2b */
[C---:B------:R-:W-:Y:S02]  /*2b40*/  VIADD R43, R41.reuse, 0x20 ;  /* 0x00000020292b7836 */ /* 0x040fe40000000000 */
[----:B------:R-:W-:-:S04]  /*2b50*/  @P5 VIADD R43, R41, 0xffffffe0 ;  /* 0xffffffe0292b5836 */ /* 0x000fc80000000000 */
[----:B------:R-:W-:Y:S01]  /*2b60*/  IMAD R41, R43, 0x2, R120 ;  /* 0x000000022b297824 */ /* 0x000fe200078e0278 */
[----:B--2---:R-:W-:-:S04]  /*2b70*/  LOP3.LUT R45, R45, 0xfffffffd, RZ, 0xc0, !PT ;  /* 0xfffffffd2d2d7812 */ /* 0x004fc800078ec0ff */
[----:B------:R-:W-:-:S05]  /*2b80*/  @P3 LOP3.LUT R45, R45, 0x2, RZ, 0xfc, !PT ;  /* 0x000000022d2d3812 */ /* 0x000fca00078efcff */
[----:B------:R0:W-:Y:S01]  /*2b90*/  STL [R1+0x10], R45 ;  /* 0x0000102d01007387 */ /* 0x0001e20000100800 */
[----:B-----5:R-:W-:Y:S05]  /*2ba0*/  @!P2 BRA `(.L_x_634) ;  /* 0x000000740060a947 */ /* 0x020fea0003800000 */
[----:B------:R-:W-:Y:S01]  /*2bb0*/  ULDC.U8 UR4, c[0x0][0x410] ;  /* 0x0001040000047ab9 */ /* 0x000fe20000000000 */
[-C--:B------:R-:W-:Y:S01]  /*2bc0*/  IMAD R43, R136, R47.reuse, RZ ;  /* 0x0000002f882b7224 */ /* 0x080fe200078e02ff */
[----:B------:R-:W-:Y:S01]  /*2bd0*/  ISETP.NE.AND P2, PT, RZ, UR4, PT ;  /* 0x00000004ff007c0c */ /* 0x000fe2000bf45270 */
[-C--:B0-----:R-:W-:Y:S02]  /*2be0*/  IMAD R45, R137, R47.reuse, RZ ;  /* 0x0000002f892d7224 */ /* 0x081fe400078e02ff */
[----:B------:R-:W-:Y:S02]  /*2bf0*/  IMAD R42, R24, -0x70, R2 ;  /* 0xffffff90182a7824 */ /* 0x000fe400078e0202 */
[C---:B------:R-:W-:Y:S02]  /*2c00*/  IMAD R43, R44.reuse, R102, R43 ;  /* 0x000000662c2b7224 */ /* 0x040fe400078e022b */
[----:B------:R-:W-:Y:S01]  /*2c10*/  IMAD R45, R44, R108, R45 ;  /* 0x0000006c2c2d7224 */ /* 0x000fe200078e022d */
[----:B------:R-:W-:Y:S01]  /*2c20*/  VIMNMX R42, R42, 0x70, PT ;  /* 0x000000702a2a7848 */ /* 0x000fe20003fe0100 */
[----:B------:R-:W-:-:S04]  /*2c30*/  IMAD.WIDE.U32 R94, R102, R47, RZ ;  /* 0x0000002f665e7225 */ /* 0x000fc800078e00ff */
[----:B------:R-:W-:-:S04]  /*2c40*/  IMAD.WIDE.U32 R92, R108, R47, RZ ;  /* 0x0000002f6c5c7225 */ /* 0x000fc800078e00ff */
[----:B------:R-:W-:Y:S02]  /*2c50*/  IMAD.IADD R43, R95, 0x1, R43 ;  /* 0x000000015f2b7824 */ /* 0x000fe400078e022b */
[----:B------:R-:W-:Y:S01]  /*2c60*/  IMAD.IADD R100, R93, 0x1, R45 ;  /* 0x000000015d647824 */ /* 0x000fe200078e022d */
[----:B------:R-:W-:Y:S06]  /*2c70*/  @!P2 BRA `(.L_x_635) ;  /* 0x0000003400bca947 */ /* 0x000fec0003800000 */
[----:B------:R-:W-:Y:S01]  /*2c80*/  ISETP.GE.AND P3, PT, R204, R42, PT ;  /* 0x0000002acc00720c */ /* 0x000fe20003f66270 */
[----:B------:R-:W-:Y:S01]  /*2c90*/  BSSY B1, `(.L_x_636) ;  /* 0x0000037000017945 */ /* 0x000fe20003800000 */
        /* <DEDUP_REMOVED lines=13> */
[----:B------:R-:W-:Y:S06]  /*2d70*/  @P3 BRA `(.L_x_637) ;  /* 0x0000000000a03947 */ /* 0x000fec0003800000 */
[----:B------:R-:W-:Y:S01]  /*2d80*/  IADD3 R45, P2, R106, R94, RZ ;  /* 0x0000005e6a2d7210 */ /* 0x000fe20007f5e0ff */
[----:B------:R-:W-:Y:S01]  /*2d90*/  ULDC.64 UR4, c[0x0][0x3e8] ;  /* 0x0000fa0000047ab9 */ /* 0x000fe20000000a00 */
[----:B------:R-:W-:Y:S02]  /*2da0*/  CS2R R124, SRZ ;  /* 0x00000000007c7805 */ /* 0x000fe4000001ff00 */
[----:B------:R-:W-:Y:S01]  /*2db0*/  CS2R R126, SRZ ;  /* 0x00000000007e7805 */ /* 0x000fe2000001ff00 */
[----:B------:R-:W-:Y:S01]  /*2dc0*/  IMAD.X R46, R43, 0x1, R20, P2 ;  /* 0x000000012b2e7824 */ /* 0x000fe200010e0614 */
[----:B------:R-:W-:-:S04]  /*2dd0*/  LEA R44, P2, R45, UR4, 0x1 ;  /* 0x000000042d2c7c11 */ /* 0x000fc8000f8408ff */
[----:B------:R-:W-:Y:S01]  /*2de0*/  LEA.HI.X R45, R45, UR5, R46, 0x1, P2 ;  /* 0x000000052d2d7c11 */ /* 0x000fe200090f0c2e */
[----:B------:R-:W-:Y:S01]  /*2df0*/  ULDC.64 UR4, c[0x0][0x400] ;  /* 0x0001000000047ab9 */ /* 0x000fe20000000a00 */
[----:B------:R-:W-:-:S05]  /*2e00*/  IADD3 R47, P2, R112, R92, RZ ;  /* 0x0000005c702f7210 */ /* 0x000fca0007f5e0ff */
[----:B------:R-:W-:Y:S01]  /*2e10*/  IMAD.X R54, R100, 0x1, R14, P2 ;  /* 0x0000000164367824 */ /* 0x000fe200010e060e */
[----:B------:R-:W-:-:S04]  /*2e20*/  LEA R46, P2, R47, UR4, 0x1 ;  /* 0x000000042f2e7c11 */ /* 0x000fc8000f8408ff */
[----:B------:R-:W-:Y:S02]  /*2e30*/  LEA.HI.X R47, R47, UR5, R54, 0x1, P2 ;  /* 0x000000052f2f7c11 */ /* 0x000fe400090f0c36 */
[----:B------:R-:W-:Y:S02]  /*2e40*/  ISETP.GE.AND P2, PT, R22, R121, PT ;  /* 0x000000791600720c */ /* 0x000fe40003f46270 */
[----:B------:R-:W-:Y:S02]  /*2e50*/  CS2R R96, SRZ ;  /* 0x0000000000607805 */ /* 0x000fe4000001ff00 */
[----:B------:R-:W-:-:S09]  /*2e60*/  CS2R R98, SRZ ;  /* 0x0000000000627805 */ /* 0x000fd2000001ff00 */
[----:B------:R0:W5:Y:S04]  /*2e70*/  @!P2 LDG.E.64 R124, desc[UR60][R44.64] ;  /* 0x0000003c2c7ca981 */ /* 0x000168000c1e1b00 */
[----:B------:R0:W5:Y:S01]  /*2e80*/  @!P2 LDG.E.64 R126, desc[UR60][R46.64] ;  /* 0x0000003c2e7ea981 */ /* 0x000162000c1e1b00 */
        /* <DEDUP_REMOVED lines=20> */
[----:B------:R-:W-:-:S13]  /*2fd0*/  ISETP.GE.AND P2, PT, R211, R121, PT ;  /* 0x00000079d300720c */ /* 0x000fda0003f46270 */
[----:B------:R0:W5:Y:S04]  /*2fe0*/  @!P2 LDG.E.64 R76, desc[UR60][R44.64+0xa0] ;  /* 0x0000a03c2c4ca981 */ /* 0x000168000c1e1b00 */
[----:B------:R0:W5:Y:S02]  /*2ff0*/  @!P2 LDG.E.64 R78, desc[UR60][R46.64+0xa0] ;  /* 0x0000a03c2e4ea981 */ /* 0x000164000c1e1b00 */
.L_x_637:
[----:B------:R-:W-:Y:S05]  /*3000*/  BSYNC B1 ;  /* 0x0000000000017941 */ /* 0x000fea0003800000 */
.L_x_636:
        /* <DEDUP_REMOVED lines=11> */
[----:B------:R-:W-:Y:S01]  /*30c0*/  CS2R R70, SRZ ;  /* 0x0000000000467805 */ /* 0x000fe2000001ff00 */
[----:B-----5:R-:W-:Y:S01]  /*30d0*/  IMAD.MOV.U32 R128, RZ, RZ, R76 ;  /* 0x000000ffff807224 */ /* 0x020fe200078e004c */
[----:B------:R-:W-:Y:S01]  /*30e0*/  CS2R R74, SRZ ;  /* 0x00000000004a7805 */ /* 0x000fe2000001ff00 */
[----:B------:R-:W-:Y:S01]  /*30f0*/  IMAD.MOV.U32 R129, RZ, RZ, R77 ;  /* 0x000000ffff817224 */ /* 0x000fe200078e004d */
[----:B------:R-:W-:Y:S06]  /*3100*/  @P4 BRA `(.L_x_639) ;  /* 0x0000000000a04947 */ /* 0x000fec0003800000 */
[----:B------:R-:W-:Y:S01]  /*3110*/  IADD3 R94, P2, P5, R106, R94, R12 ;  /* 0x0000005e6a5e7210 */ /* 0x000fe20007d5e00c */
[----:B------:R-:W-:Y:S01]  /*3120*/  ULDC.64 UR4, c[0x0][0x3e8] ;  /* 0x0000fa0000047ab9 */ /* 0x000fe20000000a00 */
[----:B------:R-:W-:Y:S02]  /*3130*/  CS2R R72, SRZ ;  /* 0x0000000000487805 */ /* 0x000fe4000001ff00 */
[----:B------:R-:W-:Y:S02]  /*3140*/  CS2R R74, SRZ ;  /* 0x00000000004a7805 */ /* 0x000fe4000001ff00 */
[----:B0-----:R-:W-:Y:S02]  /*3150*/  IADD3.X R45, R20, R43, R11, P2, P5 ;  /* 0x0000002b142d7210 */ /* 0x001fe400017ea40b */
[----:B------:R-:W-:-:S04]  /*3160*/  IADD3 R92, P2, P5, R112, R92, R10 ;  /* 0x0000005c705c7210 */ /* 0x000fc80007d5e00a */
[----:B------:R-:W-:Y:S02]  /*3170*/  IADD3.X R43, R14, R100, R9, P2, P5 ;  /* 0x000000640e2b7210 */ /* 0x000fe400017ea409 */
[----:B------:R-:W-:-:S04]  /*3180*/  LEA R44, P2, R94, UR4, 0x1 ;  /* 0x000000045e2c7c11 */ /* 0x000fc8000f8408ff */
[----:B------:R-:W-:Y:S01]  /*3190*/  LEA.HI.X R45, R94, UR5, R45, 0x1, P2 ;  /* 0x000000055e2d7c11 */ /* 0x000fe200090f0c2d */
[----:B------:R-:W-:Y:S02]  /*31a0*/  ULDC.64 UR4, c[0x0][0x400] ;  /* 0x0001000000047ab9 */ /* 0x000fe40000000a00 */
        /* <DEDUP_REMOVED lines=30> */
.L_x_639:
[----:B------:R-:W-:Y:S05]  /*3390*/  BSYNC B1 ;  /* 0x0000000000017941 */ /* 0x000fea0003800000 */
.L_x_638:
[----:B------:R-:W2:Y:S01]  /*33a0*/  LDL R43, [R1+0x1c] ;  /* 0x00001c00012b7983 */ /* 0x000ea20000100800 */
[----:B01----:R-:W-:Y:S01]  /*33b0*/  IMAD.MOV.U32 R44, RZ, RZ, R81 ;  /* 0x000000ffff2c7224 */ /* 0x003fe200078e0051 */
[----:B------:R-:W-:Y:S01]  /*33c0*/  PRMT R162, R128, 0x5410, R129 ;  /* 0x0000541080a27816 */ /* 0x000fe20000000081 */
[----:B------:R-:W-:Y:S02]  /*33d0*/  IMAD.MOV.U32 R45, RZ, RZ, R84 ;  /* 0x000000ffff2d7224 */ /* 0x000fe400078e0054 */
[----:B------:R-:W-:Y:S01]  /*33e0*/  IMAD.MOV.U32 R46, RZ, RZ, R85 ;  /* 0x000000ffff2e7224 */ /* 0x000fe200078e0055 */
[----:B------:R-:W-:Y:S01]  /*33f0*/  PRMT R166, R44, 0x7610, R166 ;  /* 0x000076102ca67816 */ /* 0x000fe200000000a6 */
[----:B------:R-:W-:Y:S01]  /*3400*/  IMAD.MOV.U32 R44, RZ, RZ, R89 ;  /* 0x000000ffff2c7224 */ /* 0x000fe200078e0059 */
[----:B------:R-:W-:Y:S01]  /*3410*/  PRMT R168, R45, 0x7610, R168 ;  /* 0x000076102da87816 */ /* 0x000fe200000000a8 */
[----:B------:R-:W-:Y:S01]  /*3420*/  IMAD.MOV.U32 R45, RZ, RZ, R96 ;  /* 0x000000ffff2d7224 */ /* 0x000fe200078e0060 */
[----:B------:R-:W-:Y:S01]  /*3430*/  PRMT R169, R46, 0x7610, R169 ;  /* 0x000076102ea97816 */ /* 0x000fe200000000a9 */
[----:B------:R-:W-:Y:S01]  /*3440*/  IMAD.MOV.U32 R46, RZ, RZ, R97 ;  /* 0x000000ffff2e7224 */ /* 0x000fe200078e0061 */
[----:B------:R-:W-:Y:S01]  /*3450*/  PRMT R170, R44, 0x7610, R170 ;  /* 0x000076102caa7816 */ /* 0x000fe200000000aa */
[----:B------:R-:W-:-:S03]  /*3460*/  IMAD.MOV.U32 R44, RZ, RZ, R125 ;  /* 0x000000ffff2c7224 */ /* 0x000fc600078e007d */
[----:B------:R-:W-:Y:S01]  /*3470*/  PRMT R168, R168, 0x5410, R46 ;  /* 0x00005410a8a87816 */ /* 0x000fe2000000002e */
[----:B------:R-:W-:Y:S01]  /*3480*/  IMAD.MOV.U32 R46, RZ, RZ, R79 ;  /* 0x000000ffff2e7224 */ /* 0x000fe200078e004f */
[----:B------:R-:W-:Y:S01]  /*3490*/  PRMT R130, R44, 0x7610, R130 ;  /* 0x000076102c827816 */ /* 0x000fe20000000082 */
[----:B------:R-:W-:-:S05]  /*34a0*/  IMAD.MOV.U32 R44, RZ, RZ, R86 ;  /* 0x000000ffff2c7224 */ /* 0x000fca00078e0056 */
[----:B------:R-:W-:Y:S01]  /*34b0*/  PRMT R169, R169, 0x5410, R44 ;  /* 0x00005410a9a97816 */ /* 0x000fe2000000002c */
[----:B------:R-:W-:Y:S01]  /*34c0*/  IMAD.MOV.U32 R44, RZ, RZ, R91 ;  /* 0x000000ffff2c7224 */ /* 0x000fe200078e005b */
[----:B--2---:R-:W-:Y:S01]  /*34d0*/  R2UR UR4, R43 ;  /* 0x000000002b0472ca */ /* 0x004fe200000e0000 */
[----:B------:R-:W-:-:S05]  /*34e0*/  IMAD.MOV.U32 R43, RZ, RZ, R80 ;  /* 0x000000ffff2b7224 */ /* 0x000fca00078e0050 */
[----:B------:R-:W-:Y:S01]  /*34f0*/  PRMT R167, R43, 0x7610, R167 ;  /* 0x000076102ba77816 */ /* 0x000fe200000000a7 */
[----:B------:R-:W-:-:S03]  /*3500*/  IMAD.MOV.U32 R43, RZ, RZ, R88 ;  /* 0x000000ffff2b7224 */ /* 0x000fc600078e0058 */
[----:B------:R-:W-:Y:S01]  /*3510*/  PRMT R167, R167, 0x5410, R45 ;  /* 0x00005410a7a77816 */ /* 0x000fe2000000002d */
[----:B------:R-:W-:Y:S01]  /*3520*/  IMAD.MOV.U32 R45, RZ, RZ, R78 ;  /* 0x000000ffff2d7224 */ /* 0x000fe200078e004e */
[----:B------:R-:W-:Y:S01]  /*3530*/  PRMT R166, R166, 0x5410, R43 ;  /* 0x00005410a6a67816 */ /* 0x000fe2000000002b */
[----:B------:R-:W-:Y:S01]  /*3540*/  IMAD.MOV.U32 R43, RZ, RZ, R124 ;  /* 0x000000ffff2b7224 */ /* 0x000fe200078e007c */
[----:B------:R-:W-:Y:S02]  /*3550*/  UISETP.NE.AND UP0, UPT, UR4, 0x3, UPT ;  /* 0x000000030400788c */ /* 0x000fe4000bf05270 */
[----:B------:R-:W-:Y:S01]  /*3560*/  PRMT R163, R45, 0x5410, R46 ;  /* 0x000054102da37816 */ /* 0x000fe2000000002e */
[----:B------:R-:W-:Y:S01]  /*3570*/  IMAD.MOV.U32 R46, RZ, RZ, R82 ;  /* 0x000000ffff2e7224 */ /* 0x000fe200078e0052 */
[----:B------:R-:W-:Y:S01]  /*3580*/  PRMT R128, R128, 0x5410, R43 ;  /* 0x0000541080807816 */ /* 0x000fe2000000002b */
[----:B------:R-:W-:Y:S01]  /*3590*/  IMAD.MOV.U32 R45, RZ, RZ, R83 ;  /* 0x000000ffff2d7224 */ /* 0x000fe200078e0053 */
[----:B------:R-:W-:Y:S01]  /*35a0*/  PLOP3.LUT P2, PT, PT, PT, UP0, 0x80, 0x0 ;  /* 0x000000000000781c */ /* 0x000fe20003f4f008 */
[----:B------:R-:W-:-:S03]  /*35b0*/  IMAD.MOV.U32 R43, RZ, RZ, R87 ;  /* 0x000000ffff2b7224 */ /* 0x000fc600078e0057 */
[----:B------:R-:W-:Y:S01]  /*35c0*/  PRMT R165, R45, 0x5410, R46 ;  /* 0x000054102da57816 */ /* 0x000fe2000000002e */
[----:B------:R-:W-:Y:S01]  /*35d0*/  IMAD.MOV.U32 R46, RZ, RZ, R99 ;  /* 0x000000ffff2e7224 */ /* 0x000fe200078e0063 */
[----:B------:R-:W-:Y:S01]  /*35e0*/  PRMT R171, R43, 0x7610, R171 ;  /* 0x000076102bab7816 */ /* 0x000fe200000000ab */
[----:B------:R-:W-:Y:S02]  /*35f0*/  IMAD.MOV.U32 R43, RZ, RZ, R90 ;  /* 0x000000ffff2b7224 */ /* 0x000fe400078e005a */
[----:B------:R-:W-:Y:S01]  /*3600*/  IMAD.MOV.U32 R45, RZ, RZ, R98 ;  /* 0x000000ffff2d7224 */ /* 0x000fe200078e0062 */
[----:B------:R-:W-:Y:S01]  /*3610*/  PRMT R172, R44, 0x5410, R46 ;  /* 0x000054102cac7816 */ /* 0x000fe2000000002e */
[----:B------:R-:W-:Y:S01]  /*3620*/  IMAD.MOV.U32 R44, RZ, RZ, R126 ;  /* 0x000000ffff2c7224 */ /* 0x000fe200078e007e */
[----:B------:R-:W-:Y:S01]  /*3630*/  PRMT R170, R170, 0x5410, R43 ;  /* 0x00005410aaaa7816 */ /* 0x000fe2000000002b */
[----:B-----5:R-:W-:Y:S01]  /*3640*/  IMAD.MOV.U32 R46, RZ, RZ, R52 ;  /* 0x000000ffff2e7224 */ /* 0x020fe200078e0034 */
[----:B------:R-:W-:Y:S01]  /*3650*/  PRMT R171, R171, 0x5410, R45 ;  /* 0x00005410abab7816 */ /* 0x000fe2000000002d */
[----:B------:R-:W-:Y:S01]  /*3660*/  IMAD.MOV.U32 R43, RZ, RZ, R53 ;  /* 0x000000ffff2b7224 */ /* 0x000fe200078e0035 */
[----:B------:R-:W-:Y:S01]  /*3670*/  PRMT R128, R44, 0x7610, R128 ;  /* 0x000076102c807816 */ /* 0x000fe20000000080 */
[----:B------:R-:W-:-:S02]  /*3680*/  IMAD.MOV.U32 R45, RZ, RZ, R127 ;  /* 0x000000ffff2d7224 */ /* 0x000fc400078e007f */
[----:B------:R-:W-:Y:S01]  /*3690*/  IMAD.MOV.U32 R44, RZ, RZ, R60 ;  /* 0x000000ffff2c7224 */ /* 0x000fe200078e003c */
[----:B------:R-:W-:Y:S01]  /*36a0*/  PRMT R92, R46, 0x5410, R43 ;  /* 0x000054102e5c7816 */ /* 0x000fe2000000002b */
[----:B------:R-:W-:Y:S01]  /*36b0*/  IMAD.MOV.U32 R43, RZ, RZ, R61 ;  /* 0x000000ffff2b7224 */ /* 0x000fe200078e003d */
[----:B------:R-:W-:Y:S01]  /*36c0*/  PRMT R130, R130, 0x5410, R45 ;  /* 0x0000541082827816 */ /* 0x000fe2000000002d */
[----:B------:R-:W-:Y:S02]  /*36d0*/  IMAD.MOV.U32 R46, RZ, RZ, R56 ;  /* 0x000000ffff2e7224 */ /* 0x000fe400078e0038 */
[----:B------:R-:W-:Y:S01]  /*36e0*/  IMAD.MOV.U32 R45, RZ, RZ, R57 ;  /* 0x000000ffff2d7224 */ /* 0x000fe200078e0039 */
[----:B------:R-:W-:Y:S01]  /*36f0*/  PRMT R149, R44, 0x5410, R43 ;  /* 0x000054102c957816 */ /* 0x000fe2000000002b */
[----:B------:R-:W-:Y:S02]  /*3700*/  IMAD.MOV.U32 R44, RZ, RZ, R68 ;  /* 0x000000ffff2c7224 */ /* 0x000fe400078e0044 */
[----:B------:R-:W-:Y:S01]  /*3710*/  IMAD.MOV.U32 R43, RZ, RZ, R69 ;  /* 0x000000ffff2b7224 */ /* 0x000fe200078e0045 */
[----:B------:R-:W-:Y:S01]  /*3720*/  PRMT R147, R45, 0x5410, R46 ;  /* 0x000054102d937816 */ /* 0x000fe2000000002e */
[----:B------:R-:W-:-:S02]  /*3730*/  IMAD.MOV.U32 R46, RZ, RZ, R64 ;  /* 0x000000ffff2e7224 */ /* 0x000fc400078e0040 */
        /* <DEDUP_REMOVED lines=24> */
[----:B------:R-:W-:-:S04]  /*38c0*/  PRMT R158, R46, 0x5410, R45 ;  /* 0x000054102e9e7816 */ /* 0x000fc8000000002d */
[----:B------:R-:W-:Y:S01]  /*38d0*/  PRMT R164, R43, 0x5410, R44 ;  /* 0x000054102ba47816 */ /* 0x000fe2000000002c */
[----:B------:R-:W-:Y:S06]  /*38e0*/  @!P2 BRA `(.L_x_640) ;  /* 0x000000000004a947 */ /* 0x000fec0003800000 */
[----:B------:R-:W-:Y:S01]  /*38f0*/  BPT.TRAP 0x1 ;  /* 0x000000040000795c */ /* 0x000fe20000300000 */
.L_x_640:
[----:B------:R-:W-:Y:S01]  /*3900*/  IMAD R43, R17, 0x8, R16 ;  /* 0x00000008112b7824 */ /* 0x000fe200078e0210 */
[----:B------:R-:W-:Y:S01]  /*3910*/  SHF.L.U32 R100, R205, 0x1f, RZ ;  /* 0x0000001fcd647819 */ /* 0x000fe200000006ff */
[----:B------:R-:W-:Y:S03]  /*3920*/  BSSY B1, `(.L_x_641) ;  /* 0x0000003000017945 */ /* 0x000fe60003800000 */
[----:B------:R-:W0:Y:S02]  /*3930*/  SYNCS.PHASECHK.TRANS64.TRYWAIT P5, [R43+URZ+0x36890], R100 ;  /* 0x036890642b0075a7 */ /* 0x000e2400080a017f */
[----:B0-----:R-:W-:Y:S05]  /*3940*/  @!P5 BRA `(.L_x_642) ;  /* 0x0000022800b8d947 */ /* 0x001fea0003800000 */
.L_x_996:
[----:B------:R-:W-:Y:S05]  /*3950*/  BSYNC B1 ;  /* 0x0000000000017941 */ /* 0x000fea0003800000 */
.L_x_641:
[----:B------:R-:W-:Y:S04]  /*3960*/  BSSY B1, `(.L_x_643) ;  /* 0x0000152000017945 */ /* 0x000fe80003800000 */
[----:B------:R-:W-:Y:S05]  /*3970*/  @P3 BRA `(.L_x_644) ;  /* 0x0000001400403947 */ /* 0x000fea0003800000 */
[----:B------:R-:W-:Y:S01]  /*3980*/  ISETP.NE.AND P3, PT, R30, RZ, PT ;  /* 0x000000ff1e00720c */ /* 0x000fe20003f65270 */
[----:B------:R-:W-:-:S12]  /*3990*/  BSSY B2, `(.L_x_645) ;  /* 0x0000037000027945 */ /* 0x000fd80003800000 */
[----:B------:R-:W-:Y:S05]  /*39a0*/  @!P3 BRA `(.L_x_646) ;  /* 0x0000000000d4b947 */ /* 0x000fea0003800000 */
[----:B------:R1:W2:Y:S01]  /*39b0*/  LDS.128 R44, [R40+0x21000] ;  /* 0x02100000282c7984 */ /* 0x0002a20000000c00 */
[----:B------:R-:W-:Y:S01]  /*39c0*/  ISETP.GE.AND P3, PT, R22, R121, PT ;  /* 0x000000791600720c */ /* 0x000fe20003f66270 */
[----:B------:R-:W-:-:S12]  /*39d0*/  BSSY B3, `(.L_x_647) ;  /* 0x0000031000037945 */ /* 0x000fd80003800000 */
[----:B-1----:R-:W-:Y:S05]  /*39e0*/  @P3 BRA `(.L_x_648) ;  /* 0x0000000000bc3947 */ /* 0x002fea0003800000 */
[----:B------:R-:W-:Y:S02]  /*39f0*/  SHF.R.U64 R95, R126, 0x10, R127 ;  /* 0x000000107e5f7819 */ /* 0x000fe4000000127f */
[----:B------:R-:W-:Y:S01]  /*3a00*/  SHF.R.U64 R94, R124, 0x10, R125 ;  /* 0x000000107c5e7819 */ /* 0x000fe2000000127d */
[C---:B--2---:R-:W-:Y:S01]  /*3a10*/  IMAD.U32 R124, R45.reuse, 0x10000, RZ ;  /* 0x000100002d7c7824 */ /* 0x044fe200078e00ff */
[C---:B------:R-:W-:Y:S02]  /*3a20*/  PRMT R95, R128.reuse, 0x5410, R95 ;  /* 0x00005410805f7816 */ /* 0x040fe4000000005f */
[----:B------:R-:W-:Y:S02]  /*3a30*/  PRMT R94, R128, 0x5432, R94 ;  /* 0x00005432805e7816 */ /* 0x000fe4000000005e */
[----:B------:R-:W-:Y:S02]  /*3a40*/  SHF.R.U32.HI R126, RZ, 0x10, R127 ;  /* 0x00000010ff7e7819 */ /* 0x000fe4000001167f */
[----:B------:R-:W-:-:S02]  /*3a50*/  LOP3.LUT R128, R45, 0xffff0000, RZ, 0xc0, !PT ;  /* 0xffff00002d807812 */ /* 0x000fc400078ec0ff */
[C---:B------:R-:W-:Y:S01]  /*3a60*/  LOP3.LUT R127, R95.reuse, 0xffff0000, RZ, 0xc0, !PT ;  /* 0xffff00005f7f7812 */ /* 0x040fe200078ec0ff */
[----:B------:R-:W-:Y:S01]  /*3a70*/  IMAD.U32 R95, R95, 0x10000, RZ ;  /* 0x000100005f5f7824 */ /* 0x000fe200078e00ff */
[C---:B------:R-:W-:Y:S01]  /*3a80*/  LOP3.LUT R129, R94.reuse, 0xffff0000, RZ, 0xc0, !PT ;  /* 0xffff00005e817812 */ /* 0x040fe200078ec0ff */
[----:B------:R-:W-:Y:S01]  /*3a90*/  IMAD.U32 R94, R94, 0x10000, RZ ;  /* 0x000100005e5e7824 */ /* 0x000fe200078e00ff */
[----:B------:R-:W-:Y:S01]  /*3aa0*/  SHF.R.U32.HI R125, RZ, 0x10, R125 ;  /* 0x00000010ff7d7819 */ /* 0x000fe2000001167d */
[----:B------:R-:W-:Y:S01]  /*3ab0*/  FMUL.FTZ R45, R128, R127 ;  /* 0x0000007f802d7220 */ /* 0x000fe20000410000 */
[----:B------:R-:W-:Y:S01]  /*3ac0*/  PRMT R126, R130, 0x5432, R126 ;  /* 0x00005432827e7816 */ /* 0x000fe2000000007e */
[-C--:B------:R-:W-:Y:S01]  /*3ad0*/  FMUL.FTZ R128, R128, R129.reuse ;  /* 0x0000008180807220 */ /* 0x080fe20000410000 */
[----:B------:R-:W-:Y:S01]  /*3ae0*/  PRMT R125, R130, 0x5410, R125 ;  /* 0x00005410827d7816 */ /* 0x000fe2000000007d */
[----:B------:R-:W-:Y:S01]  /*3af0*/  FFMA.FTZ R45, R124, R129, -R45 ;  /* 0x000000817c2d7223 */ /* 0x000fe2000001082d */
[----:B------:R-:W-:Y:S01]  /*3b00*/  LOP3.LUT R130, R46, 0xffff0000, RZ, 0xc0, !PT ;  /* 0xffff00002e827812 */ /* 0x000fe200078ec0ff */
[----:B------:R-:W-:Y:S01]  /*3b10*/  FFMA.FTZ R124, R124, R127, R128 ;  /* 0x0000007f7c7c7223 */ /* 0x000fe20000010080 */
[C---:B------:R-:W-:Y:S01]  /*3b20*/  IMAD.U32 R127, R126.reuse, 0x10000, RZ ;  /* 0x000100007e7f7824 */ /* 0x040fe200078e00ff */
[----:B------:R-:W-:Y:S01]  /*3b30*/  LOP3.LUT R126, R126, 0xffff0000, RZ, 0xc0, !PT ;  /* 0xffff00007e7e7812 */ /* 0x000fe200078ec0ff */
[C---:B------:R-:W-:Y:S01]  /*3b40*/  IMAD.U32 R128, R125.reuse, 0x10000, RZ ;  /* 0x000100007d807824 */ /* 0x040fe200078e00ff */
[----:B------:R-:W-:Y:S01]  /*3b50*/  LOP3.LUT R125, R125, 0xffff0000, RZ, 0xc0, !PT ;  /* 0xffff00007d7d7812 */ /* 0x000fe200078ec0ff */
[----:B------:R-:W-:Y:S01]  /*3b60*/  FMUL.FTZ R129, R130, R127 ;  /* 0x0000007f82817220 */ /* 0x000fe20000410000 */
[----:B------:R-:W-:-:S02]  /*3b70*/  IMAD.U32 R46, R46, 0x10000, RZ ;  /* 0x000100002e2e7824 */ /* 0x000fc400078e00ff */
[-C--:B------:R-:W-:Y:S01]  /*3b80*/  FMUL.FTZ R130, R130, R128.reuse ;  /* 0x0000008082827220 */ /* 0x080fe20000410000 */
[----:B------:R-:W-:Y:S01]  /*3b90*/  F2FP.BF16.F32.PACK_AB R45, R124, R45 ;  /* 0x0000002d7c2d723e */ /* 0x000fe200000010ff */
[C---:B------:R-:W-:Y:S02]  /*3ba0*/  FFMA.FTZ R129, R46.reuse, R128, -R129 ;  /* 0x000000802e817223 */ /* 0x040fe40000010881 */
[----:B------:R-:W-:Y:S01]  /*3bb0*/  FFMA.FTZ R130, R46, R127, R130 ;  /* 0x0000007f2e827223 */ /* 0x000fe20000010082 */
[C---:B------:R-:W-:Y:S01]  /*3bc0*/  LOP3.LUT R46, R47.reuse, 0xffff0000, RZ, 0xc0, !PT ;  /* 0xffff00002f2e7812 */ /* 0x040fe200078ec0ff */
[----:B------:R-:W-:-:S03]  /*3bd0*/  IMAD.U32 R47, R47, 0x10000, RZ ;  /* 0x000100002f2f7824 */ /* 0x000fc600078e00ff */
[----:B------:R-:W-:Y:S01]  /*3be0*/  F2FP.BF16.F32.PACK_AB R129, R130, R129 ;  /* 0x000000818281723e */ /* 0x000fe200000010ff */
[C---:B------:R-:W-:Y:S01]  /*3bf0*/  FMUL.FTZ R127, R46.reuse, R126 ;  /* 0x0000007e2e7f7220 */ /* 0x040fe20000410000 */
[----:B------:R-:W-:-:S03]  /*3c00*/  FMUL.FTZ R46, R46, R125 ;  /* 0x0000007d2e2e7220 */ /* 0x000fc60000410000 */
[C---:B------:R-:W-:Y:S01]  /*3c10*/  FFMA.FTZ R127, R47.reuse, R125, -R127 ;  /* 0x0000007d2f7f7223 */ /* 0x040fe2000001087f */
[----:B------:R-:W-:Y:S01]  /*3c20*/  FFMA.FTZ R46, R47, R126, R46 ;  /* 0x0000007e2f2e7223 */ /* 0x000fe2000001002e */
[C---:B------:R-:W-:Y:S01]  /*3c30*/  LOP3.LUT R47, R44.reuse, 0xffff0000, RZ, 0xc0, !PT ;  /* 0xffff00002c2f7812 */ /* 0x040fe200078ec0ff */
[----:B------:R-:W-:-:S03]  /*3c40*/  IMAD.U32 R44, R44, 0x10000, RZ ;  /* 0x000100002c2c7824 */ /* 0x000fc600078e00ff */
[----:B------:R-:W-:Y:S01]  /*3c50*/  F2FP.BF16.F32.PACK_AB R46, R46, R127 ;  /* 0x0000007f2e2e723e */ /* 0x000fe200000010ff */
[C---:B------:R-:W-:Y:S01]  /*3c60*/  FMUL.FTZ R125, R47.reuse, R95 ;  /* 0x0000005f2f7d7220 */ /* 0x040fe20000410000 */
[----:B------:R-:W-:-:S03]  /*3c70*/  FMUL.FTZ R47, R47, R94 ;  /* 0x0000005e2f2f7220 */ /* 0x000fc60000410000 */
[C---:B------:R-:W-:Y:S01]  /*3c80*/  FFMA.FTZ R125, R44.reuse, R94, -R125 ;  /* 0x0000005e2c7d7223 */ /* 0x040fe2000001087d */
[----:B------:R-:W-:-:S05]  /*3c90*/  FFMA.FTZ R47, R44, R95, R47 ;  /* 0x0000005f2c2f7223 */ /* 0x000fca000001002f */
[----:B------:R-:W-:Y:S01]  /*3ca0*/  F2FP.BF16.F32.PACK_AB R125, R47, R125 ;  /* 0x0000007d2f7d723e */ /* 0x000fe200000010ff */
[----:B------:R-:W-:Y:S02]  /*3cb0*/  IMAD.MOV.U32 R47, RZ, RZ, R46 ;  /* 0x000000ffff2f7224 */ /* 0x000fe400078e002e */
[----:B------:R-:W-:Y:S02]  /*3cc0*/  IMAD.MOV.U32 R46, RZ, RZ, R129 ;  /* 0x000000ffff2e7224 */ /* 0x000fe400078e0081 */
[----:B------:R-:W-:-:S07]  /*3cd0*/  IMAD.MOV.U32 R44, RZ, RZ, R125 ;  /* 0x000000ffff2c7224 */ /* 0x000fce00078e007d */
.L_x_648:
[----:B------:R-:W-:Y:S05]  /*3ce0*/  BSYNC B3 ;  /* 0x0000000000037941 */ /* 0x000fea0003800000 */
.L_x_647:
[----:B--2---:R1:W-:Y:S02]  /*3cf0*/  STG.E.128 desc[UR60][R50.64], R44 ;  /* 0x0000002c32007986 */ /* 0x0043e4000c101d3c */
.L_x_646:
[----:B------:R-:W-:Y:S05]  /*3d00*/  BSYNC B2 ;  /* 0x0000000000027941 */ /* 0x000fea0003800000 */
.L_x_645:
[----:B------:R-:W-:Y:S01]  /*3d10*/  ISETP.NE.AND P3, PT, R34, RZ, PT ;  /* 0x000000ff2200720c */ /* 0x000fe20003f65270 */
[----:B------:R-:W-:-:S12]  /*3d20*/  BSSY B2, `(.L_x_649) ;  /* 0x0000038000027945 */ /* 0x000fd80003800000 */
[----:B------:R-:W-:Y:S05]  /*3d30*/  @!P3 BRA `(.L_x_650) ;  /* 0x0000000000d8b947 */ /* 0x000fea0003800000 */
[----:B-1----:R1:W2:Y:S01]  /*3d40*/  LDS.128 R44, [R41+0x21000] ;  /* 0x02100000292c7984 */ /* 0x0022a20000000c00 */
[----:B------:R-:W-:Y:S01]  /*3d50*/  ISETP.GE.AND P3, PT, R208, R121, PT ;  /* 0x00000079d000720c */ /* 0x000fe20003f66270 */
[----:B------:R-:W-:-:S12]  /*3d60*/  BSSY B3, `(.L_x_651) ;  /* 0x0000032000037945 */ /* 0x000fd80003800000 */
[----:B-1----:R-:W-:Y:S05]  /*3d70*/  @P3 BRA `(.L_x_652) ;  /* 0x0000000000c03947 */ /* 0x002fea0003800000 */
[----:B------:R-:W-:Y:S01]  /*3d80*/  SHF.R.U64 R94, R98, 0x10, R99 ;  /* 0x00000010625e7819 */ /* 0x000fe20000001263 */
[----:B--2---:R-:W-:Y:S01]  /*3d90*/  IMAD.U32 R95, R45, 0x10000, RZ ;  /* 0x000100002d5f7824 */ /* 0x004fe200078e00ff */
[----:B------:R-:W-:Y:S02]  /*3da0*/  SHF.R.U64 R96, R96, 0x10, R97 ;  /* 0x0000001060607819 */ /* 0x000fe40000001261 */
[----:B------:R-:W-:Y:S02]  /*3db0*/  PRMT R94, R171, 0x5432, R94 ;  /* 0x00005432ab5e7816 */ /* 0x000fe4000000005e */
[----:B------:R-:W-:Y:S02]  /*3dc0*/  PRMT R96, R167, 0x5432, R96 ;  /* 0x00005432a7607816 */ /* 0x000fe40000000060 */
[----:B------:R-:W-:Y:S02]  /*3dd0*/  SHF.R.U32.HI R98, RZ, 0x10, R99 ;  /* 0x00000010ff627819 */ /* 0x000fe40000011663 */
[----:B------:R-:W-:-:S02]  /*3de0*/  SHF.R.U32.HI R124, RZ, 0x10, R97 ;  /* 0x00000010ff7c7819 */ /* 0x000fc40000011661 */
[----:B------:R-:W-:Y:S02]  /*3df0*/  LOP3.LUT R126, R45, 0xffff0000, RZ, 0xc0, !PT ;  /* 0xffff00002d7e7812 */ /* 0x000fe400078ec0ff */
[C---:B------:R-:W-:Y:S01]  /*3e00*/  LOP3.LUT R99, R94.reuse, 0xffff0000, RZ, 0xc0, !PT ;  /* 0xffff00005e637812 */ /* 0x040fe200078ec0ff */
[----:B------:R-:W-:Y:S01]  /*3e10*/  IMAD.U32 R94, R94, 0x10000, RZ ;  /* 0x000100005e5e7824 */ /* 0x000fe200078e00ff */
[C---:B------:R-:W-:Y:S01]  /*3e20*/  LOP3.LUT R97, R96.reuse, 0xffff0000, RZ, 0xc0, !PT ;  /* 0xffff000060617812 */ /* 0x040fe200078ec0ff */
[----:B------:R-:W-:Y:S01]  /*3e30*/  IMAD.U32 R96, R96, 0x10000, RZ ;  /* 0x0001000060607824 */ /* 0x000fe200078e00ff */
[----:B------:R-:W-:Y:S01]  /*3e40*/  PRMT R98, R172, 0x5432, R98 ;  /* 0x00005432ac627816 */ /* 0x000fe20000000062 */
[C---:B------:R-:W-:Y:S02]  /*3e50*/  FMUL.FTZ R125, R126.reuse, R99 ;  /* 0x000000637e7d7220 */ /* 0x040fe40000410000 */
[-C--:B------:R-:W-:Y:S01]  /*3e60*/  FMUL.FTZ R45, R126, R97.reuse ;  /* 0x000000617e2d7220 */ /* 0x080fe20000410000 */
[C---:B------:R-:W-:Y:S01]  /*3e70*/  LOP3.LUT R126, R46.reuse, 0xffff0000, RZ, 0xc0, !PT ;  /* 0xffff00002e7e7812 */ /* 0x040fe200078ec0ff */
[----:B------:R-:W-:Y:S01]  /*3e80*/  FFMA.FTZ R97, R95, R97, -R125 ;  /* 0x000000615f617223 */ /* 0x000fe2000001087d */
[----:B------:R-:W-:-:S02]  /*3e90*/  IMAD.U32 R46, R46, 0x10000, RZ ;  /* 0x000100002e2e7824 */ /* 0x000fc400078e00ff */
[----:B------:R-:W-:Y:S01]  /*3ea0*/  FFMA.FTZ R95, R95, R99, R45 ;  /* 0x000000635f5f7223 */ /* 0x000fe2000001002d */
[----:B------:R-:W-:Y:S01]  /*3eb0*/  PRMT R45, R168, 0x5432, R124 ;  /* 0x00005432a82d7816 */ /* 0x000fe2000000007c */
[C---:B------:R-:W-:Y:S01]  /*3ec0*/  IMAD.U32 R99, R98.reuse, 0x10000, RZ ;  /* 0x0001000062637824 */ /* 0x040fe200078e00ff */
[----:B------:R-:W-:Y:S02]  /*3ed0*/  LOP3.LUT R98, R98, 0xffff0000, RZ, 0xc0, !PT ;  /* 0xffff000062627812 */ /* 0x000fe400078ec0ff */
[----:B------:R-:W-:Y:S01]  /*3ee0*/  F2FP.BF16.F32.PACK_AB R95, R95, R97 ;  /* 0x000000615f5f723e */ /* 0x000fe200000010ff */
[C---:B------:R-:W-:Y:S02]  /*3ef0*/  IMAD.U32 R124, R45.reuse, 0x10000, RZ ;  /* 0x000100002d7c7824 */ /* 0x040fe400078e00ff */
[C---:B------:R-:W-:Y:S01]  /*3f00*/  FMUL.FTZ R125, R126.reuse, R99 ;  /* 0x000000637e7d7220 */ /* 0x040fe20000410000 */
[----:B------:R-:W-:Y:S01]  /*3f10*/  LOP3.LUT R45, R45, 0xffff0000, RZ, 0xc0, !PT ;  /* 0xffff00002d2d7812 */ /* 0x000fe200078ec0ff */
[----:B------:R-:W-:-:S02]  /*3f20*/  FMUL.FTZ R126, R126, R124 ;  /* 0x0000007c7e7e7220 */ /* 0x000fc40000410000 */
        /* <DEDUP_REMOVED lines=8> */
[C---:B------:R-:W-:Y:S01]  /*3fb0*/  LOP3.LUT R45, R44.reuse, 0xffff0000, RZ, 0xc0, !PT ;  /* 0xffff00002c2d7812 */ /* 0x040fe200078ec0ff */
[----:B------:R-:W-:Y:S01]  /*3fc0*/  FFMA.FTZ R46, R47, R98, R46 ;  /* 0x000000622f2e7223 */ /* 0x000fe2000001002e */
[----:B------:R-:W-:-:S03]  /*3fd0*/  IMAD.U32 R44, R44, 0x10000, RZ ;  /* 0x000100002c2c7824 */ /* 0x000fc600078e00ff */
[C---:B------:R-:W-:Y:S01]  /*3fe0*/  FMUL.FTZ R47, R45.reuse, R94 ;  /* 0x0000005e2d2f7220 */ /* 0x040fe20000410000 */
[-C--:B------:R-:W-:Y:S01]  /*3ff0*/  FMUL.FTZ R45, R45, R96.reuse ;  /* 0x000000602d2d7220 */ /* 0x080fe20000410000 */
[----:B------:R-:W-:Y:S02]  /*4000*/  F2FP.BF16.F32.PACK_AB R46, R46, R99 ;  /* 0x000000632e2e723e */ /* 0x000fe400000010ff */
[C---:B------:R-:W-:Y:S01]  /*4010*/  FFMA.FTZ R47, R44.reuse, R96, -R47 ;  /* 0x000000602c2f7223 */ /* 0x040fe2000001082f */
[----:B------:R-:W-:-:S05]  /*4020*/  FFMA.FTZ R45, R44, R94, R45 ;  /* 0x0000005e2c2d7223 */ /* 0x000fca000001002d */
[----:B------:R-:W-:Y:S01]  /*4030*/  F2FP.BF16.F32.PACK_AB R45, R45, R47 ;  /* 0x0000002f2d2d723e */ /* 0x000fe200000010ff */
[----:B------:R-:W-:Y:S02]  /*4040*/  IMAD.MOV.U32 R47, RZ, RZ, R46 ;  /* 0x000000ffff2f7224 */ /* 0x000fe400078e002e */
[----:B------:R-:W-:Y:S02]  /*4050*/  IMAD.MOV.U32 R46, RZ, RZ, R125 ;  /* 0x000000ffff2e7224 */ /* 0x000fe400078e007d */
[----:B------:R-:W-:Y:S02]  /*4060*/  IMAD.MOV.U32 R44, RZ, RZ, R45 ;  /* 0x000000ffff2c7224 */ /* 0x000fe400078e002d */
[----:B------:R-:W-:-:S07]  /*4070*/  IMAD.MOV.U32 R45, RZ, RZ, R95 ;  /* 0x000000ffff2d7224 */ /* 0x000fce00078e005f */
.L_x_652:
[----:B------:R-:W-:Y:S05]  /*4080*/  BSYNC B3 ;  /* 0x0000000000037941 */ /* 0x000fea0003800000 */
.L_x_651:
[----:B--2---:R2:W-:Y:S02]  /*4090*/  STG.E.128 desc[UR60][R50.64+0x40], R44 ;  /* 0x0000402c32007986 */ /* 0x0045e4000c101d3c */
.L_x_650:
[----:B------:R-:W-:Y:S05]  /*40a0*/  BSYNC B2 ;  /* 0x0000000000027941 */ /* 0x000fea0003800000 */
.L_x_649:
[----:B------:R-:W-:Y:S01]  /*40b0*/  ISETP.NE.AND P3, PT, R35, RZ, PT ;  /* 0x000000ff2300720c */ /* 0x000fe20003f65270 */
[----:B------:R-:W-:-:S12]  /*40c0*/  BSSY B2, `(.L_x_653) ;  /* 0x0000036000027945 */ /* 0x000fd80003800000 */
[----:B------:R-:W-:Y:S05]  /*40d0*/  @!P3 BRA `(.L_x_654) ;  /* 0x0000000000d0b947 */ /* 0x000fea0003800000 */
[----:B-12---:R1:W2:Y:S01]  /*40e0*/  LDS.128 R44, [R40+0x24800] ;  /* 0x02480000282c7984 */ /* 0x0062a20000000c00 */
[----:B------:R-:W-:Y:S01]  /*40f0*/  ISETP.GE.AND P3, PT, R207, R121, PT ;  /* 0x00000079cf00720c */ /* 0x000fe20003f66270 */
[----:B------:R-:W-:-:S12]  /*4100*/  BSSY B3, `(.L_x_655) ;  /* 0x0000030000037945 */ /* 0x000fd80003800000 */
[----:B-1----:R-:W-:Y:S05]  /*4110*/  @P3 BRA `(.L_x_656) ;  /* 0x0000000000b83947 */ /* 0x002fea0003800000 */
[----:B------:R-:W-:Y:S02]  /*4120*/  SHF.R.U64 R96, R90, 0x10, R91 ;  /* 0x000000105a607819 */ /* 0x000fe4000000125b */
[----:B------:R-:W-:Y:S02]  /*4130*/  SHF.R.U64 R94, R88, 0x10, R89 ;  /* 0x00000010585e7819 */ /* 0x000fe40000001259 */
[----:B------:R-:W-:Y:S01]  /*4140*/  SHF.R.U32.HI R97, RZ, 0x10, R91 ;  /* 0x00000010ff617819 */ /* 0x000fe2000001165b */
[C---:B--2---:R-:W-:Y:S01]  /*4150*/  IMAD.U32 R91, R47.reuse, 0x10000, RZ ;  /* 0x000100002f5b7824 */ /* 0x044fe200078e00ff */
[----:B------:R-:W-:Y:S02]  /*4160*/  LOP3.LUT R88, R47, 0xffff0000, RZ, 0xc0, !PT ;  /* 0xffff00002f587812 */ /* 0x000fe400078ec0ff */
[----:B------:R-:W-:Y:S02]  /*4170*/  PRMT R47, R170, 0x5432, R96 ;  /* 0x00005432aa2f7816 */ /* 0x000fe40000000060 */
[----:B------:R-:W-:-:S02]  /*4180*/  PRMT R90, R166, 0x5432, R94 ;  /* 0x00005432a65a7816 */ /* 0x000fc4000000005e */
[C---:B------:R-:W-:Y:S01]  /*4190*/  LOP3.LUT R124, R45.reuse, 0xffff0000, RZ, 0xc0, !PT ;  /* 0xffff00002d7c7812 */ /* 0x040fe200078ec0ff */
[----:B------:R-:W-:Y:S01]  /*41a0*/  IMAD.U32 R45, R45, 0x10000, RZ ;  /* 0x000100002d2d7824 */ /* 0x000fe200078e00ff */
[C---:B------:R-:W-:Y:S01]  /*41b0*/  LOP3.LUT R94, R47.reuse, 0xffff0000, RZ, 0xc0, !PT ;  /* 0xffff00002f5e7812 */ /* 0x040fe200078ec0ff */
[----:B------:R-:W-:Y:S01]  /*41c0*/  IMAD.U32 R47, R47, 0x10000, RZ ;  /* 0x000100002f2f7824 */ /* 0x000fe200078e00ff */
[----:B------:R-:W-:Y:S01]  /*41d0*/  SHF.R.U32.HI R95, RZ, 0x10, R89 ;  /* 0x00000010ff5f7819 */ /* 0x000fe20000011659 */
[----:B------:R-:W-:Y:S01]  /*41e0*/  IMAD.U32 R89, R46, 0x10000, RZ ;  /* 0x000100002e597824 */ /* 0x000fe200078e00ff */
[----:B------:R-:W-:Y:S01]  /*41f0*/  LOP3.LUT R96, R90, 0xffff0000, RZ, 0xc0, !PT ;  /* 0xffff00005a607812 */ /* 0x000fe200078ec0ff */
[----:B------:R-:W-:Y:S01]  /*4200*/  FMUL.FTZ R98, R124, R94 ;  /* 0x0000005e7c627220 */ /* 0x000fe20000410000 */
[----:B------:R-:W-:Y:S01]  /*4210*/  PRMT R97, R172, 0x5410, R97 ;  /* 0x00005410ac617816 */ /* 0x000fe20000000061 */
[----:B------:R-:W-:Y:S01]  /*4220*/  IMAD.U32 R90, R90, 0x10000, RZ ;  /* 0x000100005a5a7824 */ /* 0x000fe200078e00ff */
[----:B------:R-:W-:Y:S01]  /*4230*/  PRMT R95, R170, 0x5410, R95 ;  /* 0x00005410aa5f7816 */ /* 0x000fe2000000005f */
[----:B------:R-:W-:Y:S01]  /*4240*/  FMUL.FTZ R124, R124, R96 ;  /* 0x000000607c7c7220 */ /* 0x000fe20000410000 */
[----:B------:R-:W-:Y:S01]  /*4250*/  LOP3.LUT R46, R46, 0xffff0000, RZ, 0xc0, !PT ;  /* 0xffff00002e2e7812 */ /* 0x000fe200078ec0ff */
[----:B------:R-:W-:-:S02]  /*4260*/  IMAD.U32 R99, R97, 0x10000, RZ ;  /* 0x0001000061637824 */ /* 0x000fc400078e00ff */
[----:B------:R-:W-:Y:S01]  /*4270*/  FFMA.FTZ R98, R45, R96, -R98 ;  /* 0x000000602d627223 */ /* 0x000fe20000010862 */
[----:B------:R-:W-:Y:S02]  /*4280*/  IMAD.U32 R96, R95, 0x10000, RZ ;  /* 0x000100005f607824 */ /* 0x000fe400078e00ff */
[----:B------:R-:W-:Y:S01]  /*4290*/  FFMA.FTZ R124, R45, R94, R124 ;  /* 0x0000005e2d7c7223 */ /* 0x000fe2000001007c */
[CC--:B------:R-:W-:Y:S01]  /*42a0*/  FMUL.FTZ R45, R46.reuse, R99.reuse ;  /* 0x000000632e2d7220 */ /* 0x0c0fe20000410000 */
[----:B------:R-:W-:Y:S01]  /*42b0*/  LOP3.LUT R97, R97, 0xffff0000, RZ, 0xc0, !PT ;  /* 0xffff000061617812 */ /* 0x000fe200078ec0ff */
[-C--:B------:R-:W-:Y:S01]  /*42c0*/  FMUL.FTZ R46, R46, R96.reuse ;  /* 0x000000602e2e7220 */ /* 0x080fe20000410000 */
[----:B------:R-:W-:Y:S01]  /*42d0*/  LOP3.LUT R95, R95, 0xffff0000, RZ, 0xc0, !PT ;  /* 0xffff00005f5f7812 */ /* 0x000fe200078ec0ff */
[C---:B------:R-:W-:Y:S01]  /*42e0*/  IMAD.U32 R94, R44.reuse, 0x10000, RZ ;  /* 0x000100002c5e7824 */ /* 0x040fe200078e00ff */
[----:B------:R-:W-:Y:S01]  /*42f0*/  LOP3.LUT R44, R44, 0xffff0000, RZ, 0xc0, !PT ;  /* 0xffff00002c2c7812 */ /* 0x000fe200078ec0ff */
[C---:B------:R-:W-:Y:S01]  /*4300*/  FFMA.FTZ R45, R89.reuse, R96, -R45 ;  /* 0x00000060592d7223 */ /* 0x040fe2000001082d */
[----:B------:R-:W-:Y:S01]  /*4310*/  FFMA.FTZ R46, R89, R99, R46 ;  /* 0x00000063592e7223 */ /* 0x000fe2000001002e */
[C---:B------:R-:W-:Y:S01]  /*4320*/  FMUL.FTZ R89, R88.reuse, R97 ;  /* 0x0000006158597220 */ /* 0x040fe20000410000 */
[----:B------:R-:W-:Y:S01]  /*4330*/  FMUL.FTZ R96, R88, R95 ;  /* 0x0000005f58607220 */ /* 0x000fe20000410000 */
[C---:B------:R-:W-:Y:S01]  /*4340*/  FMUL.FTZ R88, R44.reuse, R47 ;  /* 0x0000002f2c587220 */ /* 0x040fe20000410000 */
[-C--:B------:R-:W-:Y:S01]  /*4350*/  FMUL.FTZ R44, R44, R90.reuse ;  /* 0x0000005a2c2c7220 */ /* 0x080fe20000410000 */
[C---:B------:R-:W-:Y:S01]  /*4360*/  FFMA.FTZ R89, R91.reuse, R95, -R89 ;  /* 0x0000005f5b597223 */ /* 0x040fe20000010859 */
[----:B------:R-:W-:Y:S01]  /*4370*/  FFMA.FTZ R96, R91, R97, R96 ;  /* 0x000000615b607223 */ /* 0x000fe20000010060 */
[C---:B------:R-:W-:Y:S01]  /*4380*/  FFMA.FTZ R88, R94.reuse, R90, -R88 ;  /* 0x0000005a5e587223 */ /* 0x040fe20000010858 */
[----:B------:R-:W-:Y:S01]  /*4390*/  FFMA.FTZ R44, R94, R47, R44 ;  /* 0x0000002f5e2c7223 */ /* 0x000fe2000001002c */
[----:B------:R-:W-:-:S02]  /*43a0*/  F2FP.BF16.F32.PACK_AB R98, R124, R98 ;  /* 0x000000627c62723e */ /* 0x000fc400000010ff */
[----:B------:R-:W-:Y:S02]  /*43b0*/  F2FP.BF16.F32.PACK_AB R89, R96, R89 ;  /* 0x000000596059723e */ /* 0x000fe400000010ff */
[----:B------:R-:W-:Y:S01]  /*43c0*/  F2FP.BF16.F32.PACK_AB R46, R46, R45 ;  /* 0x0000002d2e2e723e */ /* 0x000fe200000010ff */
[----:B------:R-:W-:Y:S01]  /*43d0*/  IMAD.MOV.U32 R45, RZ, RZ, R98 ;  /* 0x000000ffff2d7224 */ /* 0x000fe200078e0062 */
[----:B------:R-:W-:Y:S01]  /*43e0*/  F2FP.BF16.F32.PACK_AB R44, R44, R88 ;  /* 0x000000582c2c723e */ /* 0x000fe200000010ff */
[----:B------:R-:W-:-:S07]  /*43f0*/  IMAD.MOV.U32 R47, RZ, RZ, R89 ;  /* 0x000000ffff2f7224 */ /* 0x000fce00078e0059 */
.L_x_656:
[----:B------:R-:W-:Y:S05]  /*4400*/  BSYNC B3 ;  /* 0x0000000000037941 */ /* 0x000fea0003800000 */
.L_x_655:
[----:B--2---:R3:W-:Y:S02]  /*4410*/  STG.E.128 desc[UR60][R50.64+0x80], R44 ;  /* 0x0000802c32007986 */ /* 0x0047e4000c101d3c */
.L_x_654:
[----:B------:R-:W-:Y:S05]  /*4420*/  BSYNC B2 ;  /* 0x0000000000027941 */ /* 0x000fea0003800000 */
.L_x_653:
[----:B------:R-:W-:Y:S01]  /*4430*/  ISETP.NE.AND P3, PT, R36, RZ, PT ;  /* 0x000000ff2400720c */ /* 0x000fe20003f65270 */
[----:B------:R-:W-:-:S12]  /*4440*/  BSSY B2, `(.L_x_657) ;  /* 0x0000036000027945 */ /* 0x000fd80003800000 */
[----:B------:R-:W-:Y:S05]  /*4450*/  @!P3 BRA `(.L_x_658) ;  /* 0x0000000000d0b947 */ /* 0x000fea0003800000 */
[----:B-123--:R1:W2:Y:S01]  /*4460*/  LDS.128 R44, [R41+0x24800] ;  /* 0x02480000292c7984 */ /* 0x00e2a20000000c00 */
[----:B------:R-:W-:Y:S01]  /*4470*/  ISETP.GE.AND P3, PT, R210, R121, PT ;  /* 0x00000079d200720c */ /* 0x000fe20003f66270 */
[----:B------:R-:W-:-:S12]  /*4480*/  BSSY B3, `(.L_x_659) ;  /* 0x0000030000037945 */ /* 0x000fd80003800000 */
[----:B-1----:R-:W-:Y:S05]  /*4490*/  @P3 BRA `(.L_x_660) ;  /* 0x0000000000b83947 */ /* 0x002fea0003800000 */
[----:B------:R-:W-:Y:S01]  /*44a0*/  SHF.R.U64 R88, R86, 0x10, R87 ;  /* 0x0000001056587819 */ /* 0x000fe20000001257 */
[----:B--2---:R-:W-:Y:S01]  /*44b0*/  IMAD.U32 R90, R47, 0x10000, RZ ;  /* 0x000100002f5a7824 */ /* 0x004fe200078e00ff */
[--C-:B------:R-:W-:Y:S01]  /*44c0*/  SHF.R.U64 R89, R84, 0x10, R85.reuse ;  /* 0x0000001054597819 */ /* 0x100fe20000001255 */
[----:B------:R-:W-:Y:S01]  /*44d0*/  IMAD.U32 R94, R44, 0x10000, RZ ;  /* 0x000100002c5e7824 */ /* 0x000fe200078e00ff */
[----:B------:R-:W-:Y:S01]  /*44e0*/  SHF.R.U32.HI R91, RZ, 0x10, R85 ;  /* 0x00000010ff5b7819 */ /* 0x000fe20000011655 */
[----:B------:R-:W-:Y:S01]  /*44f0*/  IMAD.U32 R85, R46, 0x10000, RZ ;  /* 0x000100002e557824 */ /* 0x000fe200078e00ff */
[----:B------:R-:W-:Y:S02]  /*4500*/  SHF.R.U32.HI R87, RZ, 0x10, R87 ;  /* 0x00000010ff577819 */ /* 0x000fe40000011657 */
[----:B------:R-:W-:Y:S02]  /*4510*/  PRMT R88, R169, 0x5432, R88 ;  /* 0x00005432a9587816 */ /* 0x000fe40000000058 */
[----:B------:R-:W-:-:S02]  /*4520*/  PRMT R89, R168, 0x5410, R89 ;  /* 0x00005410a8597816 */ /* 0x000fc40000000059 */
[----:B------:R-:W-:Y:S01]  /*4530*/  LOP3.LUT R84, R47, 0xffff0000, RZ, 0xc0, !PT ;  /* 0xffff00002f547812 */ /* 0x000fe200078ec0ff */
[C---:B------:R-:W-:Y:S01]  /*4540*/  IMAD.U32 R47, R45.reuse, 0x10000, RZ ;  /* 0x000100002d2f7824 */ /* 0x040fe200078e00ff */
[----:B------:R-:W-:Y:S02]  /*4550*/  LOP3.LUT R98, R45, 0xffff0000, RZ, 0xc0, !PT ;  /* 0xffff00002d627812 */ /* 0x000fe400078ec0ff */
[----:B------:R-:W-:Y:S02]  /*4560*/  PRMT R86, R169, 0x5410, R91 ;  /* 0x00005410a9567816 */ /* 0x000fe4000000005b */
[----:B------:R-:W-:Y:S02]  /*4570*/  PRMT R87, R171, 0x5410, R87 ;  /* 0x00005410ab577816 */ /* 0x000fe40000000057 */
[----:B------:R-:W-:Y:S01]  /*4580*/  LOP3.LUT R45, R88, 0xffff0000, RZ, 0xc0, !PT ;  /* 0xffff0000582d7812 */ /* 0x000fe200078ec0ff */
[----:B------:R-:W-:Y:S01]  /*4590*/  IMAD.U32 R96, R86, 0x10000, RZ ;  /* 0x0001000056607824 */ /* 0x000fe200078e00ff */
[----:B------:R-:W-:Y:S01]  /*45a0*/  LOP3.LUT R91, R89, 0xffff0000, RZ, 0xc0, !PT ;  /* 0xffff0000595b7812 */ /* 0x000fe200078ec0ff */
[C---:B------:R-:W-:Y:S01]  /*45b0*/  IMAD.U32 R95, R87.reuse, 0x10000, RZ ;  /* 0x00010000575f7824 */ /* 0x040fe200078e00ff */
[----:B------:R-:W-:Y:S01]  /*45c0*/  LOP3.LUT R87, R87, 0xffff0000, RZ, 0xc0, !PT ;  /* 0xffff000057577812 */ /* 0x000fe200078ec0ff */
[----:B------:R-:W-:Y:S01]  /*45d0*/  FMUL.FTZ R97, R98, R45 ;  /* 0x0000002d62617220 */ /* 0x000fe20000410000 */
[----:B------:R-:W-:Y:S01]  /*45e0*/  LOP3.LUT R86, R86, 0xffff0000, RZ, 0xc0, !PT ;  /* 0xffff000056567812 */ /* 0x000fe200078ec0ff */
[----:B------:R-:W-:Y:S01]  /*45f0*/  FMUL.FTZ R98, R98, R91 ;  /* 0x0000005b62627220 */ /* 0x000fe20000410000 */
[----:B------:R-:W-:Y:S01]  /*4600*/  LOP3.LUT R44, R44, 0xffff0000, RZ, 0xc0, !PT ;  /* 0xffff00002c2c7812 */ /* 0x000fe200078ec0ff */
[----:B------:R-:W-:Y:S01]  /*4610*/  IMAD.U32 R88, R88, 0x10000, RZ ;  /* 0x0001000058587824 */ /* 0x000fe200078e00ff */
[----:B------:R-:W-:Y:S01]  /*4620*/  LOP3.LUT R46, R46, 0xffff0000, RZ, 0xc0, !PT ;  /* 0xffff00002e2e7812 */ /* 0x000fe200078ec0ff */
[----:B------:R-:W-:Y:S01]  /*4630*/  FFMA.FTZ R98, R47, R45, R98 ;  /* 0x0000002d2f627223 */ /* 0x000fe20000010062 */
[----:B------:R-:W-:Y:S01]  /*4640*/  FMUL.FTZ R45, R84, R87 ;  /* 0x00000057542d7220 */ /* 0x000fe20000410000 */
[----:B------:R-:W-:-:S02]  /*4650*/  IMAD.U32 R89, R89, 0x10000, RZ ;  /* 0x0001000059597824 */ /* 0x000fc400078e00ff */
[----:B------:R-:W-:Y:S01]  /*4660*/  FMUL.FTZ R84, R84, R86 ;  /* 0x0000005654547220 */ /* 0x000fe20000410000 */
[----:B------:R-:W-:Y:S01]  /*4670*/  FFMA.FTZ R97, R47, R91, -R97 ;  /* 0x0000005b2f617223 */ /* 0x000fe20000010861 */
[C---:B------:R-:W-:Y:S01]  /*4680*/  FMUL.FTZ R47, R44.reuse, R88 ;  /* 0x000000582c2f7220 */ /* 0x040fe20000410000 */
[----:B------:R-:W-:Y:S01]  /*4690*/  FMUL.FTZ R44, R44, R89 ;  /* 0x000000592c2c7220 */ /* 0x000fe20000410000 */
[C---:B------:R-:W-:Y:S01]  /*46a0*/  FFMA.FTZ R45, R90.reuse, R86, -R45 ;  /* 0x000000565a2d7223 */ /* 0x040fe2000001082d */
[----:B------:R-:W-:Y:S01]  /*46b0*/  FFMA.FTZ R84, R90, R87, R84 ;  /* 0x000000575a547223 */ /* 0x000fe20000010054 */
[C---:B------:R-:W-:Y:S01]  /*46c0*/  FMUL.FTZ R99, R46.reuse, R95 ;  /* 0x0000005f2e637220 */ /* 0x040fe20000410000 */
[----:B------:R-:W-:Y:S01]  /*46d0*/  FMUL.FTZ R46, R46, R96 ;  /* 0x000000602e2e7220 */ /* 0x000fe20000410000 */
[C---:B------:R-:W-:Y:S01]  /*46e0*/  FFMA.FTZ R47, R94.reuse, R89, -R47 ;  /* 0x000000595e2f7223 */ /* 0x040fe2000001082f */
[----:B------:R-:W-:Y:S01]  /*46f0*/  FFMA.FTZ R44, R94, R88, R44 ;  /* 0x000000585e2c7223 */ /* 0x000fe2000001002c */
[----:B------:R-:W-:Y:S01]  /*4700*/  F2FP.BF16.F32.PACK_AB R45, R84, R45 ;  /* 0x0000002d542d723e */ /* 0x000fe200000010ff */
[C---:B------:R-:W-:Y:S01]  /*4710*/  FFMA.FTZ R99, R85.reuse, R96, -R99 ;  /* 0x0000006055637223 */ /* 0x040fe20000010863 */
[----:B------:R-:W-:Y:S01]  /*4720*/  FFMA.FTZ R46, R85, R95, R46 ;  /* 0x0000005f552e7223 */ /* 0x000fe2000001002e */
[----:B------:R-:W-:-:S02]  /*4730*/  F2FP.BF16.F32.PACK_AB R97, R98, R97 ;  /* 0x000000616261723e */ /* 0x000fc400000010ff */
[----:B------:R-:W-:Y:S01]  /*4740*/  F2FP.BF16.F32.PACK_AB R44, R44, R47 ;  /* 0x0000002f2c2c723e */ /* 0x000fe200000010ff */
[----:B------:R-:W-:Y:S01]  /*4750*/  IMAD.MOV.U32 R47, RZ, RZ, R45 ;  /* 0x000000ffff2f7224 */ /* 0x000fe200078e002d */
[----:B------:R-:W-:Y:S01]  /*4760*/  F2FP.BF16.F32.PACK_AB R46, R46, R99 ;  /* 0x000000632e2e723e */ /* 0x000fe200000010ff */
[----:B------:R-:W-:-:S07]  /*4770*/  IMAD.MOV.U32 R45, RZ, RZ, R97 ;  /* 0x000000ffff2d7224 */ /* 0x000fce00078e0061 */
.L_x_660:
[----:B------:R-:W-:Y:S05]  /*4780*/  BSYNC B3 ;  /* 0x0000000000037941 */ /* 0x000fea0003800000 */
.L_x_659:
[----:B--2---:R4:W-:Y:S02]  /*4790*/  STG.E.128 desc[UR60][R50.64+0xc0], R44 ;  /* 0x0000c02c32007986 */ /* 0x0049e4000c101d3c */
.L_x_658:
[----:B------:R-:W-:Y:S05]  /*47a0*/  BSYNC B2 ;  /* 0x0000000000027941 */ /* 0x000fea0003800000 */
.L_x_657:
[----:B------:R-:W-:Y:S01]  /*47b0*/  ISETP.NE.AND P3, PT, R37, RZ, PT ;  /* 0x000000ff2500720c */ /* 0x000fe20003f65270 */
[----:B------:R-:W-:-:S12]  /*47c0*/  BSSY B2, `(.L_x_661) ;  /* 0x0000036000027945 */ /* 0x000fd80003800000 */
[----:B------:R-:W-:Y:S05]  /*47d0*/  @!P3 BRA `(.L_x_662) ;  /* 0x0000000000d0b947 */ /* 0x000fea0003800000 */
[----:B-1234-:R1:W2:Y:S01]  /*47e0*/  LDS.128 R44, [R40+0x28000] ;  /* 0x02800000282c7984 */ /* 0x01e2a20000000c00 */
        /* <DEDUP_REMOVED lines=49> */
.L_x_664:
[----:B------:R-:W-:Y:S05]  /*4b00*/  BSYNC B3 ;  /* 0x0000000000037941 */ /* 0x000fea0003800000 */
.L_x_663:
[----:B--2---:R1:W-:Y:S02]  /*4b10*/  STG.E.128 desc[UR60][R50.64+0x100], R44 ;  /* 0x0001002c32007986 */ /* 0x0043e4000c101d3c */
.L_x_662:
[----:B------:R-:W-:Y:S05]  /*4b20*/  BSYNC B2 ;  /* 0x0000000000027941 */ /* 0x000fea0003800000 */
.L_x_661:
[----:B------:R-:W-:-:S13]  /*4b30*/  ISETP.NE.AND P3, PT, R38, RZ, PT ;  /* 0x000000ff2600720c */ /* 0x000fda0003f65270 */
[----:B------:R-:W-:Y:S05]  /*4b40*/  @!P3 BRA `(.L_x_644) ;  /* 0x0000000000ccb947 */ /* 0x000fea0003800000 */
[----:B-1234-:R1:W2:Y:S01]  /*4b50*/  LDS.128 R44, [R41+0x28000] ;  /* 0x02800000292c7984 */ /* 0x01e2a20000000c00 */
[----:B------:R-:W-:Y:S01]  /*4b60*/  ISETP.GE.AND P3, PT, R211, R121, PT ;  /* 0x00000079d300720c */ /* 0x000fe20003f66270 */
[----:B------:R-:W-:-:S12]  /*4b70*/  BSSY B2, `(.L_x_665) ;  /* 0x000002f000027945 */ /* 0x000fd80003800000 */
[----:B-1----:R-:W-:Y:S05]  /*4b80*/  @P3 BRA `(.L_x_666) ;  /* 0x0000000000b43947 */ /* 0x002fea0003800000 */
[--C-:B------:R-:W-:Y:S01]  /*4b90*/  SHF.R.U64 R76, R76, 0x10, R77.reuse ;  /* 0x000000104c4c7819 */ /* 0x100fe2000000124d */
[----:B--2---:R-:W-:Y:S01]  /*4ba0*/  IMAD.U32 R83, R44, 0x10000, RZ ;  /* 0x000100002c537824 */ /* 0x004fe200078e00ff */
[----:B------:R-:W-:Y:S02]  /*4bb0*/  SHF.R.U32.HI R80, RZ, 0x10, R77 ;  /* 0x00000010ff507819 */ /* 0x000fe4000001164d */
[--C-:B------:R-:W-:Y:S02]  /*4bc0*/  SHF.R.U64 R77, R78, 0x10, R79.reuse ;  /* 0x000000104e4d7819 */ /* 0x100fe4000000124f */
[----:B------:R-:W-:Y:S01]  /*4bd0*/  SHF.R.U32.HI R81, RZ, 0x10, R79 ;  /* 0x00000010ff517819 */ /* 0x000fe2000001164f */
[----:B------:R-:W-:Y:S01]  /*4be0*/  IMAD.U32 R79, R46, 0x10000, RZ ;  /* 0x000100002e4f7824 */ /* 0x000fe200078e00ff */
[C---:B------:R-:W-:Y:S02]  /*4bf0*/  PRMT R77, R163.reuse, 0x5410, R77 ;  /* 0x00005410a34d7816 */ /* 0x040fe4000000004d */
[----:B------:R-:W-:Y:S01]  /*4c00*/  PRMT R163, R163, 0x5432, R81 ;  /* 0x00005432a3a37816 */ /* 0x000fe20000000051 */
[----:B------:R-:W-:Y:S01]  /*4c10*/  IMAD.U32 R81, R45, 0x10000, RZ ;  /* 0x000100002d517824 */ /* 0x000fe200078e00ff */
[----:B------:R-:W-:-:S02]  /*4c20*/  PRMT R80, R162, 0x5432, R80 ;  /* 0x00005432a2507816 */ /* 0x000fc40000000050 */
[----:B------:R-:W-:Y:S01]  /*4c30*/  LOP3.LUT R46, R46, 0xffff0000, RZ, 0xc0, !PT ;  /* 0xffff00002e2e7812 */ /* 0x000fe200078ec0ff */
[----:B------:R-:W-:Y:S01]  /*4c40*/  IMAD.U32 R84, R163, 0x10000, RZ ;  /* 0x00010000a3547824 */ /* 0x000fe200078e00ff */
[----:B------:R-:W-:Y:S01]  /*4c50*/  LOP3.LUT R87, R45, 0xffff0000, RZ, 0xc0, !PT ;  /* 0xffff00002d577812 */ /* 0x000fe200078ec0ff */
[----:B------:R-:W-:Y:S01]  /*4c60*/  IMAD.U32 R85, R80, 0x10000, RZ ;  /* 0x0001000050557824 */ /* 0x000fe200078e00ff */
[----:B------:R-:W-:Y:S01]  /*4c70*/  PRMT R76, R162, 0x5410, R76 ;  /* 0x00005410a24c7816 */ /* 0x000fe2000000004c */
[CC--:B------:R-:W-:Y:S01]  /*4c80*/  FMUL.FTZ R88, R46.reuse, R84.reuse ;  /* 0x000000542e587220 */ /* 0x0c0fe20000410000 */
[C---:B------:R-:W-:Y:S01]  /*4c90*/  LOP3.LUT R45, R77.reuse, 0xffff0000, RZ, 0xc0, !PT ;  /* 0xffff00004d2d7812 */ /* 0x040fe200078ec0ff */
[----:B------:R-:W-:Y:S01]  /*4ca0*/  FMUL.FTZ R46, R46, R85 ;  /* 0x000000552e2e7220 */ /* 0x000fe20000410000 */
[----:B------:R-:W-:Y:S01]  /*4cb0*/  LOP3.LUT R82, R76, 0xffff0000, RZ, 0xc0, !PT ;  /* 0xffff00004c527812 */ /* 0x000fe200078ec0ff */
[----:B------:R-:W-:Y:S01]  /*4cc0*/  IMAD.U32 R77, R77, 0x10000, RZ ;  /* 0x000100004d4d7824 */ /* 0x000fe200078e00ff */
[----:B------:R-:W-:Y:S01]  /*4cd0*/  LOP3.LUT R44, R44, 0xffff0000, RZ, 0xc0, !PT ;  /* 0xffff00002c2c7812 */ /* 0x000fe200078ec0ff */
[----:B------:R-:W-:Y:S01]  /*4ce0*/  FMUL.FTZ R86, R87, R45 ;  /* 0x0000002d57567220 */ /* 0x000fe20000410000 */
[----:B------:R-:W-:Y:S01]  /*4cf0*/  LOP3.LUT R78, R47, 0xffff0000, RZ, 0xc0, !PT ;  /* 0xffff00002f4e7812 */ /* 0x000fe200078ec0ff */
[----:B------:R-:W-:Y:S01]  /*4d00*/  IMAD.U32 R76, R76, 0x10000, RZ ;  /* 0x000100004c4c7824 */ /* 0x000fe200078e00ff */
[----:B------:R-:W-:Y:S01]  /*4d10*/  LOP3.LUT R163, R163, 0xffff0000, RZ, 0xc0, !PT ;  /* 0xffff0000a3a37812 */ /* 0x000fe200078ec0ff */
[C---:B------:R-:W-:Y:S01]  /*4d20*/  FFMA.FTZ R88, R79.reuse, R85, -R88 ;  /* 0x000000554f587223 */ /* 0x040fe20000010858 */
[----:B------:R-:W-:Y:S01]  /*4d30*/  LOP3.LUT R80, R80, 0xffff0000, RZ, 0xc0, !PT ;  /* 0xffff000050507812 */ /* 0x000fe200078ec0ff */
[----:B------:R-:W-:Y:S01]  /*4d40*/  FFMA.FTZ R79, R79, R84, R46 ;  /* 0x000000544f4f7223 */ /* 0x000fe2000001002e */
[-C--:B------:R-:W-:Y:S01]  /*4d50*/  FMUL.FTZ R87, R87, R82.reuse ;  /* 0x0000005257577220 */ /* 0x080fe20000410000 */
[----:B------:R-:W-:Y:S01]  /*4d60*/  FFMA.FTZ R86, R81, R82, -R86 ;  /* 0x0000005251567223 */ /* 0x000fe20000010856 */
[----:B------:R-:W-:Y:S01]  /*4d70*/  FMUL.FTZ R46, R44, R77 ;  /* 0x0000004d2c2e7220 */ /* 0x000fe20000410000 */
[----:B------:R-:W-:-:S02]  /*4d80*/  IMAD.U32 R47, R47, 0x10000, RZ ;  /* 0x000100002f2f7824 */ /* 0x000fc400078e00ff */
[----:B------:R-:W-:Y:S01]  /*4d90*/  FMUL.FTZ R82, R78, R163 ;  /* 0x000000a34e527220 */ /* 0x000fe20000410000 */
[----:B------:R-:W-:Y:S01]  /*4da0*/  FMUL.FTZ R44, R44, R76 ;  /* 0x0000004c2c2c7220 */ /* 0x000fe20000410000 */
[----:B------:R-:W-:Y:S01]  /*4db0*/  FMUL.FTZ R78, R78, R80 ;  /* 0x000000504e4e7220 */ /* 0x000fe20000410000 */
[----:B------:R-:W-:Y:S01]  /*4dc0*/  FFMA.FTZ R46, R83, R76, -R46 ;  /* 0x0000004c532e7223 */ /* 0x000fe2000001082e */
[----:B------:R-:W-:Y:S01]  /*4dd0*/  FFMA.FTZ R80, R47, R80, -R82 ;  /* 0x000000502f507223 */ /* 0x000fe20000010852 */
[----:B------:R-:W-:Y:S01]  /*4de0*/  FFMA.FTZ R77, R83, R77, R44 ;  /* 0x0000004d534d7223 */ /* 0x000fe2000001002c */
[----:B------:R-:W-:Y:S01]  /*4df0*/  FFMA.FTZ R87, R81, R45, R87 ;  /* 0x0000002d51577223 */ /* 0x000fe20000010057 */
[----:B------:R-:W-:Y:S01]  /*4e00*/  FFMA.FTZ R47, R47, R163, R78 ;  /* 0x000000a32f2f7223 */ /* 0x000fe2000001004e */
[----:B------:R-:W-:Y:S02]  /*4e10*/  F2FP.BF16.F32.PACK_AB R88, R79, R88 ;  /* 0x000000584f58723e */ /* 0x000fe400000010ff */
[----:B------:R-:W-:-:S02]  /*4e20*/  F2FP.BF16.F32.PACK_AB R44, R77, R46 ;  /* 0x0000002e4d2c723e */ /* 0x000fc400000010ff */
[----:B------:R-:W-:Y:S01]  /*4e30*/  F2FP.BF16.F32.PACK_AB R45, R87, R86 ;  /* 0x00000056572d723e */ /* 0x000fe200000010ff */
[----:B------:R-:W-:Y:S01]  /*4e40*/  IMAD.MOV.U32 R46, RZ, RZ, R88 ;  /* 0x000000ffff2e7224 */ /* 0x000fe200078e0058 */
[----:B------:R-:W-:-:S07]  /*4e50*/  F2FP.BF16.F32.PACK_AB R47, R47, R80 ;  /* 0x000000502f2f723e */ /* 0x000fce00000010ff */
.L_x_666:
[----:B------:R-:W-:Y:S05]  /*4e60*/  BSYNC B2 ;  /* 0x0000000000027941 */ /* 0x000fea0003800000 */
.L_x_665:
[----:B--2---:R1:W-:Y:S02]  /*4e70*/  STG.E.128 desc[UR60][R50.64+0x140], R44 ;  /* 0x0001402c32007986 */ /* 0x0043e4000c101d3c */
.L_x_644:
[----:B------:R-:W-:Y:S05]  /*4e80*/  BSYNC B1 ;  /* 0x0000000000017941 */ /* 0x000fea0003800000 */
.L_x_643:
[----:B------:R-:W-:Y:S05]  /*4e90*/  @P4 BRA `(.L_x_667) ;  /* 0x0000005400844947 */ /* 0x000fea0003800000 */
        /* <DEDUP_REMOVED lines=9> */
[--C-:B------:R-:W-:Y:S02]  /*4f30*/  SHF.R.U64 R51, R72, 0x10, R73.reuse ;  /* 0x0000001048337819 */ /* 0x100fe40000001249 */
[----:B------:R-:W-:Y:S02]  /*4f40*/  SHF.R.U32.HI R76, RZ, 0x10, R73 ;  /* 0x00000010ff4c7819 */ /* 0x000fe40000011649 */
[----:B------:R-:W-:Y:S02]  /*4f50*/  SHF.R.U32.HI R73, RZ, 0x10, R75 ;  /* 0x00000010ff497819 */ /* 0x000fe4000001164b */
[----:B------:R-:W-:Y:S01]  /*4f60*/  PRMT R75, R164, 0x5410, R77 ;  /* 0x00005410a44b7816 */ /* 0x000fe2000000004d */
[----:B------:R-:W-:Y:S01]  /*4f70*/  IMAD.U32 R77, R45, 0x10000, RZ ;  /* 0x000100002d4d7824 */ /* 0x000fe200078e00ff */
[----:B------:R-:W-:-:S02]  /*4f80*/  PRMT R51, R160, 0x5432, R51 ;  /* 0x00005432a0337816 */ /* 0x000fc40000000033 */
[----:B------:R-:W-:Y:S02]  /*4f90*/  PRMT R74, R161, 0x5410, R76 ;  /* 0x00005410a14a7816 */ /* 0x000fe4000000004c */
[----:B------:R-:W-:Y:S01]  /*4fa0*/  LOP3.LUT R76, R45, 0xffff0000, RZ, 0xc0, !PT ;  /* 0xffff00002d4c7812 */ /* 0x000fe200078ec0ff */
[----:B------:R-:W-:Y:S01]  /*4fb0*/  IMAD.U32 R45, R44, 0x10000, RZ ;  /* 0x000100002c2d7824 */ /* 0x000fe200078e00ff */
[----:B------:R-:W-:Y:S01]  /*4fc0*/  LOP3.LUT R80, R75, 0xffff0000, RZ, 0xc0, !PT ;  /* 0xffff00004b507812 */ /* 0x000fe200078ec0ff */
[----:B------:R-:W-:Y:S01]  /*4fd0*/  IMAD.U32 R79, R74, 0x10000, RZ ;  /* 0x000100004a4f7824 */ /* 0x000fe200078e00ff */
[----:B------:R-:W-:Y:S01]  /*4fe0*/  LOP3.LUT R78, R51, 0xffff0000, RZ, 0xc0, !PT ;  /* 0xffff0000334e7812 */ /* 0x000fe200078ec0ff */
[----:B------:R-:W-:Y:S01]  /*4ff0*/  IMAD.U32 R75, R75, 0x10000, RZ ;  /* 0x000100004b4b7824 */ /* 0x000fe200078e00ff */
[----:B------:R-:W-:Y:S01]  /*5000*/  PRMT R164, R164, 0x5432, R73 ;  /* 0x00005432a4a47816 */ /* 0x000fe20000000049 */
[----:B------:R-:W-:Y:S01]  /*5010*/  FMUL.FTZ R82, R76, R80 ;  /* 0x000000504c527220 */ /* 0x000fe20000410000 */
[----:B------:R-:W-:Y:S01]  /*5020*/  LOP3.LUT R72, R46, 0xffff0000, RZ, 0xc0, !PT ;  /* 0xffff00002e487812 */ /* 0x000fe200078ec0ff */
[----:B------:R-:W-:Y:S01]  /*5030*/  FMUL.FTZ R81, R76, R78 ;  /* 0x0000004e4c517220 */ /* 0x000fe20000410000 */
[----:B------:R-:W-:Y:S01]  /*5040*/  LOP3.LUT R76, R44, 0xffff0000, RZ, 0xc0, !PT ;  /* 0xffff00002c4c7812 */ /* 0x000fe200078ec0ff */
[----:B------:R-:W-:-:S02]  /*5050*/  IMAD.U32 R73, R164, 0x10000, RZ ;  /* 0x00010000a4497824 */ /* 0x000fc400078e00ff */
[C---:B------:R-:W-:Y:S01]  /*5060*/  FFMA.FTZ R44, R77.reuse, R78, -R82 ;  /* 0x0000004e4d2c7223 */ /* 0x040fe20000010852 */
[----:B------:R-:W-:Y:S01]  /*5070*/  FFMA.FTZ R77, R77, R80, R81 ;  /* 0x000000504d4d7223 */ /* 0x000fe20000010051 */
[----:B------:R-:W-:Y:S01]  /*5080*/  LOP3.LUT R46, R47, 0xffff0000, RZ, 0xc0, !PT ;  /* 0xffff00002f2e7812 */ /* 0x000fe200078ec0ff */
[C---:B------:R-:W-:Y:S01]  /*5090*/  FMUL.FTZ R83, R72.reuse, R73 ;  /* 0x0000004948537220 */ /* 0x040fe20000410000 */
[-C--:B------:R-:W-:Y:S01]  /*50a0*/  FMUL.FTZ R81, R72, R79.reuse ;  /* 0x0000004f48517220 */ /* 0x080fe20000410000 */
[----:B------:R-:W-:Y:S01]  /*50b0*/  LOP3.LUT R164, R164, 0xffff0000, RZ, 0xc0, !PT ;  /* 0xffff0000a4a47812 */ /* 0x000fe200078ec0ff */
[----:B------:R-:W-:Y:S01]  /*50c0*/  IMAD.U32 R51, R51, 0x10000, RZ ;  /* 0x0001000033337824 */ /* 0x000fe200078e00ff */
[----:B------:R-:W-:Y:S01]  /*50d0*/  LOP3.LUT R74, R74, 0xffff0000, RZ, 0xc0, !PT ;  /* 0xffff00004a4a7812 */ /* 0x000fe200078ec0ff */
[C---:B------:R-:W-:Y:S01]  /*50e0*/  FFMA.FTZ R72, R50.reuse, R79, -R83 ;  /* 0x0000004f32487223 */ /* 0x040fe20000010853 */
[----:B------:R-:W-:Y:S01]  /*50f0*/  FFMA.FTZ R81, R50, R73, R81 ;  /* 0x0000004932517223 */ /* 0x000fe20000010051 */
[----:B------:R-:W-:Y:S01]  /*5100*/  FMUL.FTZ R50, R46, R164 ;  /* 0x000000a42e327220 */ /* 0x000fe20000410000 */
[----:B------:R-:W-:-:S02]  /*5110*/  IMAD.U32 R47, R47, 0x10000, RZ ;  /* 0x000100002f2f7824 */ /* 0x000fc400078e00ff */
[-C--:B------:R-:W-:Y:S01]  /*5120*/  FMUL.FTZ R73, R46, R74.reuse ;  /* 0x0000004a2e497220 */ /* 0x080fe20000410000 */
[C---:B------:R-:W-:Y:S01]  /*5130*/  FMUL.FTZ R46, R76.reuse, R75 ;  /* 0x0000004b4c2e7220 */ /* 0x040fe20000410000 */
[-C--:B------:R-:W-:Y:S01]  /*5140*/  FMUL.FTZ R76, R76, R51.reuse ;  /* 0x000000334c4c7220 */ /* 0x080fe20000410000 */
[C---:B------:R-:W-:Y:S01]  /*5150*/  FFMA.FTZ R50, R47.reuse, R74, -R50 ;  /* 0x0000004a2f327223 */ /* 0x040fe20000010832 */
[----:B------:R-:W-:Y:S01]  /*5160*/  FFMA.FTZ R73, R47, R164, R73 ;  /* 0x000000a42f497223 */ /* 0x000fe20000010049 */
[C---:B------:R-:W-:Y:S01]  /*5170*/  FFMA.FTZ R46, R45.reuse, R51, -R46 ;  /* 0x000000332d2e7223 */ /* 0x040fe2000001082e */
[----:B------:R-:W-:Y:S01]  /*5180*/  FFMA.FTZ R45, R45, R75, R76 ;  /* 0x0000004b2d2d7223 */ /* 0x000fe2000001004c */
[----:B------:R-:W-:Y:S02]  /*5190*/  F2FP.BF16.F32.PACK_AB R77, R77, R44 ;  /* 0x0000002c4d4d723e */ /* 0x000fe400000010ff */
[----:B------:R-:W-:Y:S02]  /*51a0*/  F2FP.BF16.F32.PACK_AB R72, R81, R72 ;  /* 0x000000485148723e */ /* 0x000fe400000010ff */
[----:B------:R-:W-:Y:S01]  /*51b0*/  F2FP.BF16.F32.PACK_AB R44, R45, R46 ;  /* 0x0000002e2d2c723e */ /* 0x000fe200000010ff */
[----:B------:R-:W-:Y:S01]  /*51c0*/  IMAD.MOV.U32 R45, RZ, RZ, R77 ;  /* 0x000000ffff2d7224 */ /* 0x000fe200078e004d */
[----:B------:R-:W-:Y:S01]  /*51d0*/  F2FP.BF16.F32.PACK_AB R47, R73, R50 ;  /* 0x00000032492f723e */ /* 0x000fe200000010ff */
[----:B------:R-:W-:-:S07]  /*51e0*/  IMAD.MOV.U32 R46, RZ, RZ, R72 ;  /* 0x000000ffff2e7224 */ /* 0x000fce00078e0048 */
.L_x_671:
[----:B------:R-:W-:Y:S05]  /*51f0*/  BSYNC B2 ;  /* 0x0000000000027941 */ /* 0x000fea0003800000 */
.L_x_670:
[----:B--2---:R1:W-:Y:S02]  /*5200*/  STG.E.128 desc[UR60][R48.64], R44 ;  /* 0x0000002c30007986 */ /* 0x0043e4000c101d3c */
.L_x_669:
[----:B------:R-:W-:Y:S05]  /*5210*/  BSYNC B1 ;  /* 0x0000000000017941 */ /* 0x000fea0003800000 */
.L_x_668:
        /* <DEDUP_REMOVED lines=16> */
[----:B------:R-:W-:Y:S02]  /*5320*/  PRMT R159, R159, 0x5432, R72 ;  /* 0x000054329f9f7816 */ /* 0x000fe40000000048 */
[----:B------:R-:W-:Y:S01]  /*5330*/  LOP3.LUT R68, R45, 0xffff0000, RZ, 0xc0, !PT ;  /* 0xffff00002d447812 */ /* 0x000fe200078ec0ff */
[----:B------:R-:W-:Y:S01]  /*5340*/  IMAD.U32 R74, R161, 0x10000, RZ ;  /* 0x00010000a14a7824 */ /* 0x000fe200078e00ff */
[----:B------:R-:W-:Y:S01]  /*5350*/  LOP3.LUT R73, R160, 0xffff0000, RZ, 0xc0, !PT ;  /* 0xffff0000a0497812 */ /* 0x000fe200078ec0ff */
[----:B------:R-:W-:Y:S01]  /*5360*/  IMAD.U32 R72, R159, 0x10000, RZ ;  /* 0x000100009f487824 */ /* 0x000fe200078e00ff */
[----:B------:R-:W-:Y:S01]  /*5370*/  LOP3.LUT R69, R46, 0xffff0000, RZ, 0xc0, !PT ;  /* 0xffff00002e457812 */ /* 0x000fe200078ec0ff */
[----:B------:R-:W-:Y:S01]  /*5380*/  IMAD.U32 R45, R44, 0x10000, RZ ;  /* 0x000100002c2d7824 */ /* 0x000fe200078e00ff */
[----:B------:R-:W-:Y:S01]  /*5390*/  LOP3.LUT R71, R70, 0xffff0000, RZ, 0xc0, !PT ;  /* 0xffff000046477812 */ /* 0x000fe200078ec0ff */
[C---:B------:R-:W-:Y:S01]  /*53a0*/  FMUL.FTZ R76, R68.reuse, R73 ;  /* 0x00000049444c7220 */ /* 0x040fe20000410000 */
[----:B------:R-:W-:Y:S01]  /*53b0*/  LOP3.LUT R46, R47, 0xffff0000, RZ, 0xc0, !PT ;  /* 0xffff00002f2e7812 */ /* 0x000fe200078ec0ff */
[----:B------:R-:W-:Y:S01]  /*53c0*/  FMUL.FTZ R75, R69, R74 ;  /* 0x0000004a454b7220 */ /* 0x000fe20000410000 */
[----:B------:R-:W-:Y:S01]  /*53d0*/  LOP3.LUT R161, R161, 0xffff0000, RZ, 0xc0, !PT ;  /* 0xffff0000a1a17812 */ /* 0x000fe200078ec0ff */
[----:B------:R-:W-:Y:S01]  /*53e0*/  FMUL.FTZ R68, R68, R71 ;  /* 0x0000004744447220 */ /* 0x000fe20000410000 */
[----:B------:R-:W-:Y:S01]  /*53f0*/  LOP3.LUT R159, R159, 0xffff0000, RZ, 0xc0, !PT ;  /* 0xffff00009f9f7812 */ /* 0x000fe200078ec0ff */
[----:B------:R-:W-:Y:S01]  /*5400*/  FMUL.FTZ R69, R69, R72 ;  /* 0x0000004845457220 */ /* 0x000fe20000410000 */
[----:B------:R-:W-:Y:S01]  /*5410*/  LOP3.LUT R44, R44, 0xffff0000, RZ, 0xc0, !PT ;  /* 0xffff00002c2c7812 */ /* 0x000fe200078ec0ff */
[----:B------:R-:W-:-:S02]  /*5420*/  IMAD.U32 R160, R160, 0x10000, RZ ;  /* 0x00010000a0a07824 */ /* 0x000fc400078e00ff */
[C---:B------:R-:W-:Y:S01]  /*5430*/  FFMA.FTZ R73, R51.reuse, R73, R68 ;  /* 0x0000004933497223 */ /* 0x040fe20000010044 */
[----:B------:R-:W-:Y:S02]  /*5440*/  IMAD.U32 R70, R70, 0x10000, RZ ;  /* 0x0001000046467824 */ /* 0x000fe400078e00ff */
[----:B------:R-:W-:Y:S01]  /*5450*/  FFMA.FTZ R75, R50, R72, -R75 ;  /* 0x00000048324b7223 */ /* 0x000fe2000001084b */
[----:B------:R-:W-:Y:S01]  /*5460*/  FFMA.FTZ R76, R51, R71, -R76 ;  /* 0x00000047334c7223 */ /* 0x000fe2000001084c */
[C---:B------:R-:W-:Y:S01]  /*5470*/  FMUL.FTZ R68, R46.reuse, R161 ;  /* 0x000000a12e447220 */ /* 0x040fe20000410000 */
[-C--:B------:R-:W-:Y:S01]  /*5480*/  FMUL.FTZ R72, R46, R159.reuse ;  /* 0x0000009f2e487220 */ /* 0x080fe20000410000 */
[----:B------:R-:W-:Y:S02]  /*5490*/  IMAD.U32 R47, R47, 0x10000, RZ ;  /* 0x000100002f2f7824 */ /* 0x000fe400078e00ff */
[----:B------:R-:W-:Y:S01]  /*54a0*/  FFMA.FTZ R50, R50, R74, R69 ;  /* 0x0000004a32327223 */ /* 0x000fe20000010045 */
        /* <DEDUP_REMOVED lines=10> */
[----:B------:R-:W-:-:S07]  /*5550*/  F2FP.BF16.F32.PACK_AB R47, R47, R68 ;  /* 0x000000442f2f723e */ /* 0x000fce00000010ff */
.L_x_675:
[----:B------:R-:W-:Y:S05]  /*5560*/  BSYNC B2 ;  /* 0x0000000000027941 */ /* 0x000fea0003800000 */
.L_x_674:
[----:B--2---:R1:W-:Y:S02]  /*5570*/  STG.E.128 desc[UR60][R48.64+0x40], R44 ;  /* 0x0000402c30007986 */ /* 0x0043e4000c101d3c */
.L_x_673:
[----:B------:R-:W-:Y:S05]  /*5580*/  BSYNC B1 ;  /* 0x0000000000017941 */ /* 0x000fea0003800000 */
.L_x_672:
        /* <DEDUP_REMOVED lines=12> */
[----:B------:R-:W-:Y:S02]  /*5650*/  PRMT R66, R157, 0x5410, R68 ;  /* 0x000054109d427816 */ /* 0x000fe40000000044 */
        /* <DEDUP_REMOVED lines=10> */
[C---:B------:R-:W-:Y:S01]  /*5700*/  IMAD.U32 R46, R47.reuse, 0x10000, RZ ;  /* 0x000100002f2e7824 */ /* 0x040fe200078e00ff */
[----:B------:R-:W-:Y:S01]  /*5710*/  LOP3.LUT R65, R47, 0xffff0000, RZ, 0xc0, !PT ;  /* 0xffff00002f417812 */ /* 0x000fe200078ec0ff */
[----:B------:R-:W-:-:S02]  /*5720*/  IMAD.U32 R47, R45, 0x10000, RZ ;  /* 0x000100002d2f7824 */ /* 0x000fc400078e00ff */
[----:B------:R-:W-:Y:S01]  /*5730*/  FMUL.FTZ R72, R50, R70 ;  /* 0x0000004632487220 */ /* 0x000fe20000410000 */
[----:B------:R-:W-:Y:S02]  /*5740*/  IMAD.U32 R45, R44, 0x10000, RZ ;  /* 0x000100002c2d7824 */ /* 0x000fe400078e00ff */
[----:B------:R-:W-:Y:S01]  /*5750*/  FMUL.FTZ R73, R50, R67 ;  /* 0x0000004332497220 */ /* 0x000fe20000410000 */
[----:B------:R-:W-:Y:S01]  /*5760*/  LOP3.LUT R44, R44, 0xffff0000, RZ, 0xc0, !PT ;  /* 0xffff00002c2c7812 */ /* 0x000fe200078ec0ff */
[----:B------:R-:W-:Y:S01]  /*5770*/  FMUL.FTZ R50, R64, R71 ;  /* 0x0000004740327220 */ /* 0x000fe20000410000 */
[----:B------:R-:W-:Y:S01]  /*5780*/  LOP3.LUT R158, R158, 0xffff0000, RZ, 0xc0, !PT ;  /* 0xffff00009e9e7812 */ /* 0x000fe200078ec0ff */
[----:B------:R-:W-:Y:S01]  /*5790*/  IMAD.U32 R66, R66, 0x10000, RZ ;  /* 0x0001000042427824 */ /* 0x000fe200078e00ff */
[----:B------:R-:W-:Y:S01]  /*57a0*/  LOP3.LUT R157, R157, 0xffff0000, RZ, 0xc0, !PT ;  /* 0xffff00009d9d7812 */ /* 0x000fe200078ec0ff */
[----:B------:R-:W-:Y:S01]  /*57b0*/  FMUL.FTZ R64, R64, R68 ;  /* 0x0000004440407220 */ /* 0x000fe20000410000 */
[C---:B------:R-:W-:Y:S01]  /*57c0*/  FFMA.FTZ R72, R47.reuse, R67, -R72 ;  /* 0x000000432f487223 */ /* 0x040fe20000010848 */
[----:B------:R-:W-:Y:S01]  /*57d0*/  FFMA.FTZ R73, R47, R70, R73 ;  /* 0x000000462f497223 */ /* 0x000fe20000010049 */
[----:B------:R-:W-:Y:S01]  /*57e0*/  FFMA.FTZ R68, R51, R68, -R50 ;  /* 0x0000004433447223 */ /* 0x000fe20000010832 */
[C---:B------:R-:W-:Y:S01]  /*57f0*/  FMUL.FTZ R47, R65.reuse, R158 ;  /* 0x0000009e412f7220 */ /* 0x040fe20000410000 */
[C---:B------:R-:W-:Y:S01]  /*5800*/  FMUL.FTZ R50, R44.reuse, R69 ;  /* 0x000000452c327220 */ /* 0x040fe20000410000 */
[-C--:B------:R-:W-:Y:S01]  /*5810*/  FMUL.FTZ R65, R65, R157.reuse ;  /* 0x0000009d41417220 */ /* 0x080fe20000410000 */
[-C--:B------:R-:W-:Y:S01]  /*5820*/  FMUL.FTZ R44, R44, R66.reuse ;  /* 0x000000422c2c7220 */ /* 0x080fe20000410000 */
[C---:B------:R-:W-:Y:S01]  /*5830*/  FFMA.FTZ R47, R46.reuse, R157, -R47 ;  /* 0x0000009d2e2f7223 */ /* 0x040fe2000001082f */
[C---:B------:R-:W-:Y:S01]  /*5840*/  FFMA.FTZ R50, R45.reuse, R66, -R50 ;  /* 0x000000422d327223 */ /* 0x040fe20000010832 */
[----:B------:R-:W-:Y:S01]  /*5850*/  FFMA.FTZ R46, R46, R158, R65 ;  /* 0x0000009e2e2e7223 */ /* 0x000fe20000010041 */
[----:B------:R-:W-:Y:S01]  /*5860*/  FFMA.FTZ R45, R45, R69, R44 ;  /* 0x000000452d2d7223 */ /* 0x000fe2000001002c */
[----:B------:R-:W-:Y:S01]  /*5870*/  FFMA.FTZ R51, R51, R71, R64 ;  /* 0x0000004733337223 */ /* 0x000fe20000010040 */
[----:B------:R-:W-:-:S02]  /*5880*/  F2FP.BF16.F32.PACK_AB R72, R73, R72 ;  /* 0x000000484948723e */ /* 0x000fc400000010ff */
[----:B------:R-:W-:Y:S02]  /*5890*/  F2FP.BF16.F32.PACK_AB R47, R46, R47 ;  /* 0x0000002f2e2f723e */ /* 0x000fe400000010ff */
[----:B------:R-:W-:Y:S01]  /*58a0*/  F2FP.BF16.F32.PACK_AB R44, R45, R50 ;  /* 0x000000322d2c723e */ /* 0x000fe200000010ff */
[----:B------:R-:W-:Y:S01]  /*58b0*/  IMAD.MOV.U32 R45, RZ, RZ, R72 ;  /* 0x000000ffff2d7224 */ /* 0x000fe200078e0048 */
[----:B------:R-:W-:-:S07]  /*58c0*/  F2FP.BF16.F32.PACK_AB R46, R51, R68 ;  /* 0x00000044332e723e */ /* 0x000fce00000010ff */
.L_x_679:
[----:B------:R-:W-:Y:S05]  /*58d0*/  BSYNC B2 ;  /* 0x0000000000027941 */ /* 0x000fea0003800000 */
.L_x_678:
[----:B--2---:R1:W-:Y:S02]  /*58e0*/  STG.E.128 desc[UR60][R48.64+0x80], R44 ;  /* 0x0000802c30007986 */ /* 0x0043e4000c101d3c */
.L_x_677:
[----:B------:R-:W-:Y:S05]  /*58f0*/  BSYNC B1 ;  /* 0x0000000000017941 */ /* 0x000fea0003800000 */
.L_x_676:
        /* <DEDUP_REMOVED lines=9> */
[----:B------:R-:W-:Y:S01]  /*5990*/  SHF.R.U64 R66, R60, 0x10, R61 ;  /* 0x000000103c427819 */ /* 0x000fe2000000123d */
[----:B------:R-:W-:Y:S01]  /*59a0*/  IMAD.U32 R60, R47, 0x10000, RZ ;  /* 0x000100002f3c7824 */ /* 0x000fe200078e00ff */
[----:B------:R-:W-:Y:S02]  /*59b0*/  SHF.R.U32.HI R63, RZ, 0x10, R63 ;  /* 0x00000010ff3f7819 */ /* 0x000fe4000001163f */
[----:B------:R-:W-:Y:S02]  /*59c0*/  SHF.R.U32.HI R64, RZ, 0x10, R61 ;  /* 0x00000010ff407819 */ /* 0x000fe4000001163d */
[----:B------:R-:W-:Y:S02]  /*59d0*/  PRMT R65, R156, 0x5410, R65 ;  /* 0x000054109c417816 */ /* 0x000fe40000000041 */
[----:B------:R-:W-:-:S02]  /*59e0*/  PRMT R62, R149, 0x5410, R66 ;  /* 0x00005410953e7816 */ /* 0x000fc40000000042 */
[----:B------:R-:W-:Y:S02]  /*59f0*/  PRMT R156, R156, 0x5432, R63 ;  /* 0x000054329c9c7816 */ /* 0x000fe4000000003f */
[----:B------:R-:W-:Y:S02]  /*5a00*/  LOP3.LUT R61, R47, 0xffff0000, RZ, 0xc0, !PT ;  /* 0xffff00002f3d7812 */ /* 0x000fe400078ec0ff */
[----:B------:R-:W-:Y:S01]  /*5a10*/  PRMT R149, R149, 0x5432, R64 ;  /* 0x0000543295957816 */ /* 0x000fe20000000040 */
[----:B------:R-:W-:Y:S01]  /*5a20*/  IMAD.U32 R67, R156, 0x10000, RZ ;  /* 0x000100009c437824 */ /* 0x000fe200078e00ff */
[----:B------:R-:W-:Y:S02]  /*5a30*/  LOP3.LUT R47, R45, 0xffff0000, RZ, 0xc0, !PT ;  /* 0xffff00002d2f7812 */ /* 0x000fe400078ec0ff */
[----:B------:R-:W-:Y:S01]  /*5a40*/  LOP3.LUT R66, R65, 0xffff0000, RZ, 0xc0, !PT ;  /* 0xffff000041427812 */ /* 0x000fe200078ec0ff */
[----:B------:R-:W-:Y:S01]  /*5a50*/  IMAD.U32 R64, R149, 0x10000, RZ ;  /* 0x0001000095407824 */ /* 0x000fe200078e00ff */
[----:B------:R-:W-:Y:S01]  /*5a60*/  LOP3.LUT R63, R62, 0xffff0000, RZ, 0xc0, !PT ;  /* 0xffff00003e3f7812 */ /* 0x000fe200078ec0ff */
[----:B------:R-:W-:Y:S01]  /*5a70*/  IMAD.U32 R65, R65, 0x10000, RZ ;  /* 0x0001000041417824 */ /* 0x000fe200078e00ff */
[----:B------:R-:W-:Y:S01]  /*5a80*/  LOP3.LUT R51, R46, 0xffff0000, RZ, 0xc0, !PT ;  /* 0xffff00002e337812 */ /* 0x000fe200078ec0ff */
[----:B------:R-:W-:-:S02]  /*5a90*/  IMAD.U32 R46, R45, 0x10000, RZ ;  /* 0x000100002d2e7824 */ /* 0x000fc400078e00ff */
[C---:B------:R-:W-:Y:S01]  /*5aa0*/  FMUL.FTZ R69, R47.reuse, R66 ;  /* 0x000000422f457220 */ /* 0x040fe20000410000 */
[C---:B------:R-:W-:Y:S02]  /*5ab0*/  IMAD.U32 R45, R44.reuse, 0x10000, RZ ;  /* 0x000100002c2d7824 */ /* 0x040fe400078e00ff */
[----:B------:R-:W-:Y:S01]  /*5ac0*/  FMUL.FTZ R47, R47, R63 ;  /* 0x0000003f2f2f7220 */ /* 0x000fe20000410000 */
[----:B------:R-:W-:Y:S01]  /*5ad0*/  LOP3.LUT R44, R44, 0xffff0000, RZ, 0xc0, !PT ;  /* 0xffff00002c2c7812 */ /* 0x000fe200078ec0ff */
[C---:B------:R-:W-:Y:S01]  /*5ae0*/  FMUL.FTZ R71, R51.reuse, R67 ;  /* 0x0000004333477220 */ /* 0x040fe20000410000 */
[----:B------:R-:W-:Y:S01]  /*5af0*/  LOP3.LUT R156, R156, 0xffff0000, RZ, 0xc0, !PT ;  /* 0xffff00009c9c7812 */ /* 0x000fe200078ec0ff */
[----:B------:R-:W-:Y:S01]  /*5b00*/  FMUL.FTZ R51, R51, R64 ;  /* 0x0000004033337220 */ /* 0x000fe20000410000 */
[----:B------:R-:W-:Y:S01]  /*5b10*/  LOP3.LUT R149, R149, 0xffff0000, RZ, 0xc0, !PT ;  /* 0xffff000095957812 */ /* 0x000fe200078ec0ff */
[----:B------:R-:W-:Y:S02]  /*5b20*/  IMAD.U32 R62, R62, 0x10000, RZ ;  /* 0x000100003e3e7824 */ /* 0x000fe400078e00ff */
[C---:B------:R-:W-:Y:S01]  /*5b30*/  FFMA.FTZ R69, R46.reuse, R63, -R69 ;  /* 0x0000003f2e457223 */ /* 0x040fe20000010845 */
[----:B------:R-:W-:Y:S01]  /*5b40*/  FFMA.FTZ R66, R46, R66, R47 ;  /* 0x000000422e427223 */ /* 0x000fe2000001002f */
[----:B------:R-:W-:Y:S01]  /*5b50*/  FFMA.FTZ R71, R50, R64, -R71 ;  /* 0x0000004032477223 */ /* 0x000fe20000010847 */
[----:B------:R-:W-:Y:S01]  /*5b60*/  FMUL.FTZ R46, R44, R65 ;  /* 0x000000412c2e7220 */ /* 0x000fe20000410000 */
[----:B------:R-:W-:Y:S01]  /*5b70*/  FFMA.FTZ R50, R50, R67, R51 ;  /* 0x0000004332327223 */ /* 0x000fe20000010033 */
[C---:B------:R-:W-:Y:S01]  /*5b80*/  FMUL.FTZ R47, R61.reuse, R156 ;  /* 0x0000009c3d2f7220 */ /* 0x040fe20000410000 */
[-C--:B------:R-:W-:Y:S01]  /*5b90*/  FMUL.FTZ R44, R44, R62.reuse ;  /* 0x0000003e2c2c7220 */ /* 0x080fe20000410000 */
[-C--:B------:R-:W-:Y:S01]  /*5ba0*/  FMUL.FTZ R61, R61, R149.reuse ;  /* 0x000000953d3d7220 */ /* 0x080fe20000410000 */
[C---:B------:R-:W-:Y:S01]  /*5bb0*/  FFMA.FTZ R46, R45.reuse, R62, -R46 ;  /* 0x0000003e2d2e7223 */ /* 0x040fe2000001082e */
[C---:B------:R-:W-:Y:S01]  /*5bc0*/  FFMA.FTZ R47, R60.reuse, R149, -R47 ;  /* 0x000000953c2f7223 */ /* 0x040fe2000001082f */
[----:B------:R-:W-:Y:S01]  /*5bd0*/  FFMA.FTZ R45, R45, R65, R44 ;  /* 0x000000412d2d7223 */ /* 0x000fe2000001002c */
[----:B------:R-:W-:Y:S01]  /*5be0*/  FFMA.FTZ R60, R60, R156, R61 ;  /* 0x0000009c3c3c7223 */ /* 0x000fe2000001003d */
[----:B------:R-:W-:-:S02]  /*5bf0*/  F2FP.BF16.F32.PACK_AB R66, R66, R69 ;  /* 0x000000454242723e */ /* 0x000fc400000010ff */
[----:B------:R-:W-:Y:S02]  /*5c00*/  F2FP.BF16.F32.PACK_AB R50, R50, R71 ;  /* 0x000000473232723e */ /* 0x000fe400000010ff */
[----:B------:R-:W-:Y:S01]  /*5c10*/  F2FP.BF16.F32.PACK_AB R44, R45, R46 ;  /* 0x0000002e2d2c723e */ /* 0x000fe200000010ff */
[----:B------:R-:W-:Y:S01]  /*5c20*/  IMAD.MOV.U32 R45, RZ, RZ, R66 ;  /* 0x000000ffff2d7224 */ /* 0x000fe200078e0042 */
[----:B------:R-:W-:Y:S01]  /*5c30*/  F2FP.BF16.F32.PACK_AB R47, R60, R47 ;  /* 0x0000002f3c2f723e */ /* 0x000fe200000010ff */
[----:B------:R-:W-:-:S07]  /*5c40*/  IMAD.MOV.U32 R46, RZ, RZ, R50 ;  /* 0x000000ffff2e7224 */ /* 0x000fce00078e0032 */
.L_x_683:
[----:B------:R-:W-:Y:S05]  /*5c50*/  BSYNC B2 ;  /* 0x0000000000027941 */ /* 0x000fea0003800000 */
.L_x_682:
[----:B--2---:R1:W-:Y:S02]  /*5c60*/  STG.E.128 desc[UR60][R48.64+0xc0], R44 ;  /* 0x0000c02c30007986 */ /* 0x0043e4000c101d3c */
.L_x_681:
[----:B------:R-:W-:Y:S05]  /*5c70*/  BSYNC B1 ;  /* 0x0000000000017941 */ /* 0x000fea0003800000 */
.L_x_680:
        /* <DEDUP_REMOVED lines=31> */
[----:B------:R-:W-:Y:S01]  /*5e70*/  FMUL.FTZ R51, R51, R60 ;  /* 0x0000003c33337220 */ /* 0x000fe20000410000 */
[----:B------:R-:W-:Y:S01]  /*5e80*/  LOP3.LUT R131, R131, 0xffff0000, RZ, 0xc0, !PT ;  /* 0xffff000083837812 */ /* 0x000fe200078ec0ff */
[----:B------:R-:W-:Y:S01]  /*5e90*/  IMAD.U32 R58, R58, 0x10000, RZ ;  /* 0x000100003a3a7824 */ /* 0x000fe200078e00ff */
[----:B------:R-:W-:Y:S01]  /*5ea0*/  LOP3.LUT R147, R147, 0xffff0000, RZ, 0xc0, !PT ;  /* 0xffff000093937812 */ /* 0x000fe200078ec0ff */
[C---:B------:R-:W-:Y:S01]  /*5eb0*/  FFMA.FTZ R65, R46.reuse, R59, -R65 ;  /* 0x0000003b2e417223 */ /* 0x040fe20000010841 */
[----:B------:R-:W-:Y:S01]  /*5ec0*/  FFMA.FTZ R62, R46, R62, R47 ;  /* 0x0000003e2e3e7223 */ /* 0x000fe2000001002f */
[----:B------:R-:W-:Y:S01]  /*5ed0*/  FFMA.FTZ R67, R50, R60, -R67 ;  /* 0x0000003c32437223 */ /* 0x000fe20000010843 */
[----:B------:R-:W-:Y:S01]  /*5ee0*/  FMUL.FTZ R46, R44, R61 ;  /* 0x0000003d2c2e7220 */ /* 0x000fe20000410000 */
[----:B------:R-:W-:Y:S01]  /*5ef0*/  FFMA.FTZ R50, R50, R63, R51 ;  /* 0x0000003f32327223 */ /* 0x000fe20000010033 */
[-C--:B------:R-:W-:Y:S01]  /*5f00*/  FMUL.FTZ R44, R44, R58.reuse ;  /* 0x0000003a2c2c7220 */ /* 0x080fe20000410000 */
[C---:B------:R-:W-:Y:S01]  /*5f10*/  FMUL.FTZ R47, R57.reuse, R131 ;  /* 0x00000083392f7220 */ /* 0x040fe20000410000 */
[----:B------:R-:W-:Y:S01]  /*5f20*/  FMUL.FTZ R60, R57, R147 ;  /* 0x00000093393c7220 */ /* 0x000fe20000410000 */
        /* <DEDUP_REMOVED lines=10> */
.L_x_687:
[----:B------:R-:W-:Y:S05]  /*5fd0*/  BSYNC B2 ;  /* 0x0000000000027941 */ /* 0x000fea0003800000 */
.L_x_686:
[----:B--2---:R1:W-:Y:S02]  /*5fe0*/  STG.E.128 desc[UR60][R48.64+0x100], R44 ;  /* 0x0001002c30007986 */ /* 0x0043e4000c101d3c */
.L_x_685:
[----:B------:R-:W-:Y:S05]  /*5ff0*/  BSYNC B1 ;  /* 0x0000000000017941 */ /* 0x000fea0003800000 */
.L_x_684:
        /* <DEDUP_REMOVED lines=8> */
[----:B------:R-:W-:Y:S01]  /*6080*/  SHF.R.U32.HI R57, RZ, 0x10, R53 ;  /* 0x00000010ff397819 */ /* 0x000fe20000011635 */
[----:B------:R-:W-:Y:S01]  /*6090*/  IMAD.U32 R50, R46, 0x10000, RZ ;  /* 0x000100002e327824 */ /* 0x000fe200078e00ff */
[--C-:B------:R-:W-:Y:S02]  /*60a0*/  SHF.R.U64 R58, R54, 0x10, R55.reuse ;  /* 0x00000010363a7819 */ /* 0x100fe40000001237 */
[----:B------:R-:W-:Y:S02]  /*60b0*/  SHF.R.U32.HI R56, RZ, 0x10, R55 ;  /* 0x00000010ff387819 */ /* 0x000fe40000011637 */
[C---:B------:R-:W-:Y:S02]  /*60c0*/  PRMT R54, R92.reuse, 0x5410, R59 ;  /* 0x000054105c367816 */ /* 0x040fe4000000003b */
[----:B------:R-:W-:-:S02]  /*60d0*/  PRMT R92, R92, 0x5432, R57 ;  /* 0x000054325c5c7816 */ /* 0x000fc40000000039 */
[C---:B------:R-:W-:Y:S02]  /*60e0*/  PRMT R57, R93.reuse, 0x5410, R58 ;  /* 0x000054105d397816 */ /* 0x040fe4000000003a */
[----:B------:R-:W-:Y:S01]  /*60f0*/  PRMT R93, R93, 0x5432, R56 ;  /* 0x000054325d5d7816 */ /* 0x000fe20000000038 */
[----:B------:R-:W-:Y:S01]  /*6100*/  IMAD.U32 R56, R92, 0x10000, RZ ;  /* 0x000100005c387824 */ /* 0x000fe200078e00ff */
[----:B------:R-:W-:Y:S02]  /*6110*/  LOP3.LUT R53, R47, 0xffff0000, RZ, 0xc0, !PT ;  /* 0xffff00002f357812 */ /* 0x000fe400078ec0ff */
[----:B------:R-:W-:Y:S01]  /*6120*/  LOP3.LUT R47, R45, 0xffff0000, RZ, 0xc0, !PT ;  /* 0xffff00002d2f7812 */ /* 0x000fe200078ec0ff */
[----:B------:R-:W-:Y:S01]  /*6130*/  IMAD.U32 R59, R93, 0x10000, RZ ;  /* 0x000100005d3b7824 */ /* 0x000fe200078e00ff */
[C---:B------:R-:W-:Y:S01]  /*6140*/  LOP3.LUT R58, R57.reuse, 0xffff0000, RZ, 0xc0, !PT ;  /* 0xffff0000393a7812 */ /* 0x040fe200078ec0ff */
[----:B------:R-:W-:Y:S01]  /*6150*/  IMAD.U32 R57, R57, 0x10000, RZ ;  /* 0x0001000039397824 */ /* 0x000fe200078e00ff */
[C---:B------:R-:W-:Y:S01]  /*6160*/  LOP3.LUT R55, R54.reuse, 0xffff0000, RZ, 0xc0, !PT ;  /* 0xffff000036377812 */ /* 0x040fe200078ec0ff */
        /* <DEDUP_REMOVED lines=10> */
[----:B------:R-:W-:Y:S01]  /*6210*/  FFMA.FTZ R61, R46, R55, -R61 ;  /* 0x000000372e3d7223 */ /* 0x000fe2000001083d */
[----:B------:R-:W-:Y:S01]  /*6220*/  LOP3.LUT R92, R92, 0xffff0000, RZ, 0xc0, !PT ;  /* 0xffff00005c5c7812 */ /* 0x000fe200078ec0ff */
[----:B------:R-:W-:Y:S01]  /*6230*/  FFMA.FTZ R58, R46, R58, R47 ;  /* 0x0000003a2e3a7223 */ /* 0x000fe2000001002f */
[----:B------:R-:W-:Y:S01]  /*6240*/  FFMA.FTZ R63, R50, R56, -R63 ;  /* 0x00000038323f7223 */ /* 0x000fe2000001083f */
[----:B------:R-:W-:Y:S01]  /*6250*/  FMUL.FTZ R46, R44, R57 ;  /* 0x000000392c2e7220 */ /* 0x000fe20000410000 */
[----:B------:R-:W-:Y:S01]  /*6260*/  FFMA.FTZ R50, R50, R59, R51 ;  /* 0x0000003b32327223 */ /* 0x000fe20000010033 */
[----:B------:R-:W-:Y:S01]  /*6270*/  FMUL.FTZ R44, R44, R54 ;  /* 0x000000362c2c7220 */ /* 0x000fe20000410000 */
        /* <DEDUP_REMOVED lines=12> */
.L_x_689:
[----:B------:R-:W-:Y:S05]  /*6340*/  BSYNC B1 ;  /* 0x0000000000017941 */ /* 0x000fea0003800000 */
.L_x_688:
[----:B--2---:R1:W-:Y:S01]  /*6350*/  STG.E.128 desc[UR60][R48.64+0x140], R44 ;  /* 0x0001402c30007986 */ /* 0x0043e2000c101d3c */
[----:B------:R-:W-:Y:S05]  /*6360*/  BRA `(.L_x_667) ;  /* 0x0000004000507947 */ /* 0x000fea0003800000 */
.L_x_635:
        /* <DEDUP_REMOVED lines=19> */
[----:B------:R-:W-:Y:S02]  /*64a0*/  CS2R R52, SRZ ;  /* 0x0000000000347805 */ /* 0x000fe4000001ff00 */
[----:B------:R-:W-:Y:S01]  /*64b0*/  CS2R R66, SRZ ;  /* 0x0000000000427805 */ /* 0x000fe2000001ff00 */
[----:B------:R-:W-:Y:S01]  /*64c0*/  IMAD.X R45, R43, 0x1, R21, P2 ;  /* 0x000000012b2d7824 */ /* 0x000fe200010e0615 */
[----:B------:R-:W-:Y:S02]  /*64d0*/  LEA R68, P2, R44, UR4, 0x1 ;  /* 0x000000042c447c11 */ /* 0x000fe4000f8408ff */
[----:B------:R-:W-:-:S02]  /*64e0*/  CS2R R64, SRZ ;  /* 0x0000000000407805 */ /* 0x000fc4000001ff00 */
        /* <DEDUP_REMOVED lines=8> */
[----:B------:R-:W-:Y:S02]  /*6570*/  CS2R R48, SRZ ;  /* 0x0000000000307805 */ /* 0x000fe4000001ff00 */
[----:B------:R-:W-:Y:S02]  /*6580*/  CS2R R62, SRZ ;  /* 0x00000000003e7805 */ /* 0x000fe4000001ff00 */
[----:B------:R-:W-:-:S05]  /*6590*/  CS2R R60, SRZ ;  /* 0x00000000003c7805 */ /* 0x000fca000001ff00 */
[----:B------:R0:W5:Y:S04]  /*65a0*/  @!P2 LDG.E.128 R52, desc[UR60][R68.64] ;  /* 0x0000003c4434a981 */ /* 0x000168000c1e1d00 */
[----:B------:R0:W5:Y:S01]  /*65b0*/  @!P2 LDG.E.128 R64, desc[UR60][R72.64] ;  /* 0x0000003c4840a981 */ /* 0x000162000c1e1d00 */
[----:B------:R-:W-:Y:S02]  /*65c0*/  ISETP.GE.AND P2, PT, R0, R121, PT ;  /* 0x000000790000720c */ /* 0x000fe40003f46270 */
[----:B------:R-:W-:Y:S02]  /*65d0*/  CS2R R46, SRZ ;  /* 0x00000000002e7805 */ /* 0x000fe4000001ff00 */
[----:B------:R-:W-:Y:S02]  /*65e0*/  CS2R R44, SRZ ;  /* 0x00000000002c7805 */ /* 0x000fe4000001ff00 */
[----:B------:R-:W-:-:S02]  /*65f0*/  CS2R R58, SRZ ;  /* 0x00000000003a7805 */ /* 0x000fc4000001ff00 */
[----:B------:R-:W-:-:S05]  /*6600*/  CS2R R56, SRZ ;  /* 0x0000000000387805 */ /* 0x000fca000001ff00 */
[----:B------:R0:W5:Y:S04]  /*6610*/  @!P2 LDG.E.128 R48, desc[UR60][R68.64+0x40] ;  /* 0x0000403c4430a981 */ /* 0x000168000c1e1d00 */
[----:B------:R0:W5:Y:S01]  /*6620*/  @!P2 LDG.E.128 R60, desc[UR60][R72.64+0x40] ;  /* 0x0000403c483ca981 */ /* 0x000162000c1e1d00 */
[----:B------:R-:W-:-:S13]  /*6630*/  ISETP.GE.AND P2, PT, R3, R121, PT ;  /* 0x000000790300720c */ /* 0x000fda0003f46270 */
[----:B------:R0:W5:Y:S04]  /*6640*/  @!P2 LDG.E.128 R44, desc[UR60][R68.64+0x80] ;  /* 0x0000803c442ca981 */ /* 0x000168000c1e1d00 */
[----:B------:R0:W5:Y:S02]  /*6650*/  @!P2 LDG.E.128 R56, desc[UR60][R72.64+0x80] ;  /* 0x0000803c4838a981 */ /* 0x000164000c1e1d00 */
.L_x_691:
[----:B------:R-:W-:Y:S05]  /*6660*/  BSYNC B1 ;  /* 0x0000000000017941 */ /* 0x000fea0003800000 */
.L_x_690:
[----:B------:R-:W-:Y:S01]  /*6670*/  ISETP.GE.AND P3, PT, R229, R42, PT ;  /* 0x0000002ae500720c */ /* 0x000fe20003f66270 */
[----:B------:R-:W-:Y:S01]  /*6680*/  BSSY B1, `(.L_x_692) ;  /* 0x000002e000017945 */ /* 0x000fe20003800000 */
[----:B0-----:R-:W-:Y:S02]  /*6690*/  CS2R R68, SRZ ;  /* 0x0000000000447805 */ /* 0x001fe4000001ff00 */
        /* <DEDUP_REMOVED lines=17> */
[----:B------:R-:W-:Y:S02]  /*67b0*/  IADD3.X R69, R21, R43, R11, P2, P5 ;  /* 0x0000002b15457210 */ /* 0x000fe400017ea40b */
[----:B------:R-:W-:Y:S02]  /*67c0*/  CS2R R90, SRZ ;  /* 0x00000000005a7805 */ /* 0x000fe4000001ff00 */
[----:B------:R-:W-:-:S02]  /*67d0*/  IADD3 R43, P2, P5, R110, R92, R10 ;  /* 0x0000005c6e2b7210 */ /* 0x000fc40007d5e00a */
[----:B------:R-:W-:Y:S02]  /*67e0*/  CS2R R88, SRZ ;  /* 0x0000000000587805 */ /* 0x000fe4000001ff00 */
        /* <DEDUP_REMOVED lines=23> */
.L_x_693:
[----:B------:R-:W-:Y:S05]  /*6960*/  BSYNC B1 ;  /* 0x0000000000017941 */ /* 0x000fea0003800000 */
.L_x_692:
[----:B------:R-:W2:Y:S01]  /*6970*/  LDL R43, [R1+0x1c] ;  /* 0x00001c00012b7983 */ /* 0x000ea20000100800 */
[----:B0-----:R-:W-:Y:S01]  /*6980*/  IMAD.MOV.U32 R92, RZ, RZ, R45 ;  /* 0x000000ffff5c7224 */ /* 0x001fe200078e002d */
[----:B------:R-:W-:Y:S01]  /*6990*/  PRMT R175, R98, 0x5410, R97 ;  /* 0x0000541062af7816 */ /* 0x000fe20000000061 */
[----:B------:R-:W-:Y:S02]  /*69a0*/  IMAD.MOV.U32 R93, RZ, RZ, R48 ;  /* 0x000000ffff5d7224 */ /* 0x000fe400078e0030 */
[----:B------:R-:W-:-:S03]  /*69b0*/  IMAD.MOV.U32 R94, RZ, RZ, R49 ;  /* 0x000000ffff5e7224 */ /* 0x000fc600078e0031 */
[----:B------:R-:W-:Y:S01]  /*69c0*/  PRMT R180, R180, 0x5410, R93 ;  /* 0x00005410b4b47816 */ /* 0x000fe2000000005d */
[----:B------:R-:W-:Y:S01]  /*69d0*/  IMAD.MOV.U32 R93, RZ, RZ, R52 ;  /* 0x000000ffff5d7224 */ /* 0x000fe200078e0034 */
[----:B------:R-:W-:Y:S01]  /*69e0*/  PRMT R183, R183, 0x5410, R94 ;  /* 0x00005410b7b77816 */ /* 0x000fe2000000005e */
[----:B------:R-:W-:-:S05]  /*69f0*/  IMAD.MOV.U32 R94, RZ, RZ, R53 ;  /* 0x000000ffff5e7224 */ /* 0x000fca00078e0035 */
[----:B------:R-:W-:Y:S01]  /*6a00*/  PRMT R166, R94, 0x5410, R93 ;  /* 0x000054105ea67816 */ /* 0x000fe2000000005d */
[----:B------:R-:W-:Y:S02]  /*6a10*/  IMAD.MOV.U32 R93, RZ, RZ, R58 ;  /* 0x000000ffff5d7224 */ /* 0x000fe400078e003a */
[----:B------:R-:W-:-:S05]  /*6a20*/  IMAD.MOV.U32 R94, RZ, RZ, R59 ;  /* 0x000000ffff5e7224 */ /* 0x000fca00078e003b */
[----:B------:R-:W-:Y:S01]  /*6a30*/  PRMT R177, R93, 0x5410, R94 ;  /* 0x000054105db17816 */ /* 0x000fe2000000005e */
[----:B------:R-:W-:Y:S02]  /*6a40*/  IMAD.MOV.U32 R94, RZ, RZ, R62 ;  /* 0x000000ffff5e7224 */ /* 0x000fe400078e003e */
[----:B------:R-:W-:-:S05]  /*6a50*/  IMAD.MOV.U32 R93, RZ, RZ, R63 ;  /* 0x000000ffff5d7224 */ /* 0x000fca00078e003f */
[----:B------:R-:W-:Y:S01]  /*6a60*/  PRMT R182, R182, 0x5410, R93 ;  /* 0x00005410b6b67816 */ /* 0x000fe2000000005d */
[----:B------:R-:W-:Y:S01]  /*6a70*/  IMAD.MOV.U32 R93, RZ, RZ, R64 ;  /* 0x000000ffff5d7224 */ /* 0x000fe200078e0040 */
[----:B--2---:R-:W-:Y:S01]  /*6a80*/  R2UR UR4, R43 ;  /* 0x000000002b0472ca */ /* 0x004fe200000e0000 */
[----:B------:R-:W-:-:S05]  /*6a90*/  IMAD.MOV.U32 R43, RZ, RZ, R44 ;  /* 0x000000ffff2b7224 */ /* 0x000fca00078e002c */
[----:B------:R-:W-:Y:S01]  /*6aa0*/  PRMT R176, R43, 0x5410, R92 ;  /* 0x000054102bb07816 */ /* 0x000fe2000000005c */
[----:B------:R-:W-:Y:S02]  /*6ab0*/  IMAD.MOV.U32 R43, RZ, RZ, R50 ;  /* 0x000000ffff2b7224 */ /* 0x000fe400078e0032 */
[----:B------:R-:W-:-:S03]  /*6ac0*/  IMAD.MOV.U32 R92, RZ, RZ, R51 ;  /* 0x000000ffff5c7224 */ /* 0x000fc600078e0033 */
[----:B------:R-:W-:Y:S01]  /*6ad0*/  PRMT R179, R179, 0x5410, R43 ;  /* 0x00005410b3b37816 */ /* 0x000fe2000000002b */
[----:B------:R-:W-:Y:S01]  /*6ae0*/  IMAD.MOV.U32 R43, RZ, RZ, R54 ;  /* 0x000000ffff2b7224 */ /* 0x000fe200078e0036 */
[----:B------:R-:W-:Y:S01]  /*6af0*/  PRMT R181, R181, 0x5410, R92 ;  /* 0x00005410b5b57816 */ /* 0x000fe2000000005c */
[----:B------:R-:W-:Y:S01]  /*6b00*/  IMAD.MOV.U32 R92, RZ, RZ, R55 ;  /* 0x000000ffff5c7224 */ /* 0x000fe200078e0037 */
[----:B------:R-:W-:Y:S01]  /*6b10*/  PRMT R179, R94, 0x7610, R179 ;  /* 0x000076105eb37816 */ /* 0x000fe200000000b3 */
[----:B------:R-:W-:Y:S01]  /*6b20*/  IMAD.MOV.U32 R94, RZ, RZ, R65 ;  /* 0x000000ffff5e7224 */ /* 0x000fe200078e0041 */
[----:B------:R-:W-:Y:S02]  /*6b30*/  UISETP.NE.AND UP0, UPT, UR4, 0x3, UPT ;  /* 0x000000030400788c */ /* 0x000fe4000bf05270 */
[----:B------:R-:W-:Y:S01]  /*6b40*/  PRMT R167, R92, 0x5410, R43 ;  /* 0x000054105ca77816 */ /* 0x000fe2000000002b */
[----:B------:R-:W-:Y:S02]  /*6b50*/  IMAD.MOV.U32 R92, RZ, RZ, R56 ;  /* 0x000000ffff5c7224 */ /* 0x000fe400078e0038 */
[----:B------:R-:W-:Y:S01]  /*6b60*/  IMAD.MOV.U32 R43, RZ, RZ, R57 ;  /* 0x000000ffff2b7224 */ /* 0x000fe200078e0039 */
[----:B------:R-:W-:-:S04]  /*6b70*/  PLOP3.LUT P2, PT, PT, PT, UP0, 0x80, 0x0 ;  /* 0x000000000000781c */ /* 0x000fc80003f4f008 */
[----:B------:R-:W-:Y:S01]  /*6b80*/  PRMT R178, R92, 0x5410, R43 ;  /* 0x000054105cb27816 */ /* 0x000fe2000000002b */
[----:B------:R-:W-:Y:S02]  /*6b90*/  IMAD.MOV.U32 R92, RZ, RZ, R60 ;  /* 0x000000ffff5c7224 */ /* 0x000fe400078e003c */
[----:B------:R-:W-:-:S03]  /*6ba0*/  IMAD.MOV.U32 R43, RZ, RZ, R61 ;  /* 0x000000ffff2b7224 */ /* 0x000fc600078e003d */
[----:B------:R-:W-:Y:S01]  /*6bb0*/  PRMT R180, R92, 0x7610, R180 ;  /* 0x000076105cb47816 */ /* 0x000fe200000000b4 */
[----:B------:R-:W-:Y:S01]  /*6bc0*/  IMAD.MOV.U32 R92, RZ, RZ, R67 ;  /* 0x000000ffff5c7224 */ /* 0x000fe200078e0043 */
[----:B------:R-:W-:Y:S01]  /*6bd0*/  PRMT R181, R43, 0x7610, R181 ;  /* 0x000076102bb57816 */ /* 0x000fe200000000b5 */
[----:B------:R-:W-:-:S03]  /*6be0*/  IMAD.MOV.U32 R43, RZ, RZ, R66 ;  /* 0x000000ffff2b7224 */ /* 0x000fc600078e0042 */
[----:B------:R-:W-:Y:S01]  /*6bf0*/  PRMT R169, R92, 0x5410, R94 ;  /* 0x000054105ca97816 */ /* 0x000fe2000000005e */
[----:B-----5:R-:W-:Y:S01]  /*6c00*/  IMAD.MOV.U32 R92, RZ, RZ, R68 ;  /* 0x000000ffff5c7224 */ /* 0x020fe200078e0044 */
[----:B------:R-:W-:Y:S01]  /*6c10*/  PRMT R168, R43, 0x5410, R93 ;  /* 0x000054102ba87816 */ /* 0x000fe2000000005d */
[----:B------:R-:W-:Y:S02]  /*6c20*/  IMAD.MOV.U32 R43, RZ, RZ, R69 ;  /* 0x000000ffff2b7224 */ /* 0x000fe400078e0045 */
        /* <DEDUP_REMOVED lines=29> */
[----:B------:R-:W-:-:S04]  /*6e00*/  PRMT R161, R93, 0x5410, R94 ;  /* 0x000054105da17816 */ /* 0x000fc8000000005e */
[----:B------:R-:W-:Y:S01]  /*6e10*/  PRMT R173, R92, 0x5410, R43 ;  /* 0x000054105cad7816 */ /* 0x000fe2000000002b */
[----:B------:R-:W-:Y:S02]  /*6e20*/  IMAD.MOV.U32 R92, RZ, RZ, R88 ;  /* 0x000000ffff5c7224 */ /* 0x000fe400078e0058 */
[----:B------:R-:W-:-:S05]  /*6e30*/  IMAD.MOV.U32 R43, RZ, RZ, R89 ;  /* 0x000000ffff2b7224 */ /* 0x000fca00078e0059 */
[----:B------:R-:W-:Y:S01]  /*6e40*/  PRMT R174, R92, 0x5410, R43 ;  /* 0x000054105cae7816 */ /* 0x000fe2000000002b */
[----:B------:R-:W-:Y:S06]  /*6e50*/  @!P2 BRA `(.L_x_694) ;  /* 0x000000000004a947 */ /* 0x000fec0003800000 */
[----:B------:R-:W-:Y:S01]  /*6e60*/  BPT.TRAP 0x1 ;  /* 0x000000040000795c */ /* 0x000fe20000300000 */
.L_x_694:
[----:B------:R-:W-:Y:S01]  /*6e70*/  IMAD R43, R17, 0x8, R16 ;  /* 0x00000008112b7824 */ /* 0x000fe200078e0210 */
[----:B------:R-:W-:Y:S01]  /*6e80*/  SHF.L.U32 R100, R205, 0x1f, RZ ;  /* 0x0000001fcd647819 */ /* 0x000fe200000006ff */
[----:B------:R-:W0:Y:S01]  /*6e90*/  LDC R147, c[0x0][0x2f4] ;  /* 0x0000bd00ff937b82 */ /* 0x000e220000000800 */
[----:B------:R-:W-:Y:S01]  /*6ea0*/  BSSY B1, `(.L_x_695) ;  /* 0x0000005000017945 */ /* 0x000fe20003800000 */
[----:B------:R-:W-:Y:S01]  /*6eb0*/  IMAD.MOV.U32 R127, RZ, RZ, R96 ;  /* 0x000000ffff7f7224 */ /* 0x000fe200078e0060 */
[----:B------:R-:W1:Y:S05]  /*6ec0*/  SYNCS.PHASECHK.TRANS64.TRYWAIT P5, [R43+URZ+0x36890], R100 ;  /* 0x036890642b0075a7 */ /* 0x000e6a00080a017f */
[----:B------:R-:W2:Y:S01]  /*6ed0*/  LDC.64 R128, c[0x0][0x300] ;  /* 0x0000c000ff807b82 */ /* 0x000ea20000000a00 */
[----:B-1----:R-:W-:Y:S05]  /*6ee0*/  @!P5 BRA `(.L_x_696) ;  /* 0x000001f40064d947 */ /* 0x002fea0003800000 */
.L_x_997:
[----:B------:R-:W-:Y:S05]  /*6ef0*/  BSYNC B1 ;  /* 0x0000000000017941 */ /* 0x000fea0003800000 */
.L_x_695:
[----:B------:R-:W-:Y:S01]  /*6f00*/  BSSY B1, `(.L_x_697) ;  /* 0x0000190000017945 */ /* 0x000fe20003800000 */
[----:B0-----:R-:W-:-:S03]  /*6f10*/  IMAD.IADD R149, R147, 0x1, -R132 ;  /* 0x0000000193957824 */ /* 0x001fc600078e0a84 */
[----:B------:R-:W-:Y:S05]  /*6f20*/  @P4 BRA `(.L_x_698) ;  /* 0x0000001800344947 */ /* 0x000fea0003800000 */
[----:B------:R-:W-:Y:S01]  /*6f30*/  ISETP.NE.AND P4, PT, R30, RZ, PT ;  /* 0x000000ff1e00720c */ /* 0x000fe20003f85270 */
[-C--:B--2---:R-:W-:Y:S01]  /*6f40*/  IMAD R156, R150, R128.reuse, RZ ;  /* 0x00000080969c7224 */ /* 0x084fe200078e02ff */
[----:B------:R-:W-:Y:S01]  /*6f50*/  BSSY B2, `(.L_x_699) ;  /* 0x0000084000027945 */ /* 0x000fe20003800000 */
[----:B------:R-:W-:-:S04]  /*6f60*/  IMAD.WIDE.U32 R130, R204, R128, R126 ;  /* 0x00000080cc827225 */ /* 0x000fc800078e007e */
[----:B------:R-:W-:-:S04]  /*6f70*/  IMAD R156, R204, R129, R156 ;  /* 0x00000081cc9c7224 */ /* 0x000fc800078e029c */
[----:B------:R-:W-:Y:S02]  /*6f80*/  IMAD.IADD R156, R156, 0x1, R131 ;  /* 0x000000019c9c7824 */ /* 0x000fe400078e0283 */
[----:B------:R-:W-:Y:S05]  /*6f90*/  @!P4 BRA `(.L_x_700) ;  /* 0x0000000400fcc947 */ /* 0x000fea0003800000 */
[----:B------:R-:W-:Y:S01]  /*6fa0*/  SEL R92, R132, R149, !P0 ;  /* 0x00000095845c7207 */ /* 0x000fe20004000000 */
[----:B------:R-:W-:Y:S01]  /*6fb0*/  BSSY B3, `(.L_x_701) ;  /* 0x0000071000037945 */ /* 0x000fe20003800000 */
[----:B------:R-:W-:Y:S02]  /*6fc0*/  ISETP.GE.AND P4, PT, R18, R121, PT ;  /* 0x000000791200720c */ /* 0x000fe40003f86270 */
[----:B------:R-:W-:-:S04]  /*6fd0*/  SHF.R.S32.HI R93, RZ, 0x1f, R92 ;  /* 0x0000001fff5d7819 */ /* 0x000fc8000001145c */
[----:B------:R-:W-:-:S04]  /*6fe0*/  LEA.HI R93, R93, R92, RZ, 0x4 ;  /* 0x0000005c5d5d7211 */ /* 0x000fc800078f20ff */
[----:B------:R-:W-:-:S04]  /*6ff0*/  LEA.HI.SX32 R165, R93, R101, 0x1c ;  /* 0x000000655da57211 */ /* 0x000fc800078fe2ff */
[----:B------:R-:W-:-:S04]  /*7000*/  SHF.R.S32.HI R93, RZ, 0x1f, R165 ;  /* 0x0000001fff5d7819 */ /* 0x000fc800000114a5 */
[----:B------:R-:W-:Y:S01]  /*7010*/  LEA.HI R93, R93, R165, RZ, 0x3 ;  /* 0x000000a55d5d7211 */ /* 0x000fe200078f18ff */
[----:B------:R-:W-:-:S03]  /*7020*/  IMAD.SHL.U32 R165, R165, 0x8, RZ ;  /* 0x00000008a5a57824 */ /* 0x000fc600078e00ff */
[----:B------:R-:W-:Y:S02]  /*7030*/  SHF.R.S32.HI R93, RZ, 0x3, R93 ;  /* 0x00000003ff5d7819 */ /* 0x000fe4000001145d */
[----:B------:R-:W-:-:S03]  /*7040*/  LOP3.LUT R92, R212, 0x38, R165, 0xf8, !PT ;  /* 0x00000038d45c7812 */ /* 0x000fc600078ef8a5 */
[----:B------:R-:W-:Y:S01]  /*7050*/  IMAD R93, R93, 0x1c00, R214 ;  /* 0x00001c005d5d7824 */ /* 0x000fe200078e02d6 */
[----:B------:R-:W-:-:S05]  /*7060*/  LOP3.LUT R92, R92, R213, RZ, 0x3c, !PT ;  /* 0x000000d55c5c7212 */ /* 0x000fca00078e3cff */
[----:B------:R-:W-:-:S04]  /*7070*/  IMAD.IADD R92, R93, 0x1, R92 ;  /* 0x000000015d5c7824 */ /* 0x000fc800078e025c */
[C---:B------:R-:W-:Y:S02]  /*7080*/  IMAD R96, R17.reuse, 0x5400, R92 ;  /* 0x0000540011607824 */ /* 0x040fe400078e025c */
[----:B------:R-:W-:Y:S02]  /*7090*/  IMAD R92, R17, 0x5400, R146 ;  /* 0x00005400115c7824 */ /* 0x000fe400078e0292 */
[--C-:B------:R-:W-:Y:S02]  /*70a0*/  IMAD R96, R96, 0x2, R16.reuse ;  /* 0x0000000260607824 */ /* 0x100fe400078e0210 */
[----:B------:R-:W-:-:S04]  /*70b0*/  IMAD R92, R92, 0x2, R16 ;  /* 0x000000025c5c7824 */ /* 0x000fc800078e0210 */
[----:B------:R-:W0:Y:S04]  /*70c0*/  LDS.128 R96, [R96+0x21400] ;  /* 0x0214000060607984 */ /* 0x000e280000000c00 */
[----:B------:R-:W2:Y:S01]  /*70d0*/  LDS.128 R92, [R92+0x21400] ;  /* 0x021400005c5c7984 */ /* 0x000ea20000000c00 */
[----:B------:R-:W-:Y:S05]  /*70e0*/  @P4 BRA `(.L_x_702) ;  /* 0x0000000400744947 */ /* 0x000fea0003800000 */
[--C-:B------:R-:W-:Y:S01]  /*70f0*/  SHF.R.U64 R52, R52, 0x10, R53.reuse ;  /* 0x0000001034347819 */ /* 0x100fe20000001235 */
[----:B0-----:R-:W-:Y:S01]  /*7100*/  IMAD.U32 R170, R97, 0x10000, RZ ;  /* 0x0001000061aa7824 */ /* 0x001fe200078e00ff */
[----:B------:R-:W-:Y:S02]  /*7110*/  SHF.R.U32.HI R53, RZ, 0x10, R53 ;  /* 0x00000010ff357819 */ /* 0x000fe40000011635 */
[C---:B------:R-:W-:Y:S02]  /*7120*/  PRMT R52, R166.reuse, 0x5432, R52 ;  /* 0x00005432a6347816 */ /* 0x040fe40000000034 */
[----:B------:R-:W-:Y:S02]  /*7130*/  PRMT R53, R166, 0x5410, R53 ;  /* 0x00005410a6357816 */ /* 0x000fe40000000035 */
[----:B------:R-:W-:Y:S02]  /*7140*/  SHF.R.U64 R54, R54, 0x10, R55 ;  /* 0x0000001036367819 */ /* 0x000fe40000001237 */
[----:B------:R-:W-:-:S02]  /*7150*/  SHF.R.U32.HI R166, RZ, 0x10, R65 ;  /* 0x00000010ffa67819 */ /* 0x000fc40000011641 */
[----:B------:R-:W-:Y:S02]  /*7160*/  SHF.R.U64 R64, R64, 0x10, R65 ;  /* 0x0000001040407819 */ /* 0x000fe40000001241 */
[--C-:B------:R-:W-:Y:S02]  /*7170*/  SHF.R.U64 R65, R66, 0x10, R67.reuse ;  /* 0x0000001042417819 */ /* 0x100fe40000001243 */
[----:B------:R-:W-:Y:S02]  /*7180*/  PRMT R66, R167, 0x5432, R54 ;  /* 0x00005432a7427816 */ /* 0x000fe40000000036 */
[----:B------:R-:W-:Y:S02]  /*7190*/  SHF.R.U32.HI R67, RZ, 0x10, R67 ;  /* 0x00000010ff437819 */ /* 0x000fe40000011643 */
[----:B------:R-:W-:Y:S01]  /*71a0*/  PRMT R54, R169, 0x5432, R166 ;  /* 0x00005432a9367816 */ /* 0x000fe200000000a6 */
[----:B------:R-:W-:Y:S01]  /*71b0*/  IMAD.U32 R166, R53, 0x10000, RZ ;  /* 0x0001000035a67824 */ /* 0x000fe200078e00ff */
[----:B------:R-:W-:-:S02]  /*71c0*/  SHF.R.U32.HI R55, RZ, 0x10, R55 ;  /* 0x00000010ff377819 */ /* 0x000fc40000011637 */
[----:B------:R-:W-:Y:S01]  /*71d0*/  PRMT R67, R169, 0x5410, R67 ;  /* 0x00005410a9437816 */ /* 0x000fe20000000043 */
[----:B------:R-:W-:Y:S01]  /*71e0*/  IMAD.U32 R169, R54, 0x10000, RZ ;  /* 0x0001000036a97824 */ /* 0x000fe200078e00ff */
[----:B------:R-:W-:Y:S02]  /*71f0*/  PRMT R55, R167, 0x5410, R55 ;  /* 0x00005410a7377816 */ /* 0x000fe40000000037 */
[----:B------:R-:W-:Y:S01]  /*7200*/  PRMT R64, R168, 0x5432, R64 ;  /* 0x00005432a8407816 */ /* 0x000fe20000000040 */
[-C--:B------:R-:W-:Y:S01]  /*7210*/  FMUL.FTZ R167, R170, R169.reuse ;  /* 0x000000a9aaa77220 */ /* 0x080fe20000410000 */
[----:B------:R-:W-:Y:S01]  /*7220*/  PRMT R65, R168, 0x5410, R65 ;  /* 0x00005410a8417816 */ /* 0x000fe20000000041 */
[----:B--2---:R-:W-:Y:S01]  /*7230*/  IMAD.U32 R168, R93, 0x10000, RZ ;  /* 0x000100005da87824 */ /* 0x004fe200078e00ff */
[----:B------:R-:W-:Y:S02]  /*7240*/  LOP3.LUT R54, R54, 0xffff0000, RZ, 0xc0, !PT ;  /* 0xffff000036367812 */ /* 0x000fe400078ec0ff */
[----:B------:R-:W-:Y:S01]  /*7250*/  LOP3.LUT R97, R97, 0xffff0000, RZ, 0xc0, !PT ;  /* 0xffff000061617812 */ /* 0x000fe200078ec0ff */
[-C--:B------:R-:W-:Y:S01]  /*7260*/  FFMA.FTZ R167, R168, R166.reuse, -R167 ;  /* 0x000000a6a8a77223 */ /* 0x080fe200000108a7 */
[----:B------:R-:W-:Y:S01]  /*7270*/  FMUL.FTZ R166, R170, R166 ;  /* 0x000000a6aaa67220 */ /* 0x000fe20000410000 */
[----:B------:R-:W-:Y:S01]  /*7280*/  LOP3.LUT R93, R93, 0xffff0000, RZ, 0xc0, !PT ;  /* 0xffff00005d5d7812 */ /* 0x000fe200078ec0ff */
[C---:B------:R-:W-:Y:S01]  /*7290*/  IMAD.U32 R170, R99.reuse, 0x10000, RZ ;  /* 0x0001000063aa7824 */ /* 0x040fe200078e00ff */
[----:B------:R-:W-:Y:S01]  /*72a0*/  LOP3.LUT R99, R99, 0xffff0000, RZ, 0xc0, !PT ;  /* 0xffff000063637812 */ /* 0x000fe200078ec0ff */
[----:B------:R-:W-:Y:S01]  /*72b0*/  FFMA.FTZ R166, R168, R169, R166 ;  /* 0x000000a9a8a67223 */ /* 0x000fe200000100a6 */
[----:B------:R-:W-:Y:S01]  /*72c0*/  LOP3.LUT R168, R53, 0xffff0000, RZ, 0xc0, !PT ;  /* 0xffff000035a87812 */ /* 0x000fe200078ec0ff */
[----:B------:R-:W-:Y:S01]  /*72d0*/  FMUL.FTZ R53, R97, R54 ;  /* 0x0000003661357220 */ /* 0x000fe20000410000 */
[C---:B------:R-:W-:Y:S01]  /*72e0*/  IMAD.U32 R169, R67.reuse, 0x10000, RZ ;  /* 0x0001000043a97824 */ /* 0x040fe200078e00ff */
[----:B------:R-:W-:-:S02]  /*72f0*/  LOP3.LUT R67, R67, 0xffff0000, RZ, 0xc0, !PT ;  /* 0xffff000043437812 */ /* 0x000fc400078ec0ff */
[-C--:B------:R-:W-:Y:S01]  /*7300*/  FMUL.FTZ R97, R97, R168.reuse ;  /* 0x000000a861617220 */ /* 0x080fe20000410000 */
[----:B------:R-:W-:Y:S01]  /*7310*/  FFMA.FTZ R53, R93, R168, -R53 ;  /* 0x000000a85d357223 */ /* 0x000fe20000010835 */
[----:B------:R-:W-:Y:S02]  /*7320*/  IMAD.U32 R168, R95, 0x10000, RZ ;  /* 0x000100005fa87824 */ /* 0x000fe400078e00ff */
[----:B------:R-:W-:Y:S01]  /*7330*/  FFMA.FTZ R54, R93, R54, R97 ;  /* 0x000000365d367223 */ /* 0x000fe20000010061 */
[----:B------:R-:W-:Y:S02]  /*7340*/  IMAD.U32 R97, R55, 0x10000, RZ ;  /* 0x0001000037617824 */ /* 0x000fe400078e00ff */
[----:B------:R-:W-:Y:S01]  /*7350*/  FMUL.FTZ R93, R170, R169 ;  /* 0x000000a9aa5d7220 */ /* 0x000fe20000410000 */
[----:B------:R-:W-:Y:S02]  /*7360*/  F2FP.BF16.F32.PACK_AB R53, R53, R167 ;  /* 0x000000a73535723e */ /* 0x000fe400000010ff */
[----:B------:R-:W-:Y:S01]  /*7370*/  F2FP.BF16.F32.PACK_AB R54, R54, R166 ;  /* 0x000000a63636723e */ /* 0x000fe200000010ff */
[-C--:B------:R-:W-:Y:S01]  /*7380*/  FFMA.FTZ R93, R168, R97.reuse, -R93 ;  /* 0x00000061a85d7223 */ /* 0x080fe2000001085d */
[----:B------:R-:W-:-:S04]  /*7390*/  FMUL.FTZ R97, R170, R97 ;  /* 0x00000061aa617220 */ /* 0x000fc80000410000 */
[----:B------:R-:W-:Y:S01]  /*73a0*/  FFMA.FTZ R97, R168, R169, R97 ;  /* 0x000000a9a8617223 */ /* 0x000fe20000010061 */
[----:B------:R-:W-:Y:S02]  /*73b0*/  LOP3.LUT R168, R55, 0xffff0000, RZ, 0xc0, !PT ;  /* 0xffff000037a87812 */ /* 0x000fe400078ec0ff */
[----:B------:R-:W-:Y:S01]  /*73c0*/  LOP3.LUT R55, R95, 0xffff0000, RZ, 0xc0, !PT ;  /* 0xffff00005f377812 */ /* 0x000fe200078ec0ff */
[CC--:B------:R-:W-:Y:S02]  /*73d0*/  FMUL.FTZ R95, R99.reuse, R67.reuse ;  /* 0x00000043635f7220 */ /* 0x0c0fe40000410000 */
[-C--:B------:R-:W-:Y:S02]  /*73e0*/  FMUL.FTZ R99, R99, R168.reuse ;  /* 0x000000a863637220 */ /* 0x080fe40000410000 */
[C---:B------:R-:W-:Y:S02]  /*73f0*/  FFMA.FTZ R95, R55.reuse, R168, -R95 ;  /* 0x000000a8375f7223 */ /* 0x040fe4000001085f */
[----:B------:R-:W-:Y:S01]  /*7400*/  FFMA.FTZ R99, R55, R67, R99 ;  /* 0x0000004337637223 */ /* 0x000fe20000010063 */
[C---:B------:R-:W-:Y:S01]  /*7410*/  IMAD.U32 R67, R64.reuse, 0x10000, RZ ;  /* 0x0001000040437824 */ /* 0x040fe200078e00ff */
[----:B------:R-:W-:Y:S01]  /*7420*/  LOP3.LUT R64, R64, 0xffff0000, RZ, 0xc0, !PT ;  /* 0xffff000040407812 */ /* 0x000fe200078ec0ff */
[----:B------:R-:W-:Y:S01]  /*7430*/  IMAD.U32 R55, R92, 0x10000, RZ ;  /* 0x000100005c377824 */ /* 0x000fe200078e00ff */
[----:B------:R-:W-:Y:S01]  /*7440*/  F2FP.BF16.F32.PACK_AB R95, R95, R93 ;  /* 0x0000005d5f5f723e */ /* 0x000fe200000010ff */
[----:B------:R-:W-:Y:S01]  /*7450*/  IMAD.U32 R93, R96, 0x10000, RZ ;  /* 0x00010000605d7824 */ /* 0x000fe200078e00ff */
[----:B------:R-:W-:Y:S01]  /*7460*/  F2FP.BF16.F32.PACK_AB R99, R99, R97 ;  /* 0x000000616363723e */ /* 0x000fe200000010ff */
[C---:B------:R-:W-:Y:S01]  /*7470*/  IMAD.U32 R97, R52.reuse, 0x10000, RZ ;  /* 0x0001000034617824 */ /* 0x040fe200078e00ff */
[----:B------:R-:W-:Y:S01]  /*7480*/  LOP3.LUT R52, R52, 0xffff0000, RZ, 0xc0, !PT ;  /* 0xffff000034347812 */ /* 0x000fe200078ec0ff */
[----:B------:R-:W-:-:S02]  /*7490*/  FMUL.FTZ R166, R93, R67 ;  /* 0x000000435da67220 */ /* 0x000fc40000410000 */
[-C--:B------:R-:W-:Y:S02]  /*74a0*/  FMUL.FTZ R93, R93, R97.reuse ;  /* 0x000000615d5d7220 */ /* 0x080fe40000410000 */
[C---:B------:R-:W-:Y:S01]  /*74b0*/  FFMA.FTZ R166, R55.reuse, R97, -R166 ;  /* 0x0000006137a67223 */ /* 0x040fe200000108a6 */
[----:B------:R-:W-:Y:S02]  /*74c0*/  IMAD.U32 R97, R98, 0x10000, RZ ;  /* 0x0001000062617824 */ /* 0x000fe400078e00ff */
[----:B------:R-:W-:Y:S01]  /*74d0*/  FFMA.FTZ R93, R55, R67, R93 ;  /* 0x00000043375d7223 */ /* 0x000fe2000001005d */
[----:B------:R-:W-:Y:S02]  /*74e0*/  LOP3.LUT R55, R96, 0xffff0000, RZ, 0xc0, !PT ;  /* 0xffff000060377812 */ /* 0x000fe400078ec0ff */
[----:B------:R-:W-:-:S03]  /*74f0*/  LOP3.LUT R67, R92, 0xffff0000, RZ, 0xc0, !PT ;  /* 0xffff00005c437812 */ /* 0x000fc600078ec0ff */
[C---:B------:R-:W-:Y:S01]  /*7500*/  FMUL.FTZ R92, R55.reuse, R64 ;  /* 0x00000040375c7220 */ /* 0x040fe20000410000 */
[----:B------:R-:W-:-:S03]  /*7510*/  FMUL.FTZ R55, R55, R52 ;  /* 0x0000003437377220 */ /* 0x000fc60000410000 */
[C---:B------:R-:W-:Y:S01]  /*7520*/  FFMA.FTZ R52, R67.reuse, R52, -R92 ;  /* 0x0000003443347223 */ /* 0x040fe2000001085c */
[----:B------:R-:W-:Y:S01]  /*7530*/  FFMA.FTZ R55, R67, R64, R55 ;  /* 0x0000004043377223 */ /* 0x000fe20000010037 */
[C---:B------:R-:W-:Y:S01]  /*7540*/  IMAD.U32 R67, R65.reuse, 0x10000, RZ ;  /* 0x0001000041437824 */ /* 0x040fe200078e00ff */
[----:B------:R-:W-:Y:S01]  /*7550*/  LOP3.LUT R65, R65, 0xffff0000, RZ, 0xc0, !PT ;  /* 0xffff000041417812 */ /* 0x000fe200078ec0ff */
[C---:B------:R-:W-:Y:S01]  /*7560*/  IMAD.U32 R92, R66.reuse, 0x10000, RZ ;  /* 0x00010000425c7824 */ /* 0x040fe200078e00ff */
[----:B------:R-:W-:Y:S01]  /*7570*/  LOP3.LUT R66, R66, 0xffff0000, RZ, 0xc0, !PT ;  /* 0xffff000042427812 */ /* 0x000fe200078ec0ff */
[C---:B------:R-:W-:Y:S01]  /*7580*/  FMUL.FTZ R96, R97.reuse, R67 ;  /* 0x0000004361607220 */ /* 0x040fe20000410000 */
[----:B------:R-:W-:Y:S02]  /*7590*/  IMAD.U32 R64, R94, 0x10000, RZ ;  /* 0x000100005e407824 */ /* 0x000fe400078e00ff */
[----:B------:R-:W-:Y:S01]  /*75a0*/  FMUL.FTZ R97, R97, R92 ;  /* 0x0000005c61617220 */ /* 0x000fe20000410000 */
[----:B------:R-:W-:Y:S01]  /*75b0*/  F2FP.BF16.F32.PACK_AB R52, R52, R166 ;  /* 0x000000a63434723e */ /* 0x000fe200000010ff */
[----:B------:R-:W-:-:S02]  /*75c0*/  FFMA.FTZ R96, R64, R92, -R96 ;  /* 0x0000005c40607223 */ /* 0x000fc40000010860 */
[----:B------:R-:W-:Y:S01]  /*75d0*/  FFMA.FTZ R97, R64, R67, R97 ;  /* 0x0000004340617223 */ /* 0x000fe20000010061 */
[----:B------:R-:W-:Y:S02]  /*75e0*/  LOP3.LUT R64, R98, 0xffff0000, RZ, 0xc0, !PT ;  /* 0xffff000062407812 */ /* 0x000fe400078ec0ff */
[----:B------:R-:W-:Y:S02]  /*75f0*/  LOP3.LUT R67, R94, 0xffff0000, RZ, 0xc0, !PT ;  /* 0xffff00005e437812 */ /* 0x000fe400078ec0ff */
[----:B------:R-:W-:Y:S01]  /*7600*/  F2FP.BF16.F32.PACK_AB R55, R55, R93 ;  /* 0x0000005d3737723e */ /* 0x000fe200000010ff */
[CC--:B------:R-:W-:Y:S01]  /*7610*/  FMUL.FTZ R92, R64.reuse, R65.reuse ;  /* 0x00000041405c7220 */ /* 0x0c0fe20000410000 */
[-C--:B------:R-:W-:Y:S01]  /*7620*/  FMUL.FTZ R64, R64, R66.reuse ;  /* 0x0000004240407220 */ /* 0x080fe20000410000 */
[----:B------:R-:W-:Y:S02]  /*7630*/  IMAD.MOV.U32 R93, RZ, RZ, R53 ;  /* 0x000000ffff5d7224 */ /* 0x000fe400078e0035 */
[C---:B------:R-:W-:Y:S01]  /*7640*/  FFMA.FTZ R92, R67.reuse, R66, -R92 ;  /* 0x00000042435c7223 */ /* 0x040fe2000001085c */
[----:B------:R-:W-:-:S04]  /*7650*/  FFMA.FTZ R64, R67, R65, R64 ;  /* 0x0000004143407223 */ /* 0x000fc80000010040 */
[----:B------:R-:W-:Y:S01]  /*7660*/  F2FP.BF16.F32.PACK_AB R94, R92, R96 ;  /* 0x000000605c5e723e */ /* 0x000fe200000010ff */
[----:B------:R-:W-:Y:S01]  /*7670*/  IMAD.MOV.U32 R92, RZ, RZ, R52 ;  /* 0x000000ffff5c7224 */ /* 0x000fe200078e0034 */
[----:B------:R-:W-:Y:S01]  /*7680*/  F2FP.BF16.F32.PACK_AB R64, R64, R97 ;  /* 0x000000614040723e */ /* 0x000fe200000010ff */
[----:B------:R-:W-:Y:S02]  /*7690*/  IMAD.MOV.U32 R96, RZ, RZ, R55 ;  /* 0x000000ffff607224 */ /* 0x000fe400078e0037 */
[----:B------:R-:W-:Y:S02]  /*76a0*/  IMAD.MOV.U32 R97, RZ, RZ, R54 ;  /* 0x000000ffff617224 */ /* 0x000fe400078e0036 */
[----:B------:R-:W-:-:S07]  /*76b0*/  IMAD.MOV.U32 R98, RZ, RZ, R64 ;  /* 0x000000ffff627224 */ /* 0x000fce00078e0040 */
.L_x_702:
[----:B------:R-:W-:Y:S05]  /*76c0*/  BSYNC B3 ;  /* 0x0000000000037941 */ /* 0x000fea0003800000 */
.L_x_701:
[----:B------:R-:W-:-:S13]  /*76d0*/  ISETP.GE.AND P4, PT, R165, R147, PT ;  /* 0x00000093a500720c */ /* 0x000fda0003f86270 */
[--C-:B------:R-:W-:Y:S02]  /*76e0*/  @!P4 SHF.R.S32.HI R55, RZ, 0x1f, R165.reuse ;  /* 0x0000001fff37c819 */ /* 0x100fe400000114a5 */
[----:B------:R-:W-:-:S04]  /*76f0*/  @!P4 IADD3 R165, P5, P6, R118, R130, R165 ;  /* 0x0000008276a5c210 */ /* 0x000fc80007ebe0a5 */
[----:B------:R-:W-:Y:S02]  /*7700*/  @!P4 IADD3.X R55, R7, R156, R55, P5, P6 ;  /* 0x0000009c0737c210 */ /* 0x000fe40002fec437 */
[----:B------:R-:W-:-:S04]  /*7710*/  IADD3 R53, P5, P6, R118, R130, R25 ;  /* 0x0000008276357210 */ /* 0x000fc80007ebe019 */
[----:B------:R-:W-:Y:S02]  /*7720*/  IADD3.X R54, R7, R156, R31, P5, P6 ;  /* 0x0000009c07367210 */ /* 0x000fe40002fec41f */
[----:B------:R-:W-:-:S04]  /*7730*/  LEA R52, P5, R53, R124, 0x1 ;  /* 0x0000007c35347211 */ /* 0x000fc800078a08ff */
[----:B------:R-:W-:Y:S02]  /*7740*/  LEA.HI.X R53, R53, R125, R54, 0x1, P5 ;  /* 0x0000007d35357211 */ /* 0x000fe400028f0c36 */
[----:B------:R-:W-:-:S03]  /*7750*/  @!P4 LEA R54, P5, R165, R124, 0x1 ;  /* 0x0000007ca536c211 */ /* 0x000fc600078a08ff */
[----:B--2---:R2:W-:Y:S01]  /*7760*/  STG.E.128 desc[UR60][R52.64], R92 ;  /* 0x0000005c34007986 */ /* 0x0045e2000c101d3c */
[----:B------:R-:W-:-:S05]  /*7770*/  @!P4 LEA.HI.X R55, R165, R125, R55, 0x1, P5 ;  /* 0x0000007da537c211 */ /* 0x000fca00028f0c37 */
[----:B0-----:R2:W-:Y:S04]  /*7780*/  @!P4 STG.E.128 desc[UR60][R54.64], R96 ;  /* 0x000000603600c986 */ /* 0x0015e8000c101d3c */
.L_x_700:
[----:B------:R-:W-:Y:S05]  /*7790*/  BSYNC B2 ;  /* 0x0000000000027941 */ /* 0x000fea0003800000 */
.L_x_699:
[----:B------:R-:W-:Y:S01]  /*77a0*/  ISETP.NE.AND P4, PT, R34, RZ, PT ;  /* 0x000000ff2200720c */ /* 0x000fe20003f85270 */
[----:B------:R-:W-:-:S12]  /*77b0*/  BSSY B2, `(.L_x_703) ;  /* 0x0000082000027945 */ /* 0x000fd80003800000 */
[----:B------:R-:W-:Y:S05]  /*77c0*/  @!P4 BRA `(.L_x_704) ;  /* 0x000000080000c947 */ /* 0x000fea0003800000 */
[----:B--2---:R-:W-:Y:S01]  /*77d0*/  SEL R52, R132, R149, !P1 ;  /* 0x0000009584347207 */ /* 0x004fe20004800000 */
[----:B------:R-:W-:Y:S01]  /*77e0*/  BSSY B3, `(.L_x_705) ;  /* 0x0000074000037945 */ /* 0x000fe20003800000 */
[----:B------:R-:W-:Y:S02]  /*77f0*/  IADD3 R92, P4, P5, R118, R130, R27 ;  /* 0x00000082765c7210 */ /* 0x000fe40007d9e01b */
[----:B------:R-:W-:Y:S02]  /*7800*/  SHF.R.S32.HI R53, RZ, 0x1f, R52 ;  /* 0x0000001fff357819 */ /* 0x000fe40000011434 */
[----:B------:R-:W-:Y:S02]  /*7810*/  IADD3.X R93, R7, R156, R32, P4, P5 ;  /* 0x0000009c075d7210 */ /* 0x000fe400027ea420 */
[----:B------:R-:W-:Y:S02]  /*7820*/  LEA.HI R53, R53, R52, RZ, 0x4 ;  /* 0x0000003435357211 */ /* 0x000fe400078f20ff */
[----:B------:R-:W-:-:S02]  /*7830*/  ISETP.GE.AND P4, PT, R0, R121, PT ;  /* 0x000000790000720c */ /* 0x000fc40003f86270 */
        /* <DEDUP_REMOVED lines=16> */
[----:B------:R-:W-:Y:S01]  /*7940*/  SHF.R.U32.HI R97, RZ, 0x10, R61 ;  /* 0x00000010ff617819 */ /* 0x000fe2000001163d */
[----:B0-----:R-:W-:Y:S01]  /*7950*/  IMAD.U32 R165, R65, 0x10000, RZ ;  /* 0x0001000041a57824 */ /* 0x001fe200078e00ff */
[----:B------:R-:W-:Y:S01]  /*7960*/  SHF.R.U32.HI R98, RZ, 0x10, R49 ;  /* 0x00000010ff627819 */ /* 0x000fe20000011631 */
[----:B--2---:R-:W-:Y:S01]  /*7970*/  IMAD.U32 R95, R53, 0x10000, RZ ;  /* 0x00010000355f7824 */ /* 0x004fe200078e00ff */
[----:B------:R-:W-:Y:S02]  /*7980*/  PRMT R97, R181, 0x5410, R97 ;  /* 0x00005410b5617816 */ /* 0x000fe40000000061 */
[----:B------:R-:W-:Y:S02]  /*7990*/  PRMT R98, R183, 0x5432, R98 ;  /* 0x00005432b7627816 */ /* 0x000fe40000000062 */
[----:B------:R-:W-:Y:S01]  /*79a0*/  LOP3.LUT R53, R53, 0xffff0000, RZ, 0xc0, !PT ;  /* 0xffff000035357812 */ /* 0x000fe200078ec0ff */
[C---:B------:R-:W-:Y:S01]  /*79b0*/  IMAD.U32 R99, R97.reuse, 0x10000, RZ ;  /* 0x0001000061637824 */ /* 0x040fe200078e00ff */
[----:B------:R-:W-:Y:S01]  /*79c0*/  LOP3.LUT R97, R97, 0xffff0000, RZ, 0xc0, !PT ;  /* 0xffff000061617812 */ /* 0x000fe200078ec0ff */
[C---:B------:R-:W-:Y:S01]  /*79d0*/  IMAD.U32 R96, R98.reuse, 0x10000, RZ ;  /* 0x0001000062607824 */ /* 0x040fe200078e00ff */
[----:B------:R-:W-:Y:S01]  /*79e0*/  LOP3.LUT R98, R98, 0xffff0000, RZ, 0xc0, !PT ;  /* 0xffff000062627812 */ /* 0x000fe200078ec0ff */
[CC--:B------:R-:W-:Y:S01]  /*79f0*/  FMUL.FTZ R166, R165.reuse, R99.reuse ;  /* 0x00000063a5a67220 */ /* 0x0c0fe20000410000 */
[----:B------:R-:W-:Y:S01]  /*7a00*/  SHF.R.U64 R49, R48, 0x10, R49 ;  /* 0x0000001030317819 */ /* 0x000fe20000001231 */
[-C--:B------:R-:W-:Y:S01]  /*7a10*/  FMUL.FTZ R165, R165, R96.reuse ;  /* 0x00000060a5a57220 */ /* 0x080fe20000410000 */
[----:B------:R-:W-:Y:S01]  /*7a20*/  SHF.R.U32.HI R48, RZ, 0x10, R63 ;  /* 0x00000010ff307819 */ /* 0x000fe2000001163f */
[C---:B------:R-:W-:Y:S01]  /*7a30*/  FFMA.FTZ R96, R95.reuse, R96, -R166 ;  /* 0x000000605f607223 */ /* 0x040fe200000108a6 */
[----:B------:R-:W-:Y:S01]  /*7a40*/  SHF.R.U64 R50, R50, 0x10, R51 ;  /* 0x0000001032327819 */ /* 0x000fe20000001233 */
[----:B------:R-:W-:Y:S01]  /*7a50*/  FFMA.FTZ R95, R95, R99, R165 ;  /* 0x000000635f5f7223 */ /* 0x000fe200000100a5 */
[----:B------:R-:W-:Y:S01]  /*7a60*/  LOP3.LUT R99, R65, 0xffff0000, RZ, 0xc0, !PT ;  /* 0xffff000041637812 */ /* 0x000fe200078ec0ff */
[----:B------:R-:W-:Y:S01]  /*7a70*/  IMAD.U32 R165, R67, 0x10000, RZ ;  /* 0x0001000043a57824 */ /* 0x000fe200078e00ff */
[----:B------:R-:W-:-:S02]  /*7a80*/  PRMT R48, R182, 0x5432, R48 ;  /* 0x00005432b6307816 */ /* 0x000fc40000000030 */
[----:B------:R-:W-:Y:S01]  /*7a90*/  LOP3.LUT R67, R67, 0xffff0000, RZ, 0xc0, !PT ;  /* 0xffff000043437812 */ /* 0x000fe200078ec0ff */
[CC--:B------:R-:W-:Y:S01]  /*7aa0*/  FMUL.FTZ R65, R99.reuse, R97.reuse ;  /* 0x0000006163417220 */ /* 0x0c0fe20000410000 */
[-C--:B------:R-:W-:Y:S01]  /*7ab0*/  FMUL.FTZ R99, R99, R98.reuse ;  /* 0x0000006263637220 */ /* 0x080fe20000410000 */
[----:B------:R-:W-:Y:S02]  /*7ac0*/  SHF.R.U64 R62, R62, 0x10, R63 ;  /* 0x000000103e3e7819 */ /* 0x000fe4000000123f */
[C---:B------:R-:W-:Y:S01]  /*7ad0*/  FFMA.FTZ R65, R53.reuse, R98, -R65 ;  /* 0x0000006235417223 */ /* 0x040fe20000010841 */
[----:B------:R-:W-:Y:S01]  /*7ae0*/  SHF.R.U32.HI R98, RZ, 0x10, R51 ;  /* 0x00000010ff627819 */ /* 0x000fe20000011633 */
[----:B------:R-:W-:Y:S01]  /*7af0*/  FFMA.FTZ R53, R53, R97, R99 ;  /* 0x0000006135357223 */ /* 0x000fe20000010063 */
[----:B------:R-:W-:Y:S01]  /*7b00*/  SHF.R.U64 R97, R60, 0x10, R61 ;  /* 0x000000103c617819 */ /* 0x000fe2000000123d */
[----:B------:R-:W-:Y:S01]  /*7b10*/  IMAD.U32 R99, R48, 0x10000, RZ ;  /* 0x0001000030637824 */ /* 0x000fe200078e00ff */
[----:B------:R-:W-:Y:S01]  /*7b20*/  PRMT R98, R181, 0x5432, R98 ;  /* 0x00005432b5627816 */ /* 0x000fe20000000062 */
[----:B------:R-:W-:Y:S01]  /*7b30*/  IMAD.U32 R60, R55, 0x10000, RZ ;  /* 0x00010000373c7824 */ /* 0x000fe200078e00ff */
[----:B------:R-:W-:Y:S01]  /*7b40*/  PRMT R62, R179, 0x5410, R62 ;  /* 0x00005410b33e7816 */ /* 0x000fe2000000003e */
[----:B------:R-:W-:Y:S01]  /*7b50*/  FMUL.FTZ R166, R165, R99 ;  /* 0x00000063a5a67220 */ /* 0x000fe20000410000 */
[----:B------:R-:W-:Y:S01]  /*7b60*/  PRMT R50, R179, 0x5432, R50 ;  /* 0x00005432b3327816 */ /* 0x000fe20000000032 */
[----:B------:R-:W-:Y:S01]  /*7b70*/  IMAD.U32 R61, R98, 0x10000, RZ ;  /* 0x00010000623d7824 */ /* 0x000fe200078e00ff */
[----:B------:R-:W-:-:S02]  /*7b80*/  F2FP.BF16.F32.PACK_AB R65, R65, R96 ;  /* 0x000000604141723e */ /* 0x000fc400000010ff */
[----:B------:R-:W-:Y:S01]  /*7b90*/  F2FP.BF16.F32.PACK_AB R95, R53, R95 ;  /* 0x0000005f355f723e */ /* 0x000fe200000010ff */
[-C--:B------:R-:W-:Y:S01]  /*7ba0*/  FMUL.FTZ R165, R165, R61.reuse ;  /* 0x0000003da5a57220 */ /* 0x080fe20000410000 */
[C---:B------:R-:W-:Y:S01]  /*7bb0*/  FFMA.FTZ R61, R60.reuse, R61, -R166 ;  /* 0x0000003d3c3d7223 */ /* 0x040fe200000108a6 */
[----:B------:R-:W-:Y:S02]  /*7bc0*/  IMAD.MOV.U32 R53, RZ, RZ, R65 ;  /* 0x000000ffff357224 */ /* 0x000fe400078e0041 */
[----:B------:R-:W-:Y:S01]  /*7bd0*/  FFMA.FTZ R60, R60, R99, R165 ;  /* 0x000000633c3c7223 */ /* 0x000fe200000100a5 */
[----:B------:R-:W-:Y:S01]  /*7be0*/  LOP3.LUT R99, R98, 0xffff0000, RZ, 0xc0, !PT ;  /* 0xffff000062637812 */ /* 0x000fe200078ec0ff */
[----:B------:R-:W-:Y:S01]  /*7bf0*/  IMAD.MOV.U32 R65, RZ, RZ, R95 ;  /* 0x000000ffff417224 */ /* 0x000fe200078e005f */
[----:B------:R-:W-:Y:S02]  /*7c00*/  LOP3.LUT R98, R48, 0xffff0000, RZ, 0xc0, !PT ;  /* 0xffff000030627812 */ /* 0x000fe400078ec0ff */
[----:B------:R-:W-:-:S03]  /*7c10*/  LOP3.LUT R48, R55, 0xffff0000, RZ, 0xc0, !PT ;  /* 0xffff000037307812 */ /* 0x000fc600078ec0ff */
[C---:B------:R-:W-:Y:S01]  /*7c20*/  FMUL.FTZ R55, R67.reuse, R98 ;  /* 0x0000006243377220 */ /* 0x040fe20000410000 */
[----:B------:R-:W-:-:S03]  /*7c30*/  FMUL.FTZ R67, R67, R99 ;  /* 0x0000006343437220 */ /* 0x000fc60000410000 */
[C---:B------:R-:W-:Y:S01]  /*7c40*/  FFMA.FTZ R55, R48.reuse, R99, -R55 ;  /* 0x0000006330377223 */ /* 0x040fe20000010837 */
[----:B------:R-:W-:Y:S01]  /*7c50*/  FFMA.FTZ R48, R48, R98, R67 ;  /* 0x0000006230307223 */ /* 0x000fe20000010043 */
[----:B------:R-:W-:Y:S01]  /*7c60*/  PRMT R67, R180, 0x5432, R49 ;  /* 0x00005432b4437816 */ /* 0x000fe20000000031 */
[----:B------:R-:W-:Y:S01]  /*7c70*/  IMAD.U32 R99, R64, 0x10000, RZ ;  /* 0x0001000040637824 */ /* 0x000fe200078e00ff */
[----:B------:R-:W-:Y:S01]  /*7c80*/  PRMT R49, R180, 0x5410, R97 ;  /* 0x00005410b4317816 */ /* 0x000fe20000000061 */
[----:B------:R-:W-:Y:S01]  /*7c90*/  IMAD.U32 R97, R52, 0x10000, RZ ;  /* 0x0001000034617824 */ /* 0x000fe200078e00ff */
[----:B------:R-:W-:Y:S01]  /*7ca0*/  LOP3.LUT R64, R64, 0xffff0000, RZ, 0xc0, !PT ;  /* 0xffff000040407812 */ /* 0x000fe200078ec0ff */
[----:B------:R-:W-:Y:S01]  /*7cb0*/  IMAD.U32 R165, R67, 0x10000, RZ ;  /* 0x0001000043a57824 */ /* 0x000fe200078e00ff */
[C---:B------:R-:W-:Y:S01]  /*7cc0*/  LOP3.LUT R51, R49.reuse, 0xffff0000, RZ, 0xc0, !PT ;  /* 0xffff000031337812 */ /* 0x040fe200078ec0ff */
[----:B------:R-:W-:Y:S01]  /*7cd0*/  IMAD.U32 R98, R49, 0x10000, RZ ;  /* 0x0001000031627824 */ /* 0x000fe200078e00ff */
[----:B------:R-:W-:-:S02]  /*7ce0*/  LOP3.LUT R49, R67, 0xffff0000, RZ, 0xc0, !PT ;  /* 0xffff000043317812 */ /* 0x000fc400078ec0ff */
[----:B------:R-:W-:Y:S01]  /*7cf0*/  LOP3.LUT R52, R52, 0xffff0000, RZ, 0xc0, !PT ;  /* 0xffff000034347812 */ /* 0x000fe200078ec0ff */
[CC--:B------:R-:W-:Y:S01]  /*7d00*/  FMUL.FTZ R166, R99.reuse, R98.reuse ;  /* 0x0000006263a67220 */ /* 0x0c0fe20000410000 */
[----:B------:R-:W-:Y:S01]  /*7d10*/  FMUL.FTZ R99, R99, R165 ;  /* 0x000000a563637220 */ /* 0x000fe20000410000 */
[C---:B------:R-:W-:Y:S01]  /*7d20*/  FMUL.FTZ R63, R64.reuse, R51 ;  /* 0x00000033403f7220 */ /* 0x040fe20000410000 */
[----:B------:R-:W-:Y:S01]  /*7d30*/  FMUL.FTZ R64, R64, R49 ;  /* 0x0000003140407220 */ /* 0x000fe20000410000 */
[C---:B------:R-:W-:Y:S01]  /*7d40*/  FFMA.FTZ R166, R97.reuse, R165, -R166 ;  /* 0x000000a561a67223 */ /* 0x040fe200000108a6 */
[----:B------:R-:W-:Y:S01]  /*7d50*/  FFMA.FTZ R99, R97, R98, R99 ;  /* 0x0000006261637223 */ /* 0x000fe20000010063 */
[C---:B------:R-:W-:Y:S01]  /*7d60*/  FFMA.FTZ R49, R52.reuse, R49, -R63 ;  /* 0x0000003134317223 */ /* 0x040fe2000001083f */
[----:B------:R-:W-:Y:S01]  /*7d70*/  FFMA.FTZ R51, R52, R51, R64 ;  /* 0x0000003334337223 */ /* 0x000fe20000010040 */
[C---:B------:R-:W-:Y:S01]  /*7d80*/  IMAD.U32 R97, R66.reuse, 0x10000, RZ ;  /* 0x0001000042617824 */ /* 0x040fe200078e00ff */
[----:B------:R-:W-:Y:S01]  /*7d90*/  LOP3.LUT R66, R66, 0xffff0000, RZ, 0xc0, !PT ;  /* 0xffff000042427812 */ /* 0x000fe200078ec0ff */
[C---:B------:R-:W-:Y:S01]  /*7da0*/  IMAD.U32 R63, R62.reuse, 0x10000, RZ ;  /* 0x000100003e3f7824 */ /* 0x040fe200078e00ff */
[----:B------:R-:W-:Y:S01]  /*7db0*/  LOP3.LUT R62, R62, 0xffff0000, RZ, 0xc0, !PT ;  /* 0xffff00003e3e7812 */ /* 0x000fe200078ec0ff */
[C---:B------:R-:W-:Y:S01]  /*7dc0*/  IMAD.U32 R64, R50.reuse, 0x10000, RZ ;  /* 0x0001000032407824 */ /* 0x040fe200078e00ff */
[----:B------:R-:W-:Y:S01]  /*7dd0*/  LOP3.LUT R50, R50, 0xffff0000, RZ, 0xc0, !PT ;  /* 0xffff000032327812 */ /* 0x000fe200078ec0ff */
[----:B------:R-:W-:Y:S01]  /*7de0*/  FMUL.FTZ R67, R97, R63 ;  /* 0x0000003f61437220 */ /* 0x000fe20000410000 */
[----:B------:R-:W-:-:S02]  /*7df0*/  IMAD.U32 R52, R54, 0x10000, RZ ;  /* 0x0001000036347824 */ /* 0x000fc400078e00ff */
[-C--:B------:R-:W-:Y:S01]  /*7e00*/  FMUL.FTZ R97, R97, R64.reuse ;  /* 0x0000004061617220 */ /* 0x080fe20000410000 */
[----:B------:R-:W-:Y:S01]  /*7e10*/  LOP3.LUT R54, R54, 0xffff0000, RZ, 0xc0, !PT ;  /* 0xffff000036367812 */ /* 0x000fe200078ec0ff */
[C---:B------:R-:W-:Y:S02]  /*7e20*/  FFMA.FTZ R67, R52.reuse, R64, -R67 ;  /* 0x0000004034437223 */ /* 0x040fe40000010843 */
[----:B------:R-:W-:Y:S01]  /*7e30*/  FFMA.FTZ R97, R52, R63, R97 ;  /* 0x0000003f34617223 */ /* 0x000fe20000010061 */
[C---:B------:R-:W-:Y:S01]  /*7e40*/  FMUL.FTZ R52, R66.reuse, R62 ;  /* 0x0000003e42347220 */ /* 0x040fe20000410000 */
[----:B------:R-:W-:Y:S01]  /*7e50*/  FMUL.FTZ R66, R66, R50 ;  /* 0x0000003242427220 */ /* 0x000fe20000410000 */
[----:B------:R-:W-:Y:S02]  /*7e60*/  F2FP.BF16.F32.PACK_AB R48, R48, R60 ;  /* 0x0000003c3030723e */ /* 0x000fe400000010ff */
[C---:B------:R-:W-:Y:S01]  /*7e70*/  FFMA.FTZ R52, R54.reuse, R50, -R52 ;  /* 0x0000003236347223 */ /* 0x040fe20000010834 */
[----:B------:R-:W-:Y:S01]  /*7e80*/  FFMA.FTZ R66, R54, R62, R66 ;  /* 0x0000003e36427223 */ /* 0x000fe20000010042 */
[----:B------:R-:W-:-:S02]  /*7e90*/  F2FP.BF16.F32.PACK_AB R49, R49, R166 ;  /* 0x000000a63131723e */ /* 0x000fc400000010ff */
[----:B------:R-:W-:Y:S02]  /*7ea0*/  F2FP.BF16.F32.PACK_AB R51, R51, R99 ;  /* 0x000000633333723e */ /* 0x000fe400000010ff */
[----:B------:R-:W-:Y:S01]  /*7eb0*/  F2FP.BF16.F32.PACK_AB R67, R52, R67 ;  /* 0x000000433443723e */ /* 0x000fe200000010ff */
[----:B------:R-:W-:Y:S01]  /*7ec0*/  IMAD.MOV.U32 R52, RZ, RZ, R49 ;  /* 0x000000ffff347224 */ /* 0x000fe200078e0031 */
[----:B------:R-:W-:Y:S01]  /*7ed0*/  F2FP.BF16.F32.PACK_AB R55, R55, R61 ;  /* 0x0000003d3737723e */ /* 0x000fe200000010ff */
[----:B------:R-:W-:Y:S01]  /*7ee0*/  IMAD.MOV.U32 R64, RZ, RZ, R51 ;  /* 0x000000ffff407224 */ /* 0x000fe200078e0033 */
[----:B------:R-:W-:Y:S01]  /*7ef0*/  F2FP.BF16.F32.PACK_AB R66, R66, R97 ;  /* 0x000000614242723e */ /* 0x000fe200000010ff */
[----:B------:R-:W-:Y:S02]  /*7f00*/  IMAD.MOV.U32 R54, RZ, RZ, R67 ;  /* 0x000000ffff367224 */ /* 0x000fe400078e0043 */
[----:B------:R-:W-:-:S07]  /*7f10*/  IMAD.MOV.U32 R67, RZ, RZ, R48 ;  /* 0x000000ffff437224 */ /* 0x000fce00078e0030 */
.L_x_706:
[----:B------:R-:W-:Y:S05]  /*7f20*/  BSYNC B3 ;  /* 0x0000000000037941 */ /* 0x000fea0003800000 */
.L_x_705:
[----:B------:R-:W-:-:S13]  /*7f30*/  ISETP.GE.AND P4, PT, R94, R147, PT ;  /* 0x000000935e00720c */ /* 0x000fda0003f86270 */
[--C-:B------:R-:W-:Y:S02]  /*7f40*/  @!P4 SHF.R.S32.HI R51, RZ, 0x1f, R94.reuse ;  /* 0x0000001fff33c819 */ /* 0x100fe4000001145e */
[----:B------:R-:W-:-:S04]  /*7f50*/  @!P4 IADD3 R94, P5, P6, R118, R130, R94 ;  /* 0x00000082765ec210 */ /* 0x000fc80007ebe05e */
[----:B------:R-:W-:Y:S02]  /*7f60*/  @!P4 IADD3.X R51, R7, R156, R51, P5, P6 ;  /* 0x0000009c0733c210 */ /* 0x000fe40002fec433 */
[----:B------:R-:W-:-:S04]  /*7f70*/  LEA R48, P5, R92, R124, 0x1 ;  /* 0x0000007c5c307211 */ /* 0x000fc800078a08ff */
[----:B------:R-:W-:Y:S02]  /*7f80*/  LEA.HI.X R49, R92, R125, R93, 0x1, P5 ;  /* 0x0000007d5c317211 */ /* 0x000fe400028f0c5d */
[----:B------:R-:W-:-:S03]  /*7f90*/  @!P4 LEA R50, P5, R94, R124, 0x1 ;  /* 0x0000007c5e32c211 */ /* 0x000fc600078a08ff */
[----:B--2---:R3:W-:Y:S01]  /*7fa0*/  STG.E.128 desc[UR60][R48.64], R52 ;  /* 0x0000003430007986 */ /* 0x0047e2000c101d3c */
[----:B------:R-:W-:-:S05]  /*7fb0*/  @!P4 LEA.HI.X R51, R94, R125, R51, 0x1, P5 ;  /* 0x0000007d5e33c211 */ /* 0x000fca00028f0c33 */
[----:B0-----:R3:W-:Y:S04]  /*7fc0*/  @!P4 STG.E.128 desc[UR60][R50.64], R64 ;  /* 0x000000403200c986 */ /* 0x0017e8000c101d3c */
.L_x_704:
[----:B------:R-:W-:Y:S05]  /*7fd0*/  BSYNC B2 ;  /* 0x0000000000027941 */ /* 0x000fea0003800000 */
.L_x_703:
[----:B------:R-:W-:-:S13]  /*7fe0*/  ISETP.NE.AND P4, PT, R35, RZ, PT ;  /* 0x000000ff2300720c */ /* 0x000fda0003f85270 */
[----:B------:R-:W-:Y:S05]  /*7ff0*/  @!P4 BRA `(.L_x_698) ;  /* 0x000000080000c947 */ /* 0x000fea0003800000 */
[----:B---3--:R-:W3:Y:S01]  /*8000*/  LDL R48, [R1+0x10] ;  /* 0x0000100001307983 */ /* 0x008ee20000100800 */
[----:B------:R-:W-:Y:S01]  /*8010*/  IADD3 R60, P4, P5, R118, R130, R29 ;  /* 0x00000082763c7210 */ /* 0x000fe20007d9e01d */
[----:B------:R-:W-:Y:S03]  /*8020*/  BSSY B2, `(.L_x_707) ;  /* 0x0000073000027945 */ /* 0x000fe60003800000 */
[----:B------:R-:W-:Y:S02]  /*8030*/  IADD3.X R61, R7, R156, R33, P4, P5 ;  /* 0x0000009c073d7210 */ /* 0x000fe400027ea421 */
[----:B------:R-:W-:Y:S02]  /*8040*/  ISETP.GE.AND P4, PT, R3, R121, PT ;  /* 0x000000790300720c */ /* 0x000fe40003f86270 */
[----:B---3--:R-:W-:-:S04]  /*8050*/  LOP3.LUT P6, RZ, R48, 0x1, RZ, 0xc0, !PT ;  /* 0x0000000130ff7812 */ /* 0x008fc800078cc0ff */
[----:B------:R-:W-:-:S04]  /*8060*/  SEL R48, R132, R149, !P6 ;  /* 0x0000009584307207 */ /* 0x000fc80007000000 */
        /* <DEDUP_REMOVED lines=10> */
[----:B------:R-:W-:Y:S02]  /*8110*/  IMAD.IADD R49, R49, 0x1, R48 ;  /* 0x0000000131317824 */ /* 0x000fe400078e0230 */
[C---:B------:R-:W-:Y:S02]  /*8120*/  IMAD R48, R17.reuse, 0x5400, R143 ;  /* 0x0000540011307824 */ /* 0x040fe400078e028f */
[----:B--2---:R-:W-:Y:S02]  /*8130*/  IMAD R52, R17, 0x5400, R49 ;  /* 0x0000540011347824 */ /* 0x004fe400078e0231 */
        /* <DEDUP_REMOVED lines=8> */
[----:B------:R-:W-:Y:S01]  /*81c0*/  IMAD.U32 R92, R51, 0x10000, RZ ;  /* 0x00010000335c7824 */ /* 0x000fe200078e00ff */
[----:B------:R-:W-:Y:S02]  /*81d0*/  PRMT R65, R178, 0x5432, R65 ;  /* 0x00005432b2417816 */ /* 0x000fe40000000041 */
[----:B------:R-:W-:Y:S02]  /*81e0*/  SHF.R.U64 R44, R44, 0x10, R45 ;  /* 0x000000102c2c7819 */ /* 0x000fe4000000122d */
[----:B------:R-:W-:Y:S01]  /*81f0*/  PRMT R45, R176, 0x5432, R63 ;  /* 0x00005432b02d7816 */ /* 0x000fe2000000003f */
[----:B--2---:R-:W-:Y:S01]  /*8200*/  IMAD.U32 R63, R53, 0x10000, RZ ;  /* 0x00010000353f7824 */ /* 0x004fe200078e00ff */
[----:B------:R-:W-:Y:S01]  /*8210*/  SHF.R.U64 R56, R56, 0x10, R57 ;  /* 0x0000001038387819 */ /* 0x000fe20000001239 */
[----:B------:R-:W-:Y:S01]  /*8220*/  IMAD.U32 R66, R65, 0x10000, RZ ;  /* 0x0001000041427824 */ /* 0x000fe200078e00ff */
[----:B------:R-:W-:Y:S01]  /*8230*/  LOP3.LUT R53, R53, 0xffff0000, RZ, 0xc0, !PT ;  /* 0xffff000035357812 */ /* 0x000fe200078ec0ff */
[----:B------:R-:W-:Y:S01]  /*8240*/  IMAD.U32 R64, R45, 0x10000, RZ ;  /* 0x000100002d407824 */ /* 0x000fe200078e00ff */
[----:B------:R-:W-:Y:S01]  /*8250*/  LOP3.LUT R65, R65, 0xffff0000, RZ, 0xc0, !PT ;  /* 0xffff000041417812 */ /* 0x000fe200078ec0ff */
[C---:B------:R-:W-:Y:S01]  /*8260*/  FMUL.FTZ R57, R63.reuse, R66 ;  /* 0x000000423f397220 */ /* 0x040fe20000410000 */
[--C-:B------:R-:W-:Y:S01]  /*8270*/  SHF.R.U64 R58, R58, 0x10, R59.reuse ;  /* 0x000000103a3a7819 */ /* 0x100fe2000000123b */
[-C--:B------:R-:W-:Y:S01]  /*8280*/  FMUL.FTZ R63, R63, R64.reuse ;  /* 0x000000403f3f7220 */ /* 0x080fe20000410000 */
[----:B------:R-:W-:Y:S01]  /*8290*/  SHF.R.U32.HI R59, RZ, 0x10, R59 ;  /* 0x00000010ff3b7819 */ /* 0x000fe2000001163b */
[----:B------:R-:W-:Y:S01]  /*82a0*/  FFMA.FTZ R57, R67, R64, -R57 ;  /* 0x0000004043397223 */ /* 0x000fe20000010839 */
[----:B------:R-:W-:Y:S01]  /*82b0*/  LOP3.LUT R64, R45, 0xffff0000, RZ, 0xc0, !PT ;  /* 0xffff00002d407812 */ /* 0x000fe200078ec0ff */
[----:B------:R-:W-:Y:S01]  /*82c0*/  FFMA.FTZ R63, R67, R66, R63 ;  /* 0x00000042433f7223 */ /* 0x000fe2000001003f */
[--C-:B------:R-:W-:Y:S01]  /*82d0*/  SHF.R.U64 R46, R46, 0x10, R47.reuse ;  /* 0x000000102e2e7819 */ /* 0x100fe2000000122f */
[-C--:B------:R-:W-:Y:S01]  /*82e0*/  FMUL.FTZ R66, R53, R65.reuse ;  /* 0x0000004135427220 */ /* 0x080fe20000410000 */
[----:B------:R-:W-:Y:S01]  /*82f0*/  LOP3.LUT R49, R49, 0xffff0000, RZ, 0xc0, !PT ;  /* 0xffff000031317812 */ /* 0x000fe200078ec0ff */
[-C--:B------:R-:W-:Y:S01]  /*8300*/  FMUL.FTZ R53, R53, R64.reuse ;  /* 0x0000004035357220 */ /* 0x080fe20000410000 */
[----:B------:R-:W-:Y:S01]  /*8310*/  SHF.R.U32.HI R47, RZ, 0x10, R47 ;  /* 0x00000010ff2f7819 */ /* 0x000fe2000001162f */
[----:B------:R-:W-:Y:S01]  /*8320*/  IMAD.U32 R45, R48, 0x10000, RZ ;  /* 0x00010000302d7824 */ /* 0x000fe200078e00ff */
[----:B------:R-:W-:Y:S01]  /*8330*/  PRMT R59, R177, 0x5432, R59 ;  /* 0x00005432b13b7816 */ /* 0x000fe2000000003b */
[----:B------:R-:W-:Y:S01]  /*8340*/  FFMA.FTZ R66, R49, R64, -R66 ;  /* 0x0000004031427223 */ /* 0x000fe20000010842 */
[----:B------:R-:W-:Y:S01]  /*8350*/  PRMT R47, R175, 0x5432, R47 ;  /* 0x00005432af2f7816 */ /* 0x000fe2000000002f */
[----:B------:R-:W-:Y:S01]  /*8360*/  FFMA.FTZ R53, R49, R65, R53 ;  /* 0x0000004131357223 */ /* 0x000fe20000010035 */
[C---:B------:R-:W-:Y:S01]  /*8370*/  IMAD.U32 R49, R55.reuse, 0x10000, RZ ;  /* 0x0001000037317824 */ /* 0x040fe200078e00ff */
[----:B------:R-:W-:Y:S01]  /*8380*/  LOP3.LUT R55, R55, 0xffff0000, RZ, 0xc0, !PT ;  /* 0xffff000037377812 */ /* 0x000fe200078ec0ff */
[C---:B------:R-:W-:Y:S01]  /*8390*/  IMAD.U32 R65, R59.reuse, 0x10000, RZ ;  /* 0x000100003b417824 */ /* 0x040fe200078e00ff */
[----:B------:R-:W-:Y:S01]  /*83a0*/  LOP3.LUT R59, R59, 0xffff0000, RZ, 0xc0, !PT ;  /* 0xffff00003b3b7812 */ /* 0x000fe200078ec0ff */
[----:B------:R-:W-:Y:S01]  /*83b0*/  IMAD.U32 R67, R47, 0x10000, RZ ;  /* 0x000100002f437824 */ /* 0x000fe200078e00ff */
[----:B------:R-:W-:Y:S01]  /*83c0*/  PRMT R56, R178, 0x5410, R56 ;  /* 0x00005410b2387816 */ /* 0x000fe20000000038 */
[C---:B------:R-:W-:Y:S01]  /*83d0*/  FMUL.FTZ R93, R49.reuse, R65 ;  /* 0x00000041315d7220 */ /* 0x040fe20000410000 */
[----:B------:R-:W-:Y:S01]  /*83e0*/  PRMT R44, R176, 0x5410, R44 ;  /* 0x00005410b02c7816 */ /* 0x000fe2000000002c */
[----:B------:R-:W-:Y:S01]  /*83f0*/  FMUL.FTZ R49, R49, R67 ;  /* 0x0000004331317220 */ /* 0x000fe20000410000 */
[----:B------:R-:W-:-:S02]  /*8400*/  IMAD.U32 R64, R52, 0x10000, RZ ;  /* 0x0001000034407824 */ /* 0x000fc400078e00ff */
[C---:B------:R-:W-:Y:S01]  /*8410*/  FFMA.FTZ R93, R92.reuse, R67, -R93 ;  /* 0x000000435c5d7223 */ /* 0x040fe2000001085d */
[----:B------:R-:W-:Y:S01]  /*8420*/  LOP3.LUT R67, R47, 0xffff0000, RZ, 0xc0, !PT ;  /* 0xffff00002f437812 */ /* 0x000fe200078ec0ff */
[----:B------:R-:W-:Y:S01]  /*8430*/  FFMA.FTZ R49, R92, R65, R49 ;  /* 0x000000415c317223 */ /* 0x000fe20000010031 */
[----:B------:R-:W-:Y:S01]  /*8440*/  LOP3.LUT R65, R51, 0xffff0000, RZ, 0xc0, !PT ;  /* 0xffff000033417812 */ /* 0x000fe200078ec0ff */
[C---:B------:R-:W-:Y:S01]  /*8450*/  FMUL.FTZ R92, R55.reuse, R59 ;  /* 0x0000003b375c7220 */ /* 0x040fe20000410000 */
[----:B------:R-:W-:Y:S01]  /*8460*/  LOP3.LUT R52, R52, 0xffff0000, RZ, 0xc0, !PT ;  /* 0xffff000034347812 */ /* 0x000fe200078ec0ff */
[-C--:B------:R-:W-:Y:S01]  /*8470*/  FMUL.FTZ R55, R55, R67.reuse ;  /* 0x0000004337377220 */ /* 0x080fe20000410000 */
[----:B------:R-:W-:Y:S01]  /*8480*/  PRMT R58, R177, 0x5410, R58 ;  /* 0x00005410b13a7816 */ /* 0x000fe2000000003a */
[C---:B------:R-:W-:Y:S01]  /*8490*/  FFMA.FTZ R92, R65.reuse, R67, -R92 ;  /* 0x00000043415c7223 */ /* 0x040fe2000001085c */
[----:B------:R-:W-:Y:S01]  /*84a0*/  LOP3.LUT R67, R44, 0xffff0000, RZ, 0xc0, !PT ;  /* 0xffff00002c437812 */ /* 0x000fe200078ec0ff */
[----:B------:R-:W-:Y:S01]  /*84b0*/  FFMA.FTZ R55, R65, R59, R55 ;  /* 0x0000003b41377223 */ /* 0x000fe20000010037 */
[C---:B------:R-:W-:Y:S01]  /*84c0*/  IMAD.U32 R65, R56.reuse, 0x10000, RZ ;  /* 0x0001000038417824 */ /* 0x040fe200078e00ff */
[----:B------:R-:W-:Y:S01]  /*84d0*/  LOP3.LUT R56, R56, 0xffff0000, RZ, 0xc0, !PT ;  /* 0xffff000038387812 */ /* 0x000fe200078ec0ff */
[----:B------:R-:W-:Y:S01]  /*84e0*/  IMAD.U32 R59, R44, 0x10000, RZ ;  /* 0x000100002c3b7824 */ /* 0x000fe200078e00ff */
[----:B------:R-:W-:Y:S01]  /*84f0*/  PRMT R46, R175, 0x5410, R46 ;  /* 0x00005410af2e7816 */ /* 0x000fe2000000002e */
[----:B------:R-:W-:Y:S01]  /*8500*/  FMUL.FTZ R44, R64, R65 ;  /* 0x00000041402c7220 */ /* 0x000fe20000410000 */
[----:B------:R-:W-:Y:S01]  /*8510*/  LOP3.LUT R48, R48, 0xffff0000, RZ, 0xc0, !PT ;  /* 0xffff000030307812 */ /* 0x000fe200078ec0ff */
[-C--:B------:R-:W-:Y:S01]  /*8520*/  FMUL.FTZ R64, R64, R59.reuse ;  /* 0x0000003b40407220 */ /* 0x080fe20000410000 */
[----:B------:R-:W-:Y:S01]  /*8530*/  FMUL.FTZ R94, R52, R56 ;  /* 0x00000038345e7220 */ /* 0x000fe20000410000 */
[----:B------:R-:W-:Y:S01]  /*8540*/  FFMA.FTZ R44, R45, R59, -R44 ;  /* 0x0000003b2d2c7223 */ /* 0x000fe2000001082c */
[----:B------:R-:W-:-:S02]  /*8550*/  IMAD.U32 R47, R54, 0x10000, RZ ;  /* 0x00010000362f7824 */ /* 0x000fc400078e00ff */
[----:B------:R-:W-:Y:S01]  /*8560*/  FFMA.FTZ R64, R45, R65, R64 ;  /* 0x000000412d407223 */ /* 0x000fe20000010040 */
[-C--:B------:R-:W-:Y:S01]  /*8570*/  FMUL.FTZ R52, R52, R67.reuse ;  /* 0x0000004334347220 */ /* 0x080fe20000410000 */
[----:B------:R-:W-:Y:S01]  /*8580*/  IMAD.U32 R45, R58, 0x10000, RZ ;  /* 0x000100003a2d7824 */ /* 0x000fe200078e00ff */
[----:B------:R-:W-:Y:S01]  /*8590*/  LOP3.LUT R54, R54, 0xffff0000, RZ, 0xc0, !PT ;  /* 0xffff000036367812 */ /* 0x000fe200078ec0ff */
[----:B------:R-:W-:Y:S01]  /*85a0*/  IMAD.U32 R59, R46, 0x10000, RZ ;  /* 0x000100002e3b7824 */ /* 0x000fe200078e00ff */
[----:B------:R-:W-:Y:S01]  /*85b0*/  LOP3.LUT R58, R58, 0xffff0000, RZ, 0xc0, !PT ;  /* 0xffff00003a3a7812 */ /* 0x000fe200078ec0ff */
[----:B------:R-:W-:Y:S02]  /*85c0*/  IMAD.U32 R51, R50, 0x10000, RZ ;  /* 0x0001000032337824 */ /* 0x000fe400078e00ff */
[C---:B------:R-:W-:Y:S01]  /*85d0*/  FFMA.FTZ R94, R48.reuse, R67, -R94 ;  /* 0x00000043305e7223 */ /* 0x040fe2000001085e */
[----:B------:R-:W-:Y:S01]  /*85e0*/  FFMA.FTZ R52, R48, R56, R52 ;  /* 0x0000003830347223 */ /* 0x000fe20000010034 */
[----:B------:R-:W-:Y:S01]  /*85f0*/  LOP3.LUT R50, R50, 0xffff0000, RZ, 0xc0, !PT ;  /* 0xffff000032327812 */ /* 0x000fe200078ec0ff */
[C---:B------:R-:W-:Y:S01]  /*8600*/  FMUL.FTZ R48, R47.reuse, R45 ;  /* 0x0000002d2f307220 */ /* 0x040fe20000410000 */
[----:B------:R-:W-:Y:S01]  /*8610*/  LOP3.LUT R46, R46, 0xffff0000, RZ, 0xc0, !PT ;  /* 0xffff00002e2e7812 */ /* 0x000fe200078ec0ff */
[-C--:B------:R-:W-:Y:S01]  /*8620*/  FMUL.FTZ R56, R47, R59.reuse ;  /* 0x0000003b2f387220 */ /* 0x080fe20000410000 */
[----:B------:R-:W-:Y:S01]  /*8630*/  FMUL.FTZ R47, R54, R58 ;  /* 0x0000003a362f7220 */ /* 0x000fe20000410000 */
[C---:B------:R-:W-:Y:S01]  /*8640*/  FFMA.FTZ R48, R51.reuse, R59, -R48 ;  /* 0x0000003b33307223 */ /* 0x040fe20000010830 */
[----:B------:R-:W-:Y:S01]  /*8650*/  F2FP.BF16.F32.PACK_AB R57, R66, R57 ;  /* 0x000000394239723e */ /* 0x000fe200000010ff */
[-C--:B------:R-:W-:Y:S01]  /*8660*/  FMUL.FTZ R54, R54, R46.reuse ;  /* 0x0000002e36367220 */ /* 0x080fe20000410000 */
[----:B------:R-:W-:Y:S01]  /*8670*/  FFMA.FTZ R47, R50, R46, -R47 ;  /* 0x0000002e322f7223 */ /* 0x000fe2000001082f */
[----:B------:R-:W-:Y:S01]  /*8680*/  FFMA.FTZ R56, R51, R45, R56 ;  /* 0x0000002d33387223 */ /* 0x000fe20000010038 */
[----:B------:R-:W-:Y:S01]  /*8690*/  F2FP.BF16.F32.PACK_AB R92, R92, R93 ;  /* 0x0000005d5c5c723e */ /* 0x000fe200000010ff */
[----:B------:R-:W-:Y:S01]  /*86a0*/  FFMA.FTZ R54, R50, R58, R54 ;  /* 0x0000003a32367223 */ /* 0x000fe20000010036 */
[----:B------:R-:W-:-:S02]  /*86b0*/  F2FP.BF16.F32.PACK_AB R44, R94, R44 ;  /* 0x0000002c5e2c723e */ /* 0x000fc400000010ff */
[----:B------:R-:W-:Y:S01]  /*86c0*/  F2FP.BF16.F32.PACK_AB R47, R47, R48 ;  /* 0x000000302f2f723e */ /* 0x000fe200000010ff */
[----:B------:R-:W-:Y:S01]  /*86d0*/  IMAD.MOV.U32 R51, RZ, RZ, R92 ;  /* 0x000000ffff337224 */ /* 0x000fe200078e005c */
[----:B------:R-:W-:Y:S01]  /*86e0*/  F2FP.BF16.F32.PACK_AB R55, R55, R49 ;  /* 0x000000313737723e */ /* 0x000fe200000010ff */
[----:B------:R-:W-:Y:S01]  /*86f0*/  IMAD.MOV.U32 R48, RZ, RZ, R44 ;  /* 0x000000ffff307224 */ /* 0x000fe200078e002c */
[----:B------:R-:W-:Y:S01]  /*8700*/  F2FP.BF16.F32.PACK_AB R53, R53, R63 ;  /* 0x0000003f3535723e */ /* 0x000fe200000010ff */
[----:B------:R-:W-:Y:S01]  /*8710*/  IMAD.MOV.U32 R49, RZ, RZ, R57 ;  /* 0x000000ffff317224 */ /* 0x000fe200078e0039 */
[----:B------:R-:W-:Y:S01]  /*8720*/  F2FP.BF16.F32.PACK_AB R52, R52, R64 ;  /* 0x000000403434723e */ /* 0x000fe200000010ff */
[----:B------:R-:W-:Y:S01]  /*8730*/  IMAD.MOV.U32 R50, RZ, RZ, R47 ;  /* 0x000000ffff327224 */ /* 0x000fe200078e002f */
[----:B------:R-:W-:-:S07]  /*8740*/  F2FP.BF16.F32.PACK_AB R54, R54, R56 ;  /* 0x000000383636723e */ /* 0x000fce00000010ff */
.L_x_708:
[----:B------:R-:W-:Y:S05]  /*8750*/  BSYNC B2 ;  /* 0x0000000000027941 */ /* 0x000fea0003800000 */
.L_x_707:
[----:B------:R-:W-:-:S13]  /*8760*/  ISETP.GE.AND P4, PT, R62, R147, PT ;  /* 0x000000933e00720c */ /* 0x000fda0003f86270 */
[--C-:B------:R-:W-:Y:S02]  /*8770*/  @!P4 SHF.R.S32.HI R44, RZ, 0x1f, R62.reuse ;  /* 0x0000001fff2cc819 */ /* 0x100fe4000001143e */
[----:B------:R-:W-:-:S04]  /*8780*/  @!P4 IADD3 R62, P5, P6, R118, R130, R62 ;  /* 0x00000082763ec210 */ /* 0x000fc80007ebe03e */
[----:B------:R-:W-:Y:S02]  /*8790*/  @!P4 IADD3.X R156, R7, R156, R44, P5, P6 ;  /* 0x0000009c079cc210 */ /* 0x000fe40002fec42c */
[----:B------:R-:W-:-:S04]  /*87a0*/  LEA R44, P5, R60, R124, 0x1 ;  /* 0x0000007c3c2c7211 */ /* 0x000fc800078a08ff */
[----:B------:R-:W-:Y:S02]  /*87b0*/  LEA.HI.X R45, R60, R125, R61, 0x1, P5 ;  /* 0x0000007d3c2d7211 */ /* 0x000fe400028f0c3d */
[----:B------:R-:W-:-:S03]  /*87c0*/  @!P4 LEA R46, P5, R62, R124, 0x1 ;  /* 0x0000007c3e2ec211 */ /* 0x000fc600078a08ff */
[----:B0-----:R0:W-:Y:S01]  /*87d0*/  STG.E.128 desc[UR60][R44.64], R48 ;  /* 0x000000302c007986 */ /* 0x0011e2000c101d3c */
[----:B------:R-:W-:-:S05]  /*87e0*/  @!P4 LEA.HI.X R47, R62, R125, R156, 0x1, P5 ;  /* 0x0000007d3e2fc211 */ /* 0x000fca00028f0c9c */
[----:B--2---:R0:W-:Y:S04]  /*87f0*/  @!P4 STG.E.128 desc[UR60][R46.64], R52 ;  /* 0x000000342e00c986 */ /* 0x0041e8000c101d3c */
.L_x_698:
[----:B------:R-:W-:Y:S05]  /*8800*/  BSYNC B1 ;  /* 0x0000000000017941 */ /* 0x000fea0003800000 */
.L_x_697:
[-C--:B0-2---:R-:W-:Y:S02]  /*8810*/  IMAD R44, R151, R128.reuse, RZ ;  /* 0x00000080972c7224 */ /* 0x085fe400078e02ff */
[----:B------:R-:W-:-:S04]  /*8820*/  IMAD.WIDE.U32 R126, R229, R128, R126 ;  /* 0x00000080e57e7225 */ /* 0x000fc800078e007e */
[----:B------:R-:W-:Y:S01]  /*8830*/  IMAD R129, R229, R129, R44 ;  /* 0x00000081e5817224 */ /* 0x000fe200078e022c */
[----:B------:R-:W-:Y:S06]  /*8840*/  @P3 BRA `(.L_x_667) ;  /* 0x0000001c00183947 */ /* 0x000fec0003800000 */
[----:B------:R-:W-:Y:S01]  /*8850*/  ISETP.NE.AND P3, PT, R30, RZ, PT ;  /* 0x000000ff1e00720c */ /* 0x000fe20003f65270 */
[----:B------:R-:W-:Y:S01]  /*8860*/  BSSY B1, `(.L_x_709) ;  /* 0x0000085000017945 */ /* 0x000fe20003800000 */
[----:B------:R-:W-:-:S11]  /*8870*/  IMAD.IADD R56, R127, 0x1, R129 ;  /* 0x000000017f387824 */ /* 0x000fd600078e0281 */
[----:B------:R-:W-:Y:S05]  /*8880*/  @!P3 BRA `(.L_x_710) ;  /* 0x000000080008b947 */ /* 0x000fea0003800000 */
[----:B------:R-:W-:Y:S01]  /*8890*/  SEL R44, R132, R149, !P0 ;  /* 0x00000095842c7207 */ /* 0x000fe20004000000 */
[----:B------:R-:W-:Y:S01]  /*88a0*/  BSSY B2, `(.L_x_711) ;  /* 0x000007e000027945 */ /* 0x000fe20003800000 */
[----:B------:R-:W-:Y:S02]  /*88b0*/  IADD3 R47, P3, P4, R118, R126, R25 ;  /* 0x0000007e762f7210 */ /* 0x000fe40007c7e019 */
[----:B------:R-:W-:Y:S02]  /*88c0*/  SHF.R.S32.HI R45, RZ, 0x1f, R44 ;  /* 0x0000001fff2d7819 */ /* 0x000fe4000001142c */
[----:B---3--:R-:W-:Y:S02]  /*88d0*/  IADD3.X R48, R7, R56, R31, P3, P4 ;  /* 0x0000003807307210 */ /* 0x008fe40001fe841f */
[----:B------:R-:W-:Y:S02]  /*88e0*/  LEA.HI R44, R45, R44, RZ, 0x4 ;  /* 0x0000002c2d2c7211 */ /* 0x000fe400078f20ff */
[----:B------:R-:W-:-:S02]  /*88f0*/  SHF.R.U32.HI R50, RZ, 0x3, R206 ;  /* 0x00000003ff327819 */ /* 0x000fc400000116ce */
[----:B------:R-:W-:-:S05]  /*8900*/  LEA.HI.SX32 R49, R44, R101, 0x1c ;  /* 0x000000652c317211 */ /* 0x000fca00078fe2ff */
[----:B------:R-:W-:-:S05]  /*8910*/  IMAD.SHL.U32 R45, R49, 0x8, RZ ;  /* 0x00000008312d7824 */ /* 0x000fca00078e00ff */
[----:B------:R-:W-:-:S13]  /*8920*/  ISETP.GE.AND P3, PT, R45, R147, PT ;  /* 0x000000932d00720c */ /* 0x000fda0003f66270 */
[--C-:B------:R-:W-:Y:S02]  /*8930*/  @!P3 SHF.R.S32.HI R46, RZ, 0x1f, R45.reuse ;  /* 0x0000001fff2eb819 */ /* 0x100fe4000001142d */
[--C-:B------:R-:W-:Y:S02]  /*8940*/  @!P3 IADD3 R44, P4, P5, R118, R126, R45.reuse ;  /* 0x0000007e762cb210 */ /* 0x100fe40007d9e02d */
[----:B------:R-:W-:Y:S02]  /*8950*/  LOP3.LUT R45, R206, 0x38, R45, 0xf8, !PT ;  /* 0x00000038ce2d7812 */ /* 0x000fe400078ef82d */
[----:B------:R-:W-:Y:S02]  /*8960*/  @!P3 IADD3.X R46, R7, R56, R46, P4, P5 ;  /* 0x00000038072eb210 */ /* 0x000fe400027ea42e */
[----:B------:R-:W-:Y:S02]  /*8970*/  LEA R52, P4, R47, R124, 0x1 ;  /* 0x0000007c2f347211 */ /* 0x000fe400078808ff */
[----:B------:R-:W-:-:S02]  /*8980*/  LOP3.LUT R45, R45, R50, RZ, 0x3c, !PT ;  /* 0x000000322d2d7212 */ /* 0x000fc400078e3cff */
[----:B------:R-:W-:Y:S02]  /*8990*/  LEA.HI.X R53, R47, R125, R48, 0x1, P4 ;  /* 0x0000007d2f357211 */ /* 0x000fe400020f0c30 */
[----:B------:R-:W-:-:S04]  /*89a0*/  @!P3 LEA R54, P4, R44, R124, 0x1 ;  /* 0x0000007c2c36b211 */ /* 0x000fc800078808ff */
[----:B------:R-:W-:Y:S02]  /*89b0*/  @!P3 LEA.HI.X R55, R44, R125, R46, 0x1, P4 ;  /* 0x0000007d2c37b211 */ /* 0x000fe400020f0c2e */
[----:B------:R-:W-:Y:S02]  /*89c0*/  SHF.R.S32.HI R44, RZ, 0x1f, R49 ;  /* 0x0000001fff2c7819 */ /* 0x000fe40000011431 */
[----:B------:R-:W-:Y:S02]  /*89d0*/  ISETP.GE.AND P4, PT, R18, R121, PT ;  /* 0x000000791200720c */ /* 0x000fe40003f86270 */
[----:B------:R-:W-:-:S04]  /*89e0*/  LEA.HI R44, R44, R49, RZ, 0x3 ;  /* 0x000000312c2c7211 */ /* 0x000fc800078f18ff */
[----:B------:R-:W-:-:S05]  /*89f0*/  SHF.R.S32.HI R47, RZ, 0x3, R44 ;  /* 0x00000003ff2f7819 */ /* 0x000fca000001142c */
[----:B------:R-:W-:-:S04]  /*8a00*/  IMAD R44, R47, 0x1c00, R216 ;  /* 0x00001c002f2c7824 */ /* 0x000fc800078e02d8 */
[----:B------:R-:W-:Y:S02]  /*8a10*/  IMAD.IADD R44, R44, 0x1, R45 ;  /* 0x000000012c2c7824 */ /* 0x000fe400078e022d */
[C---:B------:R-:W-:Y:S02]  /*8a20*/  IMAD R45, R17.reuse, 0x5400, R144 ;  /* 0x00005400112d7824 */ /* 0x040fe400078e0290 */
[----:B------:R-:W-:Y:S02]  /*8a30*/  IMAD R47, R17, 0x5400, R44 ;  /* 0x00005400112f7824 */ /* 0x000fe400078e022c */
[--C-:B------:R-:W-:Y:S02]  /*8a40*/  IMAD R45, R45, 0x2, R16.reuse ;  /* 0x000000022d2d7824 */ /* 0x100fe400078e0210 */
[----:B------:R-:W-:-:S04]  /*8a50*/  IMAD R48, R47, 0x2, R16 ;  /* 0x000000022f307824 */ /* 0x000fc800078e0210 */
[----:B------:R-:W0:Y:S04]  /*8a60*/  LDS.128 R44, [R45+0x21400] ;  /* 0x021400002d2c7984 */ /* 0x000e280000000c00 */
[----:B------:R-:W2:Y:S01]  /*8a70*/  LDS.128 R48, [R48+0x21400] ;  /* 0x0214000030307984 */ /* 0x000ea20000000c00 */
[----:B------:R-:W-:Y:S05]  /*8a80*/  @P4 BRA `(.L_x_712) ;  /* 0x00000004007c4947 */ /* 0x000fea0003800000 */
[----:B------:R-:W-:Y:S01]  /*8a90*/  SHF.R.U64 R59, R88, 0x10, R89 ;  /* 0x00000010583b7819 */ /* 0x000fe20000001259 */
[----:B--2---:R-:W-:Y:S01]  /*8aa0*/  IMAD.U32 R63, R49, 0x10000, RZ ;  /* 0x00010000313f7824 */ /* 0x004fe200078e00ff */
[----:B------:R-:W-:Y:S01]  /*8ab0*/  SHF.R.U64 R57, R76, 0x10, R77 ;  /* 0x000000104c397819 */ /* 0x000fe2000000124d */
[----:B0-----:R-:W-:Y:S01]  /*8ac0*/  IMAD.U32 R61, R45, 0x10000, RZ ;  /* 0x000100002d3d7824 */ /* 0x001fe200078e00ff */
[----:B------:R-:W-:Y:S01]  /*8ad0*/  SHF.R.U32.HI R88, RZ, 0x10, R89 ;  /* 0x00000010ff587819 */ /* 0x000fe20000011659 */
[----:B------:R-:W-:Y:S01]  /*8ae0*/  IMAD.U32 R67, R51, 0x10000, RZ ;  /* 0x0001000033437824 */ /* 0x000fe200078e00ff */
[----:B------:R-:W-:Y:S01]  /*8af0*/  SHF.R.U32.HI R76, RZ, 0x10, R77 ;  /* 0x00000010ff4c7819 */ /* 0x000fe2000001164d */
[----:B------:R-:W-:Y:S01]  /*8b00*/  IMAD.U32 R66, R47, 0x10000, RZ ;  /* 0x000100002f427824 */ /* 0x000fe200078e00ff */
[----:B------:R-:W-:Y:S01]  /*8b10*/  PRMT R88, R174, 0x5432, R88 ;  /* 0x00005432ae587816 */ /* 0x000fe20000000058 */
[----:B------:R-:W-:Y:S01]  /*8b20*/  IMAD.U32 R77, R50, 0x10000, RZ ;  /* 0x00010000324d7824 */ /* 0x000fe200078e00ff */
[----:B------:R-:W-:Y:S01]  /*8b30*/  PRMT R76, R172, 0x5432, R76 ;  /* 0x00005432ac4c7816 */ /* 0x000fe2000000004c */
[----:B------:R-:W-:Y:S01]  /*8b40*/  IMAD.U32 R65, R46, 0x10000, RZ ;  /* 0x000100002e417824 */ /* 0x000fe200078e00ff */
[----:B------:R-:W-:-:S02]  /*8b50*/  SHF.R.U64 R58, R78, 0x10, R79 ;  /* 0x000000104e3a7819 */ /* 0x000fc4000000124f */
[----:B------:R-:W-:Y:S01]  /*8b60*/  SHF.R.U32.HI R78, RZ, 0x10, R79 ;  /* 0x00000010ff4e7819 */ /* 0x000fe2000001164f */
[----:B------:R-:W-:Y:S01]  /*8b70*/  IMAD.U32 R79, R88, 0x10000, RZ ;  /* 0x00010000584f7824 */ /* 0x000fe200078e00ff */
[--C-:B------:R-:W-:Y:S01]  /*8b80*/  SHF.R.U64 R60, R90, 0x10, R91.reuse ;  /* 0x000000105a3c7819 */ /* 0x100fe2000000125b */
[----:B------:R-:W-:Y:S01]  /*8b90*/  IMAD.U32 R89, R76, 0x10000, RZ ;  /* 0x000100004c597824 */ /* 0x000fe200078e00ff */
[----:B------:R-:W-:Y:S02]  /*8ba0*/  SHF.R.U32.HI R90, RZ, 0x10, R91 ;  /* 0x00000010ff5a7819 */ /* 0x000fe4000001165b */
[----:B------:R-:W-:Y:S01]  /*8bb0*/  LOP3.LUT R64, R49, 0xffff0000, RZ, 0xc0, !PT ;  /* 0xffff000031407812 */ /* 0x000fe200078ec0ff */
[----:B------:R-:W-:Y:S01]  /*8bc0*/  IMAD.U32 R49, R48, 0x10000, RZ ;  /* 0x0001000030317824 */ /* 0x000fe200078e00ff */
[----:B------:R-:W-:Y:S01]  /*8bd0*/  PRMT R91, R173, 0x5410, R60 ;  /* 0x00005410ad5b7816 */ /* 0x000fe2000000003c */
[C---:B------:R-:W-:Y:S01]  /*8be0*/  FMUL.FTZ R60, R63.reuse, R79 ;  /* 0x0000004f3f3c7220 */ /* 0x040fe20000410000 */
[----:B------:R-:W-:Y:S01]  /*8bf0*/  LOP3.LUT R88, R88, 0xffff0000, RZ, 0xc0, !PT ;  /* 0xffff000058587812 */ /* 0x000fe200078ec0ff */
[-C--:B------:R-:W-:Y:S01]  /*8c00*/  FMUL.FTZ R63, R63, R89.reuse ;  /* 0x000000593f3f7220 */ /* 0x080fe20000410000 */
[----:B------:R-:W-:Y:S01]  /*8c10*/  PRMT R90, R173, 0x5432, R90 ;  /* 0x00005432ad5a7816 */ /* 0x000fe2000000005a */
[----:B------:R-:W-:Y:S01]  /*8c20*/  FFMA.FTZ R60, R61, R89, -R60 ;  /* 0x000000593d3c7223 */ /* 0x000fe2000001083c */
[----:B------:R-:W-:Y:S01]  /*8c30*/  PRMT R78, R171, 0x5432, R78 ;  /* 0x00005432ab4e7816 */ /* 0x000fe2000000004e */
[----:B------:R-:W-:Y:S01]  /*8c40*/  FMUL.FTZ R92, R64, R88 ;  /* 0x00000058405c7220 */ /* 0x000fe20000410000 */
[----:B------:R-:W-:Y:S01]  /*8c50*/  LOP3.LUT R62, R45, 0xffff0000, RZ, 0xc0, !PT ;  /* 0xffff00002d3e7812 */ /* 0x000fe200078ec0ff */
[----:B------:R-:W-:Y:S01]  /*8c60*/  IMAD.U32 R89, R90, 0x10000, RZ ;  /* 0x000100005a597824 */ /* 0x000fe200078e00ff */
[----:B------:R-:W-:Y:S01]  /*8c70*/  LOP3.LUT R76, R76, 0xffff0000, RZ, 0xc0, !PT ;  /* 0xffff00004c4c7812 */ /* 0x000fe200078ec0ff */
[----:B------:R-:W-:Y:S01]  /*8c80*/  FFMA.FTZ R63, R61, R79, R63 ;  /* 0x0000004f3d3f7223 */ /* 0x000fe2000001003f */
[----:B------:R-:W-:Y:S01]  /*8c90*/  IMAD.U32 R61, R78, 0x10000, RZ ;  /* 0x000100004e3d7824 */ /* 0x000fe200078e00ff */
[----:B------:R-:W-:Y:S01]  /*8ca0*/  LOP3.LUT R51, R51, 0xffff0000, RZ, 0xc0, !PT ;  /* 0xffff000033337812 */ /* 0x000fe200078ec0ff */
[----:B------:R-:W-:-:S02]  /*8cb0*/  IMAD.U32 R45, R44, 0x10000, RZ ;  /* 0x000100002c2d7824 */ /* 0x000fc400078e00ff */
[-C--:B------:R-:W-:Y:S01]  /*8cc0*/  FMUL.FTZ R64, R64, R76.reuse ;  /* 0x0000004c40407220 */ /* 0x080fe20000410000 */
[----:B------:R-:W-:Y:S01]  /*8cd0*/  FFMA.FTZ R92, R62, R76, -R92 ;  /* 0x0000004c3e5c7223 */ /* 0x000fe2000001085c */
[C---:B------:R-:W-:Y:S01]  /*8ce0*/  FMUL.FTZ R76, R67.reuse, R89 ;  /* 0x00000059434c7220 */ /* 0x040fe20000410000 */
[----:B------:R-:W-:Y:S01]  /*8cf0*/  LOP3.LUT R90, R90, 0xffff0000, RZ, 0xc0, !PT ;  /* 0xffff00005a5a7812 */ /* 0x000fe200078ec0ff */
[-C--:B------:R-:W-:Y:S01]  /*8d00*/  FMUL.FTZ R67, R67, R61.reuse ;  /* 0x0000003d43437220 */ /* 0x080fe20000410000 */
[----:B------:R-:W-:Y:S01]  /*8d10*/  PRMT R59, R174, 0x5410, R59 ;  /* 0x00005410ae3b7816 */ /* 0x000fe2000000003b */
[----:B------:R-:W-:Y:S01]  /*8d20*/  FFMA.FTZ R64, R62, R88, R64 ;  /* 0x000000583e407223 */ /* 0x000fe20000010040 */
[----:B------:R-:W-:Y:S01]  /*8d30*/  PRMT R57, R172, 0x5410, R57 ;  /* 0x00005410ac397816 */ /* 0x000fe20000000039 */
[----:B------:R-:W-:Y:S01]  /*8d40*/  FFMA.FTZ R76, R66, R61, -R76 ;  /* 0x0000003d424c7223 */ /* 0x000fe2000001084c */
[----:B------:R-:W-:Y:S01]  /*8d50*/  LOP3.LUT R78, R78, 0xffff0000, RZ, 0xc0, !PT ;  /* 0xffff00004e4e7812 */ /* 0x000fe200078ec0ff */
[----:B------:R-:W-:Y:S01]  /*8d60*/  FFMA.FTZ R67, R66, R89, R67 ;  /* 0x0000005942437223 */ /* 0x000fe20000010043 */
[----:B------:R-:W-:Y:S01]  /*8d70*/  LOP3.LUT R47, R47, 0xffff0000, RZ, 0xc0, !PT ;  /* 0xffff00002f2f7812 */ /* 0x000fe200078ec0ff */
[----:B------:R-:W-:Y:S01]  /*8d80*/  FMUL.FTZ R88, R51, R90 ;  /* 0x0000005a33587220 */ /* 0x000fe20000410000 */
[----:B------:R-:W-:-:S02]  /*8d90*/  IMAD.U32 R66, R59, 0x10000, RZ ;  /* 0x000100003b427824 */ /* 0x000fc400078e00ff */
[-C--:B------:R-:W-:Y:S01]  /*8da0*/  FMUL.FTZ R94, R51, R78.reuse ;  /* 0x0000004e335e7220 */ /* 0x080fe20000410000 */
[----:B------:R-:W-:Y:S01]  /*8db0*/  IMAD.U32 R62, R57, 0x10000, RZ ;  /* 0x00010000393e7824 */ /* 0x000fe200078e00ff */
[----:B------:R-:W-:Y:S01]  /*8dc0*/  LOP3.LUT R48, R48, 0xffff0000, RZ, 0xc0, !PT ;  /* 0xffff000030307812 */ /* 0x000fe200078ec0ff */
[----:B------:R-:W-:Y:S01]  /*8dd0*/  FFMA.FTZ R51, R47, R78, -R88 ;  /* 0x0000004e2f337223 */ /* 0x000fe20000010858 */
[----:B------:R-:W-:Y:S01]  /*8de0*/  LOP3.LUT R59, R59, 0xffff0000, RZ, 0xc0, !PT ;  /* 0xffff00003b3b7812 */ /* 0x000fe200078ec0ff */
[----:B------:R-:W-:Y:S01]  /*8df0*/  FMUL.FTZ R78, R49, R66 ;  /* 0x00000042314e7220 */ /* 0x000fe20000410000 */
[----:B------:R-:W-:Y:S01]  /*8e00*/  LOP3.LUT R57, R57, 0xffff0000, RZ, 0xc0, !PT ;  /* 0xffff000039397812 */ /* 0x000fe200078ec0ff */
[----:B------:R-:W-:Y:S01]  /*8e10*/  FMUL.FTZ R49, R49, R62 ;  /* 0x0000003e31317220 */ /* 0x000fe20000410000 */
[----:B------:R-:W-:Y:S01]  /*8e20*/  LOP3.LUT R44, R44, 0xffff0000, RZ, 0xc0, !PT ;  /* 0xffff00002c2c7812 */ /* 0x000fe200078ec0ff */
[----:B------:R-:W-:Y:S01]  /*8e30*/  FFMA.FTZ R94, R47, R90, R94 ;  /* 0x0000005a2f5e7223 */ /* 0x000fe2000001005e */
[C---:B------:R-:W-:Y:S01]  /*8e40*/  FMUL.FTZ R47, R48.reuse, R59 ;  /* 0x0000003b302f7220 */ /* 0x040fe20000410000 */
[----:B------:R-:W-:Y:S01]  /*8e50*/  PRMT R58, R171, 0x5410, R58 ;  /* 0x00005410ab3a7816 */ /* 0x000fe2000000003a */
[C---:B------:R-:W-:Y:S01]  /*8e60*/  FFMA.FTZ R78, R45.reuse, R62, -R78 ;  /* 0x0000003e2d4e7223 */ /* 0x040fe2000001084e */
[----:B------:R-:W-:Y:S01]  /*8e70*/  FFMA.FTZ R49, R45, R66, R49 ;  /* 0x000000422d317223 */ /* 0x000fe20000010031 */
[-C--:B------:R-:W-:Y:S01]  /*8e80*/  FMUL.FTZ R45, R48, R57.reuse ;  /* 0x00000039302d7220 */ /* 0x080fe20000410000 */
[C---:B------:R-:W-:Y:S01]  /*8e90*/  IMAD.U32 R48, R91.reuse, 0x10000, RZ ;  /* 0x000100005b307824 */ /* 0x040fe200078e00ff */
[----:B------:R-:W-:Y:S01]  /*8ea0*/  LOP3.LUT R50, R50, 0xffff0000, RZ, 0xc0, !PT ;  /* 0xffff000032327812 */ /* 0x000fe200078ec0ff */
[----:B------:R-:W-:Y:S01]  /*8eb0*/  FFMA.FTZ R47, R44, R57, -R47 ;  /* 0x000000392c2f7223 */ /* 0x000fe2000001082f */
[----:B------:R-:W-:Y:S01]  /*8ec0*/  LOP3.LUT R91, R91, 0xffff0000, RZ, 0xc0, !PT ;  /* 0xffff00005b5b7812 */ /* 0x000fe200078ec0ff */
[C---:B------:R-:W-:Y:S01]  /*8ed0*/  IMAD.U32 R62, R58.reuse, 0x10000, RZ ;  /* 0x000100003a3e7824 */ /* 0x040fe200078e00ff */
[----:B------:R-:W-:Y:S01]  /*8ee0*/  LOP3.LUT R57, R58, 0xffff0000, RZ, 0xc0, !PT ;  /* 0xffff00003a397812 */ /* 0x000fe200078ec0ff */
[----:B------:R-:W-:Y:S01]  /*8ef0*/  FFMA.FTZ R44, R44, R59, R45 ;  /* 0x0000003b2c2c7223 */ /* 0x000fe2000001002d */
[----:B------:R-:W-:Y:S01]  /*8f00*/  LOP3.LUT R46, R46, 0xffff0000, RZ, 0xc0, !PT ;  /* 0xffff00002e2e7812 */ /* 0x000fe200078ec0ff */
[C---:B------:R-:W-:Y:S01]  /*8f10*/  FMUL.FTZ R58, R77.reuse, R48 ;  /* 0x000000304d3a7220 */ /* 0x040fe20000410000 */
[C---:B------:R-:W-:Y:S01]  /*8f20*/  FMUL.FTZ R45, R50.reuse, R91 ;  /* 0x0000005b322d7220 */ /* 0x040fe20000410000 */
[----:B------:R-:W-:Y:S01]  /*8f30*/  FMUL.FTZ R77, R77, R62 ;  /* 0x0000003e4d4d7220 */ /* 0x000fe20000410000 */
[----:B------:R-:W-:Y:S01]  /*8f40*/  FMUL.FTZ R50, R50, R57 ;  /* 0x0000003932327220 */ /* 0x000fe20000410000 */
[----:B------:R-:W-:Y:S01]  /*8f50*/  F2FP.BF16.F32.PACK_AB R47, R47, R78 ;  /* 0x0000004e2f2f723e */ /* 0x000fe200000010ff */
[C---:B------:R-:W-:Y:S01]  /*8f60*/  FFMA.FTZ R62, R65.reuse, R62, -R58 ;  /* 0x0000003e413e7223 */ /* 0x040fe2000001083a */
[----:B------:R-:W-:Y:S01]  /*8f70*/  FFMA.FTZ R48, R65, R48, R77 ;  /* 0x0000003041307223 */ /* 0x000fe2000001004d */
[C---:B------:R-:W-:Y:S01]  /*8f80*/  FFMA.FTZ R91, R46.reuse, R91, R50 ;  /* 0x0000005b2e5b7223 */ /* 0x040fe20000010032 */
[----:B------:R-:W-:Y:S01]  /*8f90*/  FFMA.FTZ R45, R46, R57, -R45 ;  /* 0x000000392e2d7223 */ /* 0x000fe2000001082d */
[----:B------:R-:W-:-:S02]  /*8fa0*/  F2FP.BF16.F32.PACK_AB R51, R51, R76 ;  /* 0x0000004c3333723e */ /* 0x000fc400000010ff */
[----:B------:R-:W-:Y:S01]  /*8fb0*/  F2FP.BF16.F32.PACK_AB R50, R44, R49 ;  /* 0x000000312c32723e */ /* 0x000fe200000010ff */
[----:B------:R-:W-:Y:S01]  /*8fc0*/  IMAD.MOV.U32 R44, RZ, RZ, R47 ;  /* 0x000000ffff2c7224 */ /* 0x000fe200078e002f */
[----:B------:R-:W-:Y:S01]  /*8fd0*/  F2FP.BF16.F32.PACK_AB R60, R92, R60 ;  /* 0x0000003c5c3c723e */ /* 0x000fe200000010ff */
[----:B------:R-:W-:Y:S01]  /*8fe0*/  IMAD.MOV.U32 R47, RZ, RZ, R51 ;  /* 0x000000ffff2f7224 */ /* 0x000fe200078e0033 */
[----:B------:R-:W-:Y:S02]  /*8ff0*/  F2FP.BF16.F32.PACK_AB R63, R64, R63 ;  /* 0x0000003f403f723e */ /* 0x000fe400000010ff */
[----:B------:R-:W-:Y:S02]  /*9000*/  F2FP.BF16.F32.PACK_AB R67, R94, R67 ;  /* 0x000000435e43723e */ /* 0x000fe400000010ff */
[----:B------:R-:W-:Y:S01]  /*9010*/  F2FP.BF16.F32.PACK_AB R66, R91, R48 ;  /* 0x000000305b42723e */ /* 0x000fe200000010ff */
[----:B------:R-:W-:Y:S01]  /*9020*/  IMAD.MOV.U32 R48, RZ, RZ, R50 ;  /* 0x000000ffff307224 */ /* 0x000fe200078e0032 */
[----:B------:R-:W-:Y:S01]  /*9030*/  F2FP.BF16.F32.PACK_AB R46, R45, R62 ;  /* 0x0000003e2d2e723e */ /* 0x000fe200000010ff */
[----:B------:R-:W-:-:S02]  /*9040*/  IMAD.MOV.U32 R45, RZ, RZ, R60 ;  /* 0x000000ffff2d7224 */ /* 0x000fc400078e003c */
[----:B------:R-:W-:Y:S02]  /*9050*/  IMAD.MOV.U32 R49, RZ, RZ, R63 ;  /* 0x000000ffff317224 */ /* 0x000fe400078e003f */
[----:B------:R-:W-:Y:S02]  /*9060*/  IMAD.MOV.U32 R50, RZ, RZ, R66 ;  /* 0x000000ffff327224 */ /* 0x000fe400078e0042 */
[----:B------:R-:W-:-:S07]  /*9070*/  IMAD.MOV.U32 R51, RZ, RZ, R67 ;  /* 0x000000ffff337224 */ /* 0x000fce00078e0043 */
.L_x_712:
[----:B------:R-:W-:Y:S05]  /*9080*/  BSYNC B2 ;  /* 0x0000000000027941 */ /* 0x000fea0003800000 */
.L_x_711:
[----:B0-----:R0:W-:Y:S04]  /*9090*/  STG.E.128 desc[UR60][R52.64], R44 ;  /* 0x0000002c34007986 */ /* 0x0011e8000c101d3c */
[----:B--2---:R0:W-:Y:S02]  /*90a0*/  @!P3 STG.E.128 desc[UR60][R54.64], R48 ;  /* 0x000000303600b986 */ /* 0x0041e4000c101d3c */
.L_x_710:
[----:B------:R-:W-:Y:S05]  /*90b0*/  BSYNC B1 ;  /* 0x0000000000017941 */ /* 0x000fea0003800000 */
.L_x_709:
[----:B------:R-:W-:Y:S01]  /*90c0*/  ISETP.NE.AND P3, PT, R34, RZ, PT ;  /* 0x000000ff2200720c */ /* 0x000fe20003f65270 */
[----:B------:R-:W-:-:S12]  /*90d0*/  BSSY B1, `(.L_x_713) ;  /* 0x0000082000017945 */ /* 0x000fd80003800000 */
[----:B------:R-:W-:Y:S05]  /*90e0*/  @!P3 BRA `(.L_x_714) ;  /* 0x000000080000b947 */ /* 0x000fea0003800000 */
[----:B0-----:R-:W-:Y:S01]  /*90f0*/  SEL R44, R132, R149, !P1 ;  /* 0x00000095842c7207 */ /* 0x001fe20004800000 */
[----:B------:R-:W-:Y:S01]  /*9100*/  BSSY B2, `(.L_x_715) ;  /* 0x000007c000027945 */ /* 0x000fe20003800000 */
[----:B------:R-:W-:Y:S02]  /*9110*/  IADD3 R46, P3, P4, R118, R126, R27 ;  /* 0x0000007e762e7210 */ /* 0x000fe40007c7e01b */
[----:B------:R-:W-:Y:S02]  /*9120*/  SHF.R.S32.HI R45, RZ, 0x1f, R44 ;  /* 0x0000001fff2d7819 */ /* 0x000fe4000001142c */
[----:B------:R-:W-:Y:S02]  /*9130*/  IADD3.X R47, R7, R56, R32, P3, P4 ;  /* 0x00000038072f7210 */ /* 0x000fe40001fe8420 */
[----:B------:R-:W-:Y:S02]  /*9140*/  LEA.HI R45, R45, R44, RZ, 0x4 ;  /* 0x0000002c2d2d7211 */ /* 0x000fe400078f20ff */
[----:B---3--:R-:W-:-:S02]  /*9150*/  SHF.R.U32.HI R50, RZ, 0x3, R206 ;  /* 0x00000003ff327819 */ /* 0x008fc400000116ce */
[----:B------:R-:W-:-:S05]  /*9160*/  LEA.HI.SX32 R48, R45, R26, 0x1c ;  /* 0x0000001a2d307211 */ /* 0x000fca00078fe2ff */
[----:B------:R-:W-:-:S05]  /*9170*/  IMAD.SHL.U32 R49, R48, 0x8, RZ ;  /* 0x0000000830317824 */ /* 0x000fca00078e00ff */
[----:B------:R-:W-:-:S13]  /*9180*/  ISETP.GE.AND P3, PT, R49, R147, PT ;  /* 0x000000933100720c */ /* 0x000fda0003f66270 */
[--C-:B------:R-:W-:Y:S02]  /*9190*/  @!P3 SHF.R.S32.HI R45, RZ, 0x1f, R49.reuse ;  /* 0x0000001fff2db819 */ /* 0x100fe40000011431 */
[----:B------:R-:W-:-:S04]  /*91a0*/  @!P3 IADD3 R44, P4, P5, R118, R126, R49 ;  /* 0x0000007e762cb210 */ /* 0x000fc80007d9e031 */
[----:B------:R-:W-:Y:S02]  /*91b0*/  @!P3 IADD3.X R45, R7, R56, R45, P4, P5 ;  /* 0x00000038072db210 */ /* 0x000fe400027ea42d */
[----:B------:R-:W-:-:S04]  /*91c0*/  LEA R52, P4, R46, R124, 0x1 ;  /* 0x0000007c2e347211 */ /* 0x000fc800078808ff */
[----:B------:R-:W-:Y:S02]  /*91d0*/  LEA.HI.X R53, R46, R125, R47, 0x1, P4 ;  /* 0x0000007d2e357211 */ /* 0x000fe400020f0c2f */
[----:B------:R-:W-:-:S04]  /*91e0*/  @!P3 LEA R54, P4, R44, R124, 0x1 ;  /* 0x0000007c2c36b211 */ /* 0x000fc800078808ff */
[----:B------:R-:W-:Y:S02]  /*91f0*/  @!P3 LEA.HI.X R55, R44, R125, R45, 0x1, P4 ;  /* 0x0000007d2c37b211 */ /* 0x000fe400020f0c2d */
[----:B------:R-:W-:Y:S02]  /*9200*/  SHF.R.S32.HI R45, RZ, 0x1f, R48 ;  /* 0x0000001fff2d7819 */ /* 0x000fe40000011430 */
[----:B------:R-:W-:Y:S02]  /*9210*/  LOP3.LUT R44, R206, 0x38, R49, 0xf8, !PT ;  /* 0x00000038ce2c7812 */ /* 0x000fe400078ef831 */
[----:B------:R-:W-:Y:S02]  /*9220*/  LEA.HI R45, R45, R48, RZ, 0x3 ;  /* 0x000000302d2d7211 */ /* 0x000fe400078f18ff */
[----:B------:R-:W-:Y:S02]  /*9230*/  LOP3.LUT R44, R44, R50, RZ, 0x3c, !PT ;  /* 0x000000322c2c7212 */ /* 0x000fe400078e3cff */
[----:B------:R-:W-:-:S02]  /*9240*/  SHF.R.S32.HI R45, RZ, 0x3, R45 ;  /* 0x00000003ff2d7819 */ /* 0x000fc4000001142d */
[----:B------:R-:W-:-:S03]  /*9250*/  ISETP.GE.AND P4, PT, R0, R121, PT ;  /* 0x000000790000720c */ /* 0x000fc60003f86270 */
        /* <DEDUP_REMOVED lines=17> */
[----:B------:R-:W-:Y:S01]  /*9370*/  SHF.R.U64 R58, R74, 0x10, R75 ;  /* 0x000000104a3a7819 */ /* 0x000fe2000000124b */
[----:B------:R-:W-:Y:S01]  /*9380*/  IMAD.U32 R65, R46, 0x10000, RZ ;  /* 0x000100002e417824 */ /* 0x000fe200078e00ff */
[----:B------:R-:W-:-:S02]  /*9390*/  PRMT R57, R162, 0x5432, R57 ;  /* 0x00005432a2397816 */ /* 0x000fc40000000039 */
[----:B------:R-:W-:Y:S02]  /*93a0*/  SHF.R.U32.HI R74, RZ, 0x10, R75 ;  /* 0x00000010ff4a7819 */ /* 0x000fe4000001164b */
[----:B------:R-:W-:Y:S02]  /*93b0*/  PRMT R162, R162, 0x5410, R73 ;  /* 0x00005410a2a27816 */ /* 0x000fe40000000049 */
[----:B------:R-:W-:Y:S02]  /*93c0*/  PRMT R85, R164, 0x5432, R85 ;  /* 0x00005432a4557816 */ /* 0x000fe40000000055 */
[--C-:B------:R-:W-:Y:S02]  /*93d0*/  SHF.R.U64 R60, R86, 0x10, R87.reuse ;  /* 0x00000010563c7819 */ /* 0x100fe40000001257 */
[----:B------:R-:W-:Y:S01]  /*93e0*/  PRMT R58, R163, 0x5432, R58 ;  /* 0x00005432a33a7816 */ /* 0x000fe2000000003a */
[----:B------:R-:W-:Y:S01]  /*93f0*/  IMAD.U32 R76, R85, 0x10000, RZ ;  /* 0x00010000554c7824 */ /* 0x000fe200078e00ff */
[----:B------:R-:W-:-:S02]  /*9400*/  SHF.R.U32.HI R86, RZ, 0x10, R87 ;  /* 0x00000010ff567819 */ /* 0x000fc40000011657 */
[----:B------:R-:W-:Y:S01]  /*9410*/  PRMT R163, R163, 0x5410, R74 ;  /* 0x00005410a3a37816 */ /* 0x000fe2000000004a */
[----:B------:R-:W-:Y:S01]  /*9420*/  IMAD.U32 R74, R162, 0x10000, RZ ;  /* 0x00010000a24a7824 */ /* 0x000fe200078e00ff */
[----:B------:R-:W-:Y:S01]  /*9430*/  LOP3.LUT R64, R49, 0xffff0000, RZ, 0xc0, !PT ;  /* 0xffff000031407812 */ /* 0x000fe200078ec0ff */
[----:B------:R-:W-:Y:S01]  /*9440*/  FMUL.FTZ R78, R63, R76 ;  /* 0x0000004c3f4e7220 */ /* 0x000fe20000410000 */
[----:B------:R-:W-:Y:S01]  /*9450*/  PRMT R60, R161, 0x5432, R60 ;  /* 0x00005432a13c7816 */ /* 0x000fe2000000003c */
[-C--:B------:R-:W-:Y:S01]  /*9460*/  FMUL.FTZ R84, R63, R74.reuse ;  /* 0x0000004a3f547220 */ /* 0x080fe20000410000 */
[----:B------:R-:W-:Y:S01]  /*9470*/  LOP3.LUT R85, R85, 0xffff0000, RZ, 0xc0, !PT ;  /* 0xffff000055557812 */ /* 0x000fe200078ec0ff */
[----:B------:R-:W-:Y:S01]  /*9480*/  IMAD.U32 R73, R163, 0x10000, RZ ;  /* 0x00010000a3497824 */ /* 0x000fe200078e00ff */
[----:B------:R-:W-:Y:S01]  /*9490*/  PRMT R161, R161, 0x5410, R86 ;  /* 0x00005410a1a17816 */ /* 0x000fe20000000056 */
[----:B------:R-:W-:Y:S01]  /*94a0*/  IMAD.U32 R49, R48, 0x10000, RZ ;  /* 0x0001000030317824 */ /* 0x000fe200078e00ff */
[----:B------:R-:W-:Y:S01]  /*94b0*/  LOP3.LUT R63, R162, 0xffff0000, RZ, 0xc0, !PT ;  /* 0xffff0000a23f7812 */ /* 0x000fe200078ec0ff */
[----:B------:R-:W-:Y:S01]  /*94c0*/  FMUL.FTZ R77, R64, R85 ;  /* 0x00000055404d7220 */ /* 0x000fe20000410000 */
[----:B------:R-:W-:Y:S01]  /*94d0*/  LOP3.LUT R62, R45, 0xffff0000, RZ, 0xc0, !PT ;  /* 0xffff00002d3e7812 */ /* 0x000fe200078ec0ff */
[----:B------:R-:W-:Y:S01]  /*94e0*/  IMAD.U32 R75, R161, 0x10000, RZ ;  /* 0x00010000a14b7824 */ /* 0x000fe200078e00ff */
[----:B------:R-:W-:Y:S01]  /*94f0*/  PRMT R164, R164, 0x5410, R59 ;  /* 0x00005410a4a47816 */ /* 0x000fe2000000003b */
[-C--:B------:R-:W-:Y:S01]  /*9500*/  FMUL.FTZ R79, R64, R63.reuse ;  /* 0x0000003f404f7220 */ /* 0x080fe20000410000 */
[----:B------:R-:W-:Y:S01]  /*9510*/  FFMA.FTZ R59, R61, R74, -R78 ;  /* 0x0000004a3d3b7223 */ /* 0x000fe2000001084e */
[----:B------:R-:W-:Y:S01]  /*9520*/  FFMA.FTZ R64, R62, R63, -R77 ;  /* 0x0000003f3e407223 */ /* 0x000fe2000001084d */
[----:B------:R-:W-:Y:S01]  /*9530*/  LOP3.LUT R51, R51, 0xffff0000, RZ, 0xc0, !PT ;  /* 0xffff000033337812 */ /* 0x000fe200078ec0ff */
[C---:B------:R-:W-:Y:S01]  /*9540*/  FMUL.FTZ R63, R72.reuse, R75 ;  /* 0x0000004b483f7220 */ /* 0x040fe20000410000 */
[----:B------:R-:W-:Y:S01]  /*9550*/  LOP3.LUT R78, R161, 0xffff0000, RZ, 0xc0, !PT ;  /* 0xffff0000a14e7812 */ /* 0x000fe200078ec0ff */
[-C--:B------:R-:W-:Y:S01]  /*9560*/  FMUL.FTZ R74, R72, R73.reuse ;  /* 0x00000049484a7220 */ /* 0x080fe20000410000 */
[----:B------:R-:W-:Y:S01]  /*9570*/  LOP3.LUT R72, R163, 0xffff0000, RZ, 0xc0, !PT ;  /* 0xffff0000a3487812 */ /* 0x000fe200078ec0ff */
[----:B------:R-:W-:Y:S01]  /*9580*/  FFMA.FTZ R61, R61, R76, R84 ;  /* 0x0000004c3d3d7223 */ /* 0x000fe20000010054 */
[----:B------:R-:W-:Y:S01]  /*9590*/  LOP3.LUT R47, R47, 0xffff0000, RZ, 0xc0, !PT ;  /* 0xffff00002f2f7812 */ /* 0x000fe200078ec0ff */
[C---:B------:R-:W-:Y:S01]  /*95a0*/  FFMA.FTZ R63, R66.reuse, R73, -R63 ;  /* 0x00000049423f7223 */ /* 0x040fe2000001083f */
[----:B------:R-:W-:Y:S01]  /*95b0*/  FFMA.FTZ R66, R66, R75, R74 ;  /* 0x0000004b42427223 */ /* 0x000fe2000001004a */
[----:B------:R-:W-:Y:S01]  /*95c0*/  FMUL.FTZ R84, R51, R78 ;  /* 0x0000004e33547220 */ /* 0x000fe20000410000 */
[----:B------:R-:W-:-:S02]  /*95d0*/  IMAD.U32 R74, R57, 0x10000, RZ ;  /* 0x00010000394a7824 */ /* 0x000fc400078e00ff */
[-C--:B------:R-:W-:Y:S01]  /*95e0*/  FMUL.FTZ R86, R51, R72.reuse ;  /* 0x0000004833567220 */ /* 0x080fe20000410000 */
[----:B------:R-:W-:Y:S01]  /*95f0*/  IMAD.U32 R76, R164, 0x10000, RZ ;  /* 0x00010000a44c7824 */ /* 0x000fe200078e00ff */
[----:B------:R-:W-:Y:S01]  /*9600*/  LOP3.LUT R48, R48, 0xffff0000, RZ, 0xc0, !PT ;  /* 0xffff000030307812 */ /* 0x000fe200078ec0ff */
[----:B------:R-:W-:Y:S01]  /*9610*/  FFMA.FTZ R72, R47, R72, -R84 ;  /* 0x000000482f487223 */ /* 0x000fe20000010854 */
[----:B------:R-:W-:Y:S01]  /*9620*/  LOP3.LUT R51, R164, 0xffff0000, RZ, 0xc0, !PT ;  /* 0xffff0000a4337812 */ /* 0x000fe200078ec0ff */
[C---:B------:R-:W-:Y:S01]  /*9630*/  IMAD.U32 R45, R44.reuse, 0x10000, RZ ;  /* 0x000100002c2d7824 */ /* 0x040fe200078e00ff */
[----:B------:R-:W-:Y:S01]  /*9640*/  LOP3.LUT R57, R57, 0xffff0000, RZ, 0xc0, !PT ;  /* 0xffff000039397812 */ /* 0x000fe200078ec0ff */
[C---:B------:R-:W-:Y:S01]  /*9650*/  FMUL.FTZ R84, R49.reuse, R76 ;  /* 0x0000004c31547220 */ /* 0x040fe20000410000 */
[-C--:B------:R-:W-:Y:S01]  /*9660*/  FMUL.FTZ R73, R49, R74.reuse ;  /* 0x0000004a31497220 */ /* 0x080fe20000410000 */
[----:B------:R-:W-:Y:S01]  /*9670*/  LOP3.LUT R44, R44, 0xffff0000, RZ, 0xc0, !PT ;  /* 0xffff00002c2c7812 */ /* 0x000fe200078ec0ff */
[----:B------:R-:W-:Y:S01]  /*9680*/  FMUL.FTZ R75, R48, R51 ;  /* 0x00000033304b7220 */ /* 0x000fe20000410000 */
[----:B------:R-:W-:Y:S01]  /*9690*/  LOP3.LUT R67, R46, 0xffff0000, RZ, 0xc0, !PT ;  /* 0xffff00002e437812 */ /* 0x000fe200078ec0ff */
[C---:B------:R-:W-:Y:S01]  /*96a0*/  FFMA.FTZ R49, R45.reuse, R74, -R84 ;  /* 0x0000004a2d317223 */ /* 0x040fe20000010854 */
[----:B------:R-:W-:Y:S01]  /*96b0*/  FFMA.FTZ R73, R45, R76, R73 ;  /* 0x0000004c2d497223 */ /* 0x000fe20000010049 */
[-C--:B------:R-:W-:Y:S01]  /*96c0*/  FMUL.FTZ R77, R48, R57.reuse ;  /* 0x00000039304d7220 */ /* 0x080fe20000410000 */
[C---:B------:R-:W-:Y:S01]  /*96d0*/  IMAD.U32 R46, R50.reuse, 0x10000, RZ ;  /* 0x00010000322e7824 */ /* 0x040fe200078e00ff */
[----:B------:R-:W-:Y:S01]  /*96e0*/  LOP3.LUT R50, R50, 0xffff0000, RZ, 0xc0, !PT ;  /* 0xffff000032327812 */ /* 0x000fe200078ec0ff */
[C---:B------:R-:W-:Y:S01]  /*96f0*/  IMAD.U32 R48, R60.reuse, 0x10000, RZ ;  /* 0x000100003c307824 */ /* 0x040fe200078e00ff */
[----:B------:R-:W-:Y:S01]  /*9700*/  LOP3.LUT R60, R60, 0xffff0000, RZ, 0xc0, !PT ;  /* 0xffff00003c3c7812 */ /* 0x000fe200078ec0ff */
[C---:B------:R-:W-:Y:S01]  /*9710*/  IMAD.U32 R45, R58.reuse, 0x10000, RZ ;  /* 0x000100003a2d7824 */ /* 0x040fe200078e00ff */
[----:B------:R-:W-:Y:S01]  /*9720*/  LOP3.LUT R58, R58, 0xffff0000, RZ, 0xc0, !PT ;  /* 0xffff00003a3a7812 */ /* 0x000fe200078ec0ff */
[C---:B------:R-:W-:Y:S01]  /*9730*/  FFMA.FTZ R74, R44.reuse, R57, -R75 ;  /* 0x000000392c4a7223 */ /* 0x040fe2000001084b */
[----:B------:R-:W-:Y:S01]  /*9740*/  FFMA.FTZ R44, R44, R51, R77 ;  /* 0x000000332c2c7223 */ /* 0x000fe2000001004d */
[C---:B------:R-:W-:Y:S01]  /*9750*/  FMUL.FTZ R76, R46.reuse, R48 ;  /* 0x000000302e4c7220 */ /* 0x040fe20000410000 */
[----:B------:R-:W-:Y:S01]  /*9760*/  FMUL.FTZ R51, R46, R45 ;  /* 0x0000002d2e337220 */ /* 0x000fe20000410000 */
[----:B------:R-:W-:Y:S01]  /*9770*/  FFMA.FTZ R62, R62, R85, R79 ;  /* 0x000000553e3e7223 */ /* 0x000fe2000001004f */
[----:B------:R-:W-:Y:S01]  /*9780*/  FFMA.FTZ R47, R47, R78, R86 ;  /* 0x0000004e2f2f7223 */ /* 0x000fe20000010056 */
        /* <DEDUP_REMOVED lines=8> */
[----:B------:R-:W-:Y:S02]  /*9810*/  F2FP.BF16.F32.PACK_AB R61, R62, R61 ;  /* 0x0000003d3e3d723e */ /* 0x000fe400000010ff */
[----:B------:R-:W-:Y:S01]  /*9820*/  F2FP.BF16.F32.PACK_AB R66, R47, R66 ;  /* 0x000000422f42723e */ /* 0x000fe200000010ff */
[----:B------:R-:W-:Y:S01]  /*9830*/  IMAD.MOV.U32 R47, RZ, RZ, R63 ;  /* 0x000000ffff2f7224 */ /* 0x000fe200078e003f */
[----:B------:R-:W-:Y:S01]  /*9840*/  F2FP.BF16.F32.PACK_AB R58, R74, R49 ;  /* 0x000000314a3a723e */ /* 0x000fe200000010ff */
[----:B------:R-:W-:Y:S01]  /*9850*/  IMAD.MOV.U32 R49, RZ, RZ, R61 ;  /* 0x000000ffff317224 */ /* 0x000fe200078e003d */
[----:B------:R-:W-:Y:S02]  /*9860*/  F2FP.BF16.F32.PACK_AB R48, R44, R73 ;  /* 0x000000492c30723e */ /* 0x000fe400000010ff */
[----:B------:R-:W-:Y:S01]  /*9870*/  F2FP.BF16.F32.PACK_AB R46, R45, R76 ;  /* 0x0000004c2d2e723e */ /* 0x000fe200000010ff */
[----:B------:R-:W-:Y:S01]  /*9880*/  IMAD.MOV.U32 R44, RZ, RZ, R58 ;  /* 0x000000ffff2c7224 */ /* 0x000fe200078e003a */
[----:B------:R-:W-:Y:S01]  /*9890*/  F2FP.BF16.F32.PACK_AB R50, R60, R51 ;  /* 0x000000333c32723e */ /* 0x000fe200000010ff */
[----:B------:R-:W-:-:S02]  /*98a0*/  IMAD.MOV.U32 R45, RZ, RZ, R59 ;  /* 0x000000ffff2d7224 */ /* 0x000fc400078e003b */
[----:B------:R-:W-:-:S07]  /*98b0*/  IMAD.MOV.U32 R51, RZ, RZ, R66 ;  /* 0x000000ffff337224 */ /* 0x000fce00078e0042 */
.L_x_716:
[----:B------:R-:W-:Y:S05]  /*98c0*/  BSYNC B2 ;  /* 0x0000000000027941 */ /* 0x000fea0003800000 */
.L_x_715:
[----:B0-----:R4:W-:Y:S04]  /*98d0*/  STG.E.128 desc[UR60][R52.64], R44 ;  /* 0x0000002c34007986 */ /* 0x0019e8000c101d3c */
[----:B--2---:R4:W-:Y:S02]  /*98e0*/  @!P3 STG.E.128 desc[UR60][R54.64], R48 ;  /* 0x000000303600b986 */ /* 0x0049e4000c101d3c */
.L_x_714:
[----:B------:R-:W-:Y:S05]  /*98f0*/  BSYNC B1 ;  /* 0x0000000000017941 */ /* 0x000fea0003800000 */
.L_x_713:
[----:B------:R-:W-:-:S13]  /*9900*/  ISETP.NE.AND P3, PT, R35, RZ, PT ;  /* 0x000000ff2300720c */ /* 0x000fda0003f65270 */
[----:B------:R-:W-:Y:S05]  /*9910*/  @!P3 BRA `(.L_x_667) ;  /* 0x0000000800e4b947 */ /* 0x000fea0003800000 */
[----:B0---4-:R-:W2:Y:S01]  /*9920*/  LDL R44, [R1+0x10] ;  /* 0x00001000012c7983 */ /* 0x011ea20000100800 */
[----:B------:R-:W-:Y:S01]  /*9930*/  SHF.R.U32.HI R47, RZ, 0x3, R206 ;  /* 0x00000003ff2f7819 */ /* 0x000fe200000116ce */
[----:B------:R-:W-:Y:S01]  /*9940*/  BSSY B1, `(.L_x_717) ;  /* 0x0000074000017945 */ /* 0x000fe20003800000 */
[----:B------:R-:W-:-:S04]  /*9950*/  IADD3 R46, P3, P4, R118, R126, R29 ;  /* 0x0000007e762e7210 */ /* 0x000fc80007c7e01d */
[----:B---3--:R-:W-:Y:S02]  /*9960*/  IADD3.X R49, R7, R56, R33, P3, P4 ;  /* 0x0000003807317210 */ /* 0x008fe40001fe8421 */
[----:B------:R-:W-:-:S04]  /*9970*/  LEA R52, P3, R46, R124, 0x1 ;  /* 0x0000007c2e347211 */ /* 0x000fc800078608ff */
[----:B------:R-:W-:Y:S02]  /*9980*/  LEA.HI.X R53, R46, R125, R49, 0x1, P3 ;  /* 0x0000007d2e357211 */ /* 0x000fe400018f0c31 */
[----:B------:R-:W-:Y:S02]  /*9990*/  ISETP.GE.AND P3, PT, R3, R121, PT ;  /* 0x000000790300720c */ /* 0x000fe40003f66270 */
[----:B--2---:R-:W-:-:S04]  /*99a0*/  LOP3.LUT P5, RZ, R44, 0x1, RZ, 0xc0, !PT ;  /* 0x000000012cff7812 */ /* 0x004fc800078ac0ff */
[----:B------:R-:W-:-:S04]  /*99b0*/  SEL R149, R132, R149, !P5 ;  /* 0x0000009584957207 */ /* 0x000fc80006800000 */
[----:B------:R-:W-:-:S04]  /*99c0*/  SHF.R.S32.HI R44, RZ, 0x1f, R149 ;  /* 0x0000001fff2c7819 */ /* 0x000fc80000011495 */
[----:B------:R-:W-:-:S04]  /*99d0*/  LEA.HI R149, R44, R149, RZ, 0x4 ;  /* 0x000000952c957211 */ /* 0x000fc800078f20ff */
[----:B------:R-:W-:-:S04]  /*99e0*/  LEA.HI.SX32 R149, R149, R28, 0x1c ;  /* 0x0000001c95957211 */ /* 0x000fc800078fe2ff */
[----:B------:R-:W-:Y:S01]  /*99f0*/  SHF.R.S32.HI R44, RZ, 0x1f, R149 ;  /* 0x0000001fff2c7819 */ /* 0x000fe20000011495 */
[----:B------:R-:W-:-:S03]  /*9a00*/  IMAD.SHL.U32 R55, R149, 0x8, RZ ;  /* 0x0000000895377824 */ /* 0x000fc600078e00ff */
[----:B------:R-:W-:-:S04]  /*9a10*/  LEA.HI R44, R44, R149, RZ, 0x3 ;  /* 0x000000952c2c7211 */ /* 0x000fc800078f18ff */
[----:B------:R-:W-:Y:S02]  /*9a20*/  SHF.R.S32.HI R45, RZ, 0x3, R44 ;  /* 0x00000003ff2d7819 */ /* 0x000fe4000001142c */
[----:B------:R-:W-:-:S03]  /*9a30*/  LOP3.LUT R44, R206, 0x38, R55, 0xf8, !PT ;  /* 0x00000038ce2c7812 */ /* 0x000fc600078ef837 */
[----:B------:R-:W-:Y:S01]  /*9a40*/  IMAD R45, R45, 0x1c00, R216 ;  /* 0x00001c002d2d7824 */ /* 0x000fe200078e02d8 */
[----:B------:R-:W-:-:S05]  /*9a50*/  LOP3.LUT R44, R44, R47, RZ, 0x3c, !PT ;  /* 0x0000002f2c2c7212 */ /* 0x000fca00078e3cff */
        /* <DEDUP_REMOVED lines=9> */
[----:B--2---:R-:W-:Y:S01]  /*9af0*/  IMAD.U32 R67, R51, 0x10000, RZ ;  /* 0x0001000033437824 */ /* 0x004fe200078e00ff */
[----:B------:R-:W-:Y:S01]  /*9b00*/  SHF.R.U32.HI R68, RZ, 0x10, R69 ;  /* 0x00000010ff447819 */ /* 0x000fe20000011645 */
[----:B------:R-:W-:Y:S01]  /*9b10*/  IMAD.U32 R62, R49, 0x10000, RZ ;  /* 0x00010000313e7824 */ /* 0x000fe200078e00ff */
[--C-:B------:R-:W-:Y:S01]  /*9b20*/  SHF.R.U64 R69, R70, 0x10, R71.reuse ;  /* 0x0000001046457819 */ /* 0x100fe20000001247 */
[----:B0-----:R-:W-:Y:S01]  /*9b30*/  IMAD.U32 R59, R45, 0x10000, RZ ;  /* 0x000100002d3b7824 */ /* 0x001fe200078e00ff */
[----:B------:R-:W-:Y:S01]  /*9b40*/  SHF.R.U32.HI R73, RZ, 0x10, R71 ;  /* 0x00000010ff497819 */ /* 0x000fe20000011647 */
[----:B------:R-:W-:Y:S01]  /*9b50*/  IMAD.U32 R65, R47, 0x10000, RZ ;  /* 0x000100002f417824 */ /* 0x000fe200078e00ff */
[--C-:B------:R-:W-:Y:S01]  /*9b60*/  SHF.R.U64 R71, R80, 0x10, R81.reuse ;  /* 0x0000001050477819 */ /* 0x100fe20000001251 */
[----:B------:R-:W-:Y:S01]  /*9b70*/  IMAD.U32 R57, R48, 0x10000, RZ ;  /* 0x0001000030397824 */ /* 0x000fe200078e00ff */
[----:B------:R-:W-:Y:S01]  /*9b80*/  SHF.R.U32.HI R81, RZ, 0x10, R81 ;  /* 0x00000010ff517819 */ /* 0x000fe20000011651 */
[----:B------:R-:W-:Y:S01]  /*9b90*/  IMAD.U32 R54, R44, 0x10000, RZ ;  /* 0x000100002c367824 */ /* 0x000fe200078e00ff */
[----:B------:R-:W-:-:S02]  /*9ba0*/  PRMT R63, R157, 0x5432, R72 ;  /* 0x000054329d3f7816 */ /* 0x000fc40000000048 */
[----:B------:R-:W-:Y:S02]  /*9bb0*/  PRMT R157, R157, 0x5410, R68 ;  /* 0x000054109d9d7816 */ /* 0x000fe40000000044 */
[----:B------:R-:W-:Y:S02]  /*9bc0*/  PRMT R68, R160, 0x5432, R81 ;  /* 0x00005432a0447816 */ /* 0x000fe40000000051 */
[----:B------:R-:W-:Y:S02]  /*9bd0*/  LOP3.LUT R61, R51, 0xffff0000, RZ, 0xc0, !PT ;  /* 0xffff0000333d7812 */ /* 0x000fe400078ec0ff */
[----:B------:R-:W-:Y:S02]  /*9be0*/  SHF.R.U64 R60, R82, 0x10, R83 ;  /* 0x00000010523c7819 */ /* 0x000fe40000001253 */
[----:B------:R-:W-:Y:S01]  /*9bf0*/  PRMT R51, R158, 0x5432, R69 ;  /* 0x000054329e337816 */ /* 0x000fe20000000045 */
[----:B------:R-:W-:Y:S01]  /*9c00*/  IMAD.U32 R69, R68, 0x10000, RZ ;  /* 0x0001000044457824 */ /* 0x000fe200078e00ff */
[----:B------:R-:W-:-:S02]  /*9c10*/  SHF.R.U32.HI R82, RZ, 0x10, R83 ;  /* 0x00000010ff527819 */ /* 0x000fc40000011653 */
[----:B------:R-:W-:Y:S01]  /*9c20*/  LOP3.LUT R66, R49, 0xffff0000, RZ, 0xc0, !PT ;  /* 0xffff000031427812 */ /* 0x000fe200078ec0ff */
[----:B------:R-:W-:Y:S01]  /*9c30*/  IMAD.U32 R49, R157, 0x10000, RZ ;  /* 0x000100009d317824 */ /* 0x000fe200078e00ff */
[C---:B------:R-:W-:Y:S01]  /*9c40*/  PRMT R60, R159.reuse, 0x5410, R60 ;  /* 0x000054109f3c7816 */ /* 0x040fe2000000003c */
[C---:B------:R-:W-:Y:S01]  /*9c50*/  FMUL.FTZ R70, R62.reuse, R69 ;  /* 0x000000453e467220 */ /* 0x040fe20000410000 */
[----:B------:R-:W-:Y:S01]  /*9c60*/  PRMT R159, R159, 0x5432, R82 ;  /* 0x000054329f9f7816 */ /* 0x000fe20000000052 */
[-C--:B------:R-:W-:Y:S01]  /*9c70*/  FMUL.FTZ R62, R62, R49.reuse ;  /* 0x000000313e3e7220 */ /* 0x080fe20000410000 */
[----:B------:R-:W-:Y:S01]  /*9c80*/  PRMT R158, R158, 0x5410, R73 ;  /* 0x000054109e9e7816 */ /* 0x000fe20000000049 */
[----:B------:R-:W-:Y:S01]  /*9c90*/  FFMA.FTZ R49, R59, R49, -R70 ;  /* 0x000000313b317223 */ /* 0x000fe20000010846 */
[----:B------:R-:W-:Y:S01]  /*9ca0*/  PRMT R160, R160, 0x5410, R71 ;  /* 0x00005410a0a07816 */ /* 0x000fe20000000047 */
[----:B------:R-:W-:Y:S01]  /*9cb0*/  IMAD.U32 R70, R159, 0x10000, RZ ;  /* 0x000100009f467824 */ /* 0x000fe200078e00ff */
[----:B------:R-:W-:Y:S01]  /*9cc0*/  LOP3.LUT R71, R68, 0xffff0000, RZ, 0xc0, !PT ;  /* 0xffff000044477812 */ /* 0x000fe200078ec0ff */
[----:B------:R-:W-:Y:S01]  /*9cd0*/  IMAD.U32 R68, R158, 0x10000, RZ ;  /* 0x000100009e447824 */ /* 0x000fe200078e00ff */
[----:B------:R-:W-:Y:S01]  /*9ce0*/  LOP3.LUT R157, R157, 0xffff0000, RZ, 0xc0, !PT ;  /* 0xffff00009d9d7812 */ /* 0x000fe200078ec0ff */
[----:B------:R-:W-:Y:S01]  /*9cf0*/  FFMA.FTZ R59, R59, R69, R62 ;  /* 0x000000453b3b7223 */ /* 0x000fe2000001003e */
[----:B------:R-:W-:Y:S01]  /*9d00*/  LOP3.LUT R64, R45, 0xffff0000, RZ, 0xc0, !PT ;  /* 0xffff00002d407812 */ /* 0x000fe200078ec0ff */
[C---:B------:R-:W-:Y:S01]  /*9d10*/  FMUL.FTZ R73, R66.reuse, R71 ;  /* 0x0000004742497220 */ /* 0x040fe20000410000 */
[----:B------:R-:W-:Y:S01]  /*9d20*/  LOP3.LUT R159, R159, 0xffff0000, RZ, 0xc0, !PT ;  /* 0xffff00009f9f7812 */ /* 0x000fe200078ec0ff */
[-C--:B------:R-:W-:Y:S01]  /*9d30*/  FMUL.FTZ R69, R66, R157.reuse ;  /* 0x0000009d42457220 */ /* 0x080fe20000410000 */
[C---:B------:R-:W-:Y:S01]  /*9d40*/  FMUL.FTZ R66, R67.reuse, R70 ;  /* 0x0000004643427220 */ /* 0x040fe20000410000 */
[----:B------:R-:W-:Y:S01]  /*9d50*/  FMUL.FTZ R67, R67, R68 ;  /* 0x0000004443437220 */ /* 0x000fe20000410000 */
[----:B------:R-:W-:Y:S01]  /*9d60*/  LOP3.LUT R58, R47, 0xffff0000, RZ, 0xc0, !PT ;  /* 0xffff00002f3a7812 */ /* 0x000fe200078ec0ff */
[----:B------:R-:W-:Y:S01]  /*9d70*/  FFMA.FTZ R62, R64, R157, -R73 ;  /* 0x0000009d403e7223 */ /* 0x000fe20000010849 */
[----:B------:R-:W-:Y:S01]  /*9d80*/  LOP3.LUT R158, R158, 0xffff0000, RZ, 0xc0, !PT ;  /* 0xffff00009e9e7812 */ /* 0x000fe200078ec0ff */
[C---:B------:R-:W-:Y:S01]  /*9d90*/  FFMA.FTZ R70, R65.reuse, R70, R67 ;  /* 0x0000004641467223 */ /* 0x040fe20000010043 */
[----:B------:R-:W-:Y:S01]  /*9da0*/  FFMA.FTZ R72, R64, R71, R69 ;  /* 0x0000004740487223 */ /* 0x000fe20000010045 */
[----:B------:R-:W-:Y:S01]  /*9db0*/  FFMA.FTZ R68, R65, R68, -R66 ;  /* 0x0000004441447223 */ /* 0x000fe20000010842 */
[----:B------:R-:W-:Y:S01]  /*9dc0*/  FMUL.FTZ R67, R61, R159 ;  /* 0x0000009f3d437220 */ /* 0x000fe20000410000 */
[----:B------:R-:W-:-:S02]  /*9dd0*/  IMAD.U32 R64, R63, 0x10000, RZ ;  /* 0x000100003f407824 */ /* 0x000fc400078e00ff */
[-C--:B------:R-:W-:Y:S01]  /*9de0*/  FMUL.FTZ R71, R61, R158.reuse ;  /* 0x0000009e3d477220 */ /* 0x080fe20000410000 */
[----:B------:R-:W-:Y:S02]  /*9df0*/  IMAD.U32 R65, R160, 0x10000, RZ ;  /* 0x00010000a0417824 */ /* 0x000fe400078e00ff */
[----:B------:R-:W-:Y:S01]  /*9e00*/  FFMA.FTZ R69, R58, R158, -R67 ;  /* 0x0000009e3a457223 */ /* 0x000fe20000010843 */
[----:B------:R-:W-:Y:S01]  /*9e10*/  LOP3.LUT R48, R48, 0xffff0000, RZ, 0xc0, !PT ;  /* 0xffff000030307812 */ /* 0x000fe200078ec0ff */
[CC--:B------:R-:W-:Y:S01]  /*9e20*/  FMUL.FTZ R66, R57.reuse, R64.reuse ;  /* 0x0000004039427220 */ /* 0x0c0fe20000410000 */
[----:B------:R-:W-:Y:S01]  /*9e30*/  LOP3.LUT R61, R160, 0xffff0000, RZ, 0xc0, !PT ;  /* 0xffff0000a03d7812 */ /* 0x000fe200078ec0ff */
[-C--:B------:R-:W-:Y:S01]  /*9e40*/  FMUL.FTZ R67, R57, R65.reuse ;  /* 0x0000004139437220 */ /* 0x080fe20000410000 */
[----:B------:R-:W-:Y:S01]  /*9e50*/  LOP3.LUT R63, R63, 0xffff0000, RZ, 0xc0, !PT ;  /* 0xffff00003f3f7812 */ /* 0x000fe200078ec0ff */
[----:B------:R-:W-:Y:S01]  /*9e60*/  IMAD.U32 R45, R46, 0x10000, RZ ;  /* 0x000100002e2d7824 */ /* 0x000fe200078e00ff */
[----:B------:R-:W-:Y:S01]  /*9e70*/  LOP3.LUT R44, R44, 0xffff0000, RZ, 0xc0, !PT ;  /* 0xffff00002c2c7812 */ /* 0x000fe200078ec0ff */
[----:B------:R-:W-:Y:S01]  /*9e80*/  FFMA.FTZ R67, R54, R64, -R67 ;  /* 0x0000004036437223 */ /* 0x000fe20000010843 */
[----:B------:R-:W-:Y:S01]  /*9e90*/  LOP3.LUT R47, R46, 0xffff0000, RZ, 0xc0, !PT ;  /* 0xffff00002e2f7812 */ /* 0x000fe200078ec0ff */
[----:B------:R-:W-:Y:S01]  /*9ea0*/  FFMA.FTZ R66, R54, R65, R66 ;  /* 0x0000004136427223 */ /* 0x000fe20000010042 */
[----:B------:R-:W-:-:S02]  /*9eb0*/  IMAD.U32 R46, R50, 0x10000, RZ ;  /* 0x00010000322e7824 */ /* 0x000fc400078e00ff */
[C---:B------:R-:W-:Y:S01]  /*9ec0*/  FMUL.FTZ R57, R48.reuse, R61 ;  /* 0x0000003d30397220 */ /* 0x040fe20000410000 */
[----:B------:R-:W-:Y:S01]  /*9ed0*/  FMUL.FTZ R65, R48, R63 ;  /* 0x0000003f30417220 */ /* 0x000fe20000410000 */
[----:B------:R-:W-:Y:S01]  /*9ee0*/  IMAD.U32 R54, R60, 0x10000, RZ ;  /* 0x000100003c367824 */ /* 0x000fe200078e00ff */
[----:B------:R-:W-:Y:S01]  /*9ef0*/  LOP3.LUT R50, R50, 0xffff0000, RZ, 0xc0, !PT ;  /* 0xffff000032327812 */ /* 0x000fe200078ec0ff */
[C---:B------:R-:W-:Y:S01]  /*9f00*/  IMAD.U32 R48, R51.reuse, 0x10000, RZ ;  /* 0x0001000033307824 */ /* 0x040fe200078e00ff */
[----:B------:R-:W-:Y:S01]  /*9f10*/  LOP3.LUT R60, R60, 0xffff0000, RZ, 0xc0, !PT ;  /* 0xffff00003c3c7812 */ /* 0x000fe200078ec0ff */
[----:B------:R-:W-:Y:S01]  /*9f20*/  FFMA.FTZ R71, R58, R159, R71 ;  /* 0x0000009f3a477223 */ /* 0x000fe20000010047 */
        /* <DEDUP_REMOVED lines=19> */
[----:B------:R-:W-:-:S02]  /*a060*/  F2FP.BF16.F32.PACK_AB R48, R65, R66 ;  /* 0x000000424130723e */ /* 0x000fc400000010ff */
[----:B------:R-:W-:-:S07]  /*a070*/  F2FP.BF16.F32.PACK_AB R50, R60, R57 ;  /* 0x000000393c32723e */ /* 0x000fce00000010ff */
.L_x_718:
[----:B------:R-:W-:Y:S05]  /*a080*/  BSYNC B1 ;  /* 0x0000000000017941 */ /* 0x000fea0003800000 */
.L_x_717:
[----:B0-----:R0:W-:Y:S01]  /*a090*/  STG.E.128 desc[UR60][R52.64], R44 ;  /* 0x0000002c34007986 */ /* 0x0011e2000c101d3c */
[----:B------:R-:W-:-:S13]  /*a0a0*/  ISETP.GE.AND P3, PT, R55, R147, PT ;  /* 0x000000933700720c */ /* 0x000fda0003f66270 */
[----:B------:R-:W-:Y:S05]  /*a0b0*/  @P3 BRA `(.L_x_667) ;  /* 0x0000000000fc3947 */ /* 0x000fea0003800000 */
[--C-:B0-----:R-:W-:Y:S02]  /*a0c0*/  SHF.R.S32.HI R44, RZ, 0x1f, R55.reuse ;  /* 0x0000001fff2c7819 */ /* 0x101fe40000011437 */
[----:B------:R-:W-:-:S04]  /*a0d0*/  IADD3 R55, P3, P4, R118, R126, R55 ;  /* 0x0000007e76377210 */ /* 0x000fc80007c7e037 */
[----:B------:R-:W-:Y:S02]  /*a0e0*/  IADD3.X R56, R7, R56, R44, P3, P4 ;  /* 0x0000003807387210 */ /* 0x000fe40001fe842c */
[----:B------:R-:W-:-:S04]  /*a0f0*/  LEA R124, P3, R55, R124, 0x1 ;  /* 0x0000007c377c7211 */ /* 0x000fc800078608ff */
[----:B------:R-:W-:-:S05]  /*a100*/  LEA.HI.X R125, R55, R125, R56, 0x1, P3 ;  /* 0x0000007d377d7211 */ /* 0x000fca00018f0c38 */
[----:B--2---:R0:W-:Y:S01]  /*a110*/  STG.E.128 desc[UR60][R124.64], R48 ;  /* 0x000000307c007986 */ /* 0x0041e2000c101d3c */
[----:B------:R-:W-:Y:S05]  /*a120*/  BRA `(.L_x_667) ;  /* 0x0000000000e07947 */ /* 0x000fea0003800000 */
.L_x_634:
[----:B------:R-:W2:Y:S02]  /*a130*/  LDL R44, [R1+0x1c] ;  /* 0x00001c00012c7983 */ /* 0x000ea40000100800 */
[----:B--2---:R-:W-:-:S13]  /*a140*/  R2UR UR4, R44 ;  /* 0x000000002c0472ca */ /* 0x004fda00000e0000 */
[----:B------:R-:W-:-:S06]  /*a150*/  UISETP.NE.AND UP0, UPT, UR4, 0x3, UPT ;  /* 0x000000030400788c */ /* 0x000fcc000bf05270 */
[----:B------:R-:W-:-:S13]  /*a160*/  PLOP3.LUT P2, PT, PT, PT, UP0, 0x80, 0x0 ;  /* 0x000000000000781c */ /* 0x000fda0003f4f008 */
[----:B------:R-:W-:Y:S05]  /*a170*/  @!P2 BRA `(.L_x_719) ;  /* 0x000000000004a947 */ /* 0x000fea0003800000 */
[----:B------:R-:W-:Y:S01]  /*a180*/  BPT.TRAP 0x1 ;  /* 0x000000040000795c */ /* 0x000fe20000300000 */
.L_x_719:
[----:B------:R-:W-:Y:S01]  /*a190*/  IMAD R43, R17, 0x8, R16 ;  /* 0x00000008112b7824 */ /* 0x000fe200078e0210 */
[----:B------:R-:W-:Y:S01]  /*a1a0*/  SHF.L.U32 R100, R205, 0x1f, RZ ;  /* 0x0000001fcd647819 */ /* 0x000fe200000006ff */
[----:B------:R-:W-:Y:S01]  /*a1b0*/  IMAD R42, R24, -0x70, R2 ;  /* 0xffffff90182a7824 */ /* 0x000fe200078e0202 */
[----:B------:R-:W-:Y:S02]  /*a1c0*/  BSSY B1, `(.L_x_720) ;  /* 0x0000004000017945 */ /* 0x000fe40003800000 */
[----:B------:R-:W1:Y:S02]  /*a1d0*/  SYNCS.PHASECHK.TRANS64.TRYWAIT P3, [R43+URZ+0x36890], R100 ;  /* 0x036890642b0075a7 */ /* 0x000e64000806017f */
[----:B------:R-:W-:Y:S01]  /*a1e0*/  VIMNMX R42, R42, 0x70, PT ;  /* 0x000000702a2a7848 */ /* 0x000fe20003fe0100 */
[----:B-1----:R-:W-:Y:S06]  /*a1f0*/  @!P3 BRA `(.L_x_721) ;  /* 0x000001c000b4b947 */ /* 0x002fec0003800000 */
.L_x_998:
[----:B------:R-:W-:Y:S05]  /*a200*/  BSYNC B1 ;  /* 0x0000000000017941 */ /* 0x000fea0003800000 */
.L_x_720:
[----:B------:R-:W-:Y:S01]  /*a210*/  ISETP.GE.AND P3, PT, R204, R42, PT ;  /* 0x0000002acc00720c */ /* 0x000fe20003f66270 */
[----:B------:R-:W-:-:S12]  /*a220*/  BSSY B1, `(.L_x_722) ;  /* 0x0000014000017945 */ /* 0x000fd80003800000 */
[----:B------:R-:W-:Y:S05]  /*a230*/  @P3 BRA `(.L_x_723) ;  /* 0x0000000000483947 */ /* 0x000fea0003800000 */
[----:B------:R-:W-:-:S13]  /*a240*/  ISETP.NE.AND P3, PT, R30, RZ, PT ;  /* 0x000000ff1e00720c */ /* 0x000fda0003f65270 */
[----:B0-----:R-:W0:Y:S04]  /*a250*/  @P3 LDS.128 R44, [R40+0x21000] ;  /* 0x02100000282c3984 */ /* 0x001e280000000c00 */
[----:B0-----:R-:W-:Y:S01]  /*a260*/  @P3 STG.E.128 desc[UR60][R50.64], R44 ;  /* 0x0000002c32003986 */ /* 0x001fe2000c101d3c */
[----:B------:R-:W-:-:S13]  /*a270*/  ISETP.NE.AND P3, PT, R34, RZ, PT ;  /* 0x000000ff2200720c */ /* 0x000fda0003f65270 */
[----:B------:R-:W0:Y:S04]  /*a280*/  @P3 LDS.128 R44, [R41+0x21000] ;  /* 0x02100000292c3984 */ /* 0x000e280000000c00 */
        /* <DEDUP_REMOVED lines=12> */
[----:B0-----:R2:W-:Y:S02]  /*a350*/  @P3 STG.E.128 desc[UR60][R50.64+0x140], R44 ;  /* 0x0001402c32003986 */ /* 0x0015e4000c101d3c */
.L_x_723:
[----:B------:R-:W-:Y:S05]  /*a360*/  BSYNC B1 ;  /* 0x0000000000017941 */ /* 0x000fea0003800000 */
.L_x_722:
[----:B------:R-:W-:-:S13]  /*a370*/  ISETP.GE.AND P3, PT, R229, R42, PT ;  /* 0x0000002ae500720c */ /* 0x000fda0003f66270 */
[----:B------:R-:W-:Y:S05]  /*a380*/  @P3 BRA `(.L_x_667) ;  /* 0x0000000000483947 */ /* 0x000fea0003800000 */
[----:B------:R-:W-:-:S13]  /*a390*/  ISETP.NE.AND P3, PT, R30, RZ, PT ;  /* 0x000000ff1e00720c */ /* 0x000fda0003f65270 */
[----:B0-2---:R-:W0:Y:S04]  /*a3a0*/  @P3 LDS.128 R44, [R40+0x23000] ;  /* 0x02300000282c3984 */ /* 0x005e280000000c00 */
        /* <DEDUP_REMOVED lines=16> */
.L_x_667:
[----:B------:R-:W-:Y:S05]  /*a4b0*/  BSYNC B0 ;  /* 0x0000000000007941 */ /* 0x000fea0003800000 */
.L_x_633:
[----:B01234-:R-:W0:Y:S01]  /*a4c0*/  S2R R44, SR_TID.X ;  /* 0x00000000002c7919 */ /* 0x01fe220000002100 */
[----:B------:R-:W-:Y:S01]  /*a4d0*/  @!PT LDS RZ, [RZ] ;  /* 0x00000000fffff984 */ /* 0x000fe20000000800 */
[----:B------:R-:W-:Y:S01]  /*a4e0*/  @!PT LDS RZ, [RZ] ;  /* 0x00000000fffff984 */ /* 0x000fe20000000800 */
[----:B------:R-:W-:Y:S01]  /*a4f0*/  @!PT LDS RZ, [RZ] ;  /* 0x00000000fffff984 */ /* 0x000fe20000000800 */
[----:B------:R-:W-:Y:S01]  /*a500*/  @!PT LDS RZ, [RZ] ;  /* 0x00000000fffff984 */ /* 0x000fe20000000800 */
[----:B------:R1:W-:Y:S06]  /*a510*/  MEMBAR.ALL.CTA ;  /* 0x0000000000007992 */ /* 0x0003ec0000008000 */
[----:B-1----:R-:W1:Y:S01]  /*a520*/  FENCE.VIEW.ASYNC.S ;  /* 0x00000000000073c6 */ /* 0x002e620000000000 */
[----:B------:R-:W-:Y:S05]  /*a530*/  WARPSYNC.ALL ;  /* 0x0000000000007948 */ /* 0x000fea0003800000 */
[----:B------:R-:W-:Y:S01]  /*a540*/  BSSY B0, `(.L_x_724) ;  /* 0x0000009000007945 */ /* 0x000fe20003800000 */
[----:B0-----:R-:W-:Y:S01]  /*a550*/  LOP3.LUT R44, R44, 0x7f, RZ, 0xc0, !PT ;  /* 0x0000007f2c2c7812 */ /* 0x001fe200078ec0ff */
[----:B-1----:R0:W-:Y:S03]  /*a560*/  BAR.SYNC.DEFER_BLOCKING R155, 0x80 ;  /* 0x0002009b0000751d */ /* 0x0021e60000010000 */
[----:B------:R-:W-:-:S13]  /*a570*/  ISETP.NE.AND P3, PT, R44, RZ, PT ;  /* 0x000000ff2c00720c */ /* 0x000fda0003f65270 */
[----:B------:R-:W-:-:S05]  /*a580*/  @!P3 VIADD R44, R43, 0x368a0 ;  /* 0x000368a02b2cb836 */ /* 0x000fca0000000000 */
[----:B------:R-:W-:-:S04]  /*a590*/  @!P3 PRMT R44, RZ, 0x654, R44 ;  /* 0x00000654ff2cb816 */ /* 0x000fc8000000002c */
[----:B------:R0:W-:Y:S01]  /*a5a0*/  @!P3 SYNCS.ARRIVE.TRANS64.RED.A1T0 RZ, [R44+URZ], RZ ;  /* 0x000000ff2cffb9a7 */ /* 0x0001e2000810043f */
[----:B------:R-:W-:Y:S05]  /*a5b0*/  @!P2 BRA `(.L_x_725) ;  /* 0x000000000004a947 */ /* 0x000fea0003800000 */
[----:B------:R-:W-:Y:S01]  /*a5c0*/  BPT.TRAP 0x1 ;  /* 0x000000040000795c */ /* 0x000fe20000300000 */
.L_x_725:
[----:B------:R-:W-:Y:S05]  /*a5d0*/  BSYNC B0 ;  /* 0x0000000000007941 */ /* 0x000fea0003800000 */
.L_x_724:
[----:B------:R-:W1:Y:S01]  /*a5e0*/  SYNCS.PHASECHK.TRANS64.TRYWAIT P2, [R43+URZ+0x368b0], R100 ;  /* 0x0368b0642b0075a7 */ /* 0x000e62000804017f */
[----:B------:R-:W-:Y:S01]  /*a5f0*/  ULDC.64 UR4, c[0x0][0x318] ;  /* 0x0000c60000047ab9 */ /* 0x000fe20000000a00 */
[----:B------:R-:W-:Y:S01]  /*a600*/  ULDC.64 UR6, c[0x0][0x328] ;  /* 0x0000ca0000067ab9 */ /* 0x000fe20000000a00 */
[----:B0-----:R-:W-:Y:S01]  /*a610*/  IMAD.U32 R44, RZ, RZ, UR4 ;  /* 0x00000004ff2c7e24 */ /* 0x001fe2000f8e00ff */
[----:B------:R-:W-:Y:S01]  /*a620*/  BSSY B0, `(.L_x_726) ;  /* 0x0000009000007945 */ /* 0x000fe20003800000 */
[----:B------:R-:W-:Y:S02]  /*a630*/  IMAD.U32 R46, RZ, RZ, UR6 ;  /* 0x00000006ff2e7e24 */ /* 0x000fe4000f8e00ff */
[----:B------:R-:W-:Y:S01]  /*a640*/  IMAD.U32 R45, RZ, RZ, UR7 ;  /* 0x00000007ff2d7e24 */ /* 0x000fe2000f8e00ff */
[----:B------:R0:W-:Y:S04]  /*a650*/  STL [R1+0xc], R44 ;  /* 0x00000c2c01007387 */ /* 0x0001e80000100800 */
[----:B------:R2:W-:Y:S01]  /*a660*/  STL [R1+0x18], R46 ;  /* 0x0000182e01007387 */ /* 0x0005e20000100800 */
[----:B0-----:R-:W-:-:S05]  /*a670*/  IMAD.U32 R44, RZ, RZ, UR5 ;  /* 0x00000005ff2c7e24 */ /* 0x001fca000f8e00ff */
[----:B------:R2:W-:Y:S04]  /*a680*/  STL [R1+0x8], R44 ;  /* 0x0000082c01007387 */ /* 0x0005e80000100800 */
[----:B------:R2:W-:Y:S02]  /*a690*/  STL [R1+0x14], R45 ;  /* 0x0000142d01007387 */ /* 0x0005e40000100800 */
[----:B-12---:R-:W-:Y:S05]  /*a6a0*/  @!P2 BRA `(.L_x_727) ;  /* 0x000001bc009ca947 */ /* 0x006fea0003800000 */
.L_x_999:
[----:B------:R-:W-:Y:S05]  /*a6b0*/  BSYNC B0 ;  /* 0x0000000000007941 */ /* 0x000fea0003800000 */
.L_x_726:
[----:B------:R1:W5:Y:S04]  /*a6c0*/  LDL R55, [R1+0x18] ;  /* 0x0000180001377983 */ /* 0x0003680000100800 */
[----:B------:R1:W5:Y:S04]  /*a6d0*/  LDL R54, [R1+0x14] ;  /* 0x0000140001367983 */ /* 0x0003680000100800 */
[----:B------:R1:W5:Y:S04]  /*a6e0*/  LDL R53, [R1+0xc] ;  /* 0x00000c0001357983 */ /* 0x0003680000100800 */
[----:B------:R1:W5:Y:S01]  /*a6f0*/  LDL R52, [R1+0x8] ;  /* 0x0000080001347983 */ /* 0x0003620000100800 */
[----:B------:R-:W-:Y:S01]  /*a700*/  ISETP.GE.AND P2, PT, R204, R42, PT ;  /* 0x0000002acc00720c */ /* 0x000fe20003f46270 */
[----:B------:R-:W-:Y:S01]  /*a710*/  BSSY B0, `(.L_x_728) ;  /* 0x0000022000007945 */ /* 0x000fe20003800000 */
[----:B------:R-:W-:-:S11]  /*a720*/  IMAD.WIDE R48, R24, 0x70, R122 ;  /* 0x0000007018307825 */ /* 0x000fd600078e027a */
[----:B-1----:R-:W-:Y:S05]  /*a730*/  @P2 BRA `(.L_x_729) ;  /* 0x00000000007c2947 */ /* 0x002fea0003800000 */
[----:B-----5:R-:W-:Y:S01]  /*a740*/  R2UR UR7, R55 ;  /* 0x00000000370772ca */ /* 0x020fe200000e0000 */
[----:B------:R-:W-:Y:S01]  /*a750*/  IMAD.MOV.U32 R44, RZ, RZ, R116 ;  /* 0x000000ffff2c7224 */ /* 0x000fe200078e0074 */
[----:B------:R-:W-:Y:S01]  /*a760*/  R2UR UR4, R54 ;  /* 0x00000000360472ca */ /* 0x000fe200000e0000 */
[----:B------:R-:W-:Y:S01]  /*a770*/  IMAD.MOV.U32 R45, RZ, RZ, R39 ;  /* 0x000000ffff2d7224 */ /* 0x000fe200078e0027 */
[----:B------:R-:W-:Y:S02]  /*a780*/  R2UR UR6, R53 ;  /* 0x00000000350672ca */ /* 0x000fe400000e0000 */
[----:B------:R-:W-:-:S07]  /*a790*/  R2UR UR5, R52 ;  /* 0x00000000340572ca */ /* 0x000fce00000e0000 */
[----:B------:R-:W-:Y:S02]  /*a7a0*/  IMAD R47, R49, UR7, RZ ;  /* 0x00000007312f7c24 */ /* 0x000fe4000f8e02ff */
[----:B------:R-:W-:-:S04]  /*a7b0*/  IMAD.WIDE.U32 R44, R48, UR7, R44 ;  /* 0x00000007302c7c25 */ /* 0x000fc8000f8e002c */
[----:B------:R-:W-:Y:S01]  /*a7c0*/  IMAD R47, R48, UR4, R47 ;  /* 0x00000004302f7c24 */ /* 0x000fe2000f8e022f */
[----:B------:R-:W-:Y:S01]  /*a7d0*/  LEA R50, P2, R44, UR6, 0x1 ;  /* 0x000000062c327c11 */ /* 0x000fe2000f8408ff */
[----:B------:R-:W-:Y:S02]  /*a7e0*/  ULDC UR4, c[0x0][0x2f4] ;  /* 0x0000bd0000047ab9 */ /* 0x000fe40000000800 */
[----:B------:R-:W-:-:S05]  /*a7f0*/  IMAD.IADD R45, R45, 0x1, R47 ;  /* 0x000000012d2d7824 */ /* 0x000fca00078e022f */
[----:B------:R-:W-:Y:S02]  /*a800*/  LEA.HI.X R51, R44, UR5, R45, 0x1, P2 ;  /* 0x000000052c337c11 */ /* 0x000fe400090f0c2d */
[----:B------:R-:W-:-:S13]  /*a810*/  ISETP.GE.AND P2, PT, R18, UR4, PT ;  /* 0x0000000412007c0c */ /* 0x000fda000bf46270 */
[----:B------:R-:W1:Y:S04]  /*a820*/  @!P2 LDS.128 R44, [R40] ;  /* 0x00000000282ca984 */ /* 0x000e680000000c00 */
[----:B-1----:R-:W-:Y:S01]  /*a830*/  @!P2 STG.E.128 desc[UR60][R50.64], R44 ;  /* 0x0000002c3200a986 */ /* 0x002fe2000c101d3c */
[----:B------:R-:W-:-:S13]  /*a840*/  ISETP.GE.AND P2, PT, R0, UR4, PT ;  /* 0x0000000400007c0c */ /* 0x000fda000bf46270 */
[----:B------:R-:W1:Y:S04]  /*a850*/  @!P2 LDS.128 R44, [R41] ;  /* 0x00000000292ca984 */ /* 0x000e680000000c00 */
[----:B-1----:R-:W-:Y:S01]  /*a860*/  @!P2 STG.E.128 desc[UR60][R50.64+0x40], R44 ;  /* 0x0000402c3200a986 */ /* 0x002fe2000c101d3c */
[----:B------:R-:W-:-:S13]  /*a870*/  ISETP.GE.AND P2, PT, R3, UR4, PT ;  /* 0x0000000403007c0c */ /* 0x000fda000bf46270 */
[----:B------:R-:W1:Y:S04]  /*a880*/  @!P2 LDS.128 R44, [R40+0x3800] ;  /* 0x00380000282ca984 */ /* 0x000e680000000c00 */
        /* <DEDUP_REMOVED lines=9> */
[----:B-1----:R1:W-:Y:S02]  /*a920*/  @!P2 STG.E.128 desc[UR60][R50.64+0x140], R44 ;  /* 0x0001402c3200a986 */ /* 0x0023e4000c101d3c */
.L_x_729:
[----:B------:R-:W-:Y:S05]  /*a930*/  BSYNC B0 ;  /* 0x0000000000007941 */ /* 0x000fea0003800000 */
.L_x_728:
[----:B------:R-:W-:Y:S01]  /*a940*/  ISETP.GE.AND P2, PT, R229, R42, PT ;  /* 0x0000002ae500720c */ /* 0x000fe20003f46270 */
[----:B------:R-:W-:-:S12]  /*a950*/  BSSY B0, `(.L_x_730) ;  /* 0x0000023000007945 */ /* 0x000fd80003800000 */
[----:B------:R-:W-:Y:S05]  /*a960*/  @P2 BRA `(.L_x_731) ;  /* 0x0000000000842947 */ /* 0x000fea0003800000 */
[----:B-----5:R-:W-:Y:S01]  /*a970*/  R2UR UR7, R55 ;  /* 0x00000000370772ca */ /* 0x020fe200000e0000 */
[----:B-1----:R-:W-:Y:S01]  /*a980*/  IMAD.MOV.U32 R44, RZ, RZ, R116 ;  /* 0x000000ffff2c7224 */ /* 0x002fe200078e0074 */
[----:B------:R-:W-:Y:S01]  /*a990*/  R2UR UR4, R54 ;  /* 0x00000000360472ca */ /* 0x000fe200000e0000 */
[----:B------:R-:W-:Y:S01]  /*a9a0*/  IMAD.MOV.U32 R45, RZ, RZ, R39 ;  /* 0x000000ffff2d7224 */ /* 0x000fe200078e0027 */
[----:B------:R-:W-:Y:S02]  /*a9b0*/  IADD3 R47, P2, R48, 0x40, RZ ;  /* 0x00000040302f7810 */ /* 0x000fe40007f5e0ff */
[----:B------:R-:W-:Y:S02]  /*a9c0*/  R2UR UR6, R53 ;  /* 0x00000000350672ca */ /* 0x000fe400000e0000 */
[----:B------:R-:W-:Y:S01]  /*a9d0*/  R2UR UR5, R52 ;  /* 0x00000000340572ca */ /* 0x000fe200000e0000 */
[----:B------:R-:W-:-:S04]  /*a9e0*/  IMAD.X R48, RZ, RZ, R49, P2 ;  /* 0x000000ffff307224 */ /* 0x000fc800010e0631 */
        /* <DEDUP_REMOVED lines=25> */
.L_x_731:
[----:B------:R-:W-:Y:S05]  /*ab80*/  BSYNC B0 ;  /* 0x0000000000007941 */ /* 0x000fea0003800000 */
.L_x_730:
[----:B------:R-:W3:Y:S01]  /*ab90*/  LDL R40, [R1+0x10] ;  /* 0x0000100001287983 */ /* 0x000ee20000100800 */
[----:B0-----:R-:W-:Y:S01]  /*aba0*/  @!P3 VIADD R43, R43, 0x368c0 ;  /* 0x000368c02b2bb836 */ /* 0x001fe20000000000 */
[----:B------:R-:W-:Y:S01]  /*abb0*/  PLOP3.LUT P2, PT, PT, PT, PT, 0x8, 0x0 ;  /* 0x000000000000781c */ /* 0x000fe20003f4e170 */
[----:B------:R-:W-:Y:S01]  /*abc0*/  VIADD R17, R17, 0x1 ;  /* 0x0000000111117836 */ /* 0x000fe20000000000 */
[----:B------:R-:W-:Y:S01]  /*abd0*/  @!PT LDS RZ, [RZ] ;  /* 0x00000000fffff984 */ /* 0x000fe20000000800 */
[----:B------:R-:W-:Y:S01]  /*abe0*/  @!PT LDS RZ, [RZ] ;  /* 0x00000000fffff984 */ /* 0x000fe20000000800 */
[----:B------:R-:W-:Y:S01]  /*abf0*/  @!PT LDS RZ, [RZ] ;  /* 0x00000000fffff984 */ /* 0x000fe20000000800 */
[----:B------:R-:W-:Y:S01]  /*ac00*/  @!PT LDS RZ, [RZ] ;  /* 0x00000000fffff984 */ /* 0x000fe20000000800 */
[----:B------:R0:W-:Y:S06]  /*ac10*/  MEMBAR.ALL.CTA ;  /* 0x0000000000007992 */ /* 0x0001ec0000008000 */
[----:B0-----:R-:W0:Y:S01]  /*ac20*/  FENCE.VIEW.ASYNC.S ;  /* 0x00000000000073c6 */ /* 0x001e220000000000 */
[----:B------:R-:W-:Y:S01]  /*ac30*/  @!P3 PRMT R43, RZ, 0x654, R43 ;  /* 0x00000654ff2bb816 */ /* 0x000fe2000000002b */
[----:B0-----:R0:W-:Y:S06]  /*ac40*/  BAR.SYNC.DEFER_BLOCKING R155, 0x80 ;  /* 0x0002009b0000751d */ /* 0x0011ec0000010000 */
[----:B------:R0:W-:Y:S01]  /*ac50*/  @!P3 SYNCS.ARRIVE.TRANS64.RED.A1T0 RZ, [R43+URZ], RZ ;  /* 0x000000ff2bffb9a7 */ /* 0x0001e2000810043f */
[----:B------:R-:W-:-:S04]  /*ac60*/  ISETP.NE.AND P3, PT, R17, 0x2, PT ;  /* 0x000000021100780c */ /* 0x000fc80003f65270 */
[----:B------:R-:W-:Y:S02]  /*ac70*/  SEL R17, R17, RZ, P3 ;  /* 0x000000ff11117207 */ /* 0x000fe40001800000 */
[----:B---3--:R-:W-:Y:S02]  /*ac80*/  LOP3.LUT P4, RZ, R40, 0x2, RZ, 0xc0, !PT ;  /* 0x0000000228ff7812 */ /* 0x008fe4000788c0ff */
[----:B------:R-:W-:-:S04]  /*ac90*/  SEL R40, RZ, 0x1, P3 ;  /* 0x00000001ff287807 */ /* 0x000fc80001800000 */
[----:B------:R-:W-:-:S07]  /*aca0*/  LOP3.LUT R205, R205, R40, RZ, 0x3c, !PT ;  /* 0x00000028cdcd7212 */ /* 0x000fce00078e3cff */
[----:B0-----:R-:W-:Y:S05]  /*acb0*/  @P4 BRA `(.L_x_732) ;  /* 0xffffff7c003c4947 */ /* 0x001fea000383ffff */
.L_x_628:
[----:B------:R-:W-:Y:S01]  /*acc0*/  BSSY B0, `(.L_x_733) ;  /* 0x0000039000007945 */ /* 0x000fe20003800000 */
[----:B------:R-:W-:Y:S02]  /*acd0*/  ISETP.GE.AND P1, PT, R153, 0x1, PT ;  /* 0x000000019900780c */ /* 0x000fe40003f26270 */
[----:B------:R-:W-:Y:S02]  /*ace0*/  CS2R R2, SRZ ;  /* 0x0000000000027805 */ /* 0x000fe4000001ff00 */
[----:B------:R-:W-:Y:S02]  /*acf0*/  PLOP3.LUT P0, PT, PT, PT, PT, 0x80, 0x0 ;  /* 0x000000000000781c */ /* 0x000fe40003f0f070 */
[----:B------:R-:W-:Y:S02]  /*ad00*/  CS2R R118, SRZ ;  /* 0x0000000000767805 */ /* 0x000fe4000001ff00 */
[----:B------:R-:W-:Y:S02]  /*ad10*/  CS2R R116, SRZ ;  /* 0x0000000000747805 */ /* 0x000fe4000001ff00 */
[----:B------:R-:W-:-:S02]  /*ad20*/  CS2R R114, SRZ ;  /* 0x0000000000727805 */ /* 0x000fc4000001ff00 */
[----:B------:R-:W-:Y:S01]  /*ad30*/  CS2R R112, SRZ ;  /* 0x0000000000707805 */ /* 0x000fe2000001ff00 */
[----:B------:R-:W-:Y:S01]  /*ad40*/  IMAD.MOV.U32 R111, RZ, RZ, RZ ;  /* 0x000000ffff6f7224 */ /* 0x000fe200078e00ff */
[----:B------:R-:W-:Y:S02]  /*ad50*/  CS2R R106, SRZ ;  /* 0x00000000006a7805 */ /* 0x000fe4000001ff00 */
[----:B------:R-:W-:Y:S02]  /*ad60*/  CS2R R108, SRZ ;  /* 0x00000000006c7805 */ /* 0x000fe4000001ff00 */
[----:B-----5:R-:W-:Y:S02]  /*ad70*/  CS2R R54, SRZ ;  /* 0x0000000000367805 */ /* 0x020fe4000001ff00 */
[----:B------:R-:W-:Y:S01]  /*ad80*/  CS2R R104, SRZ ;  /* 0x0000000000687805 */ /* 0x000fe2000001ff00 */
[----:B------:R-:W-:Y:S01]  /*ad90*/  IMAD.MOV.U32 R103, RZ, RZ, RZ ;  /* 0x000000ffff677224 */ /* 0x000fe200078e00ff */
[----:B------:R-:W-:-:S02]  /*ada0*/  CS2R R98, SRZ ;  /* 0x0000000000627805 */ /* 0x000fc4000001ff00 */
[----:B------:R-:W-:Y:S02]  /*adb0*/  CS2R R100, SRZ ;  /* 0x0000000000647805 */ /* 0x000fe4000001ff00 */
[----:B------:R-:W-:Y:S01]  /*adc0*/  CS2R R96, SRZ ;  /* 0x0000000000607805 */ /* 0x000fe2000001ff00 */
[----:B------:R-:W-:Y:S01]  /*add0*/  IMAD.MOV.U32 R95, RZ, RZ, RZ ;  /* 0x000000ffff5f7224 */ /* 0x000fe200078e00ff */
[----:B------:R-:W-:Y:S02]  /*ade0*/  CS2R R90, SRZ ;  /* 0x00000000005a7805 */ /* 0x000fe4000001ff00 */
[----:B------:R-:W-:Y:S02]  /*adf0*/  CS2R R92, SRZ ;  /* 0x00000000005c7805 */ /* 0x000fe4000001ff00 */
[----:B------:R-:W-:Y:S02]  /*ae00*/  CS2R R62, SRZ ;  /* 0x00000000003e7805 */ /* 0x000fe4000001ff00 */
        /* <DEDUP_REMOVED lines=19> */
[----:B-1----:R-:W-:Y:S02]  /*af40*/  CS2R R50, SRZ ;  /* 0x0000000000327805 */ /* 0x002fe4000001ff00 */
[----:B------:R-:W-:Y:S02]  /*af50*/  CS2R R52, SRZ ;  /* 0x0000000000347805 */ /* 0x000fe4000001ff00 */
[----:B--2---:R-:W-:-:S02]  /*af60*/  CS2R R48, SRZ ;  /* 0x0000000000307805 */ /* 0x004fc4000001ff00 */
[----:B------:R-:W-:Y:S01]  /*af70*/  CS2R R130, SRZ ;  /* 0x0000000000827805 */ /* 0x000fe2000001ff00 */
[----:B------:R-:W-:Y:S01]  /*af80*/  IMAD.MOV.U32 R0, RZ, RZ, RZ ;  /* 0x000000ffff007224 */ /* 0x000fe200078e00ff */
        /* <DEDUP_REMOVED lines=8> */
[----:B------:R-:W-:Y:S01]  /*b010*/  CS2R R28, SRZ ;  /* 0x00000000001c7805 */ /* 0x000fe2000001ff00 */
[----:B------:R-:W-:Y:S06]  /*b020*/  @P2 BRA `(.L_x_734) ;  /* 0x0000000000082947 */ /* 0x000fec0003800000 */
[----:B------:R-:W0:Y:S02]  /*b030*/  FENCE.VIEW.ASYNC.G ;  /* 0x00000000000073c6 */ /* 0x000e240000000100 */
[----:B0-----:R-:W-:Y:S06]  /*b040*/  BAR.ARV 0xc, 0x180 ;  /* 0x0306000000007b1d */ /* 0x001fec0000002000 */
.L_x_734:
[----:B------:R-:W-:Y:S05]  /*b050*/  BSYNC B0 ;  /* 0x0000000000007941 */ /* 0x000fea0003800000 */
.L_x_733:
[----:B------:R-:W-:Y:S01]  /*b060*/  CS2R R24, SRZ ;  /* 0x0000000000187805 */ /* 0x000fe2000001ff00 */
[----:B------:R-:W-:Y:S06]  /*b070*/  @!P1 BRA `(.L_x_735) ;  /* 0x00000110001c9947 */ /* 0x000fec0003800000 */
[----:B------:R-:W2:Y:S01]  /*b080*/  LDL R5, [R1+0x88] ;  /* 0x0000880001057983 */ /* 0x000ea20000100800 */
[----:B------:R-:W0:Y:S02]  /*b090*/  S2R R6, SR_TID.X ;  /* 0x0000000000067919 */ /* 0x000e240000002100 */
[----:B0-----:R-:W-:-:S05]  /*b0a0*/  VIADD R6, R6, 0xffffff80 ;  /* 0xffffff8006067836 */ /* 0x001fca0000000000 */
[----:B------:R-:W-:-:S04]  /*b0b0*/  SHF.R.S32.HI R4, RZ, 0x1f, R6 ;  /* 0x0000001fff047819 */ /* 0x000fc80000011406 */
[----:B------:R-:W-:-:S04]  /*b0c0*/  LEA.HI R4, R4, R6, RZ, 0x7 ;  /* 0x0000000604047211 */ /* 0x000fc800078f38ff */
[----:B------:R-:W-:-:S05]  /*b0d0*/  SHF.R.S32.HI R4, RZ, 0x7, R4 ;  /* 0x00000007ff047819 */ /* 0x000fca0000011404 */
[----:B------:R-:W0:Y:S02]  /*b0e0*/  SHFL.IDX PT, R0, R4, RZ, 0x1f ;  /* 0x00001fff04007589 */ /* 0x000e2400000e0000 */
[----:B0-----:R-:W-:-:S04]  /*b0f0*/  LEA.HI R2, R0, R0, RZ, 0x1 ;  /* 0x0000000000027211 */ /* 0x001fc800078f08ff */
[----:B------:R-:W-:-:S05]  /*b100*/  LOP3.LUT R3, R2, 0x1e, RZ, 0xc0, !PT ;  /* 0x0000001e02037812 */ /* 0x000fca00078ec0ff */
[----:B------:R-:W-:Y:S01]  /*b110*/  IMAD.IADD R3, R0, 0x1, -R3 ;  /* 0x0000000100037824 */ /* 0x000fe200078e0a03 */
[----:B--2---:R-:W-:-:S13]  /*b120*/  R2UR UR4, R5 ;  /* 0x00000000050472ca */ /* 0x004fda00000e0000 */
[----:B------:R-:W-:-:S06]  /*b130*/  ULOP3.LUT UP0, URZ, UR4, 0x9f, URZ, 0xc0, !UPT ;  /* 0x0000009f043f7892 */ /* 0x000fcc000f80c03f */
[----:B------:R-:W-:Y:S02]  /*b140*/  PLOP3.LUT P0, PT, PT, PT, UP0, 0x80, 0x0 ;  /* 0x000000000000781c */ /* 0x000fe40003f0f008 */
[----:B------:R-:W-:-:S04]  /*b150*/  LEA R3, R3, UR4, 0xd ;  /* 0x0000000403037c11 */ /* 0x000fc8000f8e68ff */
[----:B------:R-:W-:-:S04]  /*b160*/  SHF.R.U32.HI R2, RZ, 0x4, R3 ;  /* 0x00000004ff027819 */ /* 0x000fc80000011603 */
[----:B------:R-:W-:-:S03]  /*b170*/  LOP3.LUT R2, R2, 0x3fff, RZ, 0xc0, !PT ;  /* 0x00003fff02027812 */ /* 0x000fc600078ec0ff */
        /* <DEDUP_REMOVED lines=17> */
.L_x_736:
[----:B------:R-:W-:Y:S02]  /*b290*/  ULDC UR4, c[0x0][0x3f4] ;  /* 0x0000fd0000047ab9 */ /* 0x000fe40000000800 */
[----:B------:R-:W-:-:S13]  /*b2a0*/  ISETP.LT.AND P0, PT, RZ, UR4, PT ;  /* 0x00000004ff007c0c */ /* 0x000fda000bf01270 */
[----:B------:R-:W-:Y:S05]  /*b2b0*/  @P0 BRA `(.L_x_737) ;  /* 0x00000000003c0947 */ /* 0x000fea0003800000 */
[----:B------:R-:W-:-:S04]  /*b2c0*/  LEA.HI R0, R228, R228, RZ, 0x1 ;  /* 0x000000e4e4007211 */ /* 0x000fc800078f08ff */
[----:B------:R-:W-:-:S05]  /*b2d0*/  LOP3.LUT R3, R0, 0xfffffffe, RZ, 0xc0, !PT ;  /* 0xfffffffe00037812 */ /* 0x000fca00078ec0ff */
[----:B------:R-:W-:-:S05]  /*b2e0*/  IMAD.IADD R3, R228, 0x1, -R3 ;  /* 0x00000001e4037824 */ /* 0x000fca00078e0a03 */
[----:B------:R-:W-:-:S04]  /*b2f0*/  SHF.L.U32 R3, R3, 0x1f, RZ ;  /* 0x0000001f03037819 */ /* 0x000fc800000006ff */
[----:B------:R0:W1:Y:S03]  /*b300*/  SYNCS.PHASECHK.TRANS64.TRYWAIT P0, [R16+URZ+0x36800], R3 ;  /* 0x03680003100075a7 */ /* 0x000066000800017f */
[----:B-1----:R-:W-:Y:S05]  /*b310*/  @!P0 NANOSLEEP.SYNCS 0x989680 ;  /* 0x009896800000895d */ /* 0x002fea0003900000 */
[----:B------:R-:W1:Y:S01]  /*b320*/  @!P0 SYNCS.PHASECHK.TRANS64 P0, [R16+URZ+0x36800], R3 ;  /* 0x03680003100085a7 */ /* 0x000e62000800007f */
[----:B------:R-:W-:Y:S04]  /*b330*/  BSSY B0, `(.L_x_738) ;  /* 0x0000006000007945 */ /* 0x000fe80003800000 */
[----:B-1----:R-:W-:Y:S05]  /*b340*/  @P0 BRA `(.L_x_739) ;  /* 0x0000000000100947 */ /* 0x002fea0003800000 */
.L_x_740:
[----:B-1----:R1:W2:Y:S02]  /*b350*/  SYNCS.PHASECHK.TRANS64.TRYWAIT P0, [R16+URZ+0x36800], R3 ;  /* 0x03680003100075a7 */ /* 0x0022a4000800017f */
[----:B--2---:R-:W-:Y:S05]  /*b360*/  @!P0 NANOSLEEP.SYNCS 0x989680 ;  /* 0x009896800000895d */ /* 0x004fea0003900000 */
[----:B------:R-:W2:Y:S02]  /*b370*/  @!P0 SYNCS.PHASECHK.TRANS64 P0, [R16+URZ+0x36800], R3 ;  /* 0x03680003100085a7 */ /* 0x000ea4000800007f */
[----:B--2---:R-:W-:Y:S05]  /*b380*/  @!P0 BRA `(.L_x_740) ;  /* 0xfffffffc00f08947 */ /* 0x004fea000383ffff */
.L_x_739:
[----:B------:R-:W-:Y:S05]  /*b390*/  BSYNC B0 ;  /* 0x0000000000007941 */ /* 0x000fea0003800000 */
.L_x_738:
[----:B------:R-:W-:Y:S05]  /*b3a0*/  BRA `(.L_x_741) ;  /* 0x0000005800807947 */ /* 0x000fea0003800000 */
.L_x_737:
[----:B------:R-:W2:Y:S01]  /*b3b0*/  LDL R0, [R1+0x88] ;  /* 0x0000880001007983 */ /* 0x000ea20000100800 */
[----:B------:R-:W-:Y:S01]  /*b3c0*/  ULDC.64 UR4, c[0x0][0x3f8] ;  /* 0x0000fe0000047ab9 */ /* 0x000fe20000000a00 */
[----:B------:R-:W-:Y:S01]  /*b3d0*/  ULDC.64 UR6, c[0x0][0x408] ;  /* 0x0001020000067ab9 */ /* 0x000fe20000000a00 */
[----:B------:R-:W-:Y:S01]  /*b3e0*/  IMAD.WIDE.U32 R4, R148, UR4, RZ ;  /* 0x0000000494047c25 */ /* 0x000fe2000f8e00ff */
[----:B--2---:R-:W-:Y:S02]  /*b3f0*/  R2UR UR8, R0 ;  /* 0x00000000000872ca */ /* 0x004fe400000e0000 */
[----:B------:R-:W-:-:S05]  /*b400*/  SHF.R.S32.HI R0, RZ, 0x1f, R148 ;  /* 0x0000001fff007819 */ /* 0x000fca0000011494 */
[C---:B------:R-:W-:Y:S02]  /*b410*/  IMAD R3, R0.reuse, UR4, RZ ;  /* 0x0000000400037c24 */ /* 0x040fe4000f8e02ff */
[----:B------:R-:W-:Y:S02]  /*b420*/  IMAD R7, R0, UR6, RZ ;  /* 0x0000000600077c24 */ /* 0x000fe4000f8e02ff */
[C---:B------:R-:W-:Y:S01]  /*b430*/  IMAD R3, R148.reuse, UR5, R3 ;  /* 0x0000000594037c24 */ /* 0x040fe2000f8e0203 */
[----:B------:R-:W-:Y:S01]  /*b440*/  ULDC.64 UR4, c[0x0][0x3e8] ;  /* 0x0000fa0000047ab9 */ /* 0x000fe20000000a00 */
[----:B------:R-:W-:Y:S01]  /*b450*/  ULOP3.LUT UP0, URZ, UR8, 0x3ff, URZ, 0xc0, !UPT ;  /* 0x000003ff083f7892 */ /* 0x000fe2000f80c03f */
[----:B------:R-:W-:Y:S01]  /*b460*/  IMAD R7, R148, UR7, R7 ;  /* 0x0000000794077c24 */ /* 0x000fe2000f8e0207 */
[----:B------:R-:W-:Y:S01]  /*b470*/  LEA R24, P0, R4, UR4, 0x1 ;  /* 0x0000000404187c11 */ /* 0x000fe2000f8008ff */
[----:B------:R-:W-:Y:S01]  /*b480*/  IMAD.WIDE.U32 R148, R148, UR6, RZ ;  /* 0x0000000694947c25 */ /* 0x000fe2000f8e00ff */
[----:B------:R-:W-:-:S02]  /*b490*/  ULDC.64 UR6, c[0x0][0x400] ;  /* 0x0001000000067ab9 */ /* 0x000fc40000000a00 */
[----:B------:R-:W-:Y:S01]  /*b4a0*/  PLOP3.LUT P2, PT, PT, PT, UP0, 0x80, 0x0 ;  /* 0x000000000000781c */ /* 0x000fe20003f4f008 */
[----:B------:R-:W-:Y:S01]  /*b4b0*/  IMAD.IADD R25, R3, 0x1, R5 ;  /* 0x0000000103197824 */ /* 0x000fe200078e0205 */
[----:B------:R-:W-:Y:S01]  /*b4c0*/  LEA R26, P1, R148, UR6, 0x1 ;  /* 0x00000006941a7c11 */ /* 0x000fe2000f8208ff */
[----:B------:R-:W-:-:S03]  /*b4d0*/  IMAD.IADD R27, R7, 0x1, R149 ;  /* 0x00000001071b7824 */ /* 0x000fc600078e0295 */
[----:B------:R-:W-:Y:S02]  /*b4e0*/  LEA.HI.X R25, R4, UR5, R25, 0x1, P0 ;  /* 0x0000000504197c11 */ /* 0x000fe400080f0c19 */
[----:B------:R-:W-:-:S05]  /*b4f0*/  LEA.HI.X R27, R148, UR7, R27, 0x1, P1 ;  /* 0x00000007941b7c11 */ /* 0x000fca00088f0c1b */
        /* <DEDUP_REMOVED lines=17> */
.L_x_742:
[----:B------:R-:W-:Y:S01]  /*b610*/  ULDC.U8 UR4, c[0x0][0x410] ;  /* 0x0001040000047ab9 */ /* 0x000fe20000000000 */
[----:B------:R-:W-:Y:S01]  /*b620*/  BSSY B0, `(.L_x_743) ;  /* 0x0000570000007945 */ /* 0x000fe20003800000 */
[----:B------:R-:W-:Y:S01]  /*b630*/  ISETP.NE.AND P0, PT, RZ, UR4, PT ;  /* 0x00000004ff007c0c */ /* 0x000fe2000bf05270 */
[----:B------:R-:W-:-:S12]  /*b640*/  IMAD R6, R133, 0x80, R204 ;  /* 0x0000008085067824 */ /* 0x000fd800078e02cc */
[----:B------:R-:W-:Y:S05]  /*b650*/  @!P0 BRA `(.L_x_744) ;  /* 0x0000002800c08947 */ /* 0x000fea0003800000 */
[----:B------:R-:W-:-:S03]  /*b660*/  UMOV UR4, 0xffffffff ;  /* 0xffffffff00047882 */ /* 0x000fc60000000000 */
[----:B------:R-:W-:Y:S05]  /*b670*/  BRA.DIV UR4, `(.L_x_745) ;  /* 0x000001ae04bc7947 */ /* 0x000fea000b800000 */
[----:B------:R0:W1:Y:S04]  /*b680*/  SHFL.IDX PT, R0, R25, RZ, 0x1c1f ;  /* 0x001c1fff19007589 */ /* 0x00006800000e0000 */
[----:B------:R0:W2:Y:S04]  /*b690*/  SHFL.IDX PT, R3, R24, RZ, 0x1c1f ;  /* 0x001c1fff18037589 */ /* 0x0000a800000e0000 */
[----:B------:R0:W3:Y:S04]  /*b6a0*/  SHFL.IDX PT, R4, R27, RZ, 0x1c1f ;  /* 0x001c1fff1b047589 */ /* 0x0000e800000e0000 */
[----:B------:R0:W4:Y:S02]  /*b6b0*/  SHFL.IDX PT, R14, R26, RZ, 0x1c1f ;  /* 0x001c1fff1a0e7589 */ /* 0x00012400000e0000 */
.L_x_1005:
[----:B------:R-:W-:Y:S01]  /*b6c0*/  ULDC UR4, c[0x0][0x448] ;  /* 0x0001120000047ab9 */ /* 0x000fe20000000800 */
[----:B------:R-:W-:Y:S01]  /*b6d0*/  LOP3.LUT R8, R212, 0x18, R18, 0xf8, !PT ;  /* 0x00000018d4087812 */ /* 0x000fe200078ef812 */
[----:B------:R-:W-:Y:S01]  /*b6e0*/  IMAD R5, R152, UR4, RZ ;  /* 0x0000000498057c24 */ /* 0x000fe2000f8e02ff */
[----:B------:R-:W-:Y:S01]  /*b6f0*/  BSSY B1, `(.L_x_746) ;  /* 0x0000057000017945 */ /* 0x000fe20003800000 */
[----:B------:R-:W-:Y:S02]  /*b700*/  LOP3.LUT P0, RZ, R220, 0x4, RZ, 0xc0, !PT ;  /* 0x00000004dcff7812 */ /* 0x000fe4000780c0ff */
[----:B0-----:R-:W-:Y:S02]  /*b710*/  CS2R R26, SRZ ;  /* 0x00000000001a7805 */ /* 0x001fe4000001ff00 */
[----:B------:R-:W-:Y:S02]  /*b720*/  LOP3.LUT R9, R8, R213, RZ, 0x3c, !PT ;  /* 0x000000d508097212 */ /* 0x000fe400078e3cff */
[----:B------:R-:W-:-:S02]  /*b730*/  CS2R R12, SRZ ;  /* 0x00000000000c7805 */ /* 0x000fc4000001ff00 */
[----:B------:R-:W-:Y:S01]  /*b740*/  ISETP.GE.AND P1, PT, R6, R5, PT ;  /* 0x000000050600720c */ /* 0x000fe20003f26270 */
[----:B------:R-:W-:Y:S01]  /*b750*/  IMAD R5, R133, -0x80, R5 ;  /* 0xffffff8085057824 */ /* 0x000fe200078e0205 */
[----:B------:R-:W-:Y:S01]  /*b760*/  CS2R R6, SRZ ;  /* 0x0000000000067805 */ /* 0x000fe2000001ff00 */
[----:B------:R-:W-:Y:S01]  /*b770*/  IMAD.IADD R9, R214, 0x1, R9 ;  /* 0x00000001d6097824 */ /* 0x000fe200078e0209 */
[----:B------:R-:W-:Y:S02]  /*b780*/  CS2R R20, SRZ ;  /* 0x0000000000147805 */ /* 0x000fe4000001ff00 */
[----:B------:R-:W-:Y:S02]  /*b790*/  CS2R R24, SRZ ;  /* 0x0000000000187805 */ /* 0x000fe4000001ff00 */
[----:B------:R-:W-:Y:S01]  /*b7a0*/  CS2R R10, SRZ ;  /* 0x00000000000a7805 */ /* 0x000fe2000001ff00 */
[----:B------:R-:W-:Y:S01]  /*b7b0*/  IMAD R9, R9, 0x2, R16 ;  /* 0x0000000209097824 */ /* 0x000fe200078e0210 */
[----:B------:R-:W-:-:S02]  /*b7c0*/  CS2R R38, SRZ ;  /* 0x0000000000267805 */ /* 0x000fc4000001ff00 */
[----:B------:R-:W-:Y:S02]  /*b7d0*/  CS2R R36, SRZ ;  /* 0x0000000000247805 */ /* 0x000fe4000001ff00 */
[----:B------:R-:W-:Y:S02]  /*b7e0*/  CS2R R34, SRZ ;  /* 0x0000000000227805 */ /* 0x000fe4000001ff00 */
[----:B------:R-:W-:Y:S02]  /*b7f0*/  CS2R R32, SRZ ;  /* 0x0000000000207805 */ /* 0x000fe4000001ff00 */
[----:B------:R-:W-:Y:S01]  /*b800*/  CS2R R30, SRZ ;  /* 0x00000000001e7805 */ /* 0x000fe2000001ff00 */
[C---:B------:R-:W-:Y:S01]  /*b810*/  VIADD R50, R9.reuse, 0x15400 ;  /* 0x0001540009327836 */ /* 0x040fe20000000000 */
[----:B------:R-:W-:Y:S01]  /*b820*/  CS2R R28, SRZ ;  /* 0x00000000001c7805 */ /* 0x000fe2000001ff00 */
[----:B------:R-:W-:Y:S01]  /*b830*/  VIADD R8, R9, 0x15440 ;  /* 0x0001544009087836 */ /* 0x000fe20000000000 */
[----:B------:R-:W-:Y:S06]  /*b840*/  @P1 BRA `(.L_x_747) ;  /* 0x0000000400041947 */ /* 0x000fec0003800000 */
[----:B------:R-:W4:Y:S01]  /*b850*/  LDL R41, [R1+0x50] ;  /* 0x0000500001297983 */ /* 0x000f220000100800 */
[----:B------:R-:W-:-:S03]  /*b860*/  ULDC UR4, c[0x0][0x3f4] ;  /* 0x0000fd0000047ab9 */ /* 0x000fc60000000800 */
[----:B------:R-:W4:Y:S04]  /*b870*/  LDL R40, [R1+0x58] ;  /* 0x0000580001287983 */ /* 0x000f280000100800 */
[----:B------:R-:W4:Y:S04]  /*b880*/  LDL R42, [R1+0x54] ;  /* 0x00005400012a7983 */ /* 0x000f280000100800 */
[----:B------:R-:W4:Y:S04]  /*b890*/  LDL R44, [R1+0x60] ;  /* 0x00006000012c7983 */ /* 0x000f280000100800 */
[----:B------:R-:W4:Y:S04]  /*b8a0*/  LDL R49, [R1+0x5c] ;  /* 0x00005c0001317983 */ /* 0x000f280000100800 */
[----:B------:R-:W4:Y:S04]  /*b8b0*/  LDL R48, [R1+0x68] ;  /* 0x0000680001307983 */ /* 0x000f280000100800 */
[----:B------:R-:W4:Y:S04]  /*b8c0*/  LDL R53, [R1+0x70] ;  /* 0x0000700001357983 */ /* 0x000f280000100800 */
[----:B------:R-:W4:Y:S01]  /*b8d0*/  LDL R52, [R1+0x64] ;  /* 0x0000640001347983 */ /* 0x000f220000100800 */
[----:B------:R-:W-:-:S02]  /*b8e0*/  ISETP.GE.AND P2, PT, R22, UR4, PT ;  /* 0x0000000416007c0c */ /* 0x000fc4000bf46270 */
[----:B------:R-:W-:Y:S02]  /*b8f0*/  CS2R R38, SRZ ;  /* 0x0000000000267805 */ /* 0x000fe4000001ff00 */
[----:B------:R-:W-:Y:S01]  /*b900*/  ISETP.GE.AND P3, PT, R208, UR4, PT ;  /* 0x00000004d0007c0c */ /* 0x000fe2000bf66270 */
[----:B------:R-:W4:Y:S01]  /*b910*/  LDL R51, [R1+0x6c] ;  /* 0x00006c0001337983 */ /* 0x000f220000100800 */
[----:B------:R-:W-:Y:S02]  /*b920*/  ISETP.GE.AND P4, PT, R207, UR4, PT ;  /* 0x00000004cf007c0c */ /* 0x000fe4000bf86270 */
[----:B------:R-:W-:Y:S02]  /*b930*/  CS2R R6, SRZ ;  /* 0x0000000000067805 */ /* 0x000fe4000001ff00 */
[----:B------:R-:W-:-:S03]  /*b940*/  CS2R R36, SRZ ;  /* 0x0000000000247805 */ /* 0x000fc6000001ff00 */
[----:B--2---:R-:W-:Y:S02]  /*b950*/  @!P2 IMAD.MOV.U32 R10, RZ, RZ, R3 ;  /* 0x000000ffff0aa224 */ /* 0x004fe400078e0003 */
[----:B-1----:R-:W-:Y:S02]  /*b960*/  @!P2 IMAD.MOV.U32 R11, RZ, RZ, R0 ;  /* 0x000000ffff0ba224 */ /* 0x002fe400078e0000 */
[----:B---3--:R-:W-:Y:S02]  /*b970*/  @!P2 IMAD.MOV.U32 R15, RZ, RZ, R4 ;  /* 0x000000ffff0fa224 */ /* 0x008fe400078e0004 */
[----:B------:R-:W-:-:S04]  /*b980*/  @!P2 IMAD.WIDE R10, R22, 0x2, R10 ;  /* 0x00000002160aa825 */ /* 0x000fc800078e020a */
[----:B----4-:R-:W-:Y:S01]  /*b990*/  @!P2 IMAD.WIDE R12, R22, 0x2, R14 ;  /* 0x00000002160ca825 */ /* 0x010fe200078e020e */
[----:B------:R-:W5:Y:S04]  /*b9a0*/  @!P2 LD.E.64 R38, desc[UR60][R10.64] ;  /* 0x0000003c0a26a980 */ /* 0x000f68000c101b00 */
[----:B------:R0:W5:Y:S01]  /*b9b0*/  @!P2 LD.E.64 R6, desc[UR60][R12.64] ;  /* 0x0000003c0c06a980 */ /* 0x000162000c101b00 */
[----:B------:R-:W-:Y:S02]  /*b9c0*/  ISETP.GE.AND P2, PT, R210, UR4, PT ;  /* 0x00000004d2007c0c */ /* 0x000fe4000bf46270 */
[----:B------:R-:W-:Y:S02]  /*b9d0*/  CS2R R26, SRZ ;  /* 0x00000000001a7805 */ /* 0x000fe4000001ff00 */
[----:B------:R-:W-:-:S02]  /*b9e0*/  CS2R R34, SRZ ;  /* 0x0000000000227805 */ /* 0x000fc4000001ff00 */
[----:B0-----:R-:W-:Y:S02]  /*b9f0*/  CS2R R12, SRZ ;  /* 0x00000000000c7805 */ /* 0x001fe4000001ff00 */
[----:B------:R-:W-:Y:S02]  /*ba00*/  CS2R R32, SRZ ;  /* 0x0000000000207805 */ /* 0x000fe4000001ff00 */
[----:B------:R-:W-:Y:S02]  /*ba10*/  CS2R R30, SRZ ;  /* 0x00000000001e7805 */ /* 0x000fe4000001ff00 */
[----:B------:R-:W-:Y:S02]  /*ba20*/  CS2R R10, SRZ ;  /* 0x00000000000a7805 */ /* 0x000fe4000001ff00 */
[C---:B------:R-:W-:Y:S02]  /*ba30*/  @!P3 IADD3 R20, P1, R3.reuse, R41, RZ ;  /* 0x000000290314b210 */ /* 0x040fe40007f3e0ff */
[----:B------:R-:W-:-:S03]  /*ba40*/  @!P4 IADD3 R28, P5, R3, R40, RZ ;  /* 0x00000028031cc210 */ /* 0x000fc60007fbe0ff */
[--C-:B------:R-:W-:Y:S01]  /*ba50*/  @!P3 IMAD.X R21, R0, 0x1, R237.reuse, P1 ;  /* 0x000000010015b824 */ /* 0x100fe200008e06ed */
[C---:B------:R-:W-:Y:S02]  /*ba60*/  @!P3 IADD3 R24, P1, R14.reuse, R41, RZ ;  /* 0x000000290e18b210 */ /* 0x040fe40007f3e0ff */
[----:B------:R-:W-:Y:S01]  /*ba70*/  @!P4 IADD3 R40, P6, R14, R40, RZ ;  /* 0x000000280e28c210 */ /* 0x000fe20007fde0ff */
[--C-:B------:R-:W-:Y:S01]  /*ba80*/  @!P4 IMAD.X R29, R0, 0x1, R42.reuse, P5 ;  /* 0x00000001001dc824 */ /* 0x100fe200028e062a */
[----:B------:R0:W5:Y:S01]  /*ba90*/  @!P3 LD.E.64 R36, desc[UR60][R20.64] ;  /* 0x0000003c1424b980 */ /* 0x000162000c101b00 */
[C---:B------:R-:W-:Y:S02]  /*baa0*/  @!P3 IMAD.X R25, R4.reuse, 0x1, R237, P1 ;  /* 0x000000010419b824 */ /* 0x040fe400008e06ed */
[----:B------:R-:W-:Y:S01]  /*bab0*/  @!P4 IMAD.X R41, R4, 0x1, R42, P6 ;  /* 0x000000010429c824 */ /* 0x000fe200030e062a */
[----:B------:R-:W-:Y:S01]  /*bac0*/  ISETP.GE.AND P1, PT, R209, UR4, PT ;  /* 0x00000004d1007c0c */ /* 0x000fe2000bf26270 */
[----:B------:R-:W5:Y:S04]  /*bad0*/  @!P4 LD.E.64 R34, desc[UR60][R28.64] ;  /* 0x0000003c1c22c980 */ /* 0x000f68000c101b00 */
[----:B------:R-:W5:Y:S01]  /*bae0*/  @!P3 LD.E.64 R26, desc[UR60][R24.64] ;  /* 0x0000003c181ab980 */ /* 0x000f62000c101b00 */
[----:B------:R-:W-:-:S03]  /*baf0*/  ISETP.GE.AND P3, PT, R211, UR4, PT ;  /* 0x00000004d3007c0c */ /* 0x000fc6000bf66270 */
[----:B------:R1:W5:Y:S01]  /*bb00*/  @!P4 LD.E.64 R12, desc[UR60][R40.64] ;  /* 0x0000003c280cc980 */ /* 0x000362000c101b00 */
[CC--:B------:R-:W-:Y:S02]  /*bb10*/  @!P2 IADD3 R42, P4, R3.reuse, R44.reuse, RZ ;  /* 0x0000002c032aa210 */ /* 0x0c0fe40007f9e0ff */
[----:B------:R-:W-:Y:S02]  /*bb20*/  @!P2 IADD3 R44, P5, R14, R44, RZ ;  /* 0x0000002c0e2ca210 */ /* 0x000fe40007fbe0ff */
[----:B0-----:R-:W-:Y:S01]  /*bb30*/  CS2R R20, SRZ ;  /* 0x0000000000147805 */ /* 0x001fe2000001ff00 */
[--C-:B------:R-:W-:Y:S02]  /*bb40*/  @!P2 IMAD.X R43, R0, 0x1, R49.reuse, P4 ;  /* 0x00000001002ba824 */ /* 0x100fe400020e0631 */
[----:B------:R-:W-:Y:S01]  /*bb50*/  @!P2 IMAD.X R45, R4, 0x1, R49, P5 ;  /* 0x00000001042da824 */ /* 0x000fe200028e0631 */
[-C--:B------:R-:W-:Y:S02]  /*bb60*/  @!P1 IADD3 R46, P6, R3, R48.reuse, RZ ;  /* 0x00000030032e9210 */ /* 0x080fe40007fde0ff */
[----:B------:R0:W5:Y:S04]  /*bb70*/  @!P2 LD.E.64 R32, desc[UR60][R42.64] ;  /* 0x0000003c2a20a980 */ /* 0x000168000c101b00 */
[----:B------:R0:W5:Y:S01]  /*bb80*/  @!P2 LD.E.64 R20, desc[UR60][R44.64] ;  /* 0x0000003c2c14a980 */ /* 0x000162000c101b00 */
[----:B-1----:R-:W-:-:S02]  /*bb90*/  @!P1 IADD3 R40, P2, R14, R48, RZ ;  /* 0x000000300e289210 */ /* 0x002fc40007f5e0ff */
[-C--:B------:R-:W-:Y:S02]  /*bba0*/  @!P3 IADD3 R48, P4, R3, R53.reuse, RZ ;  /* 0x000000350330b210 */ /* 0x080fe40007f9e0ff */
[----:B------:R-:W-:Y:S02]  /*bbb0*/  @!P3 IADD3 R14, P5, R14, R53, RZ ;  /* 0x000000350e0eb210 */ /* 0x000fe40007fbe0ff */
[----:B------:R-:W-:Y:S02]  /*bbc0*/  CS2R R24, SRZ ;  /* 0x0000000000187805 */ /* 0x000fe4000001ff00 */
[----:B------:R-:W-:Y:S01]  /*bbd0*/  CS2R R28, SRZ ;  /* 0x00000000001c7805 */ /* 0x000fe2000001ff00 */
[--C-:B------:R-:W-:Y:S02]  /*bbe0*/  @!P1 IMAD.X R47, R0, 0x1, R52.reuse, P6 ;  /* 0x00000001002f9824 */ /* 0x100fe400030e0634 */
[----:B------:R-:W-:Y:S02]  /*bbf0*/  @!P1 IMAD.X R41, R4, 0x1, R52, P2 ;  /* 0x0000000104299824 */ /* 0x000fe400010e0634 */
[--C-:B------:R-:W-:Y:S01]  /*bc00*/  @!P3 IMAD.X R49, R0, 0x1, R51.reuse, P4 ;  /* 0x000000010031b824 */ /* 0x100fe200020e0633 */
[----:B------:R0:W5:Y:S01]  /*bc10*/  @!P1 LD.E.64 R30, desc[UR60][R46.64] ;  /* 0x0000003c2e1e9980 */ /* 0x000162000c101b00 */
[----:B------:R-:W-:-:S03]  /*bc20*/  @!P3 IMAD.X R15, R4, 0x1, R51, P5 ;  /* 0x00000001040fb824 */ /* 0x000fc600028e0633 */
[----:B------:R0:W5:Y:S04]  /*bc30*/  @!P1 LD.E.64 R24, desc[UR60][R40.64] ;  /* 0x0000003c28189980 */ /* 0x000168000c101b00 */
[----:B------:R0:W5:Y:S04]  /*bc40*/  @!P3 LD.E.64 R28, desc[UR60][R48.64] ;  /* 0x0000003c301cb980 */ /* 0x000168000c101b00 */
[----:B------:R0:W5:Y:S02]  /*bc50*/  @!P3 LD.E.64 R10, desc[UR60][R14.64] ;  /* 0x0000003c0e0ab980 */ /* 0x000164000c101b00 */
.L_x_747:
[----:B------:R-:W-:Y:S05]  /*bc60*/  BSYNC B1 ;  /* 0x0000000000017941 */ /* 0x000fea0003800000 */
.L_x_746:
[----:B---3--:R-:W-:Y:S01]  /*bc70*/  LEA.HI R4, R228, R228, RZ, 0x1 ;  /* 0x000000e4e4047211 */ /* 0x008fe200078f08ff */
[--C-:B0----5:R-:W-:Y:S01]  /*bc80*/  IMAD.MOV.U32 R41, RZ, RZ, R37.reuse ;  /* 0x000000ffff297224 */ /* 0x121fe200078e0025 */
[--C-:B------:R-:W-:Y:S01]  /*bc90*/  SHF.R.U64 R71, R36, 0x10, R37.reuse ;  /* 0x0000001024477819 */ /* 0x100fe20000001225 */
[----:B------:R-:W-:Y:S01]  /*bca0*/  @P0 VIADD R8, R50, 0xffffffc0 ;  /* 0xffffffc032080836 */ /* 0x000fe20000000000 */
[----:B------:R-:W-:Y:S01]  /*bcb0*/  LOP3.LUT R15, R4, 0xfffffffe, RZ, 0xc0, !PT ;  /* 0xfffffffe040f7812 */ /* 0x000fe200078ec0ff */
[----:B-1----:R-:W-:Y:S01]  /*bcc0*/  IMAD.MOV.U32 R0, RZ, RZ, R38 ;  /* 0x000000ffff007224 */ /* 0x002fe200078e0026 */
[----:B------:R-:W-:Y:S01]  /*bcd0*/  SHF.R.U32.HI R66, RZ, 0x10, R37 ;  /* 0x00000010ff427819 */ /* 0x000fe20000011625 */
[--C-:B------:R-:W-:Y:S01]  /*bce0*/  IMAD.MOV.U32 R37, RZ, RZ, R7.reuse ;  /* 0x000000ffff257224 */ /* 0x100fe200078e0007 */
[----:B------:R-:W-:Y:S01]  /*bcf0*/  SHF.R.U64 R61, R6, 0x10, R7 ;  /* 0x00000010063d7819 */ /* 0x000fe20000001207 */
[----:B------:R-:W-:Y:S01]  /*bd00*/  IMAD.IADD R15, R228, 0x1, -R15 ;  /* 0x00000001e40f7824 */ /* 0x000fe200078e0a0f */
[----:B------:R-:W-:Y:S01]  /*bd10*/  SHF.R.U32.HI R56, RZ, 0x10, R7 ;  /* 0x00000010ff387819 */ /* 0x000fe20000011607 */
[--C-:B--2---:R-:W-:Y:S01]  /*bd20*/  IMAD.MOV.U32 R3, RZ, RZ, R39.reuse ;  /* 0x000000ffff037224 */ /* 0x104fe200078e0027 */
[----:B------:R-:W-:Y:S01]  /*bd30*/  SHF.R.U64 R73, R38, 0x10, R39 ;  /* 0x0000001026497819 */ /* 0x000fe20000001227 */
[----:B------:R-:W-:Y:S01]  /*bd40*/  IMAD.MOV.U32 R38, RZ, RZ, R36 ;  /* 0x000000ffff267224 */ /* 0x000fe200078e0024 */
[----:B------:R-:W-:Y:S01]  /*bd50*/  SHF.L.U32 R7, R15, 0x1f, RZ ;  /* 0x0000001f0f077819 */ /* 0x000fe200000006ff */
[----:B------:R-:W-:Y:S01]  /*bd60*/  IMAD.MOV.U32 R44, RZ, RZ, R32 ;  /* 0x000000ffff2c7224 */ /* 0x000fe200078e0020 */
[--C-:B------:R-:W-:Y:S01]  /*bd70*/  SHF.R.U64 R67, R32, 0x10, R33.reuse ;  /* 0x0000001020437819 */ /* 0x100fe20000001221 */
[--C-:B------:R-:W-:Y:S01]  /*bd80*/  IMAD.MOV.U32 R45, RZ, RZ, R33.reuse ;  /* 0x000000ffff2d7224 */ /* 0x100fe200078e0021 */
[----:B------:R-:W0:Y:S01]  /*bd90*/  SYNCS.PHASECHK.TRANS64.TRYWAIT P0, [R16+URZ+0x36800], R7 ;  /* 0x03680007100075a7 */ /* 0x000e22000800017f */
[----:B------:R-:W-:Y:S01]  /*bda0*/  SHF.R.U32.HI R62, RZ, 0x10, R33 ;  /* 0x00000010ff3e7819 */ /* 0x000fe20000011621 */
[----:B------:R-:W-:Y:S01]  /*bdb0*/  IMAD.MOV.U32 R46, RZ, RZ, R30 ;  /* 0x000000ffff2e7224 */ /* 0x000fe200078e001e */
[----:B------:R-:W-:Y:S01]  /*bdc0*/  SHF.R.U64 R65, R30, 0x10, R31 ;  /* 0x000000101e417819 */ /* 0x000fe2000000121f */
[----:B------:R-:W-:Y:S01]  /*bdd0*/  IMAD.MOV.U32 R48, RZ, RZ, R28 ;  /* 0x000000ffff307224 */ /* 0x000fe200078e001c */
[--C-:B------:R-:W-:Y:S01]  /*bde0*/  SHF.R.U64 R63, R28, 0x10, R29.reuse ;  /* 0x000000101c3f7819 */ /* 0x100fe2000000121d */
[--C-:B------:R-:W-:Y:S01]  /*bdf0*/  IMAD.MOV.U32 R49, RZ, RZ, R29.reuse ;  /* 0x000000ffff317224 */ /* 0x100fe200078e001d */
[----:B------:R-:W-:Y:S01]  /*be00*/  SHF.R.U32.HI R58, RZ, 0x10, R29 ;  /* 0x00000010ff3a7819 */ /* 0x000fe2000001161d */
[----:B------:R-:W-:Y:S01]  /*be10*/  IMAD.MOV.U32 R36, RZ, RZ, R6 ;  /* 0x000000ffff247224 */ /* 0x000fe200078e0006 */
[----:B------:R-:W-:Y:S01]  /*be20*/  SHF.R.U32.HI R68, RZ, 0x10, R39 ;  /* 0x00000010ff447819 */ /* 0x000fe20000011627 */
[----:B------:R-:W-:Y:S01]  /*be30*/  IMAD.MOV.U32 R42, RZ, RZ, R34 ;  /* 0x000000ffff2a7224 */ /* 0x000fe200078e0022 */
[----:B------:R-:W-:Y:S01]  /*be40*/  PRMT R30, R38, 0x5410, R71 ;  /* 0x00005410261e7816 */ /* 0x000fe20000000047 */
[--C-:B------:R-:W-:Y:S01]  /*be50*/  IMAD.MOV.U32 R43, RZ, RZ, R35.reuse ;  /* 0x000000ffff2b7224 */ /* 0x100fe200078e0023 */
[----:B------:R-:W-:Y:S01]  /*be60*/  SHF.R.U64 R69, R34, 0x10, R35 ;  /* 0x0000001022457819 */ /* 0x000fe20000001223 */
[----:B------:R-:W-:Y:S01]  /*be70*/  IMAD.MOV.U32 R47, RZ, RZ, R31 ;  /* 0x000000ffff2f7224 */ /* 0x000fe200078e001f */
[----:B------:R-:W-:Y:S01]  /*be80*/  SHF.R.U32.HI R64, RZ, 0x10, R35 ;  /* 0x00000010ff407819 */ /* 0x000fe20000011623 */
[----:B------:R-:W-:Y:S01]  /*be90*/  IMAD.MOV.U32 R32, RZ, RZ, R26 ;  /* 0x000000ffff207224 */ /* 0x000fe200078e001a */
[----:B------:R-:W-:Y:S01]  /*bea0*/  SHF.R.U32.HI R60, RZ, 0x10, R31 ;  /* 0x00000010ff3c7819 */ /* 0x000fe2000001161f */
[--C-:B------:R-:W-:Y:S01]  /*beb0*/  IMAD.MOV.U32 R33, RZ, RZ, R27.reuse ;  /* 0x000000ffff217224 */ /* 0x100fe200078e001b */
[--C-:B------:R-:W-:Y:S01]  /*bec0*/  SHF.R.U64 R59, R26, 0x10, R27.reuse ;  /* 0x000000101a3b7819 */ /* 0x100fe2000000121b */
        /* <DEDUP_REMOVED lines=8> */
[----:B------:R-:W-:Y:S01]  /*bf50*/  BSSY B1, `(.L_x_748) ;  /* 0x0000020000017945 */ /* 0x000fe20003800000 */
[----:B------:R-:W-:Y:S01]  /*bf60*/  SHF.R.U32.HI R53, RZ, 0x10, R21 ;  /* 0x00000010ff357819 */ /* 0x000fe20000011615 */
[----:B------:R-:W-:Y:S01]  /*bf70*/  IMAD.MOV.U32 R39, RZ, RZ, R10 ;  /* 0x000000ffff277224 */ /* 0x000fe200078e000a */
[----:B------:R-:W-:Y:S01]  /*bf80*/  VIMNMX R38, R5, 0x80, PT ;  /* 0x0000008005267848 */ /* 0x000fe20003fe0100 */
[----:B----4-:R-:W-:Y:S01]  /*bf90*/  IMAD.MOV.U32 R14, RZ, RZ, R24 ;  /* 0x000000ffff0e7224 */ /* 0x010fe200078e0018 */
[--C-:B------:R-:W-:Y:S01]  /*bfa0*/  SHF.R.U64 R51, R24, 0x10, R25.reuse ;  /* 0x0000001018337819 */ /* 0x100fe20000001219 */
[--C-:B------:R-:W-:Y:S01]  /*bfb0*/  IMAD.MOV.U32 R15, RZ, RZ, R25.reuse ;  /* 0x000000ffff0f7224 */ /* 0x100fe200078e0019 */
[----:B------:R-:W-:Y:S01]  /*bfc0*/  SHF.R.U32.HI R50, RZ, 0x10, R25 ;  /* 0x00000010ff327819 */ /* 0x000fe20000011619 */
[--C-:B------:R-:W-:Y:S01]  /*bfd0*/  IMAD.MOV.U32 R40, RZ, RZ, R11.reuse ;  /* 0x000000ffff287224 */ /* 0x100fe200078e000b */
[----:B------:R-:W-:-:S02]  /*bfe0*/  SHF.R.U64 R10, R10, 0x10, R11 ;  /* 0x000000100a0a7819 */ /* 0x000fc4000000120b */
[----:B------:R-:W-:Y:S02]  /*bff0*/  PRMT R34, R0, 0x5410, R73 ;  /* 0x0000541000227816 */ /* 0x000fe40000000049 */
[----:B------:R-:W-:Y:S02]  /*c000*/  PRMT R35, R3, 0x5410, R68 ;  /* 0x0000541003237816 */ /* 0x000fe40000000044 */
[----:B------:R-:W-:Y:S02]  /*c010*/  SHF.R.U32.HI R11, RZ, 0x10, R11 ;  /* 0x00000010ff0b7819 */ /* 0x000fe4000001160b */
[----:B------:R-:W-:Y:S02]  /*c020*/  PRMT R31, R41, 0x5410, R66 ;  /* 0x00005410291f7816 */ /* 0x000fe40000000042 */
[----:B------:R-:W-:Y:S02]  /*c030*/  PRMT R26, R42, 0x5410, R69 ;  /* 0x000054102a1a7816 */ /* 0x000fe40000000045 */
[----:B------:R-:W-:-:S02]  /*c040*/  PRMT R27, R43, 0x5410, R64 ;  /* 0x000054102b1b7816 */ /* 0x000fc40000000040 */
[----:B------:R-:W-:Y:S02]  /*c050*/  PRMT R20, R44, 0x5410, R67 ;  /* 0x000054102c147816 */ /* 0x000fe40000000043 */
[----:B------:R-:W-:Y:S02]  /*c060*/  PRMT R21, R45, 0x5410, R62 ;  /* 0x000054102d157816 */ /* 0x000fe4000000003e */
[----:B------:R-:W-:Y:S02]  /*c070*/  PRMT R12, R46, 0x5410, R65 ;  /* 0x000054102e0c7816 */ /* 0x000fe40000000041 */
[----:B------:R-:W-:Y:S02]  /*c080*/  PRMT R13, R47, 0x5410, R60 ;  /* 0x000054102f0d7816 */ /* 0x000fe4000000003c */
[----:B------:R-:W-:Y:S02]  /*c090*/  PRMT R0, R48, 0x5410, R63 ;  /* 0x0000541030007816 */ /* 0x000fe4000000003f */
[----:B------:R-:W-:-:S02]  /*c0a0*/  PRMT R3, R49, 0x5410, R58 ;  /* 0x0000541031037816 */ /* 0x000fc4000000003a */
[----:B------:R-:W-:Y:S02]  /*c0b0*/  PRMT R36, R36, 0x5410, R61 ;  /* 0x0000541024247816 */ /* 0x000fe4000000003d */
[----:B------:R-:W-:Y:S02]  /*c0c0*/  ISETP.GE.AND P1, PT, R204, R38, PT ;  /* 0x00000026cc00720c */ /* 0x000fe40003f26270 */
[----:B------:R-:W-:Y:S02]  /*c0d0*/  PRMT R37, R37, 0x5410, R56 ;  /* 0x0000541025257816 */ /* 0x000fe40000000038 */
[----:B------:R-:W-:Y:S02]  /*c0e0*/  PRMT R32, R32, 0x5410, R59 ;  /* 0x0000541020207816 */ /* 0x000fe4000000003b */
[----:B------:R-:W-:Y:S02]  /*c0f0*/  PRMT R33, R33, 0x5410, R54 ;  /* 0x0000541021217816 */ /* 0x000fe40000000036 */
[----:B------:R-:W-:-:S02]  /*c100*/  PRMT R28, R28, 0x5410, R57 ;  /* 0x000054101c1c7816 */ /* 0x000fc40000000039 */
[----:B------:R-:W-:Y:S02]  /*c110*/  PRMT R29, R29, 0x5410, R52 ;  /* 0x000054101d1d7816 */ /* 0x000fe40000000034 */
[----:B------:R-:W-:Y:S02]  /*c120*/  PRMT R24, R4, 0x5410, R55 ;  /* 0x0000541004187816 */ /* 0x000fe40000000037 */
[----:B------:R-:W-:Y:S01]  /*c130*/  PRMT R25, R6, 0x5410, R53 ;  /* 0x0000541006197816 */ /* 0x000fe20000000035 */
[----:B0-----:R-:W-:Y:S06]  /*c140*/  @!P0 BRA `(.L_x_749) ;  /* 0x000001a400788947 */ /* 0x001fec0003800000 */
.L_x_1006:
[----:B------:R-:W-:Y:S05]  /*c150*/  BSYNC B1 ;  /* 0x0000000000017941 */ /* 0x000fea0003800000 */
.L_x_748:
[----:B------:R-:W-:Y:S01]  /*c160*/  BSSY B1, `(.L_x_750) ;  /* 0x0000101000017945 */ /* 0x000fe20003800000 */
[----:B------:R-:W-:Y:S02]  /*c170*/  PRMT R14, R14, 0x5410, R51 ;  /* 0x000054100e0e7816 */ /* 0x000fe40000000033 */
[----:B------:R-:W-:Y:S02]  /*c180*/  PRMT R15, R15, 0x5410, R50 ;  /* 0x000054100f0f7816 */ /* 0x000fe40000000032 */
[----:B------:R-:W-:Y:S02]  /*c190*/  PRMT R10, R39, 0x5410, R10 ;  /* 0x00005410270a7816 */ /* 0x000fe4000000000a */
[----:B------:R-:W-:Y:S01]  /*c1a0*/  PRMT R11, R40, 0x5410, R11 ;  /* 0x00005410280b7816 */ /* 0x000fe2000000000b */
[----:B------:R-:W-:Y:S06]  /*c1b0*/  @P1 BRA `(.L_x_751) ;  /* 0x0000000c00ec1947 */ /* 0x000fec0003800000 */
[----:B------:R-:W1:Y:S01]  /*c1c0*/  LDC R4, c[0x0][0x3f4] ;  /* 0x0000fd00ff047b82 */ /* 0x000e620000000800 */
[----:B------:R-:W-:Y:S01]  /*c1d0*/  BSSY B2, `(.L_x_752) ;  /* 0x000002e000027945 */ /* 0x000fe20003800000 */
[-C--:B-1----:R-:W-:Y:S02]  /*c1e0*/  ISETP.GE.AND P0, PT, R22, R4.reuse, PT ;  /* 0x000000041600720c */ /* 0x082fe40003f06270 */
[-C--:B------:R-:W-:Y:S02]  /*c1f0*/  ISETP.GE.AND P1, PT, R208, R4.reuse, PT ;  /* 0x00000004d000720c */ /* 0x080fe40003f26270 */
[-C--:B------:R-:W-:Y:S02]  /*c200*/  ISETP.GE.AND P2, PT, R207, R4.reuse, PT ;  /* 0x00000004cf00720c */ /* 0x080fe40003f46270 */
[-C--:B------:R-:W-:Y:S02]  /*c210*/  ISETP.GE.AND P3, PT, R210, R4.reuse, PT ;  /* 0x00000004d200720c */ /* 0x080fe40003f66270 */
[----:B------:R-:W-:-:S02]  /*c220*/  ISETP.GE.AND P4, PT, R209, R4, PT ;  /* 0x00000004d100720c */ /* 0x000fc40003f86270 */
[----:B------:R-:W-:-:S03]  /*c230*/  ISETP.GE.AND P5, PT, R211, R4, PT ;  /* 0x00000004d300720c */ /* 0x000fc60003fa6270 */
[----:B------:R-:W-:Y:S10]  /*c240*/  @P0 BRA `(.L_x_753) ;  /* 0x0000000000980947 */ /* 0x000ff40003800000 */
[----:B0-----:R-:W0:Y:S01]  /*c250*/  LDS.128 R4, [R9+0x15400] ;  /* 0x0154000009047984 */ /* 0x001e220000000c00 */
[----:B------:R-:W-:Y:S01]  /*c260*/  IMAD.U32 R45, R36, 0x10000, RZ ;  /* 0x00010000242d7824 */ /* 0x000fe200078e00ff */
[C---:B------:R-:W-:Y:S01]  /*c270*/  LOP3.LUT R44, R34.reuse, 0xffff0000, RZ, 0xc0, !PT ;  /* 0xffff0000222c7812 */ /* 0x040fe200078ec0ff */
[----:B------:R-:W-:Y:S01]  /*c280*/  IMAD.U32 R43, R34, 0x10000, RZ ;  /* 0x00010000222b7824 */ /* 0x000fe200078e00ff */
[----:B------:R-:W-:Y:S01]  /*c290*/  LOP3.LUT R46, R36, 0xffff0000, RZ, 0xc0, !PT ;  /* 0xffff0000242e7812 */ /* 0x000fe200078ec0ff */
[C---:B0-----:R-:W-:Y:S01]  /*c2a0*/  IMAD.U32 R39, R4.reuse, 0x10000, RZ ;  /* 0x0001000004277824 */ /* 0x041fe200078e00ff */
[----:B------:R-:W-:Y:S01]  /*c2b0*/  LOP3.LUT R4, R4, 0xffff0000, RZ, 0xc0, !PT ;  /* 0xffff000004047812 */ /* 0x000fe200078ec0ff */
[C---:B------:R-:W-:Y:S01]  /*c2c0*/  IMAD.U32 R40, R5.reuse, 0x10000, RZ ;  /* 0x0001000005287824 */ /* 0x040fe200078e00ff */
[----:B------:R-:W-:Y:S01]  /*c2d0*/  LOP3.LUT R5, R5, 0xffff0000, RZ, 0xc0, !PT ;  /* 0xffff000005057812 */ /* 0x000fe200078ec0ff */
[C---:B------:R-:W-:Y:S01]  /*c2e0*/  IMAD.U32 R41, R6.reuse, 0x10000, RZ ;  /* 0x0001000006297824 */ /* 0x040fe200078e00ff */
[----:B------:R-:W-:Y:S01]  /*c2f0*/  LOP3.LUT R6, R6, 0xffff0000, RZ, 0xc0, !PT ;  /* 0xffff000006067812 */ /* 0x000fe200078ec0ff */
[C---:B------:R-:W-:Y:S01]  /*c300*/  FMUL.FTZ R48, R4.reuse, R45 ;  /* 0x0000002d04307220 */ /* 0x040fe20000410000 */
[----:B------:R-:W-:Y:S01]  /*c310*/  FMUL.FTZ R4, R4, R43 ;  /* 0x0000002b04047220 */ /* 0x000fe20000410000 */
[----:B------:R-:W-:-:S02]  /*c320*/  IMAD.U32 R42, R7, 0x10000, RZ ;  /* 0x00010000072a7824 */ /* 0x000fc400078e00ff */
[----:B------:R-:W-:Y:S01]  /*c330*/  FMUL.FTZ R47, R5, R46 ;  /* 0x0000002e052f7220 */ /* 0x000fe20000410000 */
[----:B------:R-:W-:Y:S01]  /*c340*/  FFMA.FTZ R48, R39, R43, -R48 ;  /* 0x0000002b27307223 */ /* 0x000fe20000010830 */
[-C--:B------:R-:W-:Y:S01]  /*c350*/  FMUL.FTZ R49, R5, R44.reuse ;  /* 0x0000002c05317220 */ /* 0x080fe20000410000 */
[----:B------:R-:W-:Y:S01]  /*c360*/  LOP3.LUT R7, R7, 0xffff0000, RZ, 0xc0, !PT ;  /* 0xffff000007077812 */ /* 0x000fe200078ec0ff */
[----:B------:R-:W-:Y:S01]  /*c370*/  FFMA.FTZ R45, R39, R45, R4 ;  /* 0x0000002d272d7223 */ /* 0x000fe20000010004 */
[C---:B------:R-:W-:Y:S01]  /*c380*/  LOP3.LUT R43, R37.reuse, 0xffff0000, RZ, 0xc0, !PT ;  /* 0xffff0000252b7812 */ /* 0x040fe200078ec0ff */
[----:B------:R-:W-:Y:S01]  /*c390*/  IMAD.U32 R39, R37, 0x10000, RZ ;  /* 0x0001000025277824 */ /* 0x000fe200078e00ff */
[C---:B------:R-:W-:Y:S01]  /*c3a0*/  LOP3.LUT R5, R35.reuse, 0xffff0000, RZ, 0xc0, !PT ;  /* 0xffff000023057812 */ /* 0x040fe200078ec0ff */
[----:B------:R-:W-:Y:S02]  /*c3b0*/  IMAD.U32 R4, R35, 0x10000, RZ ;  /* 0x0001000023047824 */ /* 0x000fe400078e00ff */
[C---:B------:R-:W-:Y:S01]  /*c3c0*/  FFMA.FTZ R47, R40.reuse, R44, -R47 ;  /* 0x0000002c282f7223 */ /* 0x040fe2000001082f */
[----:B------:R-:W-:Y:S01]  /*c3d0*/  FFMA.FTZ R40, R40, R46, R49 ;  /* 0x0000002e28287223 */ /* 0x000fe20000010031 */
[C---:B------:R-:W-:Y:S01]  /*c3e0*/  FMUL.FTZ R44, R6.reuse, R39 ;  /* 0x00000027062c7220 */ /* 0x040fe20000410000 */
        /* <DEDUP_REMOVED lines=10> */
[----:B------:R-:W-:-:S05]  /*c490*/  F2FP.BF16.F32.PACK_AB R7, R50, R7 ;  /* 0x000000073207723e */ /* 0x000fca00000010ff */
[----:B------:R1:W-:Y:S02]  /*c4a0*/  STS.128 [R9+0x15400], R4 ;  /* 0x0154000409007388 */ /* 0x0003e40000000c00 */
.L_x_753:
[----:B------:R-:W-:Y:S05]  /*c4b0*/  BSYNC B2 ;  /* 0x0000000000027941 */ /* 0x000fea0003800000 */
.L_x_752:
[----:B------:R-:W-:Y:S04]  /*c4c0*/  BSSY B2, `(.L_x_754) ;  /* 0x0000028000027945 */ /* 0x000fe80003800000 */
[----:B------:R-:W-:Y:S05]  /*c4d0*/  @P1 BRA `(.L_x_755) ;  /* 0x0000000000981947 */ /* 0x000fea0003800000 */
[----:B01----:R-:W0:Y:S01]  /*c4e0*/  LDS.128 R4, [R8] ;  /* 0x0000000008047984 */ /* 0x003e220000000c00 */
        /* <DEDUP_REMOVED lines=36> */
[----:B------:R2:W-:Y:S02]  /*c730*/  STS.128 [R8], R4 ;  /* 0x0000000408007388 */ /* 0x0005e40000000c00 */
.L_x_755:
[----:B------:R-:W-:Y:S05]  /*c740*/  BSYNC B2 ;  /* 0x0000000000027941 */ /* 0x000fea0003800000 */
.L_x_754:
[----:B------:R-:W-:Y:S04]  /*c750*/  BSSY B2, `(.L_x_756) ;  /* 0x0000028000027945 */ /* 0x000fe80003800000 */
[----:B------:R-:W-:Y:S05]  /*c760*/  @P2 BRA `(.L_x_757) ;  /* 0x0000000000982947 */ /* 0x000fea0003800000 */
[----:B012---:R-:W0:Y:S01]  /*c770*/  LDS.128 R4, [R9+0x19400] ;  /* 0x0194000009047984 */ /* 0x007e220000000c00 */
        /* <DEDUP_REMOVED lines=37> */
.L_x_757:
[----:B------:R-:W-:Y:S05]  /*c9d0*/  BSYNC B2 ;  /* 0x0000000000027941 */ /* 0x000fea0003800000 */
.L_x_756:
[----:B------:R-:W-:Y:S04]  /*c9e0*/  BSSY B2, `(.L_x_758) ;  /* 0x0000028000027945 */ /* 0x000fe80003800000 */
[----:B------:R-:W-:Y:S05]  /*c9f0*/  @P3 BRA `(.L_x_759) ;  /* 0x0000000000983947 */ /* 0x000fea0003800000 */
[----:B0123--:R-:W0:Y:S01]  /*ca00*/  LDS.128 R4, [R8+0x4000] ;  /* 0x0040000008047984 */ /* 0x00fe220000000c00 */
        /* <DEDUP_REMOVED lines=37> */
.L_x_759:
[----:B------:R-:W-:Y:S05]  /*cc60*/  BSYNC B2 ;  /* 0x0000000000027941 */ /* 0x000fea0003800000 */
.L_x_758:
[----:B------:R-:W-:Y:S04]  /*cc70*/  BSSY B2, `(.L_x_760) ;  /* 0x0000028000027945 */ /* 0x000fe80003800000 */
[----:B------:R-:W-:Y:S05]  /*cc80*/  @P4 BRA `(.L_x_761) ;  /* 0x0000000000984947 */ /* 0x000fea0003800000 */
[----:B01234-:R-:W0:Y:S01]  /*cc90*/  LDS.128 R4, [R9+0x1d400] ;  /* 0x01d4000009047984 */ /* 0x01fe220000000c00 */
        /* <DEDUP_REMOVED lines=37> */
.L_x_761:
[----:B------:R-:W-:Y:S05]  /*cef0*/  BSYNC B2 ;  /* 0x0000000000027941 */ /* 0x000fea0003800000 */
.L_x_760:
        /* <DEDUP_REMOVED lines=39> */
.L_x_751:
[----:B------:R-:W-:Y:S05]  /*d170*/  BSYNC B1 ;  /* 0x0000000000017941 */ /* 0x000fea0003800000 */
.L_x_750:
[----:B------:R-:W-:-:S13]  /*d180*/  ISETP.GE.AND P0, PT, R229, R38, PT ;  /* 0x00000026e500720c */ /* 0x000fda0003f06270 */
[----:B------:R-:W-:Y:S05]  /*d190*/  @P0 BRA `(.L_x_762) ;  /* 0x0000003800e00947 */ /* 0x000fea0003800000 */
[----:B01234-:R-:W0:Y:S01]  /*d1a0*/  LDC R4, c[0x0][0x3f4] ;  /* 0x0000fd00ff047b82 */ /* 0x01fe220000000800 */
[----:B------:R-:W-:Y:S01]  /*d1b0*/  BSSY B1, `(.L_x_763) ;  /* 0x000002e000017945 */ /* 0x000fe20003800000 */
[-C--:B0-----:R-:W-:Y:S02]  /*d1c0*/  ISETP.GE.AND P0, PT, R22, R4.reuse, PT ;  /* 0x000000041600720c */ /* 0x081fe40003f06270 */
[-C--:B------:R-:W-:Y:S02]  /*d1d0*/  ISETP.GE.AND P1, PT, R208, R4.reuse, PT ;  /* 0x00000004d000720c */ /* 0x080fe40003f26270 */
[-C--:B------:R-:W-:Y:S02]  /*d1e0*/  ISETP.GE.AND P2, PT, R207, R4.reuse, PT ;  /* 0x00000004cf00720c */ /* 0x080fe40003f46270 */
[-C--:B------:R-:W-:Y:S02]  /*d1f0*/  ISETP.GE.AND P3, PT, R210, R4.reuse, PT ;  /* 0x00000004d200720c */ /* 0x080fe40003f66270 */
[----:B------:R-:W-:-:S02]  /*d200*/  ISETP.GE.AND P4, PT, R209, R4, PT ;  /* 0x00000004d100720c */ /* 0x000fc40003f86270 */
[----:B------:R-:W-:-:S03]  /*d210*/  ISETP.GE.AND P5, PT, R211, R4, PT ;  /* 0x00000004d300720c */ /* 0x000fc60003fa6270 */
[----:B------:R-:W-:Y:S10]  /*d220*/  @P0 BRA `(.L_x_764) ;  /* 0x0000000000980947 */ /* 0x000ff40003800000 */
[----:B------:R-:W0:Y:S01]  /*d230*/  LDS.128 R4, [R9+0x17400] ;  /* 0x0174000009047984 */ /* 0x000e220000000c00 */
[----:B------:R-:W-:Y:S01]  /*d240*/  IMAD.U32 R42, R34, 0x10000, RZ ;  /* 0x00010000222a7824 */ /* 0x000fe200078e00ff */
[C---:B------:R-:W-:Y:S01]  /*d250*/  LOP3.LUT R47, R36.reuse, 0xffff0000, RZ, 0xc0, !PT ;  /* 0xffff0000242f7812 */ /* 0x040fe200078ec0ff */
[----:B------:R-:W-:Y:S01]  /*d260*/  IMAD.U32 R44, R36, 0x10000, RZ ;  /* 0x00010000242c7824 */ /* 0x000fe200078e00ff */
[----:B------:R-:W-:Y:S02]  /*d270*/  LOP3.LUT R45, R34, 0xffff0000, RZ, 0xc0, !PT ;  /* 0xffff0000222d7812 */ /* 0x000fe400078ec0ff */
[----:B------:R-:W-:Y:S01]  /*d280*/  LOP3.LUT R46, R37, 0xffff0000, RZ, 0xc0, !PT ;  /* 0xffff0000252e7812 */ /* 0x000fe200078ec0ff */
[C---:B0-----:R-:W-:Y:S01]  /*d290*/  IMAD.U32 R38, R4.reuse, 0x10000, RZ ;  /* 0x0001000004267824 */ /* 0x041fe200078e00ff */
[----:B------:R-:W-:Y:S01]  /*d2a0*/  LOP3.LUT R4, R4, 0xffff0000, RZ, 0xc0, !PT ;  /* 0xffff000004047812 */ /* 0x000fe200078ec0ff */
[C---:B------:R-:W-:Y:S01]  /*d2b0*/  IMAD.U32 R39, R5.reuse, 0x10000, RZ ;  /* 0x0001000005277824 */ /* 0x040fe200078e00ff */
[----:B------:R-:W-:Y:S01]  /*d2c0*/  LOP3.LUT R5, R5, 0xffff0000, RZ, 0xc0, !PT ;  /* 0xffff000005057812 */ /* 0x000fe200078ec0ff */
[C---:B------:R-:W-:Y:S01]  /*d2d0*/  IMAD.U32 R36, R7.reuse, 0x10000, RZ ;  /* 0x0001000007247824 */ /* 0x040fe200078e00ff */
[----:B------:R-:W-:Y:S01]  /*d2e0*/  LOP3.LUT R7, R7, 0xffff0000, RZ, 0xc0, !PT ;  /* 0xffff000007077812 */ /* 0x000fe200078ec0ff */
[-C--:B------:R-:W-:Y:S01]  /*d2f0*/  FMUL.FTZ R41, R44, R4.reuse ;  /* 0x000000042c297220 */ /* 0x080fe20000410000 */
[----:B------:R-:W-:Y:S01]  /*d300*/  FMUL.FTZ R43, R42, R4 ;  /* 0x000000042a2b7220 */ /* 0x000fe20000410000 */
[----:B------:R-:W-:Y:S01]  /*d310*/  FMUL.FTZ R40, R47, R5 ;  /* 0x000000052f287220 */ /* 0x000fe20000410000 */
[----:B------:R-:W-:-:S02]  /*d320*/  IMAD.U32 R34, R6, 0x10000, RZ ;  /* 0x0001000006227824 */ /* 0x000fc400078e00ff */
[-C--:B------:R-:W-:Y:S01]  /*d330*/  FFMA.FTZ R4, R42, R38.reuse, -R41 ;  /* 0x000000262a047223 */ /* 0x080fe20000010829 */
[----:B------:R-:W-:Y:S01]  /*d340*/  FFMA.FTZ R43, R44, R38, R43 ;  /* 0x000000262c2b7223 */ /* 0x000fe2000001002b */
[C---:B------:R-:W-:Y:S01]  /*d350*/  FMUL.FTZ R38, R45.reuse, R5 ;  /* 0x000000052d267220 */ /* 0x040fe20000410000 */
[----:B------:R-:W-:Y:S01]  /*d360*/  LOP3.LUT R6, R6, 0xffff0000, RZ, 0xc0, !PT ;  /* 0xffff000006067812 */ /* 0x000fe200078ec0ff */
[-C--:B------:R-:W-:Y:S01]  /*d370*/  FFMA.FTZ R5, R45, R39.reuse, -R40 ;  /* 0x000000272d057223 */ /* 0x080fe20000010828 */
[----:B------:R-:W-:Y:S01]  /*d380*/  LOP3.LUT R42, R35, 0xffff0000, RZ, 0xc0, !PT ;  /* 0xffff0000232a7812 */ /* 0x000fe200078ec0ff */
[----:B------:R-:W-:Y:S02]  /*d390*/  IMAD.U32 R44, R37, 0x10000, RZ ;  /* 0x00010000252c7824 */ /* 0x000fe400078e00ff */
[----:B------:R-:W-:Y:S01]  /*d3a0*/  FFMA.FTZ R38, R47, R39, R38 ;  /* 0x000000272f267223 */ /* 0x000fe20000010026 */
[----:B------:R-:W-:Y:S02]  /*d3b0*/  IMAD.U32 R40, R35, 0x10000, RZ ;  /* 0x0001000023287824 */ /* 0x000fe400078e00ff */
[-C--:B------:R-:W-:Y:S01]  /*d3c0*/  FMUL.FTZ R39, R46, R7.reuse ;  /* 0x000000072e277220 */ /* 0x080fe20000410000 */
[-C--:B------:R-:W-:Y:S01]  /*d3d0*/  FMUL.FTZ R35, R44, R6.reuse ;  /* 0x000000062c237220 */ /* 0x080fe20000410000 */
[----:B------:R-:W-:Y:S01]  /*d3e0*/  FMUL.FTZ R41, R42, R7 ;  /* 0x000000072a297220 */ /* 0x000fe20000410000 */
[----:B------:R-:W-:Y:S01]  /*d3f0*/  FMUL.FTZ R37, R40, R6 ;  /* 0x0000000628257220 */ /* 0x000fe20000410000 */
[----:B------:R-:W-:Y:S01]  /*d400*/  FFMA.FTZ R7, R42, R36, -R39 ;  /* 0x000000242a077223 */ /* 0x000fe20000010827 */
[----:B------:R-:W-:Y:S01]  /*d410*/  FFMA.FTZ R6, R40, R34, -R35 ;  /* 0x0000002228067223 */ /* 0x000fe20000010823 */
[----:B------:R-:W-:Y:S01]  /*d420*/  FFMA.FTZ R36, R46, R36, R41 ;  /* 0x000000242e247223 */ /* 0x000fe20000010029 */
[----:B------:R-:W-:Y:S01]  /*d430*/  FFMA.FTZ R37, R44, R34, R37 ;  /* 0x000000222c257223 */ /* 0x000fe20000010025 */
[----:B------:R-:W-:-:S02]  /*d440*/  F2FP.BF16.F32.PACK_AB R4, R43, R4 ;  /* 0x000000042b04723e */ /* 0x000fc400000010ff */
[----:B------:R-:W-:Y:S02]  /*d450*/  F2FP.BF16.F32.PACK_AB R5, R38, R5 ;  /* 0x000000052605723e */ /* 0x000fe400000010ff */
[----:B------:R-:W-:Y:S02]  /*d460*/  F2FP.BF16.F32.PACK_AB R6, R37, R6 ;  /* 0x000000062506723e */ /* 0x000fe400000010ff */
[----:B------:R-:W-:-:S05]  /*d470*/  F2FP.BF16.F32.PACK_AB R7, R36, R7 ;  /* 0x000000072407723e */ /* 0x000fca00000010ff */
[----:B------:R0:W-:Y:S02]  /*d480*/  STS.128 [R9+0x17400], R4 ;  /* 0x0174000409007388 */ /* 0x0001e40000000c00 */
.L_x_764:
[----:B------:R-:W-:Y:S05]  /*d490*/  BSYNC B1 ;  /* 0x0000000000017941 */ /* 0x000fea0003800000 */
.L_x_763:
[----:B------:R-:W-:Y:S04]  /*d4a0*/  BSSY B1, `(.L_x_765) ;  /* 0x0000028000017945 */ /* 0x000fe80003800000 */
[----:B------:R-:W-:Y:S05]  /*d4b0*/  @P1 BRA `(.L_x_766) ;  /* 0x0000000000981947 */ /* 0x000fea0003800000 */
[----:B0-----:R-:W0:Y:S01]  /*d4c0*/  LDS.128 R4, [R8+0x2000] ;  /* 0x0020000008047984 */ /* 0x001e220000000c00 */
        /* <DEDUP_REMOVED lines=37> */
.L_x_766:
[----:B------:R-:W-:Y:S05]  /*d720*/  BSYNC B1 ;  /* 0x0000000000017941 */ /* 0x000fea0003800000 */
.L_x_765:
[----:B------:R-:W-:Y:S04]  /*d730*/  BSSY B1, `(.L_x_767) ;  /* 0x0000028000017945 */ /* 0x000fe80003800000 */
[----:B------:R-:W-:Y:S05]  /*d740*/  @P2 BRA `(.L_x_768) ;  /* 0x0000000000982947 */ /* 0x000fea0003800000 */
[----:B01----:R-:W0:Y:S01]  /*d750*/  LDS.128 R4, [R9+0x1b400] ;  /* 0x01b4000009047984 */ /* 0x003e220000000c00 */
        /* <DEDUP_REMOVED lines=37> */
.L_x_768:
[----:B------:R-:W-:Y:S05]  /*d9b0*/  BSYNC B1 ;  /* 0x0000000000017941 */ /* 0x000fea0003800000 */
.L_x_767:
[----:B------:R-:W-:Y:S04]  /*d9c0*/  BSSY B1, `(.L_x_769) ;  /* 0x0000028000017945 */ /* 0x000fe80003800000 */
[----:B------:R-:W-:Y:S05]  /*d9d0*/  @P3 BRA `(.L_x_770) ;  /* 0x0000000000983947 */ /* 0x000fea0003800000 */
[----:B012---:R-:W0:Y:S01]  /*d9e0*/  LDS.128 R4, [R8+0x6000] ;  /* 0x0060000008047984 */ /* 0x007e220000000c00 */
        /* <DEDUP_REMOVED lines=37> */
.L_x_770:
[----:B------:R-:W-:Y:S05]  /*dc40*/  BSYNC B1 ;  /* 0x0000000000017941 */ /* 0x000fea0003800000 */
.L_x_769:
[----:B------:R-:W-:Y:S04]  /*dc50*/  BSSY B1, `(.L_x_771) ;  /* 0x0000028000017945 */ /* 0x000fe80003800000 */
[----:B------:R-:W-:Y:S05]  /*dc60*/  @P4 BRA `(.L_x_772) ;  /* 0x0000000000984947 */ /* 0x000fea0003800000 */
[----:B0123--:R-:W0:Y:S01]  /*dc70*/  LDS.128 R4, [R9+0x1f400] ;  /* 0x01f4000009047984 */ /* 0x00fe220000000c00 */
        /* <DEDUP_REMOVED lines=37> */
.L_x_772:
[----:B------:R-:W-:Y:S05]  /*ded0*/  BSYNC B1 ;  /* 0x0000000000017941 */ /* 0x000fea0003800000 */
.L_x_771:
[----:B------:R-:W-:Y:S05]  /*dee0*/  @P5 BRA `(.L_x_762) ;  /* 0x0000002c008c5947 */ /* 0x000fea0003800000 */
[----:B01234-:R-:W0:Y:S01]  /*def0*/  LDS.128 R4, [R8+0xa000] ;  /* 0x00a0000008047984 */ /* 0x01fe220000000c00 */
[C---:B------:R-:W-:Y:S01]  /*df00*/  IMAD.U32 R21, R10.reuse, 0x10000, RZ ;  /* 0x000100000a157824 */ /* 0x040fe200078e00ff */
[----:B------:R-:W-:Y:S01]  /*df10*/  LOP3.LUT R26, R10, 0xffff0000, RZ, 0xc0, !PT ;  /* 0xffff00000a1a7812 */ /* 0x000fe200078ec0ff */
[C---:B------:R-:W-:Y:S01]  /*df20*/  IMAD.U32 R15, R0.reuse, 0x10000, RZ ;  /* 0x00010000000f7824 */ /* 0x040fe200078e00ff */
        /* <DEDUP_REMOVED lines=14> */
[----:B------:R-:W-:Y:S01]  /*e010*/  FMUL.FTZ R15, R24, R5 ;  /* 0x00000005180f7220 */ /* 0x000fe20000410000 */
        /* <DEDUP_REMOVED lines=18> */
[----:B------:R0:W-:Y:S01]  /*e140*/  STS.128 [R8+0xa000], R4 ;  /* 0x00a0000408007388 */ /* 0x0001e20000000c00 */
[----:B------:R-:W-:Y:S05]  /*e150*/  BRA `(.L_x_762) ;  /* 0x0000002800f07947 */ /* 0x000fea0003800000 */
.L_x_744:
[----:B------:R-:W-:-:S03]  /*e160*/  UMOV UR4, 0xffffffff ;  /* 0xffffffff00047882 */ /* 0x000fc60000000000 */
[----:B------:R-:W-:Y:S05]  /*e170*/  BRA.DIV UR4, `(.L_x_773) ;  /* 0x0000018604807947 */ /* 0x000fea000b800000 */
[----:B------:R-:W0:Y:S04]  /*e180*/  SHFL.IDX PT, R3, R25, RZ, 0x1c1f ;  /* 0x001c1fff19037589 */ /* 0x000e2800000e0000 */
[----:B------:R-:W1:Y:S04]  /*e190*/  SHFL.IDX PT, R0, R24, RZ, 0x1c1f ;  /* 0x001c1fff18007589 */ /* 0x000e6800000e0000 */
[----:B------:R2:W3:Y:S04]  /*e1a0*/  SHFL.IDX PT, R5, R27, RZ, 0x1c1f ;  /* 0x001c1fff1b057589 */ /* 0x0004e800000e0000 */
[----:B------:R2:W4:Y:S01]  /*e1b0*/  SHFL.IDX PT, R14, R26, RZ, 0x1c1f ;  /* 0x001c1fff1a0e7589 */ /* 0x00052200000e0000 */
[----:B0-----:R-:W-:-:S02]  /*e1c0*/  IMAD.MOV.U32 R41, RZ, RZ, R3 ;  /* 0x000000ffff297224 */ /* 0x001fc400078e0003 */
[----:B-12---:R-:W-:-:S07]  /*e1d0*/  IMAD.MOV.U32 R40, RZ, RZ, R0 ;  /* 0x000000ffff287224 */ /* 0x006fce00078e0000 */
.L_x_1012:
[----:B------:R-:W-:Y:S01]  /*e1e0*/  ULDC UR4, c[0x0][0x448] ;  /* 0x0001120000047ab9 */ /* 0x000fe20000000800 */
[----:B------:R-:W-:Y:S01]  /*e1f0*/  BSSY B1, `(.L_x_774) ;  /* 0x0000033000017945 */ /* 0x000fe20003800000 */
[----:B------:R-:W-:Y:S01]  /*e200*/  IMAD R44, R152, UR4, RZ ;  /* 0x00000004982c7c24 */ /* 0x000fe2000f8e02ff */
[----:B------:R-:W-:Y:S01]  /*e210*/  CS2R R8, SRZ ;  /* 0x0000000000087805 */ /* 0x000fe2000001ff00 */
[----:B----4-:R-:W-:Y:S01]  /*e220*/  IMAD.MOV.U32 R20, RZ, RZ, R14 ;  /* 0x000000ffff147224 */ /* 0x010fe200078e000e */
[----:B------:R-:W-:Y:S01]  /*e230*/  CS2R R10, SRZ ;  /* 0x00000000000a7805 */ /* 0x000fe2000001ff00 */
[----:B---3--:R-:W-:Y:S01]  /*e240*/  IMAD.MOV.U32 R21, RZ, RZ, R5 ;  /* 0x000000ffff157224 */ /* 0x008fe200078e0005 */
[----:B------:R-:W-:Y:S01]  /*e250*/  ISETP.GE.AND P0, PT, R6, R44, PT ;  /* 0x0000002c0600720c */ /* 0x000fe20003f06270 */
[----:B------:R-:W-:Y:S01]  /*e260*/  IMAD R44, R133, -0x80, R44 ;  /* 0xffffff80852c7824 */ /* 0x000fe200078e022c */
        /* <DEDUP_REMOVED lines=11> */
[C---:B------:R-:W-:Y:S01]  /*e320*/  VIADD R0, R18.reuse, 0x20 ;  /* 0x0000002012007836 */ /* 0x040fe20000000000 */
[----:B------:R-:W-:Y:S01]  /*e330*/  ULDC UR4, c[0x0][0x3f4] ;  /* 0x0000fd0000047ab9 */ /* 0x000fe20000000800 */
[C---:B------:R-:W-:Y:S01]  /*e340*/  VIADD R3, R18.reuse, 0x40 ;  /* 0x0000004012037836 */ /* 0x040fe20000000000 */
[----:B------:R-:W-:Y:S02]  /*e350*/  ISETP.GE.AND P0, PT, R18, UR4, PT ;  /* 0x0000000412007c0c */ /* 0x000fe4000bf06270 */
[----:B------:R-:W-:Y:S02]  /*e360*/  CS2R R24, SRZ ;  /* 0x0000000000187805 */ /* 0x000fe4000001ff00 */
[----:B------:R-:W-:Y:S02]  /*e370*/  ISETP.GE.AND P1, PT, R0, UR4, PT ;  /* 0x0000000400007c0c */ /* 0x000fe4000bf26270 */
[----:B------:R-:W-:Y:S02]  /*e380*/  CS2R R26, SRZ ;  /* 0x00000000001a7805 */ /* 0x000fe4000001ff00 */
[----:B------:R-:W-:-:S02]  /*e390*/  ISETP.GE.AND P2, PT, R3, UR4, PT ;  /* 0x0000000403007c0c */ /* 0x000fc4000bf46270 */
[----:B------:R-:W-:Y:S02]  /*e3a0*/  CS2R R4, SRZ ;  /* 0x0000000000047805 */ /* 0x000fe4000001ff00 */
[----:B------:R-:W-:Y:S02]  /*e3b0*/  CS2R R6, SRZ ;  /* 0x0000000000067805 */ /* 0x000fe4000001ff00 */
[----:B------:R-:W-:Y:S01]  /*e3c0*/  CS2R R28, SRZ ;  /* 0x00000000001c7805 */ /* 0x000fe2000001ff00 */
[----:B------:R-:W-:-:S04]  /*e3d0*/  @!P0 IMAD.WIDE R12, R18, 0x2, R40 ;  /* 0x00000002120c8825 */ /* 0x000fc800078e0228 */
[----:B------:R-:W-:Y:S01]  /*e3e0*/  @!P1 IMAD.SHL.U32 R39, R234, 0x8, RZ ;  /* 0x00000008ea279824 */ /* 0x000fe200078e00ff */
[----:B------:R0:W5:Y:S01]  /*e3f0*/  @!P0 LD.E.128 R24, desc[UR60][R12.64] ;  /* 0x0000003c0c188980 */ /* 0x000162000c101d00 */
[----:B------:R-:W-:Y:S01]  /*e400*/  @!P2 IMAD.SHL.U32 R43, R235, 0x8, RZ ;  /* 0x00000008eb2ba824 */ /* 0x000fe200078e00ff */
[----:B------:R-:W-:Y:S01]  /*e410*/  CS2R R30, SRZ ;  /* 0x00000000001e7805 */ /* 0x000fe2000001ff00 */
[--C-:B------:R-:W-:Y:S01]  /*e420*/  @!P1 IMAD.WIDE R36, R39, 0x2, R40.reuse ;  /* 0x0000000227249825 */ /* 0x100fe200078e0228 */
[----:B------:R-:W-:Y:S02]  /*e430*/  CS2R R8, SRZ ;  /* 0x0000000000087805 */ /* 0x000fe4000001ff00 */
[----:B------:R-:W-:Y:S02]  /*e440*/  CS2R R10, SRZ ;  /* 0x00000000000a7805 */ /* 0x000fe4000001ff00 */
[----:B------:R-:W-:Y:S01]  /*e450*/  CS2R R32, SRZ ;  /* 0x0000000000207805 */ /* 0x000fe2000001ff00 */
[----:B------:R-:W-:Y:S01]  /*e460*/  @!P2 IMAD.WIDE R40, R43, 0x2, R40 ;  /* 0x000000022b28a825 */ /* 0x000fe200078e0228 */
[----:B------:R-:W-:-:S02]  /*e470*/  CS2R R34, SRZ ;  /* 0x0000000000227805 */ /* 0x000fc4000001ff00 */
[----:B------:R-:W-:Y:S02]  /*e480*/  CS2R R14, SRZ ;  /* 0x00000000000e7805 */ /* 0x000fe4000001ff00 */
[----:B0-----:R-:W-:Y:S01]  /*e490*/  CS2R R12, SRZ ;  /* 0x00000000000c7805 */ /* 0x001fe2000001ff00 */
[--C-:B------:R-:W-:Y:S01]  /*e4a0*/  @!P1 IMAD.WIDE R38, R39, 0x2, R20.reuse ;  /* 0x0000000227269825 */ /* 0x100fe200078e0214 */
[----:B------:R0:W5:Y:S03]  /*e4b0*/  @!P1 LD.E.128 R28, desc[UR60][R36.64] ;  /* 0x0000003c241c9980 */ /* 0x000166000c101d00 */
[--C-:B------:R-:W-:Y:S01]  /*e4c0*/  @!P2 IMAD.WIDE R42, R43, 0x2, R20.reuse ;  /* 0x000000022b2aa825 */ /* 0x100fe200078e0214 */
[----:B------:R0:W5:Y:S03]  /*e4d0*/  @!P1 LD.E.128 R8, desc[UR60][R38.64] ;  /* 0x0000003c26089980 */ /* 0x000166000c101d00 */
[----:B------:R-:W-:Y:S01]  /*e4e0*/  @!P0 IMAD.WIDE R20, R18, 0x2, R20 ;  /* 0x0000000212148825 */ /* 0x000fe200078e0214 */
[----:B------:R0:W5:Y:S04]  /*e4f0*/  @!P2 LD.E.128 R32, desc[UR60][R40.64] ;  /* 0x0000003c2820a980 */ /* 0x000168000c101d00 */
[----:B------:R0:W5:Y:S04]  /*e500*/  @!P0 LD.E.128 R4, desc[UR60][R20.64] ;  /* 0x0000003c14048980 */ /* 0x000168000c101d00 */
[----:B------:R0:W5:Y:S02]  /*e510*/  @!P2 LD.E.128 R12, desc[UR60][R42.64] ;  /* 0x0000003c2a0ca980 */ /* 0x000164000c101d00 */
.L_x_775:
[----:B------:R-:W-:Y:S05]  /*e520*/  BSYNC B1 ;  /* 0x0000000000017941 */ /* 0x000fea0003800000 */
.L_x_774:
[----:B0-----:R-:W-:Y:S01]  /*e530*/  LEA.HI R20, R228, R228, RZ, 0x1 ;  /* 0x000000e4e4147211 */ /* 0x001fe200078f08ff */
[--C-:B-----5:R-:W-:Y:S01]  /*e540*/  IMAD.MOV.U32 R37, RZ, RZ, R5.reuse ;  /* 0x000000ffff257224 */ /* 0x120fe200078e0005 */
[--C-:B------:R-:W-:Y:S01]  /*e550*/  SHF.R.U64 R53, R4, 0x10, R5.reuse ;  /* 0x0000001004357819 */ /* 0x100fe20000001205 */
[----:B------:R-:W-:Y:S01]  /*e560*/  IMAD.MOV.U32 R0, RZ, RZ, R24 ;  /* 0x000000ffff007224 */ /* 0x000fe200078e0018 */
[----:B------:R-:W-:Y:S01]  /*e570*/  LOP3.LUT R21, R20, 0xfffffffe, RZ, 0xc0, !PT ;  /* 0xfffffffe14157812 */ /* 0x000fe200078ec0ff */
[----:B------:R-:W-:Y:S01]  /*e580*/  IMAD.MOV.U32 R40, RZ, RZ, R30 ;  /* 0x000000ffff287224 */ /* 0x000fe200078e001e */
[----:B------:R-:W-:Y:S01]  /*e590*/  SHF.R.U32.HI R52, RZ, 0x10, R5 ;  /* 0x00000010ff347819 */ /* 0x000fe20000011605 */
[--C-:B------:R-:W-:Y:S01]  /*e5a0*/  IMAD.MOV.U32 R3, RZ, RZ, R25.reuse ;  /* 0x000000ffff037224 */ /* 0x100fe200078e0019 */
[----:B------:R-:W-:Y:S01]  /*e5b0*/  SHF.R.U64 R65, R24, 0x10, R25 ;  /* 0x0000001018417819 */ /* 0x000fe20000001219 */
[----:B------:R-:W-:Y:S01]  /*e5c0*/  IMAD.IADD R21, R228, 0x1, -R21 ;  /* 0x00000001e4157824 */ /* 0x000fe200078e0a15 */
[----:B------:R-:W-:Y:S01]  /*e5d0*/  SHF.R.U64 R63, R26, 0x10, R27 ;  /* 0x000000101a3f7819 */ /* 0x000fe2000000121b */
[----:B------:R-:W-:Y:S01]  /*e5e0*/  IMAD.MOV.U32 R24, RZ, RZ, R26 ;  /* 0x000000ffff187224 */ /* 0x000fe200078e001a */
[----:B------:R-:W-:Y:S01]  /*e5f0*/  SHF.R.U64 R61, R28, 0x10, R29 ;  /* 0x000000101c3d7819 */ /* 0x000fe2000000121d */
[----:B------:R-:W-:Y:S01]  /*e600*/  IMAD.MOV.U32 R26, RZ, RZ, R28 ;  /* 0x000000ffff1a7224 */ /* 0x000fe200078e001c */
[----:B------:R-:W-:Y:S01]  /*e610*/  SHF.L.U32 R5, R21, 0x1f, RZ ;  /* 0x0000001f15057819 */ /* 0x000fe200000006ff */
[----:B------:R-:W-:Y:S01]  /*e620*/  IMAD.MOV.U32 R45, RZ, RZ, R34 ;  /* 0x000000ffff2d7224 */ /* 0x000fe200078e0022 */
[--C-:B------:R-:W-:Y:S01]  /*e630*/  SHF.R.U64 R59, R30, 0x10, R31.reuse ;  /* 0x000000101e3b7819 */ /* 0x100fe2000000121f */
[----:B------:R-:W-:Y:S01]  /*e640*/  IMAD.MOV.U32 R41, RZ, RZ, R31 ;  /* 0x000000ffff297224 */ /* 0x000fe200078e001f */
[----:B------:R-:W0:Y:S01]  /*e650*/  SYNCS.PHASECHK.TRANS64.TRYWAIT P0, [R16+URZ+0x36800], R5 ;  /* 0x03680005100075a7 */ /* 0x000e22000800017f */
[----:B------:R-:W-:Y:S01]  /*e660*/  SHF.R.U32.HI R64, RZ, 0x10, R25 ;  /* 0x00000010ff407819 */ /* 0x000fe20000011619 */
[----:B------:R-:W-:Y:S01]  /*e670*/  IMAD.MOV.U32 R25, RZ, RZ, R27 ;  /* 0x000000ffff197224 */ /* 0x000fe200078e001b */
[----:B------:R-:W-:Y:S01]  /*e680*/  SHF.R.U64 R54, R34, 0x10, R35 ;  /* 0x0000001022367819 */ /* 0x000fe20000001223 */
[----:B------:R-:W-:Y:S01]  /*e690*/  IMAD.MOV.U32 R42, RZ, RZ, R32 ;  /* 0x000000ffff2a7224 */ /* 0x000fe200078e0020 */
[----:B------:R-:W-:Y:S01]  /*e6a0*/  SHF.R.U32.HI R62, RZ, 0x10, R27 ;  /* 0x00000010ff3e7819 */ /* 0x000fe2000001161b */
[----:B------:R-:W-:Y:S01]  /*e6b0*/  IMAD.MOV.U32 R27, RZ, RZ, R29 ;  /* 0x000000ffff1b7224 */ /* 0x000fe200078e001d */
[----:B------:R-:W-:Y:S01]  /*e6c0*/  PRMT R34, R24, 0x5410, R63 ;  /* 0x0000541018227816 */ /* 0x000fe2000000003f */
[----:B------:R-:W-:Y:S01]  /*e6d0*/  IMAD.MOV.U32 R43, RZ, RZ, R33 ;  /* 0x000000ffff2b7224 */ /* 0x000fe200078e0021 */
[----:B------:R-:W-:Y:S01]  /*e6e0*/  SHF.R.U32.HI R60, RZ, 0x10, R29 ;  /* 0x00000010ff3c7819 */ /* 0x000fe2000001161d */
[----:B------:R-:W-:Y:S01]  /*e6f0*/  IMAD.MOV.U32 R46, RZ, RZ, R35 ;  /* 0x000000ffff2e7224 */ /* 0x000fe200078e0023 */
[----:B------:R-:W-:Y:S01]  /*e700*/  SHF.R.U32.HI R58, RZ, 0x10, R31 ;  /* 0x00000010ff3a7819 */ /* 0x000fe2000001161f */
[----:B------:R-:W-:Y:S01]  /*e710*/  IMAD.MOV.U32 R36, RZ, RZ, R4 ;  /* 0x000000ffff247224 */ /* 0x000fe200078e0004 */
[----:B------:R-:W-:Y:S01]  /*e720*/  PRMT R24, R26, 0x5410, R61 ;  /* 0x000054101a187816 */ /* 0x000fe2000000003d */
[----:B------:R-:W-:Y:S01]  /*e730*/  IMAD.MOV.U32 R38, RZ, RZ, R6 ;  /* 0x000000ffff267224 */ /* 0x000fe200078e0006 */
[----:B------:R-:W-:Y:S01]  /*e740*/  SHF.R.U64 R47, R10, 0x10, R11 ;  /* 0x000000100a2f7819 */ /* 0x000fe2000000120b */
[----:B------:R-:W-:Y:S01]  /*e750*/  IMAD.MOV.U32 R39, RZ, RZ, R7 ;  /* 0x000000ffff277224 */ /* 0x000fe200078e0007 */
[----:B------:R-:W-:Y:S01]  /*e760*/  PRMT R26, R40, 0x5410, R59 ;  /* 0x00005410281a7816 */ /* 0x000fe2000000003b */
[----:B------:R-:W-:Y:S01]  /*e770*/  IMAD.MOV.U32 R28, RZ, RZ, R8 ;  /* 0x000000ffff1c7224 */ /* 0x000fe200078e0008 */
[----:B------:R-:W-:Y:S01]  /*e780*/  SHF.R.U64 R57, R32, 0x10, R33 ;  /* 0x0000001020397819 */ /* 0x000fe20000001221 */
[----:B------:R-:W-:Y:S01]  /*e790*/  IMAD.MOV.U32 R29, RZ, RZ, R9 ;  /* 0x000000ffff1d7224 */ /* 0x000fe200078e0009 */
[----:B------:R-:W-:Y:S01]  /*e7a0*/  SHF.R.U32.HI R56, RZ, 0x10, R33 ;  /* 0x00000010ff387819 */ /* 0x000fe20000011621 */
[----:B------:R-:W-:Y:S01]  /*e7b0*/  IMAD.MOV.U32 R30, RZ, RZ, R10 ;  /* 0x000000ffff1e7224 */ /* 0x000fe200078e000a */
[----:B------:R-:W-:Y:S01]  /*e7c0*/  SHF.R.U32.HI R55, RZ, 0x10, R35 ;  /* 0x00000010ff377819 */ /* 0x000fe20000011623 */
[----:B------:R-:W-:Y:S01]  /*e7d0*/  IMAD.MOV.U32 R31, RZ, RZ, R11 ;  /* 0x000000ffff1f7224 */ /* 0x000fe200078e000b */
[--C-:B------:R-:W-:Y:S01]  /*e7e0*/  SHF.R.U64 R51, R6, 0x10, R7.reuse ;  /* 0x0000001006337819 */ /* 0x100fe20000001207 */
[----:B------:R-:W-:Y:S01]  /*e7f0*/  BSSY B1, `(.L_x_776) ;  /* 0x0000021000017945 */ /* 0x000fe20003800000 */
[----:B------:R-:W-:Y:S01]  /*e800*/  SHF.R.U32.HI R50, RZ, 0x10, R7 ;  /* 0x00000010ff327819 */ /* 0x000fe20000011607 */
[----:B------:R-:W-:Y:S01]  /*e810*/  IMAD.MOV.U32 R4, RZ, RZ, R12 ;  /* 0x000000ffff047224 */ /* 0x000fe200078e000c */
[----:B------:R-:W-:Y:S01]  /*e820*/  SHF.R.U64 R49, R8, 0x10, R9 ;  /* 0x0000001008317819 */ /* 0x000fe20000001209 */
[----:B------:R-:W-:Y:S01]  /*e830*/  IMAD.MOV.U32 R6, RZ, RZ, R13 ;  /* 0x000000ffff067224 */ /* 0x000fe200078e000d */
[----:B------:R-:W-:Y:S01]  /*e840*/  SHF.R.U32.HI R48, RZ, 0x10, R9 ;  /* 0x00000010ff307819 */ /* 0x000fe20000011609 */
[----:B------:R-:W-:Y:S01]  /*e850*/  IMAD.MOV.U32 R20, RZ, RZ, R14 ;  /* 0x000000ffff147224 */ /* 0x000fe200078e000e */
[----:B------:R-:W-:Y:S01]  /*e860*/  SHF.R.U32.HI R10, RZ, 0x10, R11 ;  /* 0x00000010ff0a7819 */ /* 0x000fe2000001160b */
[----:B------:R-:W-:Y:S01]  /*e870*/  IMAD.MOV.U32 R21, RZ, RZ, R15 ;  /* 0x000000ffff157224 */ /* 0x000fe200078e000f */
[----:B------:R-:W-:-:S02]  /*e880*/  VIMNMX R40, R44, 0x80, PT ;  /* 0x000000802c287848 */ /* 0x000fc40003fe0100 */
[----:B------:R-:W-:Y:S02]  /*e890*/  PRMT R35, R25, 0x5410, R62 ;  /* 0x0000541019237816 */ /* 0x000fe4000000003e */
[--C-:B------:R-:W-:Y:S02]  /*e8a0*/  SHF.R.U64 R11, R12, 0x10, R13.reuse ;  /* 0x000000100c0b7819 */ /* 0x100fe4000000120d */
[----:B------:R-:W-:Y:S02]  /*e8b0*/  SHF.R.U32.HI R9, RZ, 0x10, R13 ;  /* 0x00000010ff097819 */ /* 0x000fe4000001160d */
[----:B------:R-:W-:Y:S02]  /*e8c0*/  PRMT R32, R0, 0x5410, R65 ;  /* 0x0000541000207816 */ /* 0x000fe40000000041 */
[----:B------:R-:W-:Y:S02]  /*e8d0*/  PRMT R33, R3, 0x5410, R64 ;  /* 0x0000541003217816 */ /* 0x000fe40000000040 */
[----:B------:R-:W-:-:S02]  /*e8e0*/  PRMT R25, R27, 0x5410, R60 ;  /* 0x000054101b197816 */ /* 0x000fc4000000003c */
[--C-:B------:R-:W-:Y:S02]  /*e8f0*/  SHF.R.U64 R7, R14, 0x10, R15.reuse ;  /* 0x000000100e077819 */ /* 0x100fe4000000120f */
[----:B------:R-:W-:Y:S02]  /*e900*/  SHF.R.U32.HI R8, RZ, 0x10, R15 ;  /* 0x00000010ff087819 */ /* 0x000fe4000001160f */
[----:B------:R-:W-:Y:S02]  /*e910*/  PRMT R27, R41, 0x5410, R58 ;  /* 0x00005410291b7816 */ /* 0x000fe4000000003a */
[----:B------:R-:W-:Y:S02]  /*e920*/  PRMT R0, R42, 0x5410, R57 ;  /* 0x000054102a007816 */ /* 0x000fe40000000039 */
[----:B------:R-:W-:Y:S02]  /*e930*/  PRMT R3, R43, 0x5410, R56 ;  /* 0x000054102b037816 */ /* 0x000fe40000000038 */
[----:B------:R-:W-:-:S02]  /*e940*/  PRMT R12, R45, 0x5410, R54 ;  /* 0x000054102d0c7816 */ /* 0x000fc40000000036 */
[----:B------:R-:W-:Y:S02]  /*e950*/  PRMT R13, R46, 0x5410, R55 ;  /* 0x000054102e0d7816 */ /* 0x000fe40000000037 */
[----:B------:R-:W-:Y:S02]  /*e960*/  PRMT R36, R36, 0x5410, R53 ;  /* 0x0000541024247816 */ /* 0x000fe40000000035 */
[----:B------:R-:W-:Y:S02]  /*e970*/  ISETP.GE.AND P1, PT, R204, R40, PT ;  /* 0x00000028cc00720c */ /* 0x000fe40003f26270 */
[----:B------:R-:W-:Y:S02]  /*e980*/  PRMT R37, R37, 0x5410, R52 ;  /* 0x0000541025257816 */ /* 0x000fe40000000034 */
[----:B------:R-:W-:Y:S02]  /*e990*/  PRMT R38, R38, 0x5410, R51 ;  /* 0x0000541026267816 */ /* 0x000fe40000000033 */
[----:B------:R-:W-:-:S02]  /*e9a0*/  PRMT R39, R39, 0x5410, R50 ;  /* 0x0000541027277816 */ /* 0x000fc40000000032 */
[----:B------:R-:W-:Y:S02]  /*e9b0*/  PRMT R28, R28, 0x5410, R49 ;  /* 0x000054101c1c7816 */ /* 0x000fe40000000031 */
[----:B------:R-:W-:Y:S02]  /*e9c0*/  PRMT R29, R29, 0x5410, R48 ;  /* 0x000054101d1d7816 */ /* 0x000fe40000000030 */
[----:B------:R-:W-:Y:S02]  /*e9d0*/  PRMT R30, R30, 0x5410, R47 ;  /* 0x000054101e1e7816 */ /* 0x000fe4000000002f */
[----:B------:R-:W-:Y:S01]  /*e9e0*/  PRMT R31, R31, 0x5410, R10 ;  /* 0x000054101f1f7816 */ /* 0x000fe2000000000a */
[----:B0-----:R-:W-:Y:S06]  /*e9f0*/  @!P0 BRA `(.L_x_777) ;  /* 0x0000017c00d88947 */ /* 0x001fec0003800000 */
.L_x_1013:
[----:B------:R-:W-:Y:S05]  /*ea00*/  BSYNC B1 ;  /* 0x0000000000017941 */ /* 0x000fea0003800000 */
.L_x_776:
[----:B------:R-:W-:Y:S01]  /*ea10*/  BSSY B1, `(.L_x_778) ;  /* 0x000011b000017945 */ /* 0x000fe20003800000 */
[----:B------:R-:W-:Y:S02]  /*ea20*/  PRMT R14, R4, 0x5410, R11 ;  /* 0x00005410040e7816 */ /* 0x000fe4000000000b */
[----:B------:R-:W-:Y:S02]  /*ea30*/  PRMT R15, R6, 0x5410, R9 ;  /* 0x00005410060f7816 */ /* 0x000fe40000000009 */
[----:B------:R-:W-:Y:S02]  /*ea40*/  PRMT R20, R20, 0x5410, R7 ;  /* 0x0000541014147816 */ /* 0x000fe40000000007 */
[----:B------:R-:W-:Y:S01]  /*ea50*/  PRMT R21, R21, 0x5410, R8 ;  /* 0x0000541015157816 */ /* 0x000fe20000000008 */
[----:B------:R-:W-:Y:S06]  /*ea60*/  @P1 BRA `(.L_x_779) ;  /* 0x0000001000541947 */ /* 0x000fec0003800000 */
[----:B------:R-:W1:Y:S01]  /*ea70*/  LDC R41, c[0x0][0x3f4] ;  /* 0x0000fd00ff297b82 */ /* 0x000e620000000800 */
[C---:B------:R-:W-:Y:S01]  /*ea80*/  VIADD R4, R18.reuse, 0x20 ;  /* 0x0000002012047836 */ /* 0x040fe20000000000 */
[----:B------:R-:W-:Y:S01]  /*ea90*/  BSSY B2, `(.L_x_780) ;  /* 0x0000060000027945 */ /* 0x000fe20003800000 */
[C---:B------:R-:W-:Y:S01]  /*eaa0*/  VIADD R6, R18.reuse, 0x40 ;  /* 0x0000004012067836 */ /* 0x040fe20000000000 */
[-C--:B-1----:R-:W-:Y:S02]  /*eab0*/  ISETP.GE.AND P0, PT, R18, R41.reuse, PT ;  /* 0x000000291200720c */ /* 0x082fe40003f06270 */
[-C--:B------:R-:W-:Y:S02]  /*eac0*/  ISETP.GE.AND P1, PT, R4, R41.reuse, PT ;  /* 0x000000290400720c */ /* 0x080fe40003f26270 */
[----:B------:R-:W-:-:S09]  /*ead0*/  ISETP.GE.AND P2, PT, R6, R41, PT ;  /* 0x000000290600720c */ /* 0x000fd20003f46270 */
[----:B------:R-:W-:Y:S05]  /*eae0*/  @P0 BRA `(.L_x_781) ;  /* 0x0000000400680947 */ /* 0x000fea0003800000 */
[----:B------:R-:W-:Y:S01]  /*eaf0*/  LEA.HI R6, R41, R233, RZ, 0x1d ;  /* 0x000000e929067211 */ /* 0x000fe200078fe8ff */
[----:B------:R-:W-:Y:S01]  /*eb00*/  IMAD.U32 R53, R36, 0x10000, RZ ;  /* 0x0001000024357824 */ /* 0x000fe200078e00ff */
[----:B------:R-:W-:Y:S01]  /*eb10*/  LOP3.LUT R4, R212, 0x38, R18, 0xf8, !PT ;  /* 0x00000038d4047812 */ /* 0x000fe200078ef812 */
[----:B------:R-:W-:Y:S01]  /*eb20*/  IMAD.U32 R51, R32, 0x10000, RZ ;  /* 0x0001000020337824 */ /* 0x000fe200078e00ff */
[----:B------:R-:W-:Y:S01]  /*eb30*/  SHF.R.S32.HI R9, RZ, 0x1f, R6 ;  /* 0x0000001fff097819 */ /* 0x000fe20000011406 */
[----:B------:R-:W-:Y:S01]  /*eb40*/  IMAD.SHL.U32 R7, R6, 0x8, RZ ;  /* 0x0000000806077824 */ /* 0x000fe200078e00ff */
[-C--:B0-----:R-:W-:Y:S02]  /*eb50*/  LOP3.LUT R5, R4, R213.reuse, RZ, 0x3c, !PT ;  /* 0x000000d504057212 */ /* 0x081fe400078e3cff */
[----:B------:R-:W-:Y:S02]  /*eb60*/  LEA.HI R9, R9, R6, RZ, 0x3 ;  /* 0x0000000609097211 */ /* 0x000fe400078f18ff */
[----:B------:R-:W-:Y:S01]  /*eb70*/  LOP3.LUT R4, R212, 0x38, R7, 0xf8, !PT ;  /* 0x00000038d4047812 */ /* 0x000fe200078ef807 */
[----:B------:R-:W-:Y:S01]  /*eb80*/  IMAD.IADD R5, R214, 0x1, R5 ;  /* 0x00000001d6057824 */ /* 0x000fe200078e0205 */
[----:B------:R-:W-:Y:S01]  /*eb90*/  LOP3.LUT R55, R36, 0xffff0000, RZ, 0xc0, !PT ;  /* 0xffff000024377812 */ /* 0x000fe200078ec0ff */
[----:B------:R-:W-:Y:S01]  /*eba0*/  IMAD.SHL.U32 R9, R9, 0x400, RZ ;  /* 0x0000040009097824 */ /* 0x000fe200078e00ff */
[----:B------:R-:W-:Y:S01]  /*ebb0*/  LOP3.LUT R4, R4, R213, RZ, 0x3c, !PT ;  /* 0x000000d504047212 */ /* 0x000fe200078e3cff */
[----:B------:R-:W-:-:S03]  /*ebc0*/  IMAD R58, R5, 0x2, R16 ;  /* 0x00000002053a7824 */ /* 0x000fc600078e0210 */
[----:B------:R-:W-:-:S04]  /*ebd0*/  LOP3.LUT R9, R9, 0x7fffe000, RZ, 0xc0, !PT ;  /* 0x7fffe00009097812 */ /* 0x000fc800078ec0ff */
[----:B------:R-:W-:Y:S02]  /*ebe0*/  IADD3 R9, R4, R9, R214 ;  /* 0x0000000904097210 */ /* 0x000fe40007ffe0d6 */
[----:B------:R-:W0:Y:S03]  /*ebf0*/  LDS.128 R4, [R58+0x15400] ;  /* 0x015400003a047984 */ /* 0x000e260000000c00 */
[----:B------:R-:W-:-:S05]  /*ec00*/  IMAD R60, R9, 0x2, R16 ;  /* 0x00000002093c7824 */ /* 0x000fca00078e0210 */
[----:B------:R-:W1:Y:S01]  /*ec10*/  LDS.128 R8, [R60+0x15400] ;  /* 0x015400003c087984 */ /* 0x000e620000000c00 */
[C---:B0-----:R-:W-:Y:S01]  /*ec20*/  IMAD.U32 R42, R4.reuse, 0x10000, RZ ;  /* 0x00010000042a7824 */ /* 0x041fe200078e00ff */
[----:B------:R-:W-:Y:S01]  /*ec30*/  LOP3.LUT R4, R4, 0xffff0000, RZ, 0xc0, !PT ;  /* 0xffff000004047812 */ /* 0x000fe200078ec0ff */
[C---:B------:R-:W-:Y:S01]  /*ec40*/  IMAD.U32 R43, R5.reuse, 0x10000, RZ ;  /* 0x00010000052b7824 */ /* 0x040fe200078e00ff */
[----:B------:R-:W-:Y:S01]  /*ec50*/  LOP3.LUT R5, R5, 0xffff0000, RZ, 0xc0, !PT ;  /* 0xffff000005057812 */ /* 0x000fe200078ec0ff */
[C---:B------:R-:W-:Y:S01]  /*ec60*/  IMAD.U32 R44, R6.reuse, 0x10000, RZ ;  /* 0x00010000062c7824 */ /* 0x040fe200078e00ff */
[----:B------:R-:W-:Y:S01]  /*ec70*/  LOP3.LUT R6, R6, 0xffff0000, RZ, 0xc0, !PT ;  /* 0xffff000006067812 */ /* 0x000fe200078ec0ff */
[C---:B------:R-:W-:Y:S01]  /*ec80*/  IMAD.U32 R45, R7.reuse, 0x10000, RZ ;  /* 0x00010000072d7824 */ /* 0x040fe200078e00ff */
[----:B------:R-:W-:Y:S01]  /*ec90*/  LOP3.LUT R7, R7, 0xffff0000, RZ, 0xc0, !PT ;  /* 0xffff000007077812 */ /* 0x000fe200078ec0ff */
[C---:B-1----:R-:W-:Y:S01]  /*eca0*/  IMAD.U32 R46, R8.reuse, 0x10000, RZ ;  /* 0x00010000082e7824 */ /* 0x042fe200078e00ff */
[----:B------:R-:W-:Y:S01]  /*ecb0*/  LOP3.LUT R8, R8, 0xffff0000, RZ, 0xc0, !PT ;  /* 0xffff000008087812 */ /* 0x000fe200078ec0ff */
[C---:B------:R-:W-:Y:S01]  /*ecc0*/  IMAD.U32 R47, R9.reuse, 0x10000, RZ ;  /* 0x00010000092f7824 */ /* 0x040fe200078e00ff */
[----:B------:R-:W-:Y:S01]  /*ecd0*/  LOP3.LUT R9, R9, 0xffff0000, RZ, 0xc0, !PT ;  /* 0xffff000009097812 */ /* 0x000fe200078ec0ff */
[C---:B------:R-:W-:Y:S01]  /*ece0*/  FMUL.FTZ R57, R46.reuse, R53 ;  /* 0x000000352e397220 */ /* 0x040fe20000410000 */
[----:B------:R-:W-:Y:S01]  /*ecf0*/  FMUL.FTZ R59, R46, R51 ;  /* 0x000000332e3b7220 */ /* 0x000fe20000410000 */
[----:B------:R-:W-:Y:S01]  /*ed00*/  FMUL.FTZ R61, R8, R55 ;  /* 0x00000037083d7220 */ /* 0x000fe20000410000 */
[----:B------:R-:W-:-:S02]  /*ed10*/  IMAD.U32 R46, R37, 0x10000, RZ ;  /* 0x00010000252e7824 */ /* 0x000fc400078e00ff */
[----:B------:R-:W-:Y:S01]  /*ed20*/  FFMA.FTZ R57, R42, R51, -R57 ;  /* 0x000000332a397223 */ /* 0x000fe20000010839 */
[----:B------:R-:W-:Y:S01]  /*ed30*/  LOP3.LUT R51, R32, 0xffff0000, RZ, 0xc0, !PT ;  /* 0xffff000020337812 */ /* 0x000fe200078ec0ff */
[----:B------:R-:W-:Y:S01]  /*ed40*/  FFMA.FTZ R59, R42, R53, R59 ;  /* 0x000000352a3b7223 */ /* 0x000fe2000001003b */
[----:B------:R-:W-:Y:S02]  /*ed50*/  IMAD.U32 R42, R33, 0x10000, RZ ;  /* 0x00010000212a7824 */ /* 0x000fe400078e00ff */
[----:B------:R-:W-:Y:S02]  /*ed60*/  IMAD.U32 R48, R10, 0x10000, RZ ;  /* 0x000100000a307824 */ /* 0x000fe400078e00ff */
[-C--:B------:R-:W-:Y:S01]  /*ed70*/  FMUL.FTZ R53, R8, R51.reuse ;  /* 0x0000003308357220 */ /* 0x080fe20000410000 */
[----:B------:R-:W-:Y:S01]  /*ed80*/  FFMA.FTZ R50, R4, R51, -R61 ;  /* 0x0000003304327223 */ /* 0x000fe2000001083d */
[----:B------:R-:W-:Y:S01]  /*ed90*/  FMUL.FTZ R8, R47, R46 ;  /* 0x0000002e2f087220 */ /* 0x000fe20000410000 */
[----:B------:R-:W-:-:S02]  /*eda0*/  IMAD.U32 R51, R38, 0x10000, RZ ;  /* 0x0001000026337824 */ /* 0x000fc400078e00ff */
[-C--:B------:R-:W-:Y:S01]  /*edb0*/  FMUL.FTZ R61, R47, R42.reuse ;  /* 0x0000002a2f3d7220 */ /* 0x080fe20000410000 */
[----:B------:R-:W-:Y:S01]  /*edc0*/  FFMA.FTZ R52, R4, R55, R53 ;  /* 0x0000003704347223 */ /* 0x000fe20000010035 */
[----:B------:R-:W-:Y:S01]  /*edd0*/  LOP3.LUT R10, R10, 0xffff0000, RZ, 0xc0, !PT ;  /* 0xffff00000a0a7812 */ /* 0x000fe200078ec0ff */
[C---:B------:R-:W-:Y:S01]  /*ede0*/  FFMA.FTZ R54, R43.reuse, R42, -R8 ;  /* 0x0000002a2b367223 */ /* 0x040fe20000010808 */
[----:B------:R-:W-:Y:S02]  /*edf0*/  IMAD.U32 R47, R34, 0x10000, RZ ;  /* 0x00010000222f7824 */ /* 0x000fe400078e00ff */
[----:B------:R-:W-:Y:S01]  /*ee00*/  FFMA.FTZ R61, R43, R46, R61 ;  /* 0x0000002e2b3d7223 */ /* 0x000fe2000001003d */
[----:B------:R-:W-:Y:S01]  /*ee10*/  FMUL.FTZ R55, R48, R51 ;  /* 0x0000003330377220 */ /* 0x000fe20000410000 */
[----:B------:R-:W-:Y:S01]  /*ee20*/  LOP3.LUT R53, R38, 0xffff0000, RZ, 0xc0, !PT ;  /* 0xffff000026357812 */ /* 0x000fe200078ec0ff */
[----:B------:R-:W-:Y:S01]  /*ee30*/  IMAD.U32 R49, R11, 0x10000, RZ ;  /* 0x000100000b317824 */ /* 0x000fe200078e00ff */
[----:B------:R-:W-:Y:S01]  /*ee40*/  LOP3.LUT R43, R34, 0xffff0000, RZ, 0xc0, !PT ;  /* 0xffff0000222b7812 */ /* 0x000fe200078ec0ff */
[----:B------:R-:W-:-:S02]  /*ee50*/  IMAD.U32 R42, R39, 0x10000, RZ ;  /* 0x00010000272a7824 */ /* 0x000fc400078e00ff */
[-C--:B------:R-:W-:Y:S01]  /*ee60*/  FMUL.FTZ R63, R48, R47.reuse ;  /* 0x0000002f303f7220 */ /* 0x080fe20000410000 */
[----:B------:R-:W-:Y:S01]  /*ee70*/  FFMA.FTZ R55, R44, R47, -R55 ;  /* 0x0000002f2c377223 */ /* 0x000fe20000010837 */
[C---:B------:R-:W-:Y:S01]  /*ee80*/  FMUL.FTZ R47, R10.reuse, R53 ;  /* 0x000000350a2f7220 */ /* 0x040fe20000410000 */
[----:B------:R-:W-:Y:S02]  /*ee90*/  IMAD.U32 R4, R35, 0x10000, RZ ;  /* 0x0001000023047824 */ /* 0x000fe400078e00ff */
[----:B------:R-:W-:Y:S01]  /*eea0*/  FMUL.FTZ R10, R10, R43 ;  /* 0x0000002b0a0a7220 */ /* 0x000fe20000410000 */
[----:B------:R-:W-:Y:S01]  /*eeb0*/  FMUL.FTZ R8, R49, R42 ;  /* 0x0000002a31087220 */ /* 0x000fe20000410000 */
[----:B------:R-:W-:Y:S01]  /*eec0*/  FFMA.FTZ R63, R44, R51, R63 ;  /* 0x000000332c3f7223 */ /* 0x000fe2000001003f */
[C---:B------:R-:W-:Y:S01]  /*eed0*/  FFMA.FTZ R44, R6.reuse, R43, -R47 ;  /* 0x0000002b062c7223 */ /* 0x040fe2000001082f */
[----:B------:R-:W-:Y:S01]  /*eee0*/  FFMA.FTZ R46, R6, R53, R10 ;  /* 0x00000035062e7223 */ /* 0x000fe2000001000a */
[-C--:B------:R-:W-:Y:S01]  /*eef0*/  FFMA.FTZ R47, R45, R4.reuse, -R8 ;  /* 0x000000042d2f7223 */ /* 0x080fe20000010808 */
[----:B------:R-:W-:Y:S01]  /*ef00*/  LOP3.LUT R11, R11, 0xffff0000, RZ, 0xc0, !PT ;  /* 0xffff00000b0b7812 */ /* 0x000fe200078ec0ff */
[----:B------:R-:W-:Y:S01]  /*ef10*/  FMUL.FTZ R48, R49, R4 ;  /* 0x0000000431307220 */ /* 0x000fe20000410000 */
[----:B------:R-:W-:-:S02]  /*ef20*/  LOP3.LUT R8, R37, 0xffff0000, RZ, 0xc0, !PT ;  /* 0xffff000025087812 */ /* 0x000fc400078ec0ff */
[----:B------:R-:W-:Y:S01]  /*ef30*/  LOP3.LUT R10, R39, 0xffff0000, RZ, 0xc0, !PT ;  /* 0xffff0000270a7812 */ /* 0x000fe200078ec0ff */
[----:B------:R-:W-:Y:S01]  /*ef40*/  FFMA.FTZ R48, R45, R42, R48 ;  /* 0x0000002a2d307223 */ /* 0x000fe20000010030 */
[----:B------:R-:W-:Y:S01]  /*ef50*/  LOP3.LUT R4, R33, 0xffff0000, RZ, 0xc0, !PT ;  /* 0xffff000021047812 */ /* 0x000fe200078ec0ff */
[----:B------:R-:W-:Y:S01]  /*ef60*/  FMUL.FTZ R42, R9, R8 ;  /* 0x00000008092a7220 */ /* 0x000fe20000410000 */
[----:B------:R-:W-:Y:S01]  /*ef70*/  LOP3.LUT R6, R35, 0xffff0000, RZ, 0xc0, !PT ;  /* 0xffff000023067812 */ /* 0x000fe200078ec0ff */
[----:B------:R-:W-:Y:S02]  /*ef80*/  FMUL.FTZ R56, R11, R10 ;  /* 0x0000000a0b387220 */ /* 0x000fe40000410000 */
[-C--:B------:R-:W-:Y:S01]  /*ef90*/  FMUL.FTZ R43, R9, R4.reuse ;  /* 0x00000004092b7220 */ /* 0x080fe20000410000 */
[----:B------:R-:W-:Y:S01]  /*efa0*/  FFMA.FTZ R9, R5, R4, -R42 ;  /* 0x0000000405097223 */ /* 0x000fe2000001082a */
[-C--:B------:R-:W-:Y:S01]  /*efb0*/  FMUL.FTZ R11, R11, R6.reuse ;  /* 0x000000060b0b7220 */ /* 0x080fe20000410000 */
[----:B------:R-:W-:Y:S01]  /*efc0*/  FFMA.FTZ R56, R7, R6, -R56 ;  /* 0x0000000607387223 */ /* 0x000fe20000010838 */
[----:B------:R-:W-:Y:S01]  /*efd0*/  FFMA.FTZ R42, R5, R8, R43 ;  /* 0x00000008052a7223 */ /* 0x000fe2000001002b */
[----:B------:R-:W-:Y:S01]  /*efe0*/  F2FP.BF16.F32.PACK_AB R6, R44, R55 ;  /* 0x000000372c06723e */ /* 0x000fe200000010ff */
[----:B------:R-:W-:Y:S01]  /*eff0*/  FFMA.FTZ R11, R7, R10, R11 ;  /* 0x0000000a070b7223 */ /* 0x000fe2000001000b */
[----:B------:R-:W-:-:S02]  /*f000*/  F2FP.BF16.F32.PACK_AB R4, R50, R57 ;  /* 0x000000393204723e */ /* 0x000fc400000010ff */
[----:B------:R-:W-:Y:S02]  /*f010*/  F2FP.BF16.F32.PACK_AB R5, R9, R54 ;  /* 0x000000360905723e */ /* 0x000fe400000010ff */
[----:B------:R-:W-:Y:S02]  /*f020*/  F2FP.BF16.F32.PACK_AB R7, R56, R47 ;  /* 0x0000002f3807723e */ /* 0x000fe400000010ff */
[----:B------:R-:W-:Y:S02]  /*f030*/  F2FP.BF16.F32.PACK_AB R10, R46, R63 ;  /* 0x0000003f2e0a723e */ /* 0x000fe400000010ff */
[----:B------:R-:W-:Y:S01]  /*f040*/  F2FP.BF16.F32.PACK_AB R8, R52, R59 ;  /* 0x0000003b3408723e */ /* 0x000fe200000010ff */
[----:B------:R1:W-:Y:S01]  /*f050*/  STS.128 [R58+0x15400], R4 ;  /* 0x015400043a007388 */ /* 0x0003e20000000c00 */
[----:B------:R-:W-:Y:S02]  /*f060*/  F2FP.BF16.F32.PACK_AB R9, R42, R61 ;  /* 0x0000003d2a09723e */ /* 0x000fe400000010ff */
[----:B------:R-:W-:-:S05]  /*f070*/  F2FP.BF16.F32.PACK_AB R11, R11, R48 ;  /* 0x000000300b0b723e */ /* 0x000fca00000010ff */
[----:B------:R1:W-:Y:S02]  /*f080*/  STS.128 [R60+0x15400], R8 ;  /* 0x015400083c007388 */ /* 0x0003e40000000c00 */
.L_x_781:
[----:B------:R-:W-:Y:S05]  /*f090*/  BSYNC B2 ;  /* 0x0000000000027941 */ /* 0x000fea0003800000 */
.L_x_780:
[----:B------:R-:W-:Y:S04]  /*f0a0*/  BSSY B2, `(.L_x_782) ;  /* 0x0000059000027945 */ /* 0x000fe80003800000 */
[----:B------:R-:W-:Y:S05]  /*f0b0*/  @P1 BRA `(.L_x_783) ;  /* 0x00000004005c1947 */ /* 0x000fea0003800000 */
[----:B------:R-:W2:Y:S01]  /*f0c0*/  LDL R61, [R1+0x84] ;  /* 0x00008400013d7983 */ /* 0x000ea20000100800 */
[----:B-1----:R-:W-:Y:S01]  /*f0d0*/  LEA.HI R4, R41, R234, RZ, 0x1d ;  /* 0x000000ea29047211 */ /* 0x002fe200078fe8ff */
[C---:B------:R-:W-:Y:S01]  /*f0e0*/  IMAD.U32 R54, R28.reuse, 0x10000, RZ ;  /* 0x000100001c367824 */ /* 0x040fe200078e00ff */
[----:B------:R-:W-:Y:S01]  /*f0f0*/  LOP3.LUT R51, R28, 0xffff0000, RZ, 0xc0, !PT ;  /* 0xffff00001c337812 */ /* 0x000fe200078ec0ff */
[----:B------:R-:W-:Y:S01]  /*f100*/  IMAD.U32 R52, R24, 0x10000, RZ ;  /* 0x0001000018347824 */ /* 0x000fe200078e00ff */
[----:B------:R-:W-:Y:S01]  /*f110*/  SHF.R.S32.HI R7, RZ, 0x1f, R4 ;  /* 0x0000001fff077819 */ /* 0x000fe20000011404 */
[----:B0-----:R-:W-:Y:S02]  /*f120*/  IMAD.SHL.U32 R5, R4, 0x8, RZ ;  /* 0x0000000804057824 */ /* 0x001fe400078e00ff */
[----:B------:R-:W-:Y:S01]  /*f130*/  IMAD.U32 R53, R29, 0x10000, RZ ;  /* 0x000100001d357824 */ /* 0x000fe200078e00ff */
[----:B------:R-:W-:Y:S02]  /*f140*/  LEA.HI R7, R7, R4, RZ, 0x3 ;  /* 0x0000000407077211 */ /* 0x000fe400078f18ff */
[----:B------:R-:W-:-:S03]  /*f150*/  LOP3.LUT R4, R212, 0x38, R5, 0xf8, !PT ;  /* 0x00000038d4047812 */ /* 0x000fc600078ef805 */
[----:B------:R-:W-:Y:S01]  /*f160*/  IMAD.SHL.U32 R7, R7, 0x400, RZ ;  /* 0x0000040007077824 */ /* 0x000fe200078e00ff */
[----:B------:R-:W-:-:S04]  /*f170*/  LOP3.LUT R4, R4, R213, RZ, 0x3c, !PT ;  /* 0x000000d504047212 */ /* 0x000fc800078e3cff */
[----:B------:R-:W-:-:S04]  /*f180*/  LOP3.LUT R7, R7, 0x7fffe000, RZ, 0xc0, !PT ;  /* 0x7fffe00007077812 */ /* 0x000fc800078ec0ff */
[----:B------:R-:W-:-:S05]  /*f190*/  IADD3 R9, R4, R7, R214 ;  /* 0x0000000704097210 */ /* 0x000fca0007ffe0d6 */
[----:B------:R-:W-:-:S05]  /*f1a0*/  IMAD R42, R9, 0x2, R16 ;  /* 0x00000002092a7824 */ /* 0x000fca00078e0210 */
[----:B------:R-:W0:Y:S02]  /*f1b0*/  LDS.128 R8, [R42+0x15400] ;  /* 0x015400002a087984 */ /* 0x000e240000000c00 */
[C---:B0-----:R-:W-:Y:S01]  /*f1c0*/  IMAD.U32 R47, R8.reuse, 0x10000, RZ ;  /* 0x00010000082f7824 */ /* 0x041fe200078e00ff */
[----:B------:R-:W-:Y:S01]  /*f1d0*/  LOP3.LUT R8, R8, 0xffff0000, RZ, 0xc0, !PT ;  /* 0xffff000008087812 */ /* 0x000fe200078ec0ff */
[C---:B------:R-:W-:Y:S01]  /*f1e0*/  IMAD.U32 R48, R9.reuse, 0x10000, RZ ;  /* 0x0001000009307824 */ /* 0x040fe200078e00ff */
[----:B------:R-:W-:Y:S01]  /*f1f0*/  LOP3.LUT R9, R9, 0xffff0000, RZ, 0xc0, !PT ;  /* 0xffff000009097812 */ /* 0x000fe200078ec0ff */
[C---:B------:R-:W-:Y:S01]  /*f200*/  FMUL.FTZ R56, R47.reuse, R54 ;  /* 0x000000362f387220 */ /* 0x040fe20000410000 */
[----:B------:R-:W-:Y:S01]  /*f210*/  FMUL.FTZ R58, R47, R52 ;  /* 0x000000342f3a7220 */ /* 0x000fe20000410000 */
[----:B------:R-:W-:Y:S01]  /*f220*/  LOP3.LUT R47, R24, 0xffff0000, RZ, 0xc0, !PT ;  /* 0xffff0000182f7812 */ /* 0x000fe200078ec0ff */
[----:B------:R-:W-:Y:S01]  /*f230*/  FMUL.FTZ R55, R8, R51 ;  /* 0x0000003308377220 */ /* 0x000fe20000410000 */
[C---:B------:R-:W-:Y:S01]  /*f240*/  IMAD.U32 R49, R10.reuse, 0x10000, RZ ;  /* 0x000100000a317824 */ /* 0x040fe200078e00ff */
[----:B------:R-:W-:Y:S01]  /*f250*/  LOP3.LUT R10, R10, 0xffff0000, RZ, 0xc0, !PT ;  /* 0xffff00000a0a7812 */ /* 0x000fe200078ec0ff */
[----:B------:R-:W-:-:S02]  /*f260*/  IMAD.U32 R50, R11, 0x10000, RZ ;  /* 0x000100000b327824 */ /* 0x000fc400078e00ff */
[----:B------:R-:W-:Y:S01]  /*f270*/  FMUL.FTZ R57, R8, R47 ;  /* 0x0000002f08397220 */ /* 0x000fe20000410000 */
[----:B------:R-:W-:Y:S01]  /*f280*/  IMAD.U32 R8, R30, 0x10000, RZ ;  /* 0x000100001e087824 */ /* 0x000fe200078e00ff */
[----:B------:R-:W-:Y:S01]  /*f290*/  LOP3.LUT R11, R11, 0xffff0000, RZ, 0xc0, !PT ;  /* 0xffff00000b0b7812 */ /* 0x000fe200078ec0ff */
[----:B--2---:R-:W0:Y:S02]  /*f2a0*/  LDS.128 R4, [R61] ;  /* 0x000000003d047984 */ /* 0x004e240000000c00 */
[C---:B0-----:R-:W-:Y:S01]  /*f2b0*/  IMAD.U32 R43, R4.reuse, 0x10000, RZ ;  /* 0x00010000042b7824 */ /* 0x041fe200078e00ff */
[----:B------:R-:W-:Y:S01]  /*f2c0*/  LOP3.LUT R4, R4, 0xffff0000, RZ, 0xc0, !PT ;  /* 0xffff000004047812 */ /* 0x000fe200078ec0ff */
[C---:B------:R-:W-:Y:S01]  /*f2d0*/  IMAD.U32 R44, R5.reuse, 0x10000, RZ ;  /* 0x00010000052c7824 */ /* 0x040fe200078e00ff */
[----:B------:R-:W-:Y:S01]  /*f2e0*/  LOP3.LUT R5, R5, 0xffff0000, RZ, 0xc0, !PT ;  /* 0xffff000005057812 */ /* 0x000fe200078ec0ff */
[C---:B------:R-:W-:Y:S01]  /*f2f0*/  FFMA.FTZ R56, R43.reuse, R52, -R56 ;  /* 0x000000342b387223 */ /* 0x040fe20000010838 */
[----:B------:R-:W-:Y:S01]  /*f300*/  FFMA.FTZ R58, R43, R54, R58 ;  /* 0x000000362b3a7223 */ /* 0x000fe2000001003a */
[----:B------:R-:W-:-:S02]  /*f310*/  IMAD.U32 R43, R25, 0x10000, RZ ;  /* 0x00010000192b7824 */ /* 0x000fc400078e00ff */
[----:B------:R-:W-:Y:S01]  /*f320*/  FFMA.FTZ R55, R4, R47, -R55 ;  /* 0x0000002f04377223 */ /* 0x000fe20000010837 */
[----:B------:R-:W-:Y:S01]  /*f330*/  FMUL.FTZ R47, R48, R53 ;  /* 0x00000035302f7220 */ /* 0x000fe20000410000 */
[----:B------:R-:W-:Y:S01]  /*f340*/  FFMA.FTZ R57, R4, R51, R57 ;  /* 0x0000003304397223 */ /* 0x000fe20000010039 */
[-C--:B------:R-:W-:Y:S01]  /*f350*/  FMUL.FTZ R52, R48, R43.reuse ;  /* 0x0000002b30347220 */ /* 0x080fe20000410000 */
[----:B------:R-:W-:Y:S01]  /*f360*/  LOP3.LUT R51, R30, 0xffff0000, RZ, 0xc0, !PT ;  /* 0xffff00001e337812 */ /* 0x000fe200078ec0ff */
[----:B------:R-:W-:Y:S01]  /*f370*/  FFMA.FTZ R48, R44, R43, -R47 ;  /* 0x0000002b2c307223 */ /* 0x000fe2000001082f */
[C---:B------:R-:W-:Y:S01]  /*f380*/  LOP3.LUT R43, R26.reuse, 0xffff0000, RZ, 0xc0, !PT ;  /* 0xffff00001a2b7812 */ /* 0x040fe200078ec0ff */
[----:B------:R-:W-:Y:S02]  /*f390*/  IMAD.U32 R4, R26, 0x10000, RZ ;  /* 0x000100001a047824 */ /* 0x000fe400078e00ff */
[----:B------:R-:W-:Y:S01]  /*f3a0*/  FFMA.FTZ R52, R44, R53, R52 ;  /* 0x000000352c347223 */ /* 0x000fe20000010034 */
[C---:B------:R-:W-:Y:S01]  /*f3b0*/  IMAD.U32 R45, R6.reuse, 0x10000, RZ ;  /* 0x00010000062d7824 */ /* 0x040fe200078e00ff */
[----:B------:R-:W-:Y:S01]  /*f3c0*/  LOP3.LUT R6, R6, 0xffff0000, RZ, 0xc0, !PT ;  /* 0xffff000006067812 */ /* 0x000fe200078ec0ff */
[C---:B------:R-:W-:Y:S01]  /*f3d0*/  FMUL.FTZ R59, R10.reuse, R51 ;  /* 0x000000330a3b7220 */ /* 0x040fe20000410000 */
[C---:B------:R-:W-:Y:S01]  /*f3e0*/  FMUL.FTZ R44, R49.reuse, R8 ;  /* 0x00000008312c7220 */ /* 0x040fe20000410000 */
[----:B------:R-:W-:Y:S01]  /*f3f0*/  FMUL.FTZ R54, R49, R4 ;  /* 0x0000000431367220 */ /* 0x000fe20000410000 */
[----:B------:R-:W-:Y:S01]  /*f400*/  FMUL.FTZ R10, R10, R43 ;  /* 0x0000002b0a0a7220 */ /* 0x000fe20000410000 */
[----:B------:R-:W-:-:S02]  /*f410*/  IMAD.U32 R49, R31, 0x10000, RZ ;  /* 0x000100001f317824 */ /* 0x000fc400078e00ff */
[----:B------:R-:W-:Y:S01]  /*f420*/  FFMA.FTZ R53, R45, R4, -R44 ;  /* 0x000000042d357223 */ /* 0x000fe2000001082c */
[----:B------:R-:W-:Y:S02]  /*f430*/  IMAD.U32 R47, R27, 0x10000, RZ ;  /* 0x000100001b2f7824 */ /* 0x000fe400078e00ff */
[----:B------:R-:W-:Y:S01]  /*f440*/  FFMA.FTZ R54, R45, R8, R54 ;  /* 0x000000082d367223 */ /* 0x000fe20000010036 */
[----:B------:R-:W-:Y:S01]  /*f450*/  FFMA.FTZ R51, R6, R51, R10 ;  /* 0x0000003306337223 */ /* 0x000fe2000001000a */
[----:B------:R-:W-:Y:S02]  /*f460*/  IMAD.U32 R46, R7, 0x10000, RZ ;  /* 0x00010000072e7824 */ /* 0x000fe400078e00ff */
[----:B------:R-:W-:Y:S01]  /*f470*/  FMUL.FTZ R45, R50, R49 ;  /* 0x00000031322d7220 */ /* 0x000fe20000410000 */
[----:B------:R-:W-:Y:S01]  /*f480*/  FFMA.FTZ R60, R6, R43, -R59 ;  /* 0x0000002b063c7223 */ /* 0x000fe2000001083b */
[----:B------:R-:W-:Y:S01]  /*f490*/  LOP3.LUT R8, R29, 0xffff0000, RZ, 0xc0, !PT ;  /* 0xffff00001d087812 */ /* 0x000fe200078ec0ff */
[-C--:B------:R-:W-:Y:S01]  /*f4a0*/  FMUL.FTZ R43, R50, R47.reuse ;  /* 0x0000002f322b7220 */ /* 0x080fe20000410000 */
[----:B------:R-:W-:Y:S01]  /*f4b0*/  LOP3.LUT R10, R31, 0xffff0000, RZ, 0xc0, !PT ;  /* 0xffff00001f0a7812 */ /* 0x000fe200078ec0ff */
[C---:B------:R-:W-:Y:S01]  /*f4c0*/  FFMA.FTZ R45, R46.reuse, R47, -R45 ;  /* 0x0000002f2e2d7223 */ /* 0x040fe2000001082d */
[----:B------:R-:W-:Y:S01]  /*f4d0*/  LOP3.LUT R4, R25, 0xffff0000, RZ, 0xc0, !PT ;  /* 0xffff000019047812 */ /* 0x000fe200078ec0ff */
[----:B------:R-:W-:Y:S01]  /*f4e0*/  FFMA.FTZ R46, R46, R49, R43 ;  /* 0x000000312e2e7223 */ /* 0x000fe2000001002b */
[----:B------:R-:W-:Y:S01]  /*f4f0*/  LOP3.LUT R6, R27, 0xffff0000, RZ, 0xc0, !PT ;  /* 0xffff00001b067812 */ /* 0x000fe200078ec0ff */
[----:B------:R-:W-:Y:S01]  /*f500*/  FMUL.FTZ R44, R9, R8 ;  /* 0x00000008092c7220 */ /* 0x000fe20000410000 */
[----:B------:R-:W-:Y:S01]  /*f510*/  LOP3.LUT R7, R7, 0xffff0000, RZ, 0xc0, !PT ;  /* 0xffff000007077812 */ /* 0x000fe200078ec0ff */
[----:B------:R-:W-:Y:S01]  /*f520*/  FMUL.FTZ R50, R11, R10 ;  /* 0x0000000a0b327220 */ /* 0x000fe20000410000 */
        /* <DEDUP_REMOVED lines=9> */
[----:B------:R-:W-:Y:S02]  /*f5c0*/  F2FP.BF16.F32.PACK_AB R7, R50, R45 ;  /* 0x0000002d3207723e */ /* 0x000fe400000010ff */
[----:B------:R-:W-:Y:S02]  /*f5d0*/  F2FP.BF16.F32.PACK_AB R10, R51, R54 ;  /* 0x00000036330a723e */ /* 0x000fe400000010ff */
[----:B------:R-:W-:Y:S01]  /*f5e0*/  F2FP.BF16.F32.PACK_AB R8, R57, R58 ;  /* 0x0000003a3908723e */ /* 0x000fe200000010ff */
[----:B------:R2:W-:Y:S01]  /*f5f0*/  STS.128 [R61], R4 ;  /* 0x000000043d007388 */ /* 0x0005e20000000c00 */
[----:B------:R-:W-:-:S02]  /*f600*/  F2FP.BF16.F32.PACK_AB R9, R43, R52 ;  /* 0x000000342b09723e */ /* 0x000fc400000010ff */
[----:B------:R-:W-:-:S05]  /*f610*/  F2FP.BF16.F32.PACK_AB R11, R11, R46 ;  /* 0x0000002e0b0b723e */ /* 0x000fca00000010ff */
[----:B------:R2:W-:Y:S02]  /*f620*/  STS.128 [R42+0x15400], R8 ;  /* 0x015400082a007388 */ /* 0x0005e40000000c00 */
.L_x_783:
[----:B------:R-:W-:Y:S05]  /*f630*/  BSYNC B2 ;  /* 0x0000000000027941 */ /* 0x000fea0003800000 */
.L_x_782:
[----:B------:R-:W-:Y:S05]  /*f640*/  @P2 BRA `(.L_x_779) ;  /* 0x00000004005c2947 */ /* 0x000fea0003800000 */
[----:B-1----:R-:W3:Y:S01]  /*f650*/  LDL R58, [R1+0x7c] ;  /* 0x00007c00013a7983 */ /* 0x002ee20000100800 */
[----:B------:R-:W-:Y:S01]  /*f660*/  LEA.HI R41, R41, R235, RZ, 0x1d ;  /* 0x000000eb29297211 */ /* 0x000fe200078fe8ff */
[C---:B------:R-:W-:Y:S01]  /*f670*/  IMAD.U32 R53, R14.reuse, 0x10000, RZ ;  /* 0x000100000e357824 */ /* 0x040fe200078e00ff */
[----:B------:R-:W-:Y:S01]  /*f680*/  LOP3.LUT R55, R14, 0xffff0000, RZ, 0xc0, !PT ;  /* 0xffff00000e377812 */ /* 0x000fe200078ec0ff */
[----:B------:R-:W-:Y:S01]  /*f690*/  IMAD.U32 R51, R0, 0x10000, RZ ;  /* 0x0001000000337824 */ /* 0x000fe200078e00ff */
[----:B--2---:R-:W-:Y:S01]  /*f6a0*/  SHF.R.S32.HI R4, RZ, 0x1f, R41 ;  /* 0x0000001fff047819 */ /* 0x004fe20000011429 */
[----:B0-----:R-:W-:-:S03]  /*f6b0*/  IMAD.SHL.U32 R5, R41, 0x8, RZ ;  /* 0x0000000829057824 */ /* 0x001fc600078e00ff */
        /* <DEDUP_REMOVED lines=14> */
[----:B------:R-:W-:Y:S01]  /*f7a0*/  FMUL.FTZ R61, R8, R55 ;  /* 0x00000037083d7220 */ /* 0x000fe20000410000 */
[----:B------:R-:W-:Y:S02]  /*f7b0*/  IMAD.U32 R46, R15, 0x10000, RZ ;  /* 0x000100000f2e7824 */ /* 0x000fe400078e00ff */
[C---:B------:R-:W-:Y:S01]  /*f7c0*/  IMAD.U32 R48, R10.reuse, 0x10000, RZ ;  /* 0x000100000a307824 */ /* 0x040fe200078e00ff */
[----:B------:R-:W-:Y:S01]  /*f7d0*/  LOP3.LUT R10, R10, 0xffff0000, RZ, 0xc0, !PT ;  /* 0xffff00000a0a7812 */ /* 0x000fe200078ec0ff */
[C---:B------:R-:W-:Y:S01]  /*f7e0*/  IMAD.U32 R49, R11.reuse, 0x10000, RZ ;  /* 0x000100000b317824 */ /* 0x040fe200078e00ff */
[----:B------:R-:W-:Y:S01]  /*f7f0*/  LOP3.LUT R11, R11, 0xffff0000, RZ, 0xc0, !PT ;  /* 0xffff00000b0b7812 */ /* 0x000fe200078ec0ff */
[----:B---3--:R-:W0:Y:S02]  /*f800*/  LDS.128 R4, [R58] ;  /* 0x000000003a047984 */ /* 0x008e240000000c00 */
[C---:B0-----:R-:W-:Y:S01]  /*f810*/  IMAD.U32 R42, R4.reuse, 0x10000, RZ ;  /* 0x00010000042a7824 */ /* 0x041fe200078e00ff */
[----:B------:R-:W-:Y:S01]  /*f820*/  LOP3.LUT R4, R4, 0xffff0000, RZ, 0xc0, !PT ;  /* 0xffff000004047812 */ /* 0x000fe200078ec0ff */
[C---:B------:R-:W-:Y:S01]  /*f830*/  IMAD.U32 R43, R5.reuse, 0x10000, RZ ;  /* 0x00010000052b7824 */ /* 0x040fe200078e00ff */
[----:B------:R-:W-:Y:S01]  /*f840*/  LOP3.LUT R5, R5, 0xffff0000, RZ, 0xc0, !PT ;  /* 0xffff000005057812 */ /* 0x000fe200078ec0ff */
[----:B------:R-:W-:Y:S01]  /*f850*/  FFMA.FTZ R57, R42, R51, -R57 ;  /* 0x000000332a397223 */ /* 0x000fe20000010839 */
[----:B------:R-:W-:Y:S01]  /*f860*/  LOP3.LUT R51, R0, 0xffff0000, RZ, 0xc0, !PT ;  /* 0xffff000000337812 */ /* 0x000fe200078ec0ff */
[----:B------:R-:W-:Y:S01]  /*f870*/  FFMA.FTZ R59, R42, R53, R59 ;  /* 0x000000352a3b7223 */ /* 0x000fe2000001003b */
[----:B------:R-:W-:-:S02]  /*f880*/  IMAD.U32 R42, R3, 0x10000, RZ ;  /* 0x00010000032a7824 */ /* 0x000fc400078e00ff */
[----:B------:R-:W-:Y:S02]  /*f890*/  IMAD.U32 R44, R6, 0x10000, RZ ;  /* 0x00010000062c7824 */ /* 0x000fe400078e00ff */
[-C--:B------:R-:W-:Y:S01]  /*f8a0*/  FMUL.FTZ R53, R8, R51.reuse ;  /* 0x0000003308357220 */ /* 0x080fe20000410000 */
[----:B------:R-:W-:Y:S01]  /*f8b0*/  FFMA.FTZ R50, R4, R51, -R61 ;  /* 0x0000003304327223 */ /* 0x000fe2000001083d */
[C---:B------:R-:W-:Y:S01]  /*f8c0*/  FMUL.FTZ R8, R47.reuse, R46 ;  /* 0x0000002e2f087220 */ /* 0x040fe20000410000 */
[----:B------:R-:W-:Y:S02]  /*f8d0*/  IMAD.U32 R51, R20, 0x10000, RZ ;  /* 0x0001000014337824 */ /* 0x000fe400078e00ff */
[-C--:B------:R-:W-:Y:S01]  /*f8e0*/  FMUL.FTZ R61, R47, R42.reuse ;  /* 0x0000002a2f3d7220 */ /* 0x080fe20000410000 */
[----:B------:R-:W-:Y:S01]  /*f8f0*/  FFMA.FTZ R52, R4, R55, R53 ;  /* 0x0000003704347223 */ /* 0x000fe20000010035 */
[----:B------:R-:W-:Y:S01]  /*f900*/  FFMA.FTZ R54, R43, R42, -R8 ;  /* 0x0000002a2b367223 */ /* 0x000fe20000010808 */
[----:B------:R-:W-:-:S02]  /*f910*/  IMAD.U32 R47, R12, 0x10000, RZ ;  /* 0x000100000c2f7824 */ /* 0x000fc400078e00ff */
[----:B------:R-:W-:Y:S01]  /*f920*/  FFMA.FTZ R61, R43, R46, R61 ;  /* 0x0000002e2b3d7223 */ /* 0x000fe2000001003d */
[----:B------:R-:W-:Y:S01]  /*f930*/  FMUL.FTZ R55, R48, R51 ;  /* 0x0000003330377220 */ /* 0x000fe20000410000 */
[----:B------:R-:W-:Y:S01]  /*f940*/  LOP3.LUT R53, R20, 0xffff0000, RZ, 0xc0, !PT ;  /* 0xffff000014357812 */ /* 0x000fe200078ec0ff */
[----:B------:R-:W-:Y:S01]  /*f950*/  IMAD.U32 R42, R21, 0x10000, RZ ;  /* 0x00010000152a7824 */ /* 0x000fe200078e00ff */
[----:B------:R-:W-:Y:S01]  /*f960*/  LOP3.LUT R43, R12, 0xffff0000, RZ, 0xc0, !PT ;  /* 0xffff00000c2b7812 */ /* 0x000fe200078ec0ff */
[-C--:B------:R-:W-:Y:S01]  /*f970*/  FMUL.FTZ R63, R48, R47.reuse ;  /* 0x0000002f303f7220 */ /* 0x080fe20000410000 */
[----:B------:R-:W-:Y:S01]  /*f980*/  LOP3.LUT R6, R6, 0xffff0000, RZ, 0xc0, !PT ;  /* 0xffff000006067812 */ /* 0x000fe200078ec0ff */
[----:B------:R-:W-:Y:S01]  /*f990*/  FFMA.FTZ R55, R44, R47, -R55 ;  /* 0x0000002f2c377223 */ /* 0x000fe20000010837 */
[C---:B------:R-:W-:Y:S01]  /*f9a0*/  FMUL.FTZ R47, R10.reuse, R53 ;  /* 0x000000350a2f7220 */ /* 0x040fe20000410000 */
[----:B------:R-:W-:Y:S02]  /*f9b0*/  IMAD.U32 R45, R7, 0x10000, RZ ;  /* 0x00010000072d7824 */ /* 0x000fe400078e00ff */
[----:B------:R-:W-:Y:S01]  /*f9c0*/  FMUL.FTZ R10, R10, R43 ;  /* 0x0000002b0a0a7220 */ /* 0x000fe20000410000 */
[----:B------:R-:W-:-:S02]  /*f9d0*/  IMAD.U32 R4, R13, 0x10000, RZ ;  /* 0x000100000d047824 */ /* 0x000fc400078e00ff */
[----:B------:R-:W-:Y:S01]  /*f9e0*/  FMUL.FTZ R8, R49, R42 ;  /* 0x0000002a31087220 */ /* 0x000fe20000410000 */
[----:B------:R-:W-:Y:S01]  /*f9f0*/  FFMA.FTZ R63, R44, R51, R63 ;  /* 0x000000332c3f7223 */ /* 0x000fe2000001003f */
[C---:B------:R-:W-:Y:S01]  /*fa00*/  FFMA.FTZ R44, R6.reuse, R43, -R47 ;  /* 0x0000002b062c7223 */ /* 0x040fe2000001082f */
[----:B------:R-:W-:Y:S01]  /*fa10*/  FFMA.FTZ R46, R6, R53, R10 ;  /* 0x00000035062e7223 */ /* 0x000fe2000001000a */
[-C--:B------:R-:W-:Y:S01]  /*fa20*/  FFMA.FTZ R47, R45, R4.reuse, -R8 ;  /* 0x000000042d2f7223 */ /* 0x080fe20000010808 */
[----:B------:R-:W-:Y:S01]  /*fa30*/  FMUL.FTZ R48, R49, R4 ;  /* 0x0000000431307220 */ /* 0x000fe20000410000 */
[----:B------:R-:W-:Y:S02]  /*fa40*/  LOP3.LUT R8, R15, 0xffff0000, RZ, 0xc0, !PT ;  /* 0xffff00000f087812 */ /* 0x000fe400078ec0ff */
[----:B------:R-:W-:Y:S01]  /*fa50*/  LOP3.LUT R10, R21, 0xffff0000, RZ, 0xc0, !PT ;  /* 0xffff0000150a7812 */ /* 0x000fe200078ec0ff */
[----:B------:R-:W-:Y:S01]  /*fa60*/  FFMA.FTZ R48, R45, R42, R48 ;  /* 0x0000002a2d307223 */ /* 0x000fe20000010030 */
[----:B------:R-:W-:Y:S01]  /*fa70*/  LOP3.LUT R4, R3, 0xffff0000, RZ, 0xc0, !PT ;  /* 0xffff000003047812 */ /* 0x000fe200078ec0ff */
[----:B------:R-:W-:Y:S01]  /*fa80*/  FMUL.FTZ R42, R9, R8 ;  /* 0x00000008092a7220 */ /* 0x000fe20000410000 */
[----:B------:R-:W-:Y:S01]  /*fa90*/  LOP3.LUT R6, R13, 0xffff0000, RZ, 0xc0, !PT ;  /* 0xffff00000d067812 */ /* 0x000fe200078ec0ff */
[----:B------:R-:W-:Y:S01]  /*faa0*/  FMUL.FTZ R56, R11, R10 ;  /* 0x0000000a0b387220 */ /* 0x000fe20000410000 */
[----:B------:R-:W-:Y:S01]  /*fab0*/  LOP3.LUT R7, R7, 0xffff0000, RZ, 0xc0, !PT ;  /* 0xffff000007077812 */ /* 0x000fe200078ec0ff */
[-C--:B------:R-:W-:Y:S01]  /*fac0*/  FMUL.FTZ R43, R9, R4.reuse ;  /* 0x00000004092b7220 */ /* 0x080fe20000410000 */
[----:B------:R-:W-:Y:S01]  /*fad0*/  FFMA.FTZ R9, R5, R4, -R42 ;  /* 0x0000000405097223 */ /* 0x000fe2000001082a */
[-C--:B------:R-:W-:Y:S01]  /*fae0*/  FMUL.FTZ R11, R11, R6.reuse ;  /* 0x000000060b0b7220 */ /* 0x080fe20000410000 */
[----:B------:R-:W-:Y:S01]  /*faf0*/  F2FP.BF16.F32.PACK_AB R4, R50, R57 ;  /* 0x000000393204723e */ /* 0x000fe200000010ff */
[----:B------:R-:W-:Y:S01]  /*fb00*/  FFMA.FTZ R56, R7, R6, -R56 ;  /* 0x0000000607387223 */ /* 0x000fe20000010838 */
[----:B------:R-:W-:Y:S01]  /*fb10*/  FFMA.FTZ R42, R5, R8, R43 ;  /* 0x00000008052a7223 */ /* 0x000fe2000001002b */
[----:B------:R-:W-:Y:S01]  /*fb20*/  FFMA.FTZ R11, R7, R10, R11 ;  /* 0x0000000a070b7223 */ /* 0x000fe2000001000b */
[----:B------:R-:W-:-:S02]  /*fb30*/  F2FP.BF16.F32.PACK_AB R6, R44, R55 ;  /* 0x000000372c06723e */ /* 0x000fc400000010ff */
[----:B------:R-:W-:Y:S02]  /*fb40*/  F2FP.BF16.F32.PACK_AB R5, R9, R54 ;  /* 0x000000360905723e */ /* 0x000fe400000010ff */
[----:B------:R-:W-:Y:S02]  /*fb50*/  F2FP.BF16.F32.PACK_AB R7, R56, R47 ;  /* 0x0000002f3807723e */ /* 0x000fe400000010ff */
[----:B------:R-:W-:Y:S02]  /*fb60*/  F2FP.BF16.F32.PACK_AB R10, R46, R63 ;  /* 0x0000003f2e0a723e */ /* 0x000fe400000010ff */
[----:B------:R-:W-:Y:S01]  /*fb70*/  F2FP.BF16.F32.PACK_AB R8, R52, R59 ;  /* 0x0000003b3408723e */ /* 0x000fe200000010ff */
[----:B------:R3:W-:Y:S01]  /*fb80*/  STS.128 [R58], R4 ;  /* 0x000000043a007388 */ /* 0x0007e20000000c00 */
[----:B------:R-:W-:Y:S02]  /*fb90*/  F2FP.BF16.F32.PACK_AB R9, R42, R61 ;  /* 0x0000003d2a09723e */ /* 0x000fe400000010ff */
[----:B------:R-:W-:-:S05]  /*fba0*/  F2FP.BF16.F32.PACK_AB R11, R11, R48 ;  /* 0x000000300b0b723e */ /* 0x000fca00000010ff */
[----:B------:R3:W-:Y:S02]  /*fbb0*/  STS.128 [R41+0x15400], R8 ;  /* 0x0154000829007388 */ /* 0x0007e40000000c00 */
.L_x_779:
[----:B------:R-:W-:Y:S05]  /*fbc0*/  BSYNC B1 ;  /* 0x0000000000017941 */ /* 0x000fea0003800000 */
.L_x_778:
[----:B------:R-:W-:-:S13]  /*fbd0*/  ISETP.GE.AND P0, PT, R229, R40, PT ;  /* 0x00000028e500720c */ /* 0x000fda0003f06270 */
[----:B------:R-:W-:Y:S05]  /*fbe0*/  @P0 BRA `(.L_x_762) ;  /* 0x00000010004c0947 */ /* 0x000fea0003800000 */
[----:B------:R-:W4:Y:S01]  /*fbf0*/  LDC R40, c[0x0][0x3f4] ;  /* 0x0000fd00ff287b82 */ /* 0x000f220000000800 */
[C---:B0123--:R-:W-:Y:S01]  /*fc00*/  VIADD R5, R18.reuse, 0x20 ;  /* 0x0000002012057836 */ /* 0x04ffe20000000000 */
[----:B------:R-:W-:Y:S01]  /*fc10*/  BSSY B1, `(.L_x_784) ;  /* 0x000005e000017945 */ /* 0x000fe20003800000 */
[C---:B------:R-:W-:Y:S01]  /*fc20*/  VIADD R7, R18.reuse, 0x40 ;  /* 0x0000004012077836 */ /* 0x040fe20000000000 */
[----:B------:R-:W-:Y:S02]  /*fc30*/  SHF.R.U32.HI R56, RZ, 0x3, R206 ;  /* 0x00000003ff387819 */ /* 0x000fe400000116ce */
[-C--:B----4-:R-:W-:Y:S02]  /*fc40*/  ISETP.GE.AND P0, PT, R18, R40.reuse, PT ;  /* 0x000000281200720c */ /* 0x090fe40003f06270 */
[-C--:B------:R-:W-:Y:S02]  /*fc50*/  ISETP.GE.AND P1, PT, R5, R40.reuse, PT ;  /* 0x000000280500720c */ /* 0x080fe40003f26270 */
[----:B------:R-:W-:-:S09]  /*fc60*/  ISETP.GE.AND P2, PT, R7, R40, PT ;  /* 0x000000280700720c */ /* 0x000fd20003f46270 */
[----:B------:R-:W-:Y:S05]  /*fc70*/  @P0 BRA `(.L_x_785) ;  /* 0x00000004005c0947 */ /* 0x000fea0003800000 */
[----:B------:R-:W2:Y:S01]  /*fc80*/  LDL R58, [R1+0x80] ;  /* 0x00008000013a7983 */ /* 0x000ea20000100800 */
[----:B------:R-:W-:Y:S01]  /*fc90*/  LEA.HI R4, R40, R233, RZ, 0x1d ;  /* 0x000000e928047211 */ /* 0x000fe200078fe8ff */
[----:B------:R-:W-:Y:S01]  /*fca0*/  IMAD.U32 R50, R32, 0x10000, RZ ;  /* 0x0001000020327824 */ /* 0x000fe200078e00ff */
[C---:B------:R-:W-:Y:S01]  /*fcb0*/  LOP3.LUT R54, R36.reuse, 0xffff0000, RZ, 0xc0, !PT ;  /* 0xffff000024367812 */ /* 0x040fe200078ec0ff */
[----:B------:R-:W-:Y:S01]  /*fcc0*/  IMAD.U32 R52, R36, 0x10000, RZ ;  /* 0x0001000024347824 */ /* 0x000fe200078e00ff */
[----:B------:R-:W-:Y:S01]  /*fcd0*/  SHF.R.S32.HI R7, RZ, 0x1f, R4 ;  /* 0x0000001fff077819 */ /* 0x000fe20000011404 */
[----:B------:R-:W-:Y:S01]  /*fce0*/  IMAD.SHL.U32 R5, R4, 0x8, RZ ;  /* 0x0000000804057824 */ /* 0x000fe200078e00ff */
[----:B------:R-:W-:Y:S01]  /*fcf0*/  LOP3.LUT R32, R32, 0xffff0000, RZ, 0xc0, !PT ;  /* 0xffff000020207812 */ /* 0x000fe200078ec0ff */
[----:B------:R-:W-:Y:S01]  /*fd00*/  IMAD.U32 R61, R37, 0x10000, RZ ;  /* 0x00010000253d7824 */ /* 0x000fe200078e00ff */
[----:B------:R-:W-:Y:S01]  /*fd10*/  LEA.HI R7, R7, R4, RZ, 0x3 ;  /* 0x0000000407077211 */ /* 0x000fe200078f18ff */
[----:B------:R-:W-:Y:S01]  /*fd20*/  IMAD.U32 R59, R33, 0x10000, RZ ;  /* 0x00010000213b7824 */ /* 0x000fe200078e00ff */
[----:B------:R-:W-:-:S02]  /*fd30*/  LOP3.LUT R4, R206, 0x38, R5, 0xf8, !PT ;  /* 0x00000038ce047812 */ /* 0x000fc400078ef805 */
[----:B------:R-:W-:Y:S01]  /*fd40*/  LOP3.LUT R37, R37, 0xffff0000, RZ, 0xc0, !PT ;  /* 0xffff000025257812 */ /* 0x000fe200078ec0ff */
[----:B------:R-:W-:Y:S01]  /*fd50*/  IMAD.SHL.U32 R7, R7, 0x400, RZ ;  /* 0x0000040007077824 */ /* 0x000fe200078e00ff */
[----:B------:R-:W-:Y:S02]  /*fd60*/  LOP3.LUT R5, R4, R56, RZ, 0x3c, !PT ;  /* 0x0000003804057212 */ /* 0x000fe400078e3cff */
[----:B------:R-:W-:Y:S02]  /*fd70*/  LOP3.LUT R33, R33, 0xffff0000, RZ, 0xc0, !PT ;  /* 0xffff000021217812 */ /* 0x000fe400078ec0ff */
        /* <DEDUP_REMOVED lines=8> */
[-C--:B------:R-:W-:Y:S01]  /*fe00*/  FMUL.FTZ R51, R52, R46.reuse ;  /* 0x0000002e34337220 */ /* 0x080fe20000410000 */
[----:B------:R-:W-:Y:S01]  /*fe10*/  FMUL.FTZ R53, R50, R46 ;  /* 0x0000002e32357220 */ /* 0x000fe20000410000 */
[-C--:B------:R-:W-:Y:S01]  /*fe20*/  FMUL.FTZ R55, R54, R8.reuse ;  /* 0x0000000836377220 */ /* 0x080fe20000410000 */
[----:B------:R-:W-:Y:S01]  /*fe30*/  FMUL.FTZ R57, R32, R8 ;  /* 0x0000000820397220 */ /* 0x000fe20000410000 */
[----:B------:R-:W-:-:S02]  /*fe40*/  IMAD.U32 R48, R10, 0x10000, RZ ;  /* 0x000100000a307824 */ /* 0x000fc400078e00ff */
[-C--:B------:R-:W-:Y:S01]  /*fe50*/  FMUL.FTZ R36, R61, R47.reuse ;  /* 0x0000002f3d247220 */ /* 0x080fe20000410000 */
[----:B------:R-:W-:Y:S01]  /*fe60*/  IMAD.U32 R46, R38, 0x10000, RZ ;  /* 0x00010000262e7824 */ /* 0x000fe200078e00ff */
[----:B------:R-:W-:Y:S01]  /*fe70*/  LOP3.LUT R10, R10, 0xffff0000, RZ, 0xc0, !PT ;  /* 0xffff00000a0a7812 */ /* 0x000fe200078ec0ff */
[C---:B------:R-:W-:Y:S01]  /*fe80*/  IMAD.U32 R49, R11.reuse, 0x10000, RZ ;  /* 0x000100000b317824 */ /* 0x040fe200078e00ff */
[----:B------:R-:W-:Y:S02]  /*fe90*/  LOP3.LUT R38, R38, 0xffff0000, RZ, 0xc0, !PT ;  /* 0xffff000026267812 */ /* 0x000fe400078ec0ff */
[----:B------:R-:W-:Y:S01]  /*fea0*/  LOP3.LUT R11, R11, 0xffff0000, RZ, 0xc0, !PT ;  /* 0xffff00000b0b7812 */ /* 0x000fe200078ec0ff */
[----:B--2---:R-:W0:Y:S02]  /*feb0*/  LDS.128 R4, [R58] ;  /* 0x000000003a047984 */ /* 0x004e240000000c00 */
[C---:B0-----:R-:W-:Y:S01]  /*fec0*/  IMAD.U32 R42, R4.reuse, 0x10000, RZ ;  /* 0x00010000042a7824 */ /* 0x041fe200078e00ff */
[----:B------:R-:W-:Y:S01]  /*fed0*/  LOP3.LUT R4, R4, 0xffff0000, RZ, 0xc0, !PT ;  /* 0xffff000004047812 */ /* 0x000fe200078ec0ff */
[C---:B------:R-:W-:Y:S01]  /*fee0*/  IMAD.U32 R43, R5.reuse, 0x10000, RZ ;  /* 0x00010000052b7824 */ /* 0x040fe200078e00ff */
[----:B------:R-:W-:Y:S01]  /*fef0*/  LOP3.LUT R5, R5, 0xffff0000, RZ, 0xc0, !PT ;  /* 0xffff000005057812 */ /* 0x000fe200078ec0ff */
[-C--:B------:R-:W-:Y:S01]  /*ff00*/  FFMA.FTZ R51, R50, R42.reuse, -R51 ;  /* 0x0000002a32337223 */ /* 0x080fe20000010833 */
[----:B------:R-:W-:Y:S01]  /*ff10*/  FFMA.FTZ R53, R52, R42, R53 ;  /* 0x0000002a34357223 */ /* 0x000fe20000010035 */
[-C--:B------:R-:W-:Y:S01]  /*ff20*/  FFMA.FTZ R8, R32, R4.reuse, -R55 ;  /* 0x0000000420087223 */ /* 0x080fe20000010837 */
[----:B------:R-:W-:Y:S01]  /*ff30*/  FFMA.FTZ R32, R54, R4, R57 ;  /* 0x0000000436207223 */ /* 0x000fe20000010039 */
[----:B------:R-:W-:Y:S01]  /*ff40*/  FMUL.FTZ R42, R59, R47 ;  /* 0x0000002f3b2a7220 */ /* 0x000fe20000410000 */
[C---:B------:R-:W-:Y:S01]  /*ff50*/  IMAD.U32 R4, R34.reuse, 0x10000, RZ ;  /* 0x0001000022047824 */ /* 0x040fe200078e00ff */
[----:B------:R-:W-:Y:S01]  /*ff60*/  LOP3.LUT R34, R34, 0xffff0000, RZ, 0xc0, !PT ;  /* 0xffff000022227812 */ /* 0x000fe200078ec0ff */
[----:B------:R-:W-:-:S02]  /*ff70*/  IMAD.U32 R44, R6, 0x10000, RZ ;  /* 0x00010000062c7824 */ /* 0x000fc400078e00ff */
[-C--:B------:R-:W-:Y:S01]  /*ff80*/  FFMA.FTZ R36, R59, R43.reuse, -R36 ;  /* 0x0000002b3b247223 */ /* 0x080fe20000010824 */
[----:B------:R-:W-:Y:S01]  /*ff90*/  FFMA.FTZ R42, R61, R43, R42 ;  /* 0x0000002b3d2a7223 */ /* 0x000fe2000001002a */
[----:B------:R-:W-:Y:S01]  /*ffa0*/  LOP3.LUT R6, R6, 0xffff0000, RZ, 0xc0, !PT ;  /* 0xffff000006067812 */ /* 0x000fe200078ec0ff */
[----:B------:R-:W-:Y:S01]  /*ffb0*/  FMUL.FTZ R43, R46, R48 ;  /* 0x000000302e2b7220 */ /* 0x000fe20000410000 */
[----:B------:R-:W-:Y:S02]  /*ffc0*/  IMAD.U32 R61, R39, 0x10000, RZ ;  /* 0x00010000273d7824 */ /* 0x000fe400078e00ff */
[-C--:B------:R-:W-:Y:S01]  /*ffd0*/  FMUL.FTZ R55, R38, R10.reuse ;  /* 0x0000000a26377220 */ /* 0x080fe20000410000 */
[----:B------:R-:W-:Y:S01]  /*ffe0*/  FMUL.FTZ R57, R34, R10 ;  /* 0x0000000a22397220 */ /* 0x000fe20000410000 */
[----:B------:R-:W-:Y:S02]  /*fff0*/  IMAD.U32 R59, R35, 0x10000, RZ ;  /* 0x00010000233b7824 */ /* 0x000fe400078e00ff */
[C---:B------:R-:W-:Y:S01]  /*10000*/  FMUL.FTZ R47, R4.reuse, R48 ;  /* 0x00000030042f7220 */ /* 0x040fe20000410000 */
[----:B------:R-:W-:Y:S01]  /*10010*/  FFMA.FTZ R43, R4, R44, -R43 ;  /* 0x0000002c042b7223 */ /* 0x000fe2000001082b */
[----:B------:R-:W-:-:S02]  /*10020*/  IMAD.U32 R45, R7, 0x10000, RZ ;  /* 0x00010000072d7824 */ /* 0x000fc400078e00ff */
[-C--:B------:R-:W-:Y:S01]  /*10030*/  FMUL.FTZ R4, R61, R49.reuse ;  /* 0x000000313d047220 */ /* 0x080fe20000410000 */
[-C--:B------:R-:W-:Y:S01]  /*10040*/  FFMA.FTZ R34, R34, R6.reuse, -R55 ;  /* 0x0000000622227223 */ /* 0x080fe20000010837 */
[----:B------:R-:W-:Y:S01]  /*10050*/  FFMA.FTZ R57, R38, R6, R57 ;  /* 0x0000000626397223 */ /* 0x000fe20000010039 */
[----:B------:R-:W-:Y:S01]  /*10060*/  FMUL.FTZ R6, R59, R49 ;  /* 0x000000313b067220 */ /* 0x000fe20000410000 */
[----:B------:R-:W-:Y:S01]  /*10070*/  LOP3.LUT R39, R39, 0xffff0000, RZ, 0xc0, !PT ;  /* 0xffff000027277812 */ /* 0x000fe200078ec0ff */
[-C--:B------:R-:W-:Y:S01]  /*10080*/  FFMA.FTZ R38, R59, R45.reuse, -R4 ;  /* 0x0000002d3b267223 */ /* 0x080fe20000010804 */
[----:B------:R-:W-:Y:S01]  /*10090*/  LOP3.LUT R35, R35, 0xffff0000, RZ, 0xc0, !PT ;  /* 0xffff000023237812 */ /* 0x000fe200078ec0ff */
[----:B------:R-:W-:Y:S01]  /*100a0*/  FFMA.FTZ R10, R46, R44, R47 ;  /* 0x0000002c2e0a7223 */ /* 0x000fe2000001002f */
[----:B------:R-:W-:Y:S01]  /*100b0*/  LOP3.LUT R7, R7, 0xffff0000, RZ, 0xc0, !PT ;  /* 0xffff000007077812 */ /* 0x000fe200078ec0ff */
[----:B------:R-:W-:Y:S01]  /*100c0*/  FFMA.FTZ R45, R61, R45, R6 ;  /* 0x0000002d3d2d7223 */ /* 0x000fe20000010006 */
[-C--:B------:R-:W-:Y:S01]  /*100d0*/  FMUL.FTZ R4, R37, R9.reuse ;  /* 0x0000000925047220 */ /* 0x080fe20000410000 */
[----:B------:R-:W-:Y:S01]  /*100e0*/  FMUL.FTZ R6, R33, R9 ;  /* 0x0000000921067220 */ /* 0x000fe20000410000 */
[-C--:B------:R-:W-:Y:S01]  /*100f0*/  FMUL.FTZ R44, R39, R11.reuse ;  /* 0x0000000b272c7220 */ /* 0x080fe20000410000 */
[----:B------:R-:W-:Y:S01]  /*10100*/  FMUL.FTZ R46, R35, R11 ;  /* 0x0000000b232e7220 */ /* 0x000fe20000410000 */
[-C--:B------:R-:W-:Y:S01]  /*10110*/  FFMA.FTZ R9, R33, R5.reuse, -R4 ;  /* 0x0000000521097223 */ /* 0x080fe20000010804 */
[----:B------:R-:W-:Y:S01]  /*10120*/  FFMA.FTZ R11, R37, R5, R6 ;  /* 0x00000005250b7223 */ /* 0x000fe20000010006 */
[-C--:B------:R-:W-:Y:S01]  /*10130*/  FFMA.FTZ R33, R35, R7.reuse, -R44 ;  /* 0x0000000723217223 */ /* 0x080fe2000001082c */
[----:B------:R-:W-:Y:S01]  /*10140*/  FFMA.FTZ R46, R39, R7, R46 ;  /* 0x00000007272e7223 */ /* 0x000fe2000001002e */
[----:B------:R-:W-:-:S02]  /*10150*/  F2FP.BF16.F32.PACK_AB R6, R34, R43 ;  /* 0x0000002b2206723e */ /* 0x000fc400000010ff */
[----:B------:R-:W-:Y:S02]  /*10160*/  F2FP.BF16.F32.PACK_AB R5, R9, R36 ;  /* 0x000000240905723e */ /* 0x000fe400000010ff */
[----:B------:R-:W-:Y:S02]  /*10170*/  F2FP.BF16.F32.PACK_AB R4, R8, R51 ;  /* 0x000000330804723e */ /* 0x000fe400000010ff */
[----:B------:R-:W-:Y:S02]  /*10180*/  F2FP.BF16.F32.PACK_AB R9, R11, R42 ;  /* 0x0000002a0b09723e */ /* 0x000fe400000010ff */
[----:B------:R-:W-:Y:S02]  /*10190*/  F2FP.BF16.F32.PACK_AB R7, R33, R38 ;  /* 0x000000262107723e */ /* 0x000fe400000010ff */
[----:B------:R-:W-:Y:S02]  /*101a0*/  F2FP.BF16.F32.PACK_AB R10, R57, R10 ;  /* 0x0000000a390a723e */ /* 0x000fe400000010ff */
[----:B------:R-:W-:Y:S01]  /*101b0*/  F2FP.BF16.F32.PACK_AB R8, R32, R53 ;  /* 0x000000352008723e */ /* 0x000fe200000010ff */
[----:B------:R0:W-:Y:S01]  /*101c0*/  STS.128 [R58], R4 ;  /* 0x000000043a007388 */ /* 0x0001e20000000c00 */
[----:B------:R-:W-:-:S05]  /*101d0*/  F2FP.BF16.F32.PACK_AB R11, R46, R45 ;  /* 0x0000002d2e0b723e */ /* 0x000fca00000010ff */
[----:B------:R0:W-:Y:S02]  /*101e0*/  STS.128 [R41+0x15400], R8 ;  /* 0x0154000829007388 */ /* 0x0001e40000000c00 */
.L_x_785:
[----:B------:R-:W-:Y:S05]  /*101f0*/  BSYNC B1 ;  /* 0x0000000000017941 */ /* 0x000fea0003800000 */
.L_x_784:
[----:B------:R-:W-:Y:S04]  /*10200*/  BSSY B1, `(.L_x_786) ;  /* 0x0000059000017945 */ /* 0x000fe80003800000 */
[----:B------:R-:W-:Y:S05]  /*10210*/  @P1 BRA `(.L_x_787) ;  /* 0x00000004005c1947 */ /* 0x000fea0003800000 */
[----:B------:R-:W2:Y:S01]  /*10220*/  LDL R50, [R1+0x78] ;  /* 0x0000780001327983 */ /* 0x000ea20000100800 */
[----:B0-----:R-:W-:Y:S01]  /*10230*/  LEA.HI R4, R40, R234, RZ, 0x1d ;  /* 0x000000ea28047211 */ /* 0x001fe200078fe8ff */
[C---:B------:R-:W-:Y:S01]  /*10240*/  IMAD.U32 R45, R28.reuse, 0x10000, RZ ;  /* 0x000100001c2d7824 */ /* 0x040fe200078e00ff */
[----:B------:R-:W-:Y:S01]  /*10250*/  LOP3.LUT R46, R28, 0xffff0000, RZ, 0xc0, !PT ;  /* 0xffff00001c2e7812 */ /* 0x000fe200078ec0ff */
[----:B------:R-:W-:Y:S01]  /*10260*/  IMAD.U32 R43, R24, 0x10000, RZ ;  /* 0x00010000182b7824 */ /* 0x000fe200078e00ff */
[----:B------:R-:W-:Y:S01]  /*10270*/  SHF.R.S32.HI R7, RZ, 0x1f, R4 ;  /* 0x0000001fff077819 */ /* 0x000fe20000011404 */
[----:B------:R-:W-:Y:S01]  /*10280*/  IMAD.SHL.U32 R5, R4, 0x8, RZ ;  /* 0x0000000804057824 */ /* 0x000fe200078e00ff */
[----:B------:R-:W-:Y:S01]  /*10290*/  LOP3.LUT R24, R24, 0xffff0000, RZ, 0xc0, !PT ;  /* 0xffff000018187812 */ /* 0x000fe200078ec0ff */
[----:B------:R-:W-:Y:S01]  /*102a0*/  IMAD.U32 R48, R29, 0x10000, RZ ;  /* 0x000100001d307824 */ /* 0x000fe200078e00ff */
[----:B------:R-:W-:Y:S01]  /*102b0*/  LEA.HI R7, R7, R4, RZ, 0x3 ;  /* 0x0000000407077211 */ /* 0x000fe200078f18ff */
[----:B------:R-:W-:Y:S01]  /*102c0*/  IMAD.U32 R44, R25, 0x10000, RZ ;  /* 0x00010000192c7824 */ /* 0x000fe200078e00ff */
[----:B------:R-:W-:Y:S01]  /*102d0*/  LOP3.LUT R4, R206, 0x38, R5, 0xf8, !PT ;  /* 0x00000038ce047812 */ /* 0x000fe200078ef805 */
[C---:B------:R-:W-:Y:S01]  /*102e0*/  IMAD.U32 R49, R30.reuse, 0x10000, RZ ;  /* 0x000100001e317824 */ /* 0x040fe200078e00ff */
[----:B------:R-:W-:Y:S01]  /*102f0*/  LOP3.LUT R30, R30, 0xffff0000, RZ, 0xc0, !PT ;  /* 0xffff00001e1e7812 */ /* 0x000fe200078ec0ff */
[----:B------:R-:W-:Y:S01]  /*10300*/  IMAD.SHL.U32 R7, R7, 0x400, RZ ;  /* 0x0000040007077824 */ /* 0x000fe200078e00ff */
[----:B------:R-:W-:Y:S01]  /*10310*/  LOP3.LUT R5, R4, R56, RZ, 0x3c, !PT ;  /* 0x0000003804057212 */ /* 0x000fe200078e3cff */
[C---:B------:R-:W-:Y:S01]  /*10320*/  IMAD.U32 R47, R26.reuse, 0x10000, RZ ;  /* 0x000100001a2f7824 */ /* 0x040fe200078e00ff */
[----:B------:R-:W-:-:S02]  /*10330*/  LOP3.LUT R26, R26, 0xffff0000, RZ, 0xc0, !PT ;  /* 0xffff00001a1a7812 */ /* 0x000fc400078ec0ff */
[----:B------:R-:W-:Y:S02]  /*10340*/  LOP3.LUT R7, R7, 0x7fffe000, RZ, 0xc0, !PT ;  /* 0x7fffe00007077812 */ /* 0x000fe400078ec0ff */
[----:B------:R-:W-:Y:S02]  /*10350*/  LOP3.LUT R29, R29, 0xffff0000, RZ, 0xc0, !PT ;  /* 0xffff00001d1d7812 */ /* 0x000fe400078ec0ff */
[----:B------:R-:W-:Y:S02]  /*10360*/  IADD3 R9, R5, R7, R216 ;  /* 0x0000000705097210 */ /* 0x000fe40007ffe0d8 */
[----:B------:R-:W-:-:S03]  /*10370*/  LOP3.LUT R25, R25, 0xffff0000, RZ, 0xc0, !PT ;  /* 0xffff000019197812 */ /* 0x000fc600078ec0ff */
        /* <DEDUP_REMOVED lines=9> */
[C---:B------:R-:W-:Y:S01]  /*10410*/  IMAD.U32 R39, R10.reuse, 0x10000, RZ ;  /* 0x000100000a277824 */ /* 0x040fe200078e00ff */
[----:B------:R-:W-:Y:S01]  /*10420*/  LOP3.LUT R10, R10, 0xffff0000, RZ, 0xc0, !PT ;  /* 0xffff00000a0a7812 */ /* 0x000fe200078ec0ff */
[C---:B------:R-:W-:Y:S01]  /*10430*/  IMAD.U32 R41, R11.reuse, 0x10000, RZ ;  /* 0x000100000b297824 */ /* 0x040fe200078e00ff */
        /* <DEDUP_REMOVED lines=8> */
[C---:B------:R-:W-:Y:S01]  /*104c0*/  FMUL.FTZ R33, R24.reuse, R8 ;  /* 0x0000000818217220 */ /* 0x040fe20000410000 */
[----:B------:R-:W-:Y:S01]  /*104d0*/  FFMA.FTZ R37, R24, R4, -R37 ;  /* 0x0000000418257223 */ /* 0x000fe20000010825 */
[-C--:B------:R-:W-:Y:S01]  /*104e0*/  FMUL.FTZ R43, R48, R38.reuse ;  /* 0x00000026302b7220 */ /* 0x080fe20000410000 */
[----:B------:R-:W-:Y:S01]  /*104f0*/  FMUL.FTZ R45, R44, R38 ;  /* 0x000000262c2d7220 */ /* 0x000fe20000410000 */
[----:B------:R-:W-:Y:S01]  /*10500*/  FFMA.FTZ R33, R46, R4, R33 ;  /* 0x000000042e217223 */ /* 0x000fe20000010021 */
[----:B------:R-:W-:-:S02]  /*10510*/  IMAD.U32 R35, R6, 0x10000, RZ ;  /* 0x0001000006237824 */ /* 0x000fc400078e00ff */
[-C--:B------:R-:W-:Y:S01]  /*10520*/  FMUL.FTZ R4, R49, R39.reuse ;  /* 0x0000002731047220 */ /* 0x080fe20000410000 */
[-C--:B------:R-:W-:Y:S01]  /*10530*/  FFMA.FTZ R43, R44, R34.reuse, -R43 ;  /* 0x000000222c2b7223 */ /* 0x080fe2000001082b */
[----:B------:R-:W-:Y:S01]  /*10540*/  FFMA.FTZ R45, R48, R34, R45 ;  /* 0x00000022302d7223 */ /* 0x000fe2000001002d */
[C---:B------:R-:W-:Y:S01]  /*10550*/  FMUL.FTZ R24, R47.reuse, R39 ;  /* 0x000000272f187220 */ /* 0x040fe20000410000 */
[-C--:B------:R-:W-:Y:S01]  /*10560*/  FFMA.FTZ R8, R47, R35.reuse, -R4 ;  /* 0x000000232f087223 */ /* 0x080fe20000010804 */
[----:B------:R-:W-:Y:S02]  /*10570*/  IMAD.U32 R34, R31, 0x10000, RZ ;  /* 0x000100001f227824 */ /* 0x000fe400078e00ff */
[-C--:B------:R-:W-:Y:S01]  /*10580*/  FMUL.FTZ R39, R30, R10.reuse ;  /* 0x0000000a1e277220 */ /* 0x080fe20000410000 */
[----:B------:R-:W-:Y:S02]  /*10590*/  IMAD.U32 R4, R27, 0x10000, RZ ;  /* 0x000100001b047824 */ /* 0x000fe400078e00ff */
[----:B------:R-:W-:Y:S01]  /*105a0*/  FMUL.FTZ R47, R26, R10 ;  /* 0x0000000a1a2f7220 */ /* 0x000fe20000410000 */
[----:B------:R-:W-:Y:S01]  /*105b0*/  LOP3.LUT R6, R6, 0xffff0000, RZ, 0xc0, !PT ;  /* 0xffff000006067812 */ /* 0x000fe200078ec0ff */
[----:B------:R-:W-:Y:S01]  /*105c0*/  FFMA.FTZ R10, R49, R35, R24 ;  /* 0x00000023310a7223 */ /* 0x000fe20000010018 */
[----:B------:R-:W-:-:S02]  /*105d0*/  IMAD.U32 R36, R7, 0x10000, RZ ;  /* 0x0001000007247824 */ /* 0x000fc400078e00ff */
[-C--:B------:R-:W-:Y:S01]  /*105e0*/  FMUL.FTZ R35, R34, R41.reuse ;  /* 0x0000002922237220 */ /* 0x080fe20000410000 */
[----:B------:R-:W-:Y:S01]  /*105f0*/  LOP3.LUT R31, R31, 0xffff0000, RZ, 0xc0, !PT ;  /* 0xffff00001f1f7812 */ /* 0x000fe200078ec0ff */
[----:B------:R-:W-:Y:S01]  /*10600*/  FMUL.FTZ R41, R4, R41 ;  /* 0x0000002904297220 */ /* 0x000fe20000410000 */
[----:B------:R-:W-:Y:S01]  /*10610*/  LOP3.LUT R27, R27, 0xffff0000, RZ, 0xc0, !PT ;  /* 0xffff00001b1b7812 */ /* 0x000fe200078ec0ff */
[----:B------:R-:W-:Y:S01]  /*10620*/  FFMA.FTZ R47, R30, R6, R47 ;  /* 0x000000061e2f7223 */ /* 0x000fe2000001002f */
[----:B------:R-:W-:Y:S01]  /*10630*/  LOP3.LUT R7, R7, 0xffff0000, RZ, 0xc0, !PT ;  /* 0xffff000007077812 */ /* 0x000fe200078ec0ff */
[----:B------:R-:W-:Y:S01]  /*10640*/  FFMA.FTZ R35, R4, R36, -R35 ;  /* 0x0000002404237223 */ /* 0x000fe20000010823 */
[----:B------:R-:W-:Y:S01]  /*10650*/  FFMA.FTZ R39, R26, R6, -R39 ;  /* 0x000000061a277223 */ /* 0x000fe20000010827 */
[----:B------:R-:W-:Y:S01]  /*10660*/  FFMA.FTZ R41, R34, R36, R41 ;  /* 0x0000002422297223 */ /* 0x000fe20000010029 */
[----:B------:R-:W-:Y:S01]  /*10670*/  FMUL.FTZ R4, R29, R9 ;  /* 0x000000091d047220 */ /* 0x000fe20000410000 */
        /* <DEDUP_REMOVED lines=17> */
.L_x_787:
[----:B------:R-:W-:Y:S05]  /*10790*/  BSYNC B1 ;  /* 0x0000000000017941 */ /* 0x000fea0003800000 */
.L_x_786:
[----:B------:R-:W-:Y:S05]  /*107a0*/  @P2 BRA `(.L_x_762) ;  /* 0x00000004005c2947 */ /* 0x000fea0003800000 */
[----:B0-----:R-:W2:Y:S01]  /*107b0*/  LDL R41, [R1+0x74] ;  /* 0x0000740001297983 */ /* 0x001ea20000100800 */
[----:B------:R-:W-:Y:S01]  /*107c0*/  LEA.HI R40, R40, R235, RZ, 0x1d ;  /* 0x000000eb28287211 */ /* 0x000fe200078fe8ff */
[C---:B------:R-:W-:Y:S01]  /*107d0*/  IMAD.U32 R35, R14.reuse, 0x10000, RZ ;  /* 0x000100000e237824 */ /* 0x040fe200078e00ff */
[----:B------:R-:W-:Y:S01]  /*107e0*/  LOP3.LUT R38, R14, 0xffff0000, RZ, 0xc0, !PT ;  /* 0xffff00000e267812 */ /* 0x000fe200078ec0ff */
[----:B------:R-:W-:Y:S01]  /*107f0*/  IMAD.U32 R33, R0, 0x10000, RZ ;  /* 0x0001000000217824 */ /* 0x000fe200078e00ff */
[----:B-1----:R-:W-:Y:S01]  /*10800*/  SHF.R.S32.HI R7, RZ, 0x1f, R40 ;  /* 0x0000001fff077819 */ /* 0x002fe20000011428 */
        /* <DEDUP_REMOVED lines=40> */
[----:B------:R-:W-:-:S02]  /*10a90*/  IMAD.U32 R27, R6, 0x10000, RZ ;  /* 0x00010000061b7824 */ /* 0x000fc400078e00ff */
[-C--:B------:R-:W-:Y:S01]  /*10aa0*/  FMUL.FTZ R0, R39, R31.reuse ;  /* 0x0000001f27007220 */ /* 0x080fe20000410000 */
[----:B------:R-:W-:Y:S01]  /*10ab0*/  FFMA.FTZ R25, R38, R4, R25 ;  /* 0x0000000426197223 */ /* 0x000fe20000010019 */
        /* <DEDUP_REMOVED lines=15> */
[-C--:B------:R-:W-:Y:S01]  /*10bb0*/  FFMA.FTZ R31, R12, R6.reuse, -R31 ;  /* 0x000000060c1f7223 */ /* 0x080fe2000001081f */
[----:B------:R-:W-:Y:S01]  /*10bc0*/  LOP3.LUT R7, R7, 0xffff0000, RZ, 0xc0, !PT ;  /* 0xffff000007077812 */ /* 0x000fe200078ec0ff */
[----:B------:R-:W-:Y:S01]  /*10bd0*/  FFMA.FTZ R37, R20, R6, R37 ;  /* 0x0000000614257223 */ /* 0x000fe20000010025 */
[-C--:B------:R-:W-:Y:S01]  /*10be0*/  FFMA.FTZ R27, R0, R28.reuse, -R27 ;  /* 0x0000001c001b7223 */ /* 0x080fe2000001081b */
        /* <DEDUP_REMOVED lines=19> */
.L_x_762:
[----:B------:R-:W-:Y:S05]  /*10d20*/  BSYNC B0 ;  /* 0x0000000000007941 */ /* 0x000fea0003800000 */
.L_x_743:
[----:B------:R-:W-:Y:S01]  /*10d30*/  @!PT LDS RZ, [RZ] ;  /* 0x00000000fffff984 */ /* 0x000fe20000000800 */
[----:B------:R-:W-:Y:S01]  /*10d40*/  @!PT LDS RZ, [RZ] ;  /* 0x00000000fffff984 */ /* 0x000fe20000000800 */
[----:B------:R-:W-:Y:S01]  /*10d50*/  @!PT LDS RZ, [RZ] ;  /* 0x00000000fffff984 */ /* 0x000fe20000000800 */
[----:B------:R-:W-:Y:S01]  /*10d60*/  @!PT LDS RZ, [RZ] ;  /* 0x00000000fffff984 */ /* 0x000fe20000000800 */
[----:B------:R5:W-:Y:S06]  /*10d70*/  MEMBAR.ALL.CTA ;  /* 0x0000000000007992 */ /* 0x000bec0000008000 */
[----:B-----5:R-:W5:Y:S01]  /*10d80*/  FENCE.VIEW.ASYNC.S ;  /* 0x00000000000073c6 */ /* 0x020f620000000000 */
[----:B------:R-:W-:Y:S05]  /*10d90*/  WARPSYNC.ALL ;  /* 0x0000000000007948 */ /* 0x000fea0003800000 */
[----:B-----5:R-:W-:Y:S06]  /*10da0*/  BAR.SYNC.DEFER_BLOCKING 0xd, 0x100 ;  /* 0x0344000000007b1d */ /* 0x020fec0000010000 */
.L_x_741:
[----:B------:R-:W5:Y:S02]  /*10db0*/  LDL R0, [R1+0x1c] ;  /* 0x00001c0001007983 */ /* 0x000f640000100800 */
[----:B-----5:R-:W-:-:S13]  /*10dc0*/  R2UR UR4, R0 ;  /* 0x00000000000472ca */ /* 0x020fda00000e0000 */
[----:B------:R-:W-:-:S05]  /*10dd0*/  IMAD.U32 R0, RZ, RZ, UR4 ;  /* 0x00000004ff007e24 */ /* 0x000fca000f8e00ff */
[----:B------:R-:W-:-:S13]  /*10de0*/  ISETP.NE.AND P0, PT, R0, 0x3, PT ;  /* 0x000000030000780c */ /* 0x000fda0003f05270 */
[----:B------:R-:W-:Y:S05]  /*10df0*/  @!P0 BRA `(.L_x_788) ;  /* 0x0000000000048947 */ /* 0x000fea0003800000 */
[----:B------:R-:W-:Y:S01]  /*10e00*/  BPT.TRAP 0x1 ;  /* 0x000000040000795c */ /* 0x000fe20000300000 */
.L_x_788:
[----:B01----:R-:W-:Y:S01]  /*10e10*/  IMAD R3, R215, 0x8, R16 ;  /* 0x00000008d7037824 */ /* 0x003fe200078e0210 */
[----:B------:R-:W-:-:S04]  /*10e20*/  SHF.L.U32 R0, R217, 0x1f, RZ ;  /* 0x0000001fd9007819 */ /* 0x000fc800000006ff */
[----:B------:R0:W1:Y:S01]  /*10e30*/  SYNCS.PHASECHK.TRANS64.TRYWAIT P2, [R3+URZ+0x36830], R0 ;  /* 0x03683000030075a7 */ /* 0x000062000804017f */
[----:B------:R-:W-:Y:S05]  /*10e40*/  @!P0 BRA `(.L_x_789) ;  /* 0x0000000000048947 */ /* 0x000fea0003800000 */
[----:B------:R-:W-:Y:S01]  /*10e50*/  BPT.TRAP 0x1 ;  /* 0x000000040000795c */ /* 0x000fe20000300000 */
.L_x_789:
[----:B--234-:R-:W2:Y:S01]  /*10e60*/  S2R R4, SR_TID.X ;  /* 0x0000000000047919 */ /* 0x01cea20000002100 */
[----:B------:R-:W-:Y:S01]  /*10e70*/  IMAD.MOV.U32 R119, RZ, RZ, RZ ;  /* 0x000000ffff777224 */ /* 0x000fe200078e00ff */
[----:B--2---:R-:W-:-:S04]  /*10e80*/  LOP3.LUT R4, R4, 0x7f, RZ, 0xc0, !PT ;  /* 0x0000007f04047812 */ /* 0x004fc800078ec0ff */
[----:B------:R-:W-:Y:S01]  /*10e90*/  ISETP.NE.AND P1, PT, R4, RZ, PT ;  /* 0x000000ff0400720c */ /* 0x000fe20003f25270 */
[----:B-1----:R-:W-:-:S12]  /*10ea0*/  @P2 BRA `(.L_x_790) ;  /* 0x0000000000082947 */ /* 0x002fd80003800000 */
[----:B------:R-:W1:Y:S02]  /*10eb0*/  SYNCS.PHASECHK.TRANS64.TRYWAIT P2, [R3+URZ+0x36830], R0 ;  /* 0x03683000030075a7 */ /* 0x000e64000804017f */
[----:B-1----:R-:W-:Y:S05]  /*10ec0*/  @!P2 BRA `(.L_x_791) ;  /* 0x0000015800b8a947 */ /* 0x002fea0003800000 */
.L_x_790:
[----:B------:R-:W-:Y:S05]  /*10ed0*/  WARPSYNC.ALL ;  /* 0x0000000000007948 */ /* 0x000fea0003800000 */
[----:B01----:R-:W-:Y:S01]  /*10ee0*/  VIADD R0, R16, 0x21400 ;  /* 0x0002140010007836 */ /* 0x003fe20000000000 */
[----:B------:R-:W-:Y:S01]  /*10ef0*/  R2UR UR20, R2 ;  /* 0x00000000021472ca */ /* 0x000fe200000e0000 */
[----:B------:R-:W-:Y:S01]  /*10f00*/  IMAD.MOV.U32 R5, RZ, RZ, 0x40000040 ;  /* 0x40000040ff057424 */ /* 0x000fe200078e00ff */
[----:B------:R-:W-:Y:S01]  /*10f10*/  WARPGROUP.ARRIVE ;  /* 0x00000000000079c5 */ /* 0x000fe20000000000 */
[----:B------:R-:W-:Y:S01]  /*10f20*/  UMOV UR5, 0x40000040 ;  /* 0x4000004000057882 */ /* 0x000fe20000000000 */
[----:B------:R-:W-:Y:S01]  /*10f30*/  SHF.R.U32.HI R0, RZ, 0x4, R0 ;  /* 0x00000004ff007819 */ /* 0x000fe20000011600 */
[----:B------:R-:W-:Y:S01]  /*10f40*/  IMAD.MOV.U32 R11, RZ, RZ, 0x40000040 ;  /* 0x40000040ff0b7424 */ /* 0x000fe200078e00ff */
[----:B------:R-:W-:Y:S01]  /*10f50*/  R2UR UR7, R5 ;  /* 0x00000000050772ca */ /* 0x000fe200000e0000 */
[----:B------:R-:W-:Y:S01]  /*10f60*/  UMOV UR23, UR5 ;  /* 0x0000000500177c82 */ /* 0x000fe20008000000 */
[----:B------:R-:W-:Y:S01]  /*10f70*/  LOP3.LUT R0, R0, 0x3fff, RZ, 0xc0, !PT ;  /* 0x00003fff00007812 */ /* 0x000fe200078ec0ff */
[----:B------:R-:W-:Y:S01]  /*10f80*/  IMAD.U32 R21, RZ, RZ, UR5 ;  /* 0x00000005ff157e24 */ /* 0x000fe2000f8e00ff */
[----:B------:R-:W-:Y:S01]  /*10f90*/  UMOV UR9, UR23 ;  /* 0x0000001700097c82 */ /* 0x000fe20008000000 */
[----:B------:R-:W-:Y:S01]  /*10fa0*/  IMAD.MOV.U32 R13, RZ, RZ, 0x40000040 ;  /* 0x40000040ff0d7424 */ /* 0x000fe200078e00ff */
[----:B------:R-:W-:Y:S01]  /*10fb0*/  LOP3.LUT R218, R0, 0x10000, RZ, 0xfc, !PT ;  /* 0x0001000000da7812 */ /* 0x000fe200078efcff */
[----:B------:R-:W-:Y:S01]  /*10fc0*/  ULOP3.LUT UR20, UR20, 0x10000, URZ, 0xfc, !UPT ;  /* 0x0001000014147892 */ /* 0x000fe2000f8efc3f */
[----:B------:R-:W-:Y:S01]  /*10fd0*/  IMAD.MOV.U32 R15, RZ, RZ, 0x40000040 ;  /* 0x40000040ff0f7424 */ /* 0x000fe200078e00ff */
[----:B------:R-:W-:Y:S01]  /*10fe0*/  UMOV UR13, UR23 ;  /* 0x00000017000d7c82 */ /* 0x000fe20008000000 */
[----:B------:R-:W-:Y:S01]  /*10ff0*/  R2UR UR15, R13 ;  /* 0x000000000d0f72ca */ /* 0x000fe200000e0000 */
[----:B------:R-:W-:Y:S01]  /*11000*/  IMAD R4, R215, 0xa80, R218 ;  /* 0x00000a80d7047824 */ /* 0x000fe200078e02da */
[----:B------:R-:W-:Y:S01]  /*11010*/  UMOV UR17, UR23 ;  /* 0x0000001700117c82 */ /* 0x000fe20008000000 */
[----:B------:R-:W-:Y:S01]  /*11020*/  IMAD.MOV.U32 R13, RZ, RZ, 0x40000040 ;  /* 0x40000040ff0d7424 */ /* 0x000fe200078e00ff */
[----:B------:R-:W-:Y:S01]  /*11030*/  UMOV UR4, UR20 ;  /* 0x0000001400047c82 */ /* 0x000fe20008000000 */
[C---:B------:R-:W-:Y:S01]  /*11040*/  VIADD R10, R4.reuse, 0x80 ;  /* 0x00000080040a7836 */ /* 0x040fe20000000000 */
[C---:B------:R-:W-:Y:S01]  /*11050*/  R2UR UR6, R4.reuse ;  /* 0x00000000040672ca */ /* 0x040fe200000e0000 */
[----:B------:R-:W-:Y:S01]  /*11060*/  UMOV UR22, UR4 ;  /* 0x0000000400167c82 */ /* 0x000fe20008000000 */
[----:B------:R-:W-:Y:S01]  /*11070*/  IMAD.U32 R20, RZ, RZ, UR4 ;  /* 0x00000004ff147e24 */ /* 0x000fe2000f8e00ff */
[----:B------:R-:W-:Y:S01]  /*11080*/  UMOV UR8, UR22 ;  /* 0x0000001600087c82 */ /* 0x000fe20008000000 */
[C---:B------:R-:W-:Y:S01]  /*11090*/  VIADD R12, R4.reuse, 0x180 ;  /* 0x00000180040c7836 */ /* 0x040fe20000000000 */
[----:B------:R-:W-:Y:S01]  /*110a0*/  UMOV UR12, UR22 ;  /* 0x00000016000c7c82 */ /* 0x000fe20008000000 */
[----:B------:R-:W-:Y:S01]  /*110b0*/  UMOV UR16, UR22 ;  /* 0x0000001600107c82 */ /* 0x000fe20008000000 */
[----:B------:R-:W-:Y:S01]  /*110c0*/  VIADD R14, R4, 0x280 ;  /* 0x00000280040e7836 */ /* 0x000fe20000000000 */
[----:B------:R-:W-:Y:S01]  /*110d0*/  R2UR UR27, R13 ;  /* 0x000000000d1b72ca */ /* 0x000fe200000e0000 */
[----:B------:R-:W-:Y:S01]  /*110e0*/  UMOV UR25, 0x40000040 ;  /* 0x4000004000197882 */ /* 0x000fe20000000000 */
[----:B------:R-:W-:Y:S01]  /*110f0*/  R2UR UR14, R12 ;  /* 0x000000000c0e72ca */ /* 0x000fe200000e0000 */
[----:B------:R-:W-:Y:S01]  /*11100*/  VIADD R12, R4, 0x2 ;  /* 0x00000002040c7836 */ /* 0x000fe20000000000 */
[----:B------:R0:W-:Y:S01]  /*11110*/  STL.64 [R1], R20 ;  /* 0x0000001401007387 */ /* 0x0001e20000100a00 */
[----:B------:R-:W-:Y:S01]  /*11120*/  HGMMA.64x16x16.F32.BF16 R72, gdesc[UR4], RZ, !UPT, gsb0 ;  /* 0x00200000044879f0 */ /* 0x000fe2000c0018ff */
[----:B------:R-:W-:Y:S01]  /*11130*/  R2UR UR6, R10 ;  /* 0x000000000a0672ca */ /* 0x000fe200000e0000 */
[----:B------:R-:W-:Y:S01]  /*11140*/  UMOV UR4, UR22 ;  /* 0x0000001600047c82 */ /* 0x000fe20008000000 */
[----:B------:R-:W-:Y:S01]  /*11150*/  R2UR UR7, R11 ;  /* 0x000000000b0772ca */ /* 0x000fe200000e0000 */
[----:B------:R-:W-:Y:S01]  /*11160*/  UMOV UR5, UR23 ;  /* 0x0000001700057c82 */ /* 0x000fe20008000000 */
[----:B------:R-:W-:Y:S01]  /*11170*/  VIADD R10, R4, 0x100 ;  /* 0x00000100040a7836 */ /* 0x000fe20000000000 */
[----:B------:R-:W-:Y:S01]  /*11180*/  R2UR UR26, R12 ;  /* 0x000000000c1a72ca */ /* 0x000fe200000e0000 */
[----:B------:R-:W-:Y:S01]  /*11190*/  IMAD.MOV.U32 R11, RZ, RZ, 0x40000040 ;  /* 0x40000040ff0b7424 */ /* 0x000fe200078e00ff */
[----:B------:R-:W-:Y:S01]  /*111a0*/  P2R R8, PR, RZ, 0x2 ;  /* 0x00000002ff087803 */ /* 0x000fe20000000000 */
[----:B------:R-:W-:Y:S01]  /*111b0*/  VIADD R12, R4, 0x182 ;  /* 0x00000182040c7836 */ /* 0x000fe20000000000 */
[----:B------:R-:W-:Y:S01]  /*111c0*/  R2UR UR10, R10 ;  /* 0x000000000a0a72ca */ /* 0x000fe200000e0000 */
[----:B------:R-:W-:Y:S01]  /*111d0*/  VIADD R10, R4, 0x200 ;  /* 0x00000200040a7836 */ /* 0x000fe20000000000 */
[----:B------:R-:W-:Y:S01]  /*111e0*/  R2UR UR11, R11 ;  /* 0x000000000b0b72ca */ /* 0x000fe200000e0000 */
[----:B------:R-:W-:Y:S01]  /*111f0*/  IMAD.MOV.U32 R11, RZ, RZ, 0x40000040 ;  /* 0x40000040ff0b7424 */ /* 0x000fe200078e00ff */
[----:B------:R-:W-:Y:S01]  /*11200*/  P2R R6, PR, RZ, 0x1 ;  /* 0x00000001ff067803 */ /* 0x000fe20000000000 */
[----:B------:R-:W-:Y:S01]  /*11210*/  IMAD.MOV.U32 R13, RZ, RZ, 0x40000040 ;  /* 0x40000040ff0d7424 */ /* 0x000fe200078e00ff */
[----:B------:R-:W-:Y:S01]  /*11220*/  R2UR UR18, R10 ;  /* 0x000000000a1272ca */ /* 0x000fe200000e0000 */
[----:B------:R-:W-:Y:S01]  /*11230*/  VIADD R10, R4, 0x300 ;  /* 0x00000300040a7836 */ /* 0x000fe20000000000 */
[----:B------:R-:W-:Y:S01]  /*11240*/  R2UR UR19, R11 ;  /* 0x000000000b1372ca */ /* 0x000fe200000e0000 */
[----:B------:R-:W-:-:S02]  /*11250*/  IMAD.MOV.U32 R11, RZ, RZ, 0x40000040 ;  /* 0x40000040ff0b7424 */ /* 0x000fc400078e00ff */
[----:B0-----:R-:W-:Y:S01]  /*11260*/  IMAD.U32 R21, RZ, RZ, UR25 ;  /* 0x00000019ff157e24 */ /* 0x001fe2000f8e00ff */
[----:B------:R-:W-:Y:S02]  /*11270*/  WARPGROUP.DEPBAR.LE gsb0, 0x0 ;  /* 0x00008000000079c5 */ /* 0x000fe40000010000 */
[----:B------:R-:W-:-:S06]  /*11280*/  WARPGROUP.ARRIVE ;  /* 0x00000000000079c5 */ /* 0x000fcc0000000000 */
[----:B------:R-:W-:Y:S01]  /*11290*/  HGMMA.64x16x16.F32.BF16 R64, gdesc[UR4], RZ, !UPT, gsb0 ;  /* 0x00200000044079f0 */ /* 0x000fe2000c0018ff */
[----:B------:R-:W-:Y:S01]  /*112a0*/  R2UR UR6, R14 ;  /* 0x000000000e0672ca */ /* 0x000fe200000e0000 */
[----:B------:R-:W-:Y:S01]  /*112b0*/  UMOV UR4, UR22 ;  /* 0x0000001600047c82 */ /* 0x000fe20008000000 */
[----:B------:R-:W-:Y:S01]  /*112c0*/  R2UR UR7, R15 ;  /* 0x000000000f0772ca */ /* 0x000fe200000e0000 */
[----:B------:R-:W-:Y:S01]  /*112d0*/  UMOV UR5, UR23 ;  /* 0x0000001700057c82 */ /* 0x000fe20008000000 */
[----:B------:R-:W-:Y:S02]  /*112e0*/  VIADD R14, R4, 0x282 ;  /* 0x00000282040e7836 */ /* 0x000fe40000000000 */
[----:B------:R-:W-:Y:S01]  /*112f0*/  IMAD.MOV.U32 R15, RZ, RZ, 0x40000040 ;  /* 0x40000040ff0f7424 */ /* 0x000fe200078e00ff */
[----:B------:R-:W-:Y:S02]  /*11300*/  WARPGROUP.DEPBAR.LE gsb0, 0x0 ;  /* 0x00008000000079c5 */ /* 0x000fe40000010000 */
[----:B------:R-:W-:-:S06]  /*11310*/  WARPGROUP.ARRIVE ;  /* 0x00000000000079c5 */ /* 0x000fcc0000000000 */
[----:B------:R-:W-:Y:S01]  /*11320*/  HGMMA.64x16x16.F32.BF16 R56, gdesc[UR8], RZ, !UPT, gsb0 ;  /* 0x00200000083879f0 */ /* 0x000fe2000c0018ff */
[----:B------:R-:W-:Y:S01]  /*11330*/  R2UR UR10, R10 ;  /* 0x000000000a0a72ca */ /* 0x000fe200000e0000 */
[----:B------:R-:W-:Y:S01]  /*11340*/  UMOV UR8, UR22 ;  /* 0x0000001600087c82 */ /* 0x000fe20008000000 */
[----:B------:R-:W-:Y:S01]  /*11350*/  R2UR UR11, R11 ;  /* 0x000000000b0b72ca */ /* 0x000fe200000e0000 */
[----:B------:R-:W-:Y:S01]  /*11360*/  UMOV UR9, UR23 ;  /* 0x0000001700097c82 */ /* 0x000fe20008000000 */
[----:B------:R-:W-:Y:S01]  /*11370*/  VIADD R10, R4, 0x82 ;  /* 0x00000082040a7836 */ /* 0x000fe20000000000 */
[----:B------:R-:W-:Y:S01]  /*11380*/  UMOV UR23, UR25 ;  /* 0x0000001900177c82 */ /* 0x000fe20008000000 */
[----:B------:R-:W-:Y:S01]  /*11390*/  IMAD.MOV.U32 R11, RZ, RZ, 0x40000040 ;  /* 0x40000040ff0b7424 */ /* 0x000fe200078e00ff */
[----:B------:R-:W-:Y:S02]  /*113a0*/  WARPGROUP.DEPBAR.LE gsb0, 0x0 ;  /* 0x00008000000079c5 */ /* 0x000fe40000010000 */
[----:B------:R-:W-:-:S06]  /*113b0*/  WARPGROUP.ARRIVE ;  /* 0x00000000000079c5 */ /* 0x000fcc0000000000 */
[----:B------:R-:W-:Y:S01]  /*113c0*/  HGMMA.64x16x16.F32.BF16 R48, gdesc[UR12], RZ, !UPT, gsb0 ;  /* 0x002000000c3079f0 */ /* 0x000fe2000c0018ff */
[----:B------:R-:W-:Y:S01]  /*113d0*/  UIADD3 UR12, UR20, 0x2, URZ ;  /* 0x00000002140c7890 */ /* 0x000fe2000fffe03f */
[----:B------:R-:W-:-:S06]  /*113e0*/  UMOV UR13, UR23 ;  /* 0x00000017000d7c82 */ /* 0x000fcc0008000000 */
[----:B------:R-:W-:Y:S02]  /*113f0*/  UMOV UR24, UR12 ;  /* 0x0000000c00187c82 */ /* 0x000fe40008000000 */
[----:B------:R-:W-:Y:S01]  /*11400*/  UMOV UR22, UR24 ;  /* 0x0000001800167c82 */ /* 0x000fe20008000000 */
[----:B------:R-:W-:Y:S01]  /*11410*/  IMAD.U32 R20, RZ, RZ, UR24 ;  /* 0x00000018ff147e24 */ /* 0x000fe2000f8e00ff */
[----:B------:R-:W-:-:S04]  /*11420*/  UMOV UR12, UR22 ;  /* 0x00000016000c7c82 */ /* 0x000fc80008000000 */
[----:B------:R0:W-:Y:S01]  /*11430*/  STL.64 [R1+0x48], R20 ;  /* 0x0000481401007387 */ /* 0x0001e20000100a00 */
        /* <DEDUP_REMOVED lines=17> */
[----:B------:R-:W-:-:S03]  /*11550*/  IMAD.MOV.U32 R11, RZ, RZ, 0x40000040 ;  /* 0x40000040ff0b7424 */ /* 0x000fc600078e00ff */
[----:B------:R-:W-:Y:S01]  /*11560*/  R2UR UR14, R10 ;  /* 0x000000000a0e72ca */ /* 0x000fe200000e0000 */
[----:B------:R-:W-:Y:S01]  /*11570*/  VIADD R10, R4, 0x202 ;  /* 0x00000202040a7836 */ /* 0x000fe20000000000 */
[----:B------:R-:W-:Y:S01]  /*11580*/  R2UR UR15, R11 ;  /* 0x000000000b0f72ca */ /* 0x000fe200000e0000 */
        /* <DEDUP_REMOVED lines=12> */
[----:B------:R-:W-:Y:S01]  /*11650*/  HGMMA.64x16x16.F32.BF16 R72, gdesc[UR24], R72, gsb0 ;  /* 0x00200000184879f0 */ /* 0x000fe20008001848 */
[----:B------:R-:W-:Y:S01]  /*11660*/  R2UR UR26, R12 ;  /* 0x000000000c1a72ca */ /* 0x000fe200000e0000 */
[----:B------:R-:W-:Y:S01]  /*11670*/  UMOV UR25, 0x40000040 ;  /* 0x4000004000197882 */ /* 0x000fe20000000000 */
[----:B------:R-:W-:Y:S01]  /*11680*/  R2UR UR27, R13 ;  /* 0x000000000d1b72ca */ /* 0x000fe200000e0000 */
[----:B------:R-:W-:Y:S02]  /*11690*/  VIADD R12, R4, 0x184 ;  /* 0x00000184040c7836 */ /* 0x000fe40000000000 */
[----:B------:R-:W-:Y:S02]  /*116a0*/  IMAD.MOV.U32 R13, RZ, RZ, 0x40000040 ;  /* 0x40000040ff0d7424 */ /* 0x000fe400078e00ff */
[----:B0-----:R-:W-:Y:S01]  /*116b0*/  IMAD.U32 R21, RZ, RZ, UR25 ;  /* 0x00000019ff157e24 */ /* 0x001fe2000f8e00ff */
[----:B------:R-:W-:Y:S02]  /*116c0*/  WARPGROUP.DEPBAR.LE gsb0, 0x0 ;  /* 0x00008000000079c5 */ /* 0x000fe40000010000 */
[----:B------:R-:W-:-:S06]  /*116d0*/  WARPGROUP.ARRIVE ;  /* 0x00000000000079c5 */ /* 0x000fcc0000000000 */
[----:B------:R-:W-:Y:S01]  /*116e0*/  HGMMA.64x16x16.F32.BF16 R64, gdesc[UR4], R64, gsb0 ;  /* 0x00200000044079f0 */ /* 0x000fe20008001840 */
        /* <DEDUP_REMOVED lines=18> */
[----:B------:R-:W-:Y:S01]  /*11810*/  HGMMA.64x16x16.F32.BF16 R48, gdesc[UR16], R48, gsb0 ;  /* 0x00200000103079f0 */ /* 0x000fe20008001830 */
[----:B------:R-:W-:Y:S01]  /*11820*/  R2UR UR18, R12 ;  /* 0x000000000c1272ca */ /* 0x000fe200000e0000 */
[----:B------:R-:W-:Y:S01]  /*11830*/  UMOV UR17, UR23 ;  /* 0x0000001700117c82 */ /* 0x000fe20008000000 */
[----:B------:R-:W-:Y:S01]  /*11840*/  R2UR UR19, R13 ;  /* 0x000000000d1372ca */ /* 0x000fe200000e0000 */
[----:B------:R-:W-:Y:S02]  /*11850*/  VIADD R12, R4, 0x6 ;  /* 0x00000006040c7836 */ /* 0x000fe40000000000 */
[----:B------:R-:W-:Y:S01]  /*11860*/  IMAD.MOV.U32 R13, RZ, RZ, 0x40000040 ;  /* 0x40000040ff0d7424 */ /* 0x000fe200078e00ff */
[----:B------:R-:W-:Y:S02]  /*11870*/  WARPGROUP.DEPBAR.LE gsb0, 0x0 ;  /* 0x00008000000079c5 */ /* 0x000fe40000010000 */
[----:B------:R-:W-:-:S06]  /*11880*/  WARPGROUP.ARRIVE ;  /* 0x00000000000079c5 */ /* 0x000fcc0000000000 */
[----:B------:R-:W-:Y:S01]  /*11890*/  HGMMA.64x16x16.F32.BF16 R40, gdesc[UR4], R40, gsb0 ;  /* 0x00200000042879f0 */ /* 0x000fe20008001828 */
[----:B------:R-:W-:Y:S01]  /*118a0*/  UIADD3 UR4, UR20, 0x4, URZ ;  /* 0x0000000414047890 */ /* 0x000fe2000fffe03f */
[----:B------:R-:W-:Y:S01]  /*118b0*/  R2UR UR6, R10 ;  /* 0x000000000a0672ca */ /* 0x000fe200000e0000 */
[----:B------:R-:W-:Y:S01]  /*118c0*/  UMOV UR5, UR23 ;  /* 0x0000001700057c82 */ /* 0x000fe20008000000 */
[----:B------:R-:W-:Y:S01]  /*118d0*/  R2UR UR7, R11 ;  /* 0x000000000b0772ca */ /* 0x000fe200000e0000 */
[----:B------:R-:W-:Y:S02]  /*118e0*/  VIADD R10, R4, 0x104 ;  /* 0x00000104040a7836 */ /* 0x000fe40000000000 */
[----:B------:R-:W-:Y:S01]  /*118f0*/  IMAD.MOV.U32 R11, RZ, RZ, 0x40000040 ;  /* 0x40000040ff0b7424 */ /* 0x000fe200078e00ff */
[----:B------:R-:W-:Y:S02]  /*11900*/  UMOV UR24, UR4 ;  /* 0x0000000400187c82 */ /* 0x000fe40008000000 */
[----:B------:R-:W-:Y:S01]  /*11910*/  UMOV UR22, UR24 ;  /* 0x0000001800167c82 */ /* 0x000fe20008000000 */
[----:B------:R-:W-:Y:S01]  /*11920*/  IMAD.U32 R20, RZ, RZ, UR24 ;  /* 0x00000018ff147e24 */ /* 0x000fe2000f8e00ff */
[----:B------:R-:W-:Y:S01]  /*11930*/  UMOV UR4, UR22 ;  /* 0x0000001600047c82 */ /* 0x000fe20008000000 */
[----:B------:R-:W-:-:S03]  /*11940*/  UMOV UR16, UR22 ;  /* 0x0000001600107c82 */ /* 0x000fc60008000000 */
[----:B------:R0:W-:Y:S01]  /*11950*/  STL.64 [R1+0x40], R20 ;  /* 0x0000401401007387 */ /* 0x0001e20000100a00 */
        /* <DEDUP_REMOVED lines=205> */
[----:B------:R-:W-:Y:S01]  /*12630*/  UMOV UR16, UR22 ;  /* 0x0000001600107c82 */ /* 0x000fe20008000000 */
[----:B------:R-:W-:Y:S01]  /*12640*/  UIADD3 UR52, UR20, 0x406, URZ ;  /* 0x0000040614347890 */ /* 0x000fe2000fffe03f */
[----:B------:R-:W-:Y:S01]  /*12650*/  UMOV UR53, 0x40000040 ;  /* 0x4000004000357882 */ /* 0x000fe20000000000 */
[----:B------:R-:W-:Y:S01]  /*12660*/  UIADD3 UR48, UR20, 0x800, URZ ;  /* 0x0000080014307890 */ /* 0x000fe2000fffe03f */
[----:B------:R0:W-:Y:S01]  /*12670*/  STL.64 [R1+0x28], R20 ;  /* 0x0000281401007387 */ /* 0x0001e20000100a00 */
[----:B------:R-:W-:Y:S01]  /*12680*/  UMOV UR49, 0x40000040 ;  /* 0x4000004000317882 */ /* 0x000fe20000000000 */
[----:B------:R-:W-:Y:S01]  /*12690*/  UIADD3 UR44, UR20, 0x802, URZ ;  /* 0x00000802142c7890 */ /* 0x000fe2000fffe03f */
[----:B------:R-:W-:Y:S01]  /*126a0*/  UMOV UR45, 0x40000040 ;  /* 0x40000040002d7882 */ /* 0x000fe20000000000 */
[----:B------:R-:W-:Y:S01]  /*126b0*/  UIADD3 UR40, UR20, 0x804, URZ ;  /* 0x0000080414287890 */ /* 0x000fe2000fffe03f */
[----:B------:R-:W2:Y:S01]  /*126c0*/  LDL R0, [R1+0x90] ;  /* 0x0000900001007983 */ /* 0x000ea20000100800 */
[----:B------:R-:W-:-:S02]  /*126d0*/  WARPGROUP.DEPBAR.LE gsb0, 0x0 ;  /* 0x00008000000079c5 */ /* 0x000fc40000010000 */
[----:B------:R-:W-:-:S06]  /*126e0*/  WARPGROUP.ARRIVE ;  /* 0x00000000000079c5 */ /* 0x000fcc0000000000 */
[----:B------:R-:W-:Y:S01]  /*126f0*/  HGMMA.64x16x16.F32.BF16 R32, gdesc[UR8], R32, gsb0 ;  /* 0x00200000082079f0 */ /* 0x000fe20008001820 */
[----:B------:R-:W-:Y:S01]  /*12700*/  R2UR UR10, R14 ;  /* 0x000000000e0a72ca */ /* 0x000fe200000e0000 */
[----:B------:R-:W-:Y:S01]  /*12710*/  UMOV UR8, UR22 ;  /* 0x0000001600087c82 */ /* 0x000fe20008000000 */
[----:B------:R-:W-:Y:S01]  /*12720*/  R2UR UR11, R15 ;  /* 0x000000000f0b72ca */ /* 0x000fe200000e0000 */
[----:B------:R-:W-:Y:S01]  /*12730*/  UMOV UR9, UR23 ;  /* 0x0000001700097c82 */ /* 0x000fe20008000000 */
        /* <DEDUP_REMOVED lines=15> */
[----:B------:R-:W-:Y:S02]  /*12830*/  WARPGROUP.DEPBAR.LE gsb0, 0x0 ;  /* 0x00008000000079c5 */ /* 0x000fe40000010000 */
[----:B------:R-:W-:Y:S01]  /*12840*/  WARPGROUP.ARRIVE ;  /* 0x00000000000079c5 */ /* 0x000fe20000000000 */
[C---:B------:R-:W-:Y:S02]  /*12850*/  VIADD R12, R4.reuse, 0x504 ;  /* 0x00000504040c7836 */ /* 0x040fe40000000000 */
[----:B------:R-:W-:Y:S02]  /*12860*/  VIADD R14, R4, 0x604 ;  /* 0x00000604040e7836 */ /* 0x000fe40000000000 */
[----:B------:R-:W-:Y:S01]  /*12870*/  IMAD.MOV.U32 R15, RZ, RZ, 0x40000040 ;  /* 0x40000040ff0f7424 */ /* 0x000fe200078e00ff */
[----:B------:R-:W-:Y:S01]  /*12880*/  HGMMA.64x16x16.F32.BF16 R64, gdesc[UR4], R64, gsb0 ;  /* 0x00200000044079f0 */ /* 0x000fe20008001840 */
[----:B------:R-:W-:Y:S01]  /*12890*/  R2UR UR6, R10 ;  /* 0x000000000a0672ca */ /* 0x000fe200000e0000 */
[----:B------:R-:W-:Y:S01]  /*128a0*/  UMOV UR4, UR22 ;  /* 0x0000001600047c82 */ /* 0x000fe20008000000 */
[----:B------:R-:W-:Y:S01]  /*128b0*/  R2UR UR7, R11 ;  /* 0x000000000b0772ca */ /* 0x000fe200000e0000 */
[----:B------:R-:W-:Y:S01]  /*128c0*/  UMOV UR5, UR23 ;  /* 0x0000001700057c82 */ /* 0x000fe20008000000 */
[----:B------:R-:W-:-:S02]  /*128d0*/  VIADD R10, R4, 0x682 ;  /* 0x00000682040a7836 */ /* 0x000fc40000000000 */
[----:B------:R-:W-:Y:S01]  /*128e0*/  IMAD.MOV.U32 R11, RZ, RZ, 0x40000040 ;  /* 0x40000040ff0b7424 */ /* 0x000fe200078e00ff */
[----:B------:R-:W-:Y:S01]  /*128f0*/  UMOV UR41, 0x40000040 ;  /* 0x4000004000297882 */ /* 0x000fe20000000000 */
[----:B------:R-:W-:Y:S01]  /*12900*/  UIADD3 UR36, UR20, 0x806, URZ ;  /* 0x0000080614247890 */ /* 0x000fe2000fffe03f */
        /* <DEDUP_REMOVED lines=9> */
[----:B------:R-:W-:Y:S02]  /*129a0*/  WARPGROUP.DEPBAR.LE gsb0, 0x0 ;  /* 0x00008000000079c5 */ /* 0x000fe40000010000 */
[----:B------:R-:W-:-:S06]  /*129b0*/  WARPGROUP.ARRIVE ;  /* 0x00000000000079c5 */ /* 0x000fcc0000000000 */
[----:B------:R-:W-:Y:S03]  /*129c0*/  HGMMA.64x16x16.F32.BF16 R48, gdesc[UR16], R48, gsb0 ;  /* 0x00200000103079f0 */ /* 0x000fe60008001830 */
[----:B------:R-:W-:Y:S02]  /*129d0*/  WARPGROUP.DEPBAR.LE gsb0, 0x0 ;  /* 0x00008000000079c5 */ /* 0x000fe40000010000 */
[----:B------:R-:W-:-:S06]  /*129e0*/  WARPGROUP.ARRIVE ;  /* 0x00000000000079c5 */ /* 0x000fcc0000000000 */
[----:B------:R-:W-:Y:S01]  /*129f0*/  HGMMA.64x16x16.F32.BF16 R40, gdesc[UR4], R40, gsb0 ;  /* 0x00200000042879f0 */ /* 0x000fe20008001828 */
[----:B------:R-:W-:-:S07]  /*12a00*/  UIADD3 UR4, UR20, 0x404, URZ ;  /* 0x0000040414047890 */ /* 0x000fce000fffe03f */
[----:B------:R-:W-:Y:S01]  /*12a10*/  UMOV UR24, UR4 ;  /* 0x0000000400187c82 */ /* 0x000fe20008000000 */
[----:B------:R-:W-:Y:S02]  /*12a20*/  WARPGROUP.DEPBAR.LE gsb0, 0x0 ;  /* 0x00008000000079c5 */ /* 0x000fe40000010000 */
[----:B------:R-:W-:Y:S01]  /*12a30*/  WARPGROUP.ARRIVE ;  /* 0x00000000000079c5 */ /* 0x000fe20000000000 */
[----:B------:R-:W-:Y:S01]  /*12a40*/  IMAD.MOV.U32 R11, RZ, RZ, 0x40000040 ;  /* 0x40000040ff0b7424 */ /* 0x000fe200078e00ff */
[----:B------:R-:W-:Y:S01]  /*12a50*/  R2UR UR6, R10 ;  /* 0x000000000a0672ca */ /* 0x000fe200000e0000 */
[----:B------:R-:W-:Y:S01]  /*12a60*/  UMOV UR22, UR24 ;  /* 0x0000001800167c82 */ /* 0x000fe20008000000 */
[----:B------:R-:W-:Y:S01]  /*12a70*/  UMOV UR23, UR25 ;  /* 0x0000001900177c82 */ /* 0x000fe20008000000 */
[----:B------:R-:W-:Y:S01]  /*12a80*/  IMAD.MOV.U32 R13, RZ, RZ, 0x40000040 ;  /* 0x40000040ff0d7424 */ /* 0x000fe200078e00ff */
[----:B------:R-:W-:Y:S01]  /*12a90*/  HGMMA.64x16x16.F32.BF16 R32, gdesc[UR8], R32, gsb0 ;  /* 0x00200000082079f0 */ /* 0x000fe20008001820 */
[----:B------:R-:W-:Y:S01]  /*12aa0*/  R2UR UR18, R12 ;  /* 0x000000000c1272ca */ /* 0x000fe200000e0000 */
[----:B------:R-:W-:Y:S01]  /*12ab0*/  UMOV UR37, 0x40000040 ;  /* 0x4000004000257882 */ /* 0x000fe20000000000 */
[----:B--2---:R-:W-:-:S02]  /*12ac0*/  IMAD.IADD R5, R0, 0x1, R153 ;  /* 0x0000000100057824 */ /* 0x004fc400078e0299 */
[----:B------:R-:W-:Y:S01]  /*12ad0*/  IMAD.U32 R20, RZ, RZ, UR24 ;  /* 0x00000018ff147e24 */ /* 0x000fe2000f8e00ff */
[----:B------:R-:W-:Y:S02]  /*12ae0*/  WARPGROUP.DEPBAR.LE gsb0, 0x0 ;  /* 0x00008000000079c5 */ /* 0x000fe40000010000 */
[----:B------:R-:W-:-:S06]  /*12af0*/  WARPGROUP.ARRIVE ;  /* 0x00000000000079c5 */ /* 0x000fcc0000000000 */
[----:B------:R-:W-:Y:S03]  /*12b00*/  HGMMA.64x16x16.F32.BF16 R24, gdesc[UR12], R24, gsb0 ;  /* 0x002000000c1879f0 */ /* 0x000fe60008001818 */
[----:B------:R-:W-:Y:S02]  /*12b10*/  WARPGROUP.DEPBAR.LE gsb0, 0x0 ;  /* 0x00008000000079c5 */ /* 0x000fe40000010000 */
[----:B------:R-:W-:-:S06]  /*12b20*/  WARPGROUP.ARRIVE ;  /* 0x00000000000079c5 */ /* 0x000fcc0000000000 */
[----:B------:R-:W-:Y:S01]  /*12b30*/  HGMMA.64x16x16.F32.BF16 R72, gdesc[UR24], R72, gsb0 ;  /* 0x00200000184879f0 */ /* 0x000fe20008001848 */
[----:B------:R-:W-:Y:S01]  /*12b40*/  R2UR UR7, R11 ;  /* 0x000000000b0772ca */ /* 0x000fe200000e0000 */
[----:B------:R-:W-:Y:S01]  /*12b50*/  UMOV UR4, UR22 ;  /* 0x0000001600047c82 */ /* 0x000fe20008000000 */
[----:B------:R-:W-:Y:S01]  /*12b60*/  UMOV UR5, UR23 ;  /* 0x0000001700057c82 */ /* 0x000fe20008000000 */
[----:B------:R-:W-:Y:S01]  /*12b70*/  VIADD R10, R4, 0x484 ;  /* 0x00000484040a7836 */ /* 0x000fe20000000000 */
[----:B------:R-:W-:Y:S02]  /*12b80*/  WARPGROUP.DEPBAR.LE gsb0, 0x0 ;  /* 0x00008000000079c5 */ /* 0x000fe40000010000 */
[----:B------:R-:W-:-:S07]  /*12b90*/  WARPGROUP.ARRIVE ;  /* 0x00000000000079c5 */ /* 0x000fce0000000000 */
[----:B------:R-:W-:Y:S01]  /*12ba0*/  HGMMA.64x16x16.F32.BF16 R64, gdesc[UR4], R64, gsb0 ;  /* 0x00200000044079f0 */ /* 0x000fe20008001840 */
[----:B------:R-:W-:Y:S01]  /*12bb0*/  IMAD.MOV.U32 R11, RZ, RZ, 0x40000040 ;  /* 0x40000040ff0b7424 */ /* 0x000fe200078e00ff */
[----:B------:R-:W-:-:S04]  /*12bc0*/  R2UR UR14, R10 ;  /* 0x000000000a0e72ca */ /* 0x000fc800000e0000 */
[----:B------:R-:W-:Y:S01]  /*12bd0*/  R2UR UR15, R11 ;  /* 0x000000000b0f72ca */ /* 0x000fe200000e0000 */
[----:B------:R-:W-:Y:S01]  /*12be0*/  UMOV UR12, UR22 ;  /* 0x00000016000c7c82 */ /* 0x000fe20008000000 */
[----:B------:R-:W-:Y:S01]  /*12bf0*/  UMOV UR13, UR23 ;  /* 0x00000017000d7c82 */ /* 0x000fe20008000000 */
[----:B------:R-:W-:Y:S02]  /*12c00*/  WARPGROUP.DEPBAR.LE gsb0, 0x0 ;  /* 0x00008000000079c5 */ /* 0x000fe40000010000 */
[----:B------:R-:W-:-:S08]  /*12c10*/  WARPGROUP.ARRIVE ;  /* 0x00000000000079c5 */ /* 0x000fd00000000000 */
        /* <DEDUP_REMOVED lines=16> */
[----:B------:R-:W-:Y:S02]  /*12d20*/  R2UR UR10, R14 ;  /* 0x000000000e0a72ca */ /* 0x000fe400000e0000 */
[----:B------:R-:W-:Y:S01]  /*12d30*/  R2UR UR11, R15 ;  /* 0x000000000f0b72ca */ /* 0x000fe200000e0000 */
[----:B------:R-:W-:Y:S01]  /*12d40*/  UMOV UR8, UR22 ;  /* 0x0000001600087c82 */ /* 0x000fe20008000000 */
[----:B------:R-:W-:Y:S01]  /*12d50*/  UMOV UR9, UR23 ;  /* 0x0000001700097c82 */ /* 0x000fe20008000000 */
[----:B------:R-:W-:Y:S02]  /*12d60*/  WARPGROUP.DEPBAR.LE gsb0, 0x0 ;  /* 0x00008000000079c5 */ /* 0x000fe40000010000 */
[----:B------:R-:W-:-:S08]  /*12d70*/  WARPGROUP.ARRIVE ;  /* 0x00000000000079c5 */ /* 0x000fd00000000000 */
[----:B------:R-:W-:Y:S01]  /*12d80*/  HGMMA.64x16x16.F32.BF16 R32, gdesc[UR8], R32, gsb0 ;  /* 0x00200000082079f0 */ /* 0x000fe20008001820 */
[----:B------:R-:W-:Y:S02]  /*12d90*/  VIADD R10, R4, 0x684 ;  /* 0x00000684040a7836 */ /* 0x000fe40000000000 */
[----:B------:R-:W-:-:S03]  /*12da0*/  IMAD.MOV.U32 R11, RZ, RZ, 0x40000040 ;  /* 0x40000040ff0b7424 */ /* 0x000fc600078e00ff */
        /* <DEDUP_REMOVED lines=11> */
[----:B------:R-:W-:Y:S02]  /*12e60*/  WARPGROUP.DEPBAR.LE gsb0, 0x0 ;  /* 0x00008000000079c5 */ /* 0x000fe40000010000 */
[----:B------:R-:W-:-:S10]  /*12e70*/  WARPGROUP.ARRIVE ;  /* 0x00000000000079c5 */ /* 0x000fd40000000000 */
        /* <DEDUP_REMOVED lines=287> */
[----:B------:R-:W-:-:S05]  /*14070*/  IMAD R2, R154, -0x70, R5 ;  /* 0xffffff909a027824 */ /* 0x000fca00078e0205 */
[C---:B------:R-:W-:Y:S02]  /*14080*/  ISETP.GT.AND P2, PT, R2.reuse, RZ, PT ;  /* 0x000000ff0200720c */ /* 0x040fe40003f44270 */
[C---:B------:R-:W-:Y:S02]  /*14090*/  ISETP.GT.AND P3, PT, R2.reuse, 0x1, PT ;  /* 0x000000010200780c */ /* 0x040fe40003f64270 */
[----:B------:R-:W-:Y:S02]  /*140a0*/  ISETP.GT.AND P4, PT, R2, 0x8, PT ;  /* 0x000000080200780c */ /* 0x000fe40003f84270 */
[----:B------:R-:W-:Y:S02]  /*140b0*/  FSEL R123, R72, -INF , P2 ;  /* 0xff800000487b7808 */ /* 0x000fe40001000000 */
[----:B------:R-:W-:Y:S01]  /*140c0*/  FSEL R121, R73, -INF , P3 ;  /* 0xff80000049797808 */ /* 0x000fe20001800000 */
[----:B------:R-:W-:Y:S02]  /*140d0*/  WARPGROUP.DEPBAR.LE gsb0, 0x0 ;  /* 0x00008000000079c5 */ /* 0x000fe40000010000 */
[----:B------:R-:W-:-:S06]  /*140e0*/  WARPGROUP.ARRIVE ;  /* 0x00000000000079c5 */ /* 0x000fcc0000000000 */
[----:B------:R-:W-:Y:S01]  /*140f0*/  HGMMA.64x16x16.F32.BF16 R32, gdesc[UR8], R32, gsb0 ;  /* 0x00200000082079f0 */ /* 0x000fe20008001820 */
[----:B------:R-:W-:Y:S02]  /*14100*/  ISETP.GT.AND P5, PT, R2, 0x9, PT ;  /* 0x000000090200780c */ /* 0x000fe40003fa4270 */
[----:B------:R-:W-:Y:S02]  /*14110*/  FSEL R89, R76, -INF , P4 ;  /* 0xff8000004c597808 */ /* 0x000fe40002000000 */
[----:B------:R-:W-:Y:S02]  /*14120*/  FMNMX.FTZ R0, R123, R121, !PT ;  /* 0x000000797b007209 */ /* 0x000fe40007810000 */
[----:B------:R-:W-:Y:S02]  /*14130*/  FSEL R77, R77, -INF , P5 ;  /* 0xff8000004d4d7808 */ /* 0x000fe40002800000 */
[----:B------:R-:W-:Y:S02]  /*14140*/  ISETP.GT.AND P6, PT, R2, 0x10, PT ;  /* 0x000000100200780c */ /* 0x000fe40003fc4270 */
        /* <DEDUP_REMOVED lines=12> */
[----:B------:R-:W-:Y:S01]  /*14210*/  FMNMX.FTZ R0, R93, R0, !PT ;  /* 0x000000005d007209 */ /* 0x000fe20007810000 */
[----:B------:R-:W-:Y:S01]  /*14220*/  VIADD R4, R4, 0xa06 ;  /* 0x00000a0604047836 */ /* 0x000fe20000000000 */
[----:B------:R-:W-:Y:S01]  /*14230*/  FSEL R7, R74, -INF , P2 ;  /* 0xff8000004a077808 */ /* 0x000fe20001000000 */
[----:B------:R-:W-:Y:S01]  /*14240*/  IMAD.MOV.U32 R5, RZ, RZ, 0x40000040 ;  /* 0x40000040ff057424 */ /* 0x000fe200078e00ff */
[----:B------:R-:W-:-:S02]  /*14250*/  ISETP.GT.AND P2, PT, R2, 0x20, PT ;  /* 0x000000200200780c */ /* 0x000fc40003f44270 */
[----:B------:R-:W-:Y:S02]  /*14260*/  FSEL R81, R69, -INF , P5 ;  /* 0xff80000045517808 */ /* 0x000fe40002800000 */
[----:B------:R-:W-:Y:S02]  /*14270*/  FMNMX.FTZ R0, R97, R0, !PT ;  /* 0x0000000061007209 */ /* 0x000fe40007810000 */
[----:B------:R-:W-:Y:S02]  /*14280*/  R2UR UR6, R4 ;  /* 0x00000000040672ca */ /* 0x000fe400000e0000 */
[----:B------:R-:W-:Y:S02]  /*14290*/  R2UR UR7, R5 ;  /* 0x00000000050772ca */ /* 0x000fe400000e0000 */
[----:B------:R-:W-:Y:S02]  /*142a0*/  FSEL R11, R66, -INF , P6 ;  /* 0xff800000420b7808 */ /* 0x000fe40003000000 */
[----:B------:R-:W-:-:S02]  /*142b0*/  ISETP.GT.AND P6, PT, R2, 0x21, PT ;  /* 0x000000210200780c */ /* 0x000fc40003fc4270 */
[----:B------:R-:W-:Y:S02]  /*142c0*/  FSEL R95, R56, -INF , P2 ;  /* 0xff800000385f7808 */ /* 0x000fe40001000000 */
[----:B------:R-:W-:Y:S02]  /*142d0*/  FMNMX.FTZ R0, R81, R0, !PT ;  /* 0x0000000051007209 */ /* 0x000fe40007810000 */
[----:B------:R-:W-:Y:S01]  /*142e0*/  FSEL R71, R71, -INF , P5 ;  /* 0xff80000047477808 */ /* 0x000fe20002800000 */
[----:B------:R-:W-:Y:S02]  /*142f0*/  WARPGROUP.DEPBAR.LE gsb0, 0x0 ;  /* 0x00008000000079c5 */ /* 0x000fe40000010000 */
[----:B------:R-:W-:Y:S02]  /*14300*/  ISETP.GT.AND P5, PT, R2, 0x28, PT ;  /* 0x000000280200780c */ /* 0x000fe40003fa4270 */
[----:B------:R-:W-:Y:S02]  /*14310*/  FSEL R91, R57, -INF , P6 ;  /* 0xff800000395b7808 */ /* 0x000fe40003000000 */
[----:B------:R-:W-:Y:S01]  /*14320*/  FMNMX.FTZ R0, R95, R0, !PT ;  /* 0x000000005f007209 */ /* 0x000fe20007810000 */
[----:B------:R-:W-:Y:S01]  /*14330*/  WARPGROUP.ARRIVE ;  /* 0x00000000000079c5 */ /* 0x000fe20000000000 */
[----:B------:R-:W-:-:S02]  /*14340*/  FSEL R13, R70, -INF , P4 ;  /* 0xff800000460d7808 */ /* 0x000fc40002000000 */
[----:B------:R-:W-:Y:S02]  /*14350*/  ISETP.GT.AND P4, PT, R2, 0x29, PT ;  /* 0x000000290200780c */ /* 0x000fe40003f84270 */
[----:B------:R-:W-:Y:S02]  /*14360*/  FSEL R87, R60, -INF , P5 ;  /* 0xff8000003c577808 */ /* 0x000fe40002800000 */
[----:B------:R-:W-:Y:S01]  /*14370*/  FMNMX.FTZ R0, R91, R0, !PT ;  /* 0x000000005b007209 */ /* 0x000fe20007810000 */
[----:B------:R-:W-:Y:S01]  /*14380*/  UMOV UR4, UR36 ;  /* 0x0000002400047c82 */ /* 0x000fe20008000000 */
[----:B------:R-:W-:Y:S01]  /*14390*/  UMOV UR5, UR37 ;  /* 0x0000002500057c82 */ /* 0x000fe20008000000 */
[----:B------:R-:W-:Y:S01]  /*143a0*/  FSEL R67, R67, -INF , P3 ;  /* 0xff80000043437808 */ /* 0x000fe20001800000 */
[----:B------:R-:W-:Y:S01]  /*143b0*/  HGMMA.64x16x16.F32.BF16 R24, gdesc[UR4], R24, gsb0 ;  /* 0x00200000041879f0 */ /* 0x000fe20008001818 */
[----:B------:R-:W-:Y:S01]  /*143c0*/  ISETP.GT.AND P3, PT, R2, 0x30, PT ;  /* 0x000000300200780c */ /* 0x000fe20003f64270 */
[----:B------:R0:W-:Y:S01]  /*143d0*/  STL.64 [R1+0x20], R20 ;  /* 0x0000201401007387 */ /* 0x0001e20000100a00 */
[----:B------:R-:W-:Y:S01]  /*143e0*/  FSEL R83, R61, -INF , P4 ;  /* 0xff8000003d537808 */ /* 0x000fe20002000000 */
[----:B------:R-:W-:Y:S01]  /*143f0*/  ULDC UR4, c[0x0][0x988] ;  /* 0x0002620000047ab9 */ /* 0x000fe20000000800 */
        /* <DEDUP_REMOVED lines=9> */
[----:B0-----:R-:W-:Y:S02]  /*14490*/  FSEL R21, R62, -INF , P5 ;  /* 0xff8000003e157808 */ /* 0x001fe40002800000 */
        /* <DEDUP_REMOVED lines=32> */
[----:B------:R-:W-:-:S02]  /*146a0*/  FSEL R109, R37, -INF , P2 ;  /* 0xff800000256d7808 */ /* 0x000fc40001000000 */
[----:B------:R-:W-:Y:S02]  /*146b0*/  FMNMX.FTZ R0, R107, R0, !PT ;  /* 0x000000006b007209 */ /* 0x000fe40007810000 */
[----:B------:R-:W-:Y:S01]  /*146c0*/  ISETP.GT.AND P3, PT, R2, 0x60, PT ;  /* 0x000000600200780c */ /* 0x000fe20003f64270 */
[----:B------:R-:W-:Y:S02]  /*146d0*/  WARPGROUP.DEPBAR.LE gsb0, 0x0 ;  /* 0x00008000000079c5 */ /* 0x000fe40000010000 */
[----:B------:R-:W-:Y:S02]  /*146e0*/  FSEL R45, R42, -INF , P4 ;  /* 0xff8000002a2d7808 */ /* 0x000fe40002000000 */
[----:B------:R-:W-:Y:S02]  /*146f0*/  FSEL R111, R24, -INF , P3 ;  /* 0xff800000186f7808 */ /* 0x000fe40001800000 */
[----:B------:R-:W-:Y:S02]  /*14700*/  FMNMX.FTZ R0, R109, R0, !PT ;  /* 0x000000006d007209 */ /* 0x000fe40007810000 */
[----:B------:R-:W-:-:S02]  /*14710*/  ISETP.GT.AND P4, PT, R2, 0x61, PT ;  /* 0x000000610200780c */ /* 0x000fc40003f84270 */
        /* <DEDUP_REMOVED lines=9> */
[----:B------:R-:W-:-:S04]  /*147b0*/  FSEL R117, R29, -INF , P6 ;  /* 0xff8000001d757808 */ /* 0x000fc80003000000 */
[----:B------:R-:W-:-:S05]  /*147c0*/  FMNMX.FTZ R4, R117, R0, !PT ;  /* 0x0000000075047209 */ /* 0x000fca0007810000 */
[----:B------:R-:W0:Y:S02]  /*147d0*/  SHFL.BFLY PT, R5, R4, 0x2, 0x1f ;  /* 0x0c401f0004057f89 */ /* 0x000e2400000e0000 */
[----:B0-----:R-:W-:Y:S02]  /*147e0*/  FMNMX.FTZ R10, R4, R5, !PT ;  /* 0x00000005040a7209 */ /* 0x001fe40007810000 */
        /* <DEDUP_REMOVED lines=11> */
[----:B------:R-:W0:Y:S03]  /*148a0*/  SHFL.BFLY PT, R5, R10, 0x1, 0x1f ;  /* 0x0c201f000a057f89 */ /* 0x000e2600000e0000 */
[----:B------:R-:W-:-:S04]  /*148b0*/  FMNMX.FTZ R4, R49, R4, !PT ;  /* 0x0000000431047209 */ /* 0x000fc80007810000 */
[----:B------:R-:W-:-:S04]  /*148c0*/  FMNMX.FTZ R4, R51, R4, !PT ;  /* 0x0000000433047209 */ /* 0x000fc80007810000 */
[----:B------:R-:W-:-:S04]  /*148d0*/  FMNMX.FTZ R4, R41, R4, !PT ;  /* 0x0000000429047209 */ /* 0x000fc80007810000 */
[----:B------:R-:W-:-:S04]  /*148e0*/  FMNMX.FTZ R4, R55, R4, !PT ;  /* 0x0000000437047209 */ /* 0x000fc80007810000 */
[----:B------:R-:W-:Y:S02]  /*148f0*/  FMNMX.FTZ R4, R45, R4, !PT ;  /* 0x000000042d047209 */ /* 0x000fe40007810000 */
[----:B------:R-:W-:Y:S02]  /*14900*/  P2R R20, PR, RZ, 0x1 ;  /* 0x00000001ff147803 */ /* 0x000fe40000000000 */
[C---:B------:R-:W-:Y:S02]  /*14910*/  ISETP.GT.AND P0, PT, R2.reuse, 0x49, PT ;  /* 0x000000490200780c */ /* 0x040fe40003f04270 */
[----:B------:R-:W-:Y:S02]  /*14920*/  FMNMX.FTZ R4, R43, R4, !PT ;  /* 0x000000042b047209 */ /* 0x000fe40007810000 */
[----:B------:R-:W-:Y:S02]  /*14930*/  P2R R32, PR, RZ, 0x2 ;  /* 0x00000002ff207803 */ /* 0x000fe40000000000 */
[----:B------:R-:W-:Y:S01]  /*14940*/  ISETP.GT.AND P1, PT, R2, 0x50, PT ;  /* 0x000000500200780c */ /* 0x000fe20003f24270 */
[----:B------:R-:W-:Y:S01]  /*14950*/  IMAD.U32 R0, RZ, RZ, UR4 ;  /* 0x00000004ff007e24 */ /* 0x000fe2000f8e00ff */
[----:B0-----:R-:W-:-:S02]  /*14960*/  FMNMX.FTZ R5, R10, R5, !PT ;  /* 0x000000050a057209 */ /* 0x001fc40007810000 */
[----:B------:R-:W-:Y:S02]  /*14970*/  FSEL R47, R47, -INF , P0 ;  /* 0xff8000002f2f7808 */ /* 0x000fe40000000000 */
[----:B------:R-:W-:Y:S02]  /*14980*/  FMNMX.FTZ R4, R33, R4, !PT ;  /* 0x0000000421047209 */ /* 0x000fe40007810000 */
[----:B------:R-:W-:Y:S01]  /*14990*/  FSEL R25, R34, -INF , P1 ;  /* 0xff80000022197808 */ /* 0x000fe20000800000 */
[----:B------:R-:W-:Y:S01]  /*149a0*/  FMUL.FTZ R12, R5, R0 ;  /* 0x00000000050c7220 */ /* 0x000fe20000410000 */
[----:B------:R-:W-:Y:S02]  /*149b0*/  ISETP.NE.AND P1, PT, R32, RZ, PT ;  /* 0x000000ff2000720c */ /* 0x000fe40003f25270 */
[----:B------:R-:W-:Y:S02]  /*149c0*/  FMNMX.FTZ R4, R47, R4, !PT ;  /* 0x000000042f047209 */ /* 0x000fe40007810000 */
[----:B------:R-:W-:-:S02]  /*149d0*/  P2R R14, PR, RZ, 0x4 ;  /* 0x00000004ff0e7803 */ /* 0x000fc40000000000 */
[----:B------:R-:W-:Y:S02]  /*149e0*/  FSETP.NEU.FTZ.AND P2, PT, R5, -INF , PT ;  /* 0xff8000000500780b */ /* 0x000fe40003f5d000 */
[----:B------:R-:W-:Y:S02]  /*149f0*/  ISETP.NE.AND P0, PT, R20, RZ, PT ;  /* 0x000000ff1400720c */ /* 0x000fe40003f05270 */
[----:B------:R-:W-:Y:S02]  /*14a00*/  FSEL R35, R35, -INF , P1 ;  /* 0xff80000023237808 */ /* 0x000fe40000800000 */
[----:B------:R-:W-:Y:S02]  /*14a10*/  FMNMX.FTZ R4, R25, R4, !PT ;  /* 0x0000000419047209 */ /* 0x000fe40007810000 */
[----:B------:R-:W-:Y:S02]  /*14a20*/  FSEL R2, R12, RZ, P2 ;  /* 0x000000ff0c027208 */ /* 0x000fe40001000000 */
[----:B------:R-:W-:-:S02]  /*14a30*/  ISETP.NE.AND P2, PT, R14, RZ, PT ;  /* 0x000000ff0e00720c */ /* 0x000fc40003f45270 */
[----:B------:R-:W-:Y:S02]  /*14a40*/  FSEL R29, R38, -INF , P0 ;  /* 0xff800000261d7808 */ /* 0x000fe40000000000 */
[----:B------:R-:W-:Y:S02]  /*14a50*/  FMNMX.FTZ R4, R35, R4, !PT ;  /* 0x0000000423047209 */ /* 0x000fe40007810000 */
[----:B------:R-:W-:Y:S01]  /*14a60*/  ISETP.NE.AND P0, PT, R6, RZ, PT ;  /* 0x000000ff0600720c */ /* 0x000fe20003f05270 */
[--C-:B------:R-:W-:Y:S01]  /*14a70*/  FFMA.FTZ R6, R83, R0, -R2.reuse ;  /* 0x0000000053067223 */ /* 0x100fe20000010802 */
[----:B------:R-:W-:Y:S02]  /*14a80*/  FSEL R83, R39, -INF , P2 ;  /* 0xff80000027537808 */ /* 0x000fe40001000000 */
[----:B------:R-:W-:Y:S01]  /*14a90*/  FMNMX.FTZ R4, R29, R4, !PT ;  /* 0x000000041d047209 */ /* 0x000fe20007810000 */
[----:B------:R-:W-:Y:S01]  /*14aa0*/  FFMA.FTZ R194, R87, R0, -R2 ;  /* 0x0000000057c27223 */ /* 0x000fe20000010802 */
[----:B------:R-:W-:-:S02]  /*14ab0*/  FSEL R87, R26, -INF , P3 ;  /* 0xff8000001a577808 */ /* 0x000fc40001800000 */
[----:B------:R-:W-:Y:S02]  /*14ac0*/  FMNMX.FTZ R4, R83, R4, !PT ;  /* 0x0000000453047209 */ /* 0x000fe40007810000 */
[----:B------:R-:W-:Y:S02]  /*14ad0*/  FSEL R27, R27, -INF , P4 ;  /* 0xff8000001b1b7808 */ /* 0x000fe40002000000 */
[----:B------:R-:W-:Y:S01]  /*14ae0*/  FMNMX.FTZ R4, R87, R4, !PT ;  /* 0x0000000457047209 */ /* 0x000fe20007810000 */
[--C-:B------:R-:W-:Y:S01]  /*14af0*/  FFMA.FTZ R188, R69, R0, -R2.reuse ;  /* 0x0000000045bc7223 */ /* 0x100fe20000010802 */
[----:B------:R-:W-:Y:S02]  /*14b00*/  FSEL R69, R30, -INF , P5 ;  /* 0xff8000001e457808 */ /* 0x000fe40002800000 */
[----:B------:R-:W-:Y:S02]  /*14b10*/  FMNMX.FTZ R4, R27, R4, !PT ;  /* 0x000000041b047209 */ /* 0x000fe40007810000 */
[----:B------:R-:W-:Y:S01]  /*14b20*/  ISETP.NE.AND P1, PT, R8, RZ, PT ;  /* 0x000000ff0800720c */ /* 0x000fe20003f25270 */
[----:B------:R-:W-:Y:S01]  /*14b30*/  FFMA.FTZ R8, R61, R0, -R2 ;  /* 0x000000003d087223 */ /* 0x000fe20000010802 */
[----:B------:R-:W-:-:S02]  /*14b40*/  FSEL R61, R31, -INF , P6 ;  /* 0xff8000001f3d7808 */ /* 0x000fc40003000000 */
[----:B------:R-:W-:Y:S01]  /*14b50*/  FMNMX.FTZ R4, R69, R4, !PT ;  /* 0x0000000445047209 */ /* 0x000fe20007810000 */
[----:B------:R-:W-:-:S03]  /*14b60*/  FFMA.FTZ R202, R89, R0, -R2 ;  /* 0x0000000059ca7223 */ /* 0x000fc60000010802 */
[----:B------:R-:W-:Y:S01]  /*14b70*/  FMNMX.FTZ R4, R61, R4, !PT ;  /* 0x000000043d047209 */ /* 0x000fe20007810000 */
[----:B------:R-:W-:-:S04]  /*14b80*/  FFMA.FTZ R89, R93, R0, -R2 ;  /* 0x000000005d597223 */ /* 0x000fc80000010802 */
[----:B------:R-:W0:Y:S02]  /*14b90*/  SHFL.BFLY PT, R93, R4, 0x2, 0x1f ;  /* 0x0c401f00045d7f89 */ /* 0x000e2400000e0000 */
[----:B0-----:R-:W-:-:S05]  /*14ba0*/  FMNMX.FTZ R93, R4, R93, !PT ;  /* 0x0000005d045d7209 */ /* 0x001fca0007810000 */
[----:B------:R-:W0:Y:S01]  /*14bb0*/  SHFL.BFLY PT, R4, R93, 0x1, 0x1f ;  /* 0x0c201f005d047f89 */ /* 0x000e2200000e0000 */
[-CC-:B------:R-:W-:Y:S01]  /*14bc0*/  FFMA.FTZ R200, R123, R0.reuse, -R2.reuse ;  /* 0x000000007bc87223 */ /* 0x180fe20000010802 */
[-CC-:B------:R-:W-:Y:S01]  /*14bd0*/  FFMA.FTZ R37, R121, R0.reuse, -R2.reuse ;  /* 0x0000000079257223 */ /* 0x180fe20000010802 */
[----:B------:R1:W-:Y:S01]  /*14be0*/  MUFU.EX2 R39, R6 ;  /* 0x0000000600277308 */ /* 0x0003e20000000800 */
[-CC-:B------:R-:W-:Y:S01]  /*14bf0*/  FFMA.FTZ R77, R77, R0.reuse, -R2.reuse ;  /* 0x000000004d4d7223 */ /* 0x180fe20000010802 */
[----:B------:R-:W-:-:S06]  /*14c00*/  FFMA.FTZ R196, R101, R0, -R2 ;  /* 0x0000000065c47223 */ /* 0x000fcc0000010802 */
[----:B------:R-:W-:Y:S08]  /*14c10*/  MUFU.EX2 R200, R200 ;  /* 0x000000c800c87308 */ /* 0x000ff00000000800 */
[----:B------:R-:W2:Y:S01]  /*14c20*/  MUFU.EX2 R37, R37 ;  /* 0x0000002500257308 */ /* 0x000ea20000000800 */
[----:B0-----:R-:W-:-:S04]  /*14c30*/  FMNMX.FTZ R4, R93, R4, !PT ;  /* 0x000000045d047209 */ /* 0x001fc80007810000 */
[C---:B------:R-:W-:Y:S01]  /*14c40*/  FSETP.NEU.FTZ.AND P2, PT, R4.reuse, -INF , PT ;  /* 0xff8000000400780b */ /* 0x040fe20003f5d000 */
[-C--:B-1----:R-:W-:Y:S02]  /*14c50*/  FMUL.FTZ R6, R4, R0.reuse ;  /* 0x0000000004067220 */ /* 0x082fe40000410000 */
[----:B------:R-:W0:Y:S01]  /*14c60*/  MUFU.EX2 R202, R202 ;  /* 0x000000ca00ca7308 */ /* 0x000e220000000800 */
[-CC-:B------:R-:W-:Y:S02]  /*14c70*/  FFMA.FTZ R190, R57, R0.reuse, -R2.reuse ;  /* 0x0000000039be7223 */ /* 0x180fe40000010802 */
[----:B------:R-:W-:Y:S01]  /*14c80*/  FSEL R28, R6, RZ, P2 ;  /* 0x000000ff061c7208 */ /* 0x000fe20001000000 */
[-CC-:B------:R-:W-:Y:S01]  /*14c90*/  FFMA.FTZ R192, R95, R0.reuse, -R2.reuse ;  /* 0x000000005fc07223 */ /* 0x180fe20000010802 */
[-CC-:B------:R-:W-:Y:S01]  /*14ca0*/  FFMA.FTZ R184, R65, R0.reuse, -R2.reuse ;  /* 0x0000000041b87223 */ /* 0x180fe20000010802 */
[-CC-:B------:R-:W-:Y:S02]  /*14cb0*/  FFMA.FTZ R57, R73, R0.reuse, -R2.reuse ;  /* 0x0000000049397223 */ /* 0x180fe40000010802 */
[----:B------:R-:W1:Y:S01]  /*14cc0*/  MUFU.EX2 R77, R77 ;  /* 0x0000004d004d7308 */ /* 0x000e620000000800 */
        /* <DEDUP_REMOVED lines=13> */
[-C--:B------:R-:W-:Y:S01]  /*14da0*/  FFMA.FTZ R95, R117, R0.reuse, -R2 ;  /* 0x00000000755f7223 */ /* 0x080fe20000010802 */
[-CC-:B------:R-:W-:Y:S01]  /*14db0*/  FFMA.FTZ R201, R7, R0.reuse, -R28.reuse ;  /* 0x0000000007c97223 */ /* 0x180fe2000001081c */
[-CC-:B------:R-:W-:Y:S01]  /*14dc0*/  FFMA.FTZ R2, R75, R0.reuse, -R28.reuse ;  /* 0x000000004b027223 */ /* 0x180fe2000001081c */
[----:B------:R-:W3:Y:S01]  /*14dd0*/  MUFU.EX2 R196, R196 ;  /* 0x000000c400c47308 */ /* 0x000ee20000000800 */
[-CC-:B------:R-:W-:Y:S01]  /*14de0*/  FFMA.FTZ R203, R9, R0.reuse, -R28.reuse ;  /* 0x0000000009cb7223 */ /* 0x180fe2000001081c */
[----:B--2---:R-:W-:Y:S01]  /*14df0*/  FADD.FTZ R7, R200, R37 ;  /* 0x00000025c8077221 */ /* 0x004fe20000010000 */
[----:B------:R-:W-:-:S05]  /*14e00*/  FFMA.FTZ R6, R79, R0, -R28 ;  /* 0x000000004f067223 */ /* 0x000fca000001081c */
[----:B------:R-:W2:Y:S01]  /*14e10*/  MUFU.EX2 R89, R89 ;  /* 0x0000005900597308 */ /* 0x000ea20000000800 */
[----:B0-----:R-:W-:Y:S01]  /*14e20*/  FADD.FTZ R26, R202, R7 ;  /* 0x00000007ca1a7221 */ /* 0x001fe20000010000 */
[----:B------:R-:W-:-:S06]  /*14e30*/  FFMA.FTZ R197, R11, R0, -R28 ;  /* 0x000000000bc57223 */ /* 0x000fcc000001081c */
[----:B------:R-:W-:Y:S08]  /*14e40*/  MUFU.EX2 R201, R201 ;  /* 0x000000c900c97308 */ /* 0x000ff00000000800 */
[----:B------:R-:W0:Y:S01]  /*14e50*/  MUFU.EX2 R2, R2 ;  /* 0x0000000200027308 */ /* 0x000e220000000800 */
[----:B-1----:R-:W-:-:S07]  /*14e60*/  FADD.FTZ R7, R77, R26 ;  /* 0x0000001a4d077221 */ /* 0x002fce0000010000 */
[----:B------:R-:W1:Y:S08]  /*14e70*/  MUFU.EX2 R198, R198 ;  /* 0x000000c600c67308 */ /* 0x000e700000000800 */
[----:B------:R-:W4:Y:S01]  /*14e80*/  MUFU.EX2 R203, R203 ;  /* 0x000000cb00cb7308 */ /* 0x000f220000000800 */
[----:B---3--:R-:W-:-:S07]  /*14e90*/  FADD.FTZ R26, R196, R7 ;  /* 0x00000007c41a7221 */ /* 0x008fce0000010000 */
[----:B------:R-:W3:Y:S01]  /*14ea0*/  MUFU.EX2 R81, R81 ;  /* 0x0000005100517308 */ /* 0x000ee20000000800 */
[----:B------:R-:W-:-:S07]  /*14eb0*/  FFMA.FTZ R199, R13, R0, -R28 ;  /* 0x000000000dc77223 */ /* 0x000fce000001081c */
[----:B------:R-:W5:Y:S01]  /*14ec0*/  MUFU.EX2 R6, R6 ;  /* 0x0000000600067308 */ /* 0x000f620000000800 */
[----:B--2---:R-:W-:-:S07]  /*14ed0*/  FADD.FTZ R7, R89, R26 ;  /* 0x0000001a59077221 */ /* 0x004fce0000010000 */
[----:B------:R2:W-:Y:S01]  /*14ee0*/  MUFU.EX2 R31, R8 ;  /* 0x00000008001f7308 */ /* 0x0005e20000000800 */
[----:B0-----:R-:W-:-:S07]  /*14ef0*/  FADD.FTZ R30, R201, R2 ;  /* 0x00000002c91e7221 */ /* 0x001fce0000010000 */
[----:B------:R-:W0:Y:S01]  /*14f00*/  MUFU.EX2 R192, R192 ;  /* 0x000000c000c07308 */ /* 0x000e220000000800 */
[-CC-:B--2---:R-:W-:Y:S01]  /*14f10*/  FFMA.FTZ R8, R67, R0.reuse, -R28.reuse ;  /* 0x0000000043087223 */ /* 0x184fe2000001081c */
[----:B------:R-:W-:-:S06]  /*14f20*/  FFMA.FTZ R10, R71, R0, -R28 ;  /* 0x00000000470a7223 */ /* 0x000fcc000001081c */
[----:B------:R-:W2:Y:S01]  /*14f30*/  MUFU.EX2 R197, R197 ;  /* 0x000000c500c57308 */ /* 0x000ea20000000800 */
[----:B-1----:R-:W-:Y:S01]  /*14f40*/  FADD.FTZ R32, R198, R7 ;  /* 0x00000007c6207221 */ /* 0x002fe20000010000 */
[----:B----4-:R-:W-:-:S06]  /*14f50*/  FADD.FTZ R7, R203, R30 ;  /* 0x0000001ecb077221 */ /* 0x010fcc0000010000 */
[----:B------:R-:W1:Y:S01]  /*14f60*/  MUFU.EX2 R91, R91 ;  /* 0x0000005b005b7308 */ /* 0x000e620000000800 */
[----:B------:R-:W-:-:S07]  /*14f70*/  FFMA.FTZ R193, R15, R0, -R28 ;  /* 0x000000000fc17223 */ /* 0x000fce000001081c */
[----:B------:R-:W4:Y:S01]  /*14f80*/  MUFU.EX2 R8, R8 ;  /* 0x0000000800087308 */ /* 0x000f220000000800 */
[----:B---3--:R-:W-:Y:S01]  /*14f90*/  FADD.FTZ R9, R81, R32 ;  /* 0x0000002051097221 */ /* 0x008fe20000010000 */
[----:B-----5:R-:W-:-:S06]  /*14fa0*/  FADD.FTZ R30, R6, R7 ;  /* 0x00000007061e7221 */ /* 0x020fcc0000010000 */
[----:B------:R-:W3:Y:S01]  /*14fb0*/  MUFU.EX2 R194, R194 ;  /* 0x000000c200c27308 */ /* 0x000ee20000000800 */
[----:B------:R-:W-:-:S07]  /*14fc0*/  FFMA.FTZ R12, R59, R0, -R28 ;  /* 0x000000003b0c7223 */ /* 0x000fce000001081c */
[----:B------:R-:W5:Y:S01]  /*14fd0*/  MUFU.EX2 R199, R199 ;  /* 0x000000c700c77308 */ /* 0x000f620000000800 */
[----:B0-----:R-:W-:Y:S01]  /*14fe0*/  FADD.FTZ R32, R192, R9 ;  /* 0x00000009c0207221 */ /* 0x001fe20000010000 */
[----:B--2---:R-:W-:-:S06]  /*14ff0*/  FADD.FTZ R7, R197, R30 ;  /* 0x0000001ec5077221 */ /* 0x004fcc0000010000 */
[----:B------:R-:W0:Y:S01]  /*15000*/  MUFU.EX2 R10, R10 ;  /* 0x0000000a000a7308 */ /* 0x000e220000000800 */
[----:B------:R-:W-:Y:S01]  /*15010*/  FFMA.FTZ R195, R21, R0, -R28 ;  /* 0x0000000015c37223 */ /* 0x000fe2000001081c */
[----:B-1----:R-:W-:-:S06]  /*15020*/  FADD.FTZ R9, R91, R32 ;  /* 0x000000205b097221 */ /* 0x002fcc0000010000 */
[----:B------:R-:W1:Y:S01]  /*15030*/  MUFU.EX2 R188, R188 ;  /* 0x000000bc00bc7308 */ /* 0x000e620000000800 */
[----:B----4-:R-:W-:Y:S01]  /*15040*/  FADD.FTZ R30, R8, R7 ;  /* 0x00000007081e7221 */ /* 0x010fe20000010000 */
[----:B------:R-:W-:-:S06]  /*15050*/  FFMA.FTZ R14, R63, R0, -R28 ;  /* 0x000000003f0e7223 */ /* 0x000fcc000001081c */
[----:B------:R-:W2:Y:S01]  /*15060*/  MUFU.EX2 R193, R193 ;  /* 0x000000c100c17308 */ /* 0x000ea20000000800 */
[----:B---3--:R-:W-:Y:S01]  /*15070*/  FADD.FTZ R32, R194, R9 ;  /* 0x00000009c2207221 */ /* 0x008fe20000010000 */
[----:B-----5:R-:W-:-:S06]  /*15080*/  FADD.FTZ R7, R199, R30 ;  /* 0x0000001ec7077221 */ /* 0x020fcc0000010000 */
[----:B------:R-:W3:Y:S01]  /*15090*/  MUFU.EX2 R12, R12 ;  /* 0x0000000c000c7308 */ /* 0x000ee20000000800 */
[----:B------:R-:W-:Y:S01]  /*150a0*/  FFMA.FTZ R189, R49, R0, -R28 ;  /* 0x0000000031bd7223 */ /* 0x000fe2000001081c */
[----:B------:R-:W-:-:S06]  /*150b0*/  FADD.FTZ R9, R39, R32 ;  /* 0x0000002027097221 */ /* 0x000fcc0000010000 */
[----:B------:R-:W4:Y:S01]  /*150c0*/  MUFU.EX2 R190, R190 ;  /* 0x000000be00be7308 */ /* 0x000f220000000800 */
[----:B0-----:R-:W-:Y:S01]  /*150d0*/  FADD.FTZ R32, R10, R7 ;  /* 0x000000070a207221 */ /* 0x001fe20000010000 */
[----:B------:R-:W-:-:S06]  /*150e0*/  FFMA.FTZ R20, R51, R0, -R28 ;  /* 0x0000000033147223 */ /* 0x000fcc000001081c */
[----:B------:R-:W0:Y:S01]  /*150f0*/  MUFU.EX2 R195, R195 ;  /* 0x000000c300c37308 */ /* 0x000e220000000800 */
[----:B------:R-:W-:Y:S02]  /*15100*/  @!P1 VIADD R3, R3, 0x36840 ;  /* 0x0003684003039836 */ /* 0x000fe40000000000 */
[----:B-1----:R-:W-:-:S05]  /*15110*/  FADD.FTZ R34, R188, R9 ;  /* 0x00000009bc227221 */ /* 0x002fca0000010000 */
[----:B------:R-:W1:Y:S01]  /*15120*/  MUFU.EX2 R53, R53 ;  /* 0x0000003500357308 */ /* 0x000e620000000800 */
[----:B--2---:R-:W-:Y:S01]  /*15130*/  FADD.FTZ R7, R193, R32 ;  /* 0x00000020c1077221 */ /* 0x004fe20000010000 */
[----:B------:R-:W-:-:S06]  /*15140*/  FFMA.FTZ R191, R41, R0, -R28 ;  /* 0x0000000029bf7223 */ /* 0x000fcc000001081c */
[----:B------:R-:W2:Y:S01]  /*15150*/  MUFU.EX2 R14, R14 ;  /* 0x0000000e000e7308 */ /* 0x000ea20000000800 */
[----:B------:R-:W-:Y:S01]  /*15160*/  @!P1 PRMT R3, RZ, 0x654, R3 ;  /* 0x00000654ff039816 */ /* 0x000fe20000000003 */
[----:B------:R-:W-:-:S06]  /*15170*/  FADD.FTZ R9, R31, R34 ;  /* 0x000000221f097221 */ /* 0x000fcc0000010000 */
[----:B------:R-:W5:Y:S01]  /*15180*/  MUFU.EX2 R184, R184 ;  /* 0x000000b800b87308 */ /* 0x000f620000000800 */
[----:B---3--:R-:W-:Y:S01]  /*15190*/  FADD.FTZ R32, R12, R7 ;  /* 0x000000070c207221 */ /* 0x008fe20000010000 */
[----:B------:R-:W-:Y:S01]  /*151a0*/  FFMA.FTZ R24, R55, R0, -R28 ;  /* 0x0000000037187223 */ /* 0x000fe2000001081c */
[----:B------:R0:W-:Y:S05]  /*151b0*/  @!P1 SYNCS.ARRIVE.TRANS64.RED.A1T0 RZ, [R3+URZ], RZ ;  /* 0x000000ff03ff99a7 */ /* 0x0001ea000810043f */
[----:B------:R-:W3:Y:S01]  /*151c0*/  MUFU.EX2 R189, R189 ;  /* 0x000000bd00bd7308 */ /* 0x000ee20000000800 */
[----:B----4-:R-:W-:-:S07]  /*151d0*/  FADD.FTZ R34, R190, R9 ;  /* 0x00000009be227221 */ /* 0x010fce0000010000 */
[----:B------:R-:W4:Y:S01]  /*151e0*/  MUFU.EX2 R57, R57 ;  /* 0x0000003900397308 */ /* 0x000f220000000800 */
[----:B0-----:R-:W-:Y:S01]  /*151f0*/  FADD.FTZ R3, R195, R32 ;  /* 0x00000020c3037221 */ /* 0x001fe20000010000 */
[----:B------:R-:W-:-:S06]  /*15200*/  FFMA.FTZ R185, R45, R0, -R28 ;  /* 0x000000002db97223 */ /* 0x000fcc000001081c */
[----:B------:R-:W0:Y:S01]  /*15210*/  MUFU.EX2 R20, R20 ;  /* 0x0000001400147308 */ /* 0x000e220000000800 */
[----:B-1----:R-:W-:Y:S01]  /*15220*/  FADD.FTZ R7, R53, R34 ;  /* 0x0000002235077221 */ /* 0x002fe20000010000 */
[----:B--2---:R-:W-:-:S06]  /*15230*/  FADD.FTZ R34, R14, R3 ;  /* 0x000000030e227221 */ /* 0x004fcc0000010000 */
[----:B------:R-:W1:Y:S01]  /*15240*/  MUFU.EX2 R186, R186 ;  /* 0x000000ba00ba7308 */ /* 0x000e620000000800 */
[----:B------:R-:W-:-:S07]  /*15250*/  FFMA.FTZ R26, R43, R0, -R28 ;  /* 0x000000002b1a7223 */ /* 0x000fce000001081c */
[----:B------:R-:W2:Y:S01]  /*15260*/  MUFU.EX2 R191, R191 ;  /* 0x000000bf00bf7308 */ /* 0x000ea20000000800 */
[----:B-----5:R-:W-:Y:S01]  /*15270*/  FADD.FTZ R36, R184, R7 ;  /* 0x00000007b8247221 */ /* 0x020fe20000010000 */
[----:B---3--:R-:W-:-:S06]  /*15280*/  FADD.FTZ R3, R189, R34 ;  /* 0x00000022bd037221 */ /* 0x008fcc0000010000 */
[----:B------:R-:W3:Y:S01]  /*15290*/  MUFU.EX2 R65, R65 ;  /* 0x0000004100417308 */ /* 0x000ee20000000800 */
[----:B------:R-:W-:-:S07]  /*152a0*/  FFMA.FTZ R33, R33, R0, -R28 ;  /* 0x0000000021217223 */ /* 0x000fce000001081c */
[----:B------:R-:W5:Y:S01]  /*152b0*/  MUFU.EX2 R24, R24 ;  /* 0x0000001800187308 */ /* 0x000f620000000800 */
[----:B----4-:R-:W-:Y:S01]  /*152c0*/  FADD.FTZ R7, R57, R36 ;  /* 0x0000002439077221 */ /* 0x010fe20000010000 */
[----:B0-----:R-:W-:-:S06]  /*152d0*/  FADD.FTZ R34, R20, R3 ;  /* 0x0000000314227221 */ /* 0x001fcc0000010000 */
[----:B------:R-:W0:Y:S08]  /*152e0*/  MUFU.EX2 R180, R180 ;  /* 0x000000b400b47308 */ /* 0x000e300000000800 */
[----:B------:R-:W4:Y:S01]  /*152f0*/  MUFU.EX2 R185, R185 ;  /* 0x000000b900b97308 */ /* 0x000f220000000800 */
[----:B------:R-:W-:Y:S01]  /*15300*/  FFMA.FTZ R47, R47, R0, -R28 ;  /* 0x000000002f2f7223 */ /* 0x000fe2000001081c */
[----:B-1----:R-:W-:-:S06]  /*15310*/  FADD.FTZ R36, R186, R7 ;  /* 0x00000007ba247221 */ /* 0x002fcc0000010000 */
[----:B------:R-:W1:Y:S01]  /*15320*/  MUFU.EX2 R73, R73 ;  /* 0x0000004900497308 */ /* 0x000e620000000800 */
[----:B--2---:R-:W-:Y:S01]  /*15330*/  FADD.FTZ R3, R191, R34 ;  /* 0x00000022bf037221 */ /* 0x004fe20000010000 */
[----:B------:R-:W-:-:S06]  /*15340*/  FFMA.FTZ R25, R25, R0, -R28 ;  /* 0x0000000019197223 */ /* 0x000fcc000001081c */
[----:B------:R-:W2:Y:S01]  /*15350*/  MUFU.EX2 R26, R26 ;  /* 0x0000001a001a7308 */ /* 0x000ea20000000800 */
[----:B---3--:R-:W-:Y:S01]  /*15360*/  FADD.FTZ R7, R65, R36 ;  /* 0x0000002441077221 */ /* 0x008fe20000010000 */
[----:B-----5:R-:W-:-:S06]  /*15370*/  FADD.FTZ R34, R24, R3 ;  /* 0x0000000318227221 */ /* 0x020fcc0000010000 */
[----:B------:R-:W3:Y:S08]  /*15380*/  MUFU.EX2 R182, R182 ;  /* 0x000000b600b67308 */ /* 0x000ef00000000800 */
[----:B------:R-:W5:Y:S01]  /*15390*/  MUFU.EX2 R33, R33 ;  /* 0x0000002100217308 */ /* 0x000f620000000800 */
[----:B------:R-:W-:Y:S01]  /*153a0*/  FFMA.FTZ R35, R35, R0, -R28 ;  /* 0x0000000023237223 */ /* 0x000fe2000001081c */
[----:B0-----:R-:W-:-:S06]  /*153b0*/  FADD.FTZ R36, R180, R7 ;  /* 0x00000007b4247221 */ /* 0x001fcc0000010000 */
[----:B------:R-:W0:Y:S01]  /*153c0*/  MUFU.EX2 R85, R85 ;  /* 0x0000005500557308 */ /* 0x000e220000000800 */
[----:B----4-:R-:W-:Y:S01]  /*153d0*/  FADD.FTZ R3, R185, R34 ;  /* 0x00000022b9037221 */ /* 0x010fe20000010000 */
[----:B------:R-:W-:-:S06]  /*153e0*/  FFMA.FTZ R29, R29, R0, -R28 ;  /* 0x000000001d1d7223 */ /* 0x000fcc000001081c */
[----:B------:R-:W4:Y:S01]  /*153f0*/  MUFU.EX2 R30, R47 ;  /* 0x0000002f001e7308 */ /* 0x000f220000000800 */
[----:B-1----:R-:W-:Y:S01]  /*15400*/  FADD.FTZ R7, R73, R36 ;  /* 0x0000002449077221 */ /* 0x002fe20000010000 */
[----:B--2---:R-:W-:-:S06]  /*15410*/  FADD.FTZ R34, R26, R3 ;  /* 0x000000031a227221 */ /* 0x004fcc0000010000 */
[----:B------:R-:W1:Y:S01]  /*15420*/  MUFU.EX2 R25, R25 ;  /* 0x0000001900197308 */ /* 0x000e620000000800 */
[----:B------:R-:W-:Y:S01]  /*15430*/  FFMA.FTZ R83, R83, R0, -R28 ;  /* 0x0000000053537223 */ /* 0x000fe2000001081c */
[----:B---3--:R-:W-:Y:S01]  /*15440*/  FADD.FTZ R36, R182, R7 ;  /* 0x00000007b6247221 */ /* 0x008fe20000010000 */
[----:B-----5:R-:W-:-:S05]  /*15450*/  FADD.FTZ R3, R33, R34 ;  /* 0x0000002221037221 */ /* 0x020fca0000010000 */
[----:B------:R-:W2:Y:S01]  /*15460*/  MUFU.EX2 R32, R35 ;  /* 0x0000002300207308 */ /* 0x000ea20000000800 */
[-CC-:B------:R-:W-:Y:S01]  /*15470*/  FFMA.FTZ R87, R87, R0.reuse, -R28.reuse ;  /* 0x0000000057577223 */ /* 0x180fe2000001081c */
[-CC-:B------:R-:W-:Y:S01]  /*15480*/  FFMA.FTZ R27, R27, R0.reuse, -R28.reuse ;  /* 0x000000001b1b7223 */ /* 0x180fe2000001081c */
[-CC-:B------:R-:W-:Y:S01]  /*15490*/  FFMA.FTZ R69, R69, R0.reuse, -R28.reuse ;  /* 0x0000000045457223 */ /* 0x180fe2000001081c */
[----:B------:R-:W-:-:S04]  /*154a0*/  FFMA.FTZ R61, R61, R0, -R28 ;  /* 0x000000003d3d7223 */ /* 0x000fc8000001081c */
[----:B------:R-:W3:Y:S01]  /*154b0*/  MUFU.EX2 R29, R29 ;  /* 0x0000001d001d7308 */ /* 0x000ee20000000800 */
[----:B0-----:R-:W-:Y:S01]  /*154c0*/  FADD.FTZ R7, R85, R36 ;  /* 0x0000002455077221 */ /* 0x001fe20000010000 */
[----:B----4-:R-:W-:-:S06]  /*154d0*/  FADD.FTZ R36, R30, R3 ;  /* 0x000000031e247221 */ /* 0x010fcc0000010000 */
[----:B------:R-:W0:Y:S01]  /*154e0*/  MUFU.EX2 R28, R83 ;  /* 0x00000053001c7308 */ /* 0x000e220000000800 */
[----:B-1----:R-:W-:-:S07]  /*154f0*/  FADD.FTZ R3, R25, R36 ;  /* 0x0000002419037221 */ /* 0x002fce0000010000 */
[----:B------:R-:W1:Y:S01]  /*15500*/  MUFU.EX2 R176, R176 ;  /* 0x000000b000b07308 */ /* 0x000e620000000800 */
[----:B--2---:R-:W-:-:S07]  /*15510*/  FADD.FTZ R36, R32, R3 ;  /* 0x0000000320247221 */ /* 0x004fce0000010000 */
[----:B------:R-:W2:Y:S01]  /*15520*/  MUFU.EX2 R87, R87 ;  /* 0x0000005700577308 */ /* 0x000ea20000000800 */
[----:B---3--:R-:W-:-:S07]  /*15530*/  FADD.FTZ R3, R29, R36 ;  /* 0x000000241d037221 */ /* 0x008fce0000010000 */
[----:B------:R-:W3:Y:S01]  /*15540*/  MUFU.EX2 R93, R115 ;  /* 0x00000073005d7308 */ /* 0x000ee20000000800 */
[----:B------:R-:W-:-:S07]  /*15550*/  F2FP.BF16.F32.PACK_AB R201, R2, R201 ;  /* 0x000000c902c9723e */ /* 0x000fce00000010ff */
[----:B------:R-:W4:Y:S01]  /*15560*/  MUFU.EX2 R34, R27 ;  /* 0x0000001b00227308 */ /* 0x000f220000000800 */
[----:B0-----:R-:W-:-:S07]  /*15570*/  FADD.FTZ R36, R28, R3 ;  /* 0x000000031c247221 */ /* 0x001fce0000010000 */
[----:B------:R-:W0:Y:S01]  /*15580*/  MUFU.EX2 R178, R178 ;  /* 0x000000b200b27308 */ /* 0x000e220000000800 */
[----:B------:R-:W-:-:S07]  /*15590*/  ISETP.GE.AND P2, PT, R153, 0x71, PT ;  /* 0x000000719900780c */ /* 0x000fce0003f46270 */
[----:B------:R-:W5:Y:S01]  /*155a0*/  MUFU.EX2 R69, R69 ;  /* 0x0000004500457308 */ /* 0x000f620000000800 */
[----:B-1----:R-:W-:Y:S01]  /*155b0*/  FADD.FTZ R38, R176, R7 ;  /* 0x00000007b0267221 */ /* 0x002fe20000010000 */
[----:B--2---:R-:W-:-:S06]  /*155c0*/  FADD.FTZ R3, R87, R36 ;  /* 0x0000002457037221 */ /* 0x004fcc0000010000 */
[----:B------:R-:W1:Y:S08]  /*155d0*/  MUFU.EX2 R95, R95 ;  /* 0x0000005f005f7308 */ /* 0x000e700000000800 */
[----:B------:R-:W2:Y:S01]  /*155e0*/  MUFU.EX2 R2, R61 ;  /* 0x0000003d00027308 */ /* 0x000ea20000000800 */
[----:B------:R-:W-:Y:S01]  /*155f0*/  F2FP.BF16.F32.PACK_AB R203, R6, R203 ;  /* 0x000000cb06cb723e */ /* 0x000fe200000010ff */
[----:B---3--:R-:W-:Y:S01]  /*15600*/  FADD.FTZ R7, R93, R38 ;  /* 0x000000265d077221 */ /* 0x008fe20000010000 */
[----:B----4-:R-:W-:Y:S01]  /*15610*/  FADD.FTZ R6, R34, R3 ;  /* 0x0000000322067221 */ /* 0x010fe20000010000 */
[----:B------:R-:W-:Y:S02]  /*15620*/  BSSY B0, `(.L_x_792) ;  /* 0x0000587000007945 */ /* 0x000fe40003800000 */
[----:B0-----:R-:W-:Y:S01]  /*15630*/  FADD.FTZ R38, R178, R7 ;  /* 0x00000007b2267221 */ /* 0x001fe20000010000 */
[----:B-----5:R-:W-:Y:S01]  /*15640*/  FADD.FTZ R3, R69, R6 ;  /* 0x0000000645037221 */ /* 0x020fe20000010000 */
[----:B------:R-:W-:Y:S01]  /*15650*/  F2FP.BF16.F32.PACK_AB R195, R14, R195 ;  /* 0x000000c30ec3723e */ /* 0x000fe200000010ff */
[--C-:B------:R-:W-:Y:S01]  /*15660*/  IMAD.MOV.U32 R118, RZ, RZ, R119.reuse ;  /* 0x000000ffff767224 */ /* 0x100fe200078e0077 */
[----:B------:R-:W-:Y:S01]  /*15670*/  F2FP.BF16.F32.PACK_AB R200, R37, R200 ;  /* 0x000000c825c8723e */ /* 0x000fe200000010ff */
[----:B-1----:R-:W-:Y:S01]  /*15680*/  FADD.FTZ R15, R95, R38 ;  /* 0x000000265f0f7221 */ /* 0x002fe20000010000 */
[----:B------:R-:W-:Y:S01]  /*15690*/  F2FP.BF16.F32.PACK_AB R202, R77, R202 ;  /* 0x000000ca4dca723e */ /* 0x000fe200000010ff */
[--C-:B------:R-:W-:Y:S01]  /*156a0*/  IMAD.MOV.U32 R117, RZ, RZ, R119.reuse ;  /* 0x000000ffff757224 */ /* 0x100fe200078e0077 */
[----:B------:R-:W-:Y:S01]  /*156b0*/  F2FP.BF16.F32.PACK_AB R196, R89, R196 ;  /* 0x000000c459c4723e */ /* 0x000fe200000010ff */
[----:B------:R-:W-:Y:S01]  /*156c0*/  IMAD.MOV.U32 R116, RZ, RZ, R119 ;  /* 0x000000ffff747224 */ /* 0x000fe200078e0077 */
[----:B------:R-:W-:Y:S01]  /*156d0*/  F2FP.BF16.F32.PACK_AB R198, R81, R198 ;  /* 0x000000c651c6723e */ /* 0x000fe200000010ff */
[----:B--2---:R-:W-:Y:S01]  /*156e0*/  FADD.FTZ R14, R2, R3 ;  /* 0x00000003020e7221 */ /* 0x004fe20000010000 */
[----:B------:R-:W-:Y:S01]  /*156f0*/  F2FP.BF16.F32.PACK_AB R192, R91, R192 ;  /* 0x000000c05bc0723e */ /* 0x000fe200000010ff */
[----:B------:R-:W-:Y:S01]  /*15700*/  IMAD.MOV.U32 R3, RZ, RZ, 0x3f800000 ;  /* 0x3f800000ff037424 */ /* 0x000fe200078e00ff */
[----:B------:R-:W-:Y:S01]  /*15710*/  F2FP.BF16.F32.PACK_AB R194, R39, R194 ;  /* 0x000000c227c2723e */ /* 0x000fe200000010ff */
[--C-:B------:R-:W-:Y:S01]  /*15720*/  IMAD.MOV.U32 R115, RZ, RZ, R119.reuse ;  /* 0x000000ffff737224 */ /* 0x100fe200078e0077 */
        /* <DEDUP_REMOVED lines=165> */
[----:B------:R-:W-:-:S07]  /*16180*/  CS2R R24, SRZ ;  /* 0x0000000000187805 */ /* 0x000fce000001ff00 */
.L_x_804:
[----:B------:R-:W-:-:S05]  /*16190*/  VIADD R0, R10, 0x1 ;  /* 0x000000010a007836 */ /* 0x000fca0000000000 */
[----:B------:R-:W-:-:S04]  /*161a0*/  ISETP.NE.AND P2, PT, R0, 0x2, PT ;  /* 0x000000020000780c */ /* 0x000fc80003f45270 */
[----:B------:R-:W-:Y:S02]  /*161b0*/  SEL R4, RZ, 0x1, P2 ;  /* 0x00000001ff047807 */ /* 0x000fe40001000000 */
[----:B------:R-:W-:Y:S02]  /*161c0*/  SEL R215, R0, RZ, P2 ;  /* 0x000000ff00d77207 */ /* 0x000fe40001000000 */
[----:B------:R-:W-:Y:S01]  /*161d0*/  LOP3.LUT R217, R9, R4, RZ, 0x3c, !PT ;  /* 0x0000000409d97212 */ /* 0x000fe200078e3cff */
[----:B------:R-:W-:Y:S06]  /*161e0*/  @!P0 BRA `(.L_x_794) ;  /* 0x0000000000048947 */ /* 0x000fec0003800000 */
[----:B------:R-:W-:Y:S01]  /*161f0*/  BPT.TRAP 0x1 ;  /* 0x000000040000795c */ /* 0x000fe20000300000 */
.L_x_794:
[----:B------:R-:W-:Y:S01]  /*16200*/  IMAD R11, R215, 0x8, R16 ;  /* 0x00000008d70b7824 */ /* 0x000fe200078e0210 */
[----:B------:R-:W-:-:S04]  /*16210*/  SHF.L.U32 R4, R217, 0x1f, RZ ;  /* 0x0000001fd9047819 */ /* 0x000fc800000006ff */
[----:B------:R0:W1:Y:S01]  /*16220*/  SYNCS.PHASECHK.TRANS64.TRYWAIT P2, [R11+URZ+0x36830], R4 ;  /* 0x036830040b0075a7 */ /* 0x000062000804017f */
[----:B------:R-:W-:Y:S05]  /*16230*/  @!P0 BRA `(.L_x_795) ;  /* 0x0000000000048947 */ /* 0x000fea0003800000 */
[----:B------:R-:W-:Y:S01]  /*16240*/  BPT.TRAP 0x1 ;  /* 0x000000040000795c */ /* 0x000fe20000300000 */
.L_x_795:
[----:B------:R-:W-:Y:S01]  /*16250*/  IMAD R0, R215, 0xa80, R218 ;  /* 0x00000a80d7007824 */ /* 0x000fe200078e02da */
[----:B------:R-:W-:Y:S03]  /*16260*/  BSSY B1, `(.L_x_796) ;  /* 0x0000006000017945 */ /* 0x000fe60003800000 */
[C---:B------:R-:W-:Y:S02]  /*16270*/  VIADD R20, R0.reuse, 0x80 ;  /* 0x0000008000147836 */ /* 0x040fe40000000000 */
[----:B------:R-:W-:Y:S01]  /*16280*/  VIADD R120, R0, 0x100 ;  /* 0x0000010000787836 */ /* 0x000fe20000000000 */
[----:B-1----:R-:W-:Y:S06]  /*16290*/  @P2 BRA `(.L_x_797) ;  /* 0x0000000000082947 */ /* 0x002fec0003800000 */
[----:B------:R-:W1:Y:S02]  /*162a0*/  SYNCS.PHASECHK.TRANS64.TRYWAIT P2, [R11+URZ+0x36830], R4 ;  /* 0x036830040b0075a7 */ /* 0x000e64000804017f */
[----:B-1----:R-:W-:Y:S05]  /*162b0*/  @!P2 BRA `(.L_x_798) ;  /* 0x0000010400d0a947 */ /* 0x002fea0003800000 */
.L_x_797:
[----:B------:R-:W-:Y:S05]  /*162c0*/  BSYNC B1 ;  /* 0x0000000000017941 */ /* 0x000fea0003800000 */
.L_x_796:
[----:B------:R-:W2:Y:S04]  /*162d0*/  LDL.64 R12, [R1+0x48] ;  /* 0x00004800010c7983 */ /* 0x000ea80000100a00 */
[----:B------:R-:W3:Y:S01]  /*162e0*/  LDL.64 R122, [R1] ;  /* 0x00000000017a7983 */ /* 0x000ee20000100a00 */
[----:B------:R-:W-:Y:S01]  /*162f0*/  WARPGROUP.ARRIVE ;  /* 0x00000000000079c5 */ /* 0x000fe20000000000 */
[----:B------:R-:W-:Y:S01]  /*16300*/  IMAD.MOV.U32 R21, RZ, RZ, 0x40000040 ;  /* 0x40000040ff157424 */ /* 0x000fe200078e00ff */
[----:B------:R-:W-:-:S04]  /*16310*/  R2UR UR6, R20 ;  /* 0x00000000140672ca */ /* 0x000fc800000e0000 */
[C---:B------:R-:W-:Y:S01]  /*16320*/  R2UR UR7, R21.reuse ;  /* 0x00000000150772ca */ /* 0x040fe200000e0000 */
[----:B------:R-:W-:Y:S01]  /*16330*/  IMAD.MOV.U32 R20, RZ, RZ, R120 ;  /* 0x000000ffff147224 */ /* 0x000fe200078e0078 */
[----:B------:R-:W-:-:S04]  /*16340*/  R2UR UR19, R21 ;  /* 0x00000000151372ca */ /* 0x000fc800000e0000 */
[----:B------:R-:W-:Y:S01]  /*16350*/  R2UR UR18, R20 ;  /* 0x00000000141272ca */ /* 0x000fe200000e0000 */
[----:B------:R-:W-:Y:S01]  /*16360*/  VIADD R20, R0, 0x200 ;  /* 0x0000020000147836 */ /* 0x000fe20000000000 */
[----:B------:R-:W-:-:S04]  /*16370*/  R2UR UR15, R21 ;  /* 0x00000000150f72ca */ /* 0x000fc800000e0000 */
[----:B------:R-:W-:Y:S02]  /*16380*/  R2UR UR14, R20 ;  /* 0x00000000140e72ca */ /* 0x000fe400000e0000 */
[----:B--2---:R-:W-:Y:S01]  /*16390*/  R2UR UR42, R12 ;  /* 0x000000000c2a72ca */ /* 0x004fe200000e0000 */
[----:B------:R-:W-:Y:S01]  /*163a0*/  IMAD.MOV.U32 R12, RZ, RZ, R0 ;  /* 0x000000ffff0c7224 */ /* 0x000fe200078e0000 */
[----:B------:R-:W-:Y:S01]  /*163b0*/  R2UR UR43, R13 ;  /* 0x000000000d2b72ca */ /* 0x000fe200000e0000 */
[----:B------:R-:W-:Y:S01]  /*163c0*/  IMAD.MOV.U32 R13, RZ, RZ, 0x40000040 ;  /* 0x40000040ff0d7424 */ /* 0x000fe200078e00ff */
[----:B---3--:R-:W-:Y:S02]  /*163d0*/  R2UR UR28, R122 ;  /* 0x000000007a1c72ca */ /* 0x008fe400000e0000 */
[----:B------:R-:W-:Y:S02]  /*163e0*/  R2UR UR29, R123 ;  /* 0x000000007b1d72ca */ /* 0x000fe400000e0000 */
[----:B------:R-:W-:Y:S01]  /*163f0*/  R2UR UR26, R12 ;  /* 0x000000000c1a72ca */ /* 0x000fe200000e0000 */
[----:B------:R-:W2:Y:S01]  /*16400*/  LDL.64 R122, [R1+0x40] ;  /* 0x00004000017a7983 */ /* 0x000ea20000100a00 */
[----:B------:R-:W-:-:S07]  /*16410*/  R2UR UR27, R13 ;  /* 0x000000000d1b72ca */ /* 0x000fce00000e0000 */
[----:B------:R-:W-:Y:S02]  /*16420*/  UMOV UR24, UR28 ;  /* 0x0000001c00187c82 */ /* 0x000fe40008000000 */
[----:B------:R-:W-:-:S04]  /*16430*/  UMOV UR25, UR29 ;  /* 0x0000001d00197c82 */ /* 0x000fc80008000000 */
[----:B------:R-:W-:Y:S01]  /*16440*/  HGMMA.64x16x16.F32.BF16 R168, gdesc[UR24], RZ, !UPT, gsb0 ;  /* 0x0020000018a879f0 */ /* 0x000fe2000c0018ff */
[----:B------:R-:W-:Y:S01]  /*16450*/  UMOV UR4, UR28 ;  /* 0x0000001c00047c82 */ /* 0x000fe20008000000 */
[----:B------:R-:W-:Y:S01]  /*16460*/  UMOV UR5, UR29 ;  /* 0x0000001d00057c82 */ /* 0x000fe20008000000 */
[----:B------:R-:W-:Y:S02]  /*16470*/  WARPGROUP.DEPBAR.LE gsb0, 0x0 ;  /* 0x00008000000079c5 */ /* 0x000fe40000010000 */
[----:B------:R-:W-:-:S06]  /*16480*/  WARPGROUP.ARRIVE ;  /* 0x00000000000079c5 */ /* 0x000fcc0000000000 */
[----:B------:R-:W-:Y:S01]  /*16490*/  HGMMA.64x16x16.F32.BF16 R160, gdesc[UR4], RZ, !UPT, gsb0 ;  /* 0x0020000004a079f0 */ /* 0x000fe2000c0018ff */
[----:B------:R-:W-:Y:S01]  /*164a0*/  UMOV UR16, UR28 ;  /* 0x0000001c00107c82 */ /* 0x000fe20008000000 */
[----:B------:R-:W-:Y:S01]  /*164b0*/  UMOV UR17, UR29 ;  /* 0x0000001d00117c82 */ /* 0x000fe20008000000 */
[----:B------:R-:W-:Y:S01]  /*164c0*/  VIADD R12, R0, 0x180 ;  /* 0x00000180000c7836 */ /* 0x000fe20000000000 */
[----:B------:R-:W-:Y:S02]  /*164d0*/  WARPGROUP.DEPBAR.LE gsb0, 0x0 ;  /* 0x00008000000079c5 */ /* 0x000fe40000010000 */
[----:B------:R-:W-:-:S06]  /*164e0*/  WARPGROUP.ARRIVE ;  /* 0x00000000000079c5 */ /* 0x000fcc0000000000 */
[----:B------:R-:W-:Y:S01]  /*164f0*/  HGMMA.64x16x16.F32.BF16 R152, gdesc[UR16], RZ, !UPT, gsb0 ;  /* 0x00200000109879f0 */ /* 0x000fe2000c0018ff */
[----:B------:R-:W-:Y:S02]  /*16500*/  R2UR UR22, R12 ;  /* 0x000000000c1672ca */ /* 0x000fe400000e0000 */
[----:B------:R-:W-:Y:S01]  /*16510*/  R2UR UR23, R13 ;  /* 0x000000000d1772ca */ /* 0x000fe200000e0000 */
[----:B------:R-:W-:Y:S01]  /*16520*/  UMOV UR20, UR28 ;  /* 0x0000001c00147c82 */ /* 0x000fe20008000000 */
[----:B------:R-:W-:Y:S01]  /*16530*/  UMOV UR21, UR29 ;  /* 0x0000001d00157c82 */ /* 0x000fe20008000000 */
[----:B------:R-:W-:Y:S02]  /*16540*/  WARPGROUP.DEPBAR.LE gsb0, 0x0 ;  /* 0x00008000000079c5 */ /* 0x000fe40000010000 */
[----:B------:R-:W-:-:S08]  /*16550*/  WARPGROUP.ARRIVE ;  /* 0x00000000000079c5 */ /* 0x000fd00000000000 */
[----:B------:R-:W-:Y:S01]  /*16560*/  HGMMA.64x16x16.F32.BF16 R144, gdesc[UR20], RZ, !UPT, gsb0 ;  /* 0x00200000149079f0 */ /* 0x000fe2000c0018ff */
[----:B------:R-:W-:Y:S01]  /*16570*/  UMOV UR12, UR28 ;  /* 0x0000001c000c7c82 */ /* 0x000fe20008000000 */
[----:B------:R-:W-:Y:S01]  /*16580*/  UMOV UR13, UR29 ;  /* 0x0000001d000d7c82 */ /* 0x000fe20008000000 */
[----:B------:R-:W-:Y:S01]  /*16590*/  VIADD R120, R0, 0x280 ;  /* 0x0000028000787836 */ /* 0x000fe20000000000 */
[----:B------:R-:W-:Y:S02]  /*165a0*/  WARPGROUP.DEPBAR.LE gsb0, 0x0 ;  /* 0x00008000000079c5 */ /* 0x000fe40000010000 */
[----:B------:R-:W-:-:S06]  /*165b0*/  WARPGROUP.ARRIVE ;  /* 0x00000000000079c5 */ /* 0x000fcc0000000000 */
[----:B------:R-:W-:Y:S01]  /*165c0*/  HGMMA.64x16x16.F32.BF16 R136, gdesc[UR12], RZ, !UPT, gsb0 ;  /* 0x002000000c8879f0 */ /* 0x000fe2000c0018ff */
[----:B------:R-:W-:Y:S01]  /*165d0*/  IMAD.MOV.U32 R121, RZ, RZ, 0x40000040 ;  /* 0x40000040ff797424 */ /* 0x000fe200078e00ff */
[----:B------:R-:W-:-:S04]  /*165e0*/  R2UR UR10, R120 ;  /* 0x00000000780a72ca */ /* 0x000fc800000e0000 */
[----:B------:R-:W-:Y:S01]  /*165f0*/  R2UR UR11, R121 ;  /* 0x00000000790b72ca */ /* 0x000fe200000e0000 */
[----:B------:R-:W-:Y:S01]  /*16600*/  UMOV UR8, UR28 ;  /* 0x0000001c00087c82 */ /* 0x000fe20008000000 */
[----:B------:R-:W-:Y:S01]  /*16610*/  UMOV UR9, UR29 ;  /* 0x0000001d00097c82 */ /* 0x000fe20008000000 */
[----:B------:R-:W-:Y:S02]  /*16620*/  WARPGROUP.DEPBAR.LE gsb0, 0x0 ;  /* 0x00008000000079c5 */ /* 0x000fe40000010000 */
[----:B------:R-:W-:-:S08]  /*16630*/  WARPGROUP.ARRIVE ;  /* 0x00000000000079c5 */ /* 0x000fd00000000000 */
[----:B------:R-:W-:Y:S01]  /*16640*/  HGMMA.64x16x16.F32.BF16 R128, gdesc[UR8], RZ, !UPT, gsb0 ;  /* 0x00200000088079f0 */ /* 0x000fe2000c0018ff */
[C---:B------:R-:W-:Y:S02]  /*16650*/  VIADD R12, R0.reuse, 0x300 ;  /* 0x00000300000c7836 */ /* 0x040fe40000000000 */
[----:B------:R-:W-:Y:S02]  /*16660*/  VIADD R120, R0, 0x182 ;  /* 0x0000018200787836 */ /* 0x000fe40000000000 */
[----:B------:R-:W-:Y:S01]  /*16670*/  IMAD.MOV.U32 R121, RZ, RZ, 0x40000040 ;  /* 0x40000040ff797424 */ /* 0x000fe200078e00ff */
[----:B------:R-:W-:Y:S02]  /*16680*/  R2UR UR58, R12 ;  /* 0x000000000c3a72ca */ /* 0x000fe400000e0000 */
[----:B------:R-:W-:Y:S02]  /*16690*/  R2UR UR59, R13 ;  /* 0x000000000d3b72ca */ /* 0x000fe400000e0000 */
[----:B------:R-:W-:Y:S01]  /*166a0*/  R2UR UR26, R120 ;  /* 0x00000000781a72ca */ /* 0x000fe200000e0000 */
[----:B------:R-:W-:Y:S01]  /*166b0*/  VIADD R120, R0, 0x302 ;  /* 0x0000030200787836 */ /* 0x000fe20000000000 */
[----:B------:R-:W-:Y:S01]  /*166c0*/  R2UR UR27, R121 ;  /* 0x00000000791b72ca */ /* 0x000fe200000e0000 */
[----:B------:R-:W-:Y:S01]  /*166d0*/  IMAD.MOV.U32 R121, RZ, RZ, 0x40000040 ;  /* 0x40000040ff797424 */ /* 0x000fe200078e00ff */
[----:B--2---:R-:W-:-:S02]  /*166e0*/  R2UR UR38, R122 ;  /* 0x000000007a2672ca */ /* 0x004fc400000e0000 */
[----:B------:R-:W-:Y:S02]  /*166f0*/  R2UR UR46, R120 ;  /* 0x00000000782e72ca */ /* 0x000fe400000e0000 */
[----:B------:R-:W-:Y:S02]  /*16700*/  R2UR UR47, R121 ;  /* 0x00000000792f72ca */ /* 0x000fe400000e0000 */
[----:B------:R-:W-:Y:S01]  /*16710*/  R2UR UR39, R123 ;  /* 0x000000007b2772ca */ /* 0x000fe200000e0000 */
[----:B------:R-:W-:Y:S01]  /*16720*/  UMOV UR56, UR28 ;  /* 0x0000001c00387c82 */ /* 0x000fe20008000000 */
[----:B------:R-:W-:Y:S01]  /*16730*/  UMOV UR57, UR29 ;  /* 0x0000001d00397c82 */ /* 0x000fe20008000000 */
[----:B------:R-:W-:Y:S02]  /*16740*/  WARPGROUP.DEPBAR.LE gsb0, 0x0 ;  /* 0x00008000000079c5 */ /* 0x000fe40000010000 */
[----:B------:R-:W-:-:S06]  /*16750*/  WARPGROUP.ARRIVE ;  /* 0x00000000000079c5 */ /* 0x000fcc0000000000 */
[----:B------:R-:W-:Y:S01]  /*16760*/  HGMMA.64x16x16.F32.BF16 R120, gdesc[UR56], RZ, !UPT, gsb0 ;  /* 0x00200000387879f0 */ /* 0x000fe2000c0018ff */
        /* <DEDUP_REMOVED lines=27> */
[----:B------:R-:W-:Y:S01]  /*16920*/  UMOV UR24, UR42 ;  /* 0x0000002a00187c82 */ /* 0x000fe20008000000 */
[----:B------:R-:W-:Y:S01]  /*16930*/  UMOV UR25, UR43 ;  /* 0x0000002b00197c82 */ /* 0x000fe20008000000 */
[----:B------:R-:W-:Y:S01]  /*16940*/  VIADD R12, R0, 0x202 ;  /* 0x00000202000c7836 */ /* 0x000fe20000000000 */
[----:B------:R-:W-:Y:S02]  /*16950*/  WARPGROUP.DEPBAR.LE gsb0, 0x0 ;  /* 0x00008000000079c5 */ /* 0x000fe40000010000 */
[----:B------:R-:W-:-:S06]  /*16960*/  WARPGROUP.ARRIVE ;  /* 0x00000000000079c5 */ /* 0x000fcc0000000000 */
        /* <DEDUP_REMOVED lines=15> */
[----:B------:R-:W-:Y:S01]  /*16a60*/  MOV R5, UR45 ;  /* 0x0000002d00057c02 */ /* 0x000fe20008000f00 */
[----:B------:R-:W-:Y:S02]  /*16a70*/  WARPGROUP.DEPBAR.LE gsb0, 0x0 ;  /* 0x00008000000079c5 */ /* 0x000fe40000010000 */
[----:B------:R-:W-:Y:S01]  /*16a80*/  WARPGROUP.ARRIVE ;  /* 0x00000000000079c5 */ /* 0x000fe20000000000 */
[----:B01----:R-:W-:Y:S01]  /*16a90*/  MOV R4, UR44 ;  /* 0x0000002c00047c02 */ /* 0x003fe20008000f00 */
[----:B------:R-:W-:Y:S01]  /*16aa0*/  VIADD R12, R0, 0x4 ;  /* 0x00000004000c7836 */ /* 0x000fe20000000000 */
[----:B------:R-:W-:Y:S01]  /*16ab0*/  UMOV UR12, UR38 ;  /* 0x00000026000c7c82 */ /* 0x000fe20008000000 */
[----:B------:R-:W-:Y:S01]  /*16ac0*/  IMAD.MOV.U32 R13, RZ, RZ, 0x40000040 ;  /* 0x40000040ff0d7424 */ /* 0x000fe200078e00ff */
[----:B------:R-:W-:-:S02]  /*16ad0*/  UMOV UR13, UR39 ;  /* 0x00000027000d7c82 */ /* 0x000fc40008000000 */
[----:B------:R-:W-:Y:S01]  /*16ae0*/  HGMMA.64x16x16.F32.BF16 R128, gdesc[UR16], R128, gsb0 ;  /* 0x00200000108079f0 */ /* 0x000fe20008001880 */
[----:B------:R-:W-:Y:S01]  /*16af0*/  UMOV UR44, UR42 ;  /* 0x0000002a002c7c82 */ /* 0x000fe20008000000 */
[----:B------:R-:W-:Y:S01]  /*16b00*/  UMOV UR45, UR43 ;  /* 0x0000002b002d7c82 */ /* 0x000fe20008000000 */
[----:B------:R-:W-:Y:S01]  /*16b10*/  UMOV UR8, UR38 ;  /* 0x0000002600087c82 */ /* 0x000fe20008000000 */
[----:B------:R-:W-:Y:S01]  /*16b20*/  UMOV UR9, UR39 ;  /* 0x0000002700097c82 */ /* 0x000fe20008000000 */
[----:B------:R-:W2:Y:S01]  /*16b30*/  LDL.64 R20, [R1+0x38] ;  /* 0x0000380001147983 */ /* 0x000ea20000100a00 */
[----:B------:R-:W-:Y:S02]  /*16b40*/  WARPGROUP.DEPBAR.LE gsb0, 0x0 ;  /* 0x00008000000079c5 */ /* 0x000fe40000010000 */
[----:B------:R-:W-:-:S06]  /*16b50*/  WARPGROUP.ARRIVE ;  /* 0x00000000000079c5 */ /* 0x000fcc0000000000 */
[----:B------:R-:W-:Y:S01]  /*16b60*/  HGMMA.64x16x16.F32.BF16 R120, gdesc[UR44], R120, gsb0 ;  /* 0x002000002c7879f0 */ /* 0x000fe20008001878 */
[----:B------:R-:W-:Y:S02]  /*16b70*/  R2UR UR14, R12 ;  /* 0x000000000c0e72ca */ /* 0x000fe400000e0000 */
[----:B------:R-:W-:Y:S01]  /*16b80*/  R2UR UR15, R13 ;  /* 0x000000000d0f72ca */ /* 0x000fe200000e0000 */
[----:B------:R-:W-:Y:S01]  /*16b90*/  VIADD R12, R0, 0x84 ;  /* 0x00000084000c7836 */ /* 0x000fe20000000000 */
[----:B------:R-:W-:Y:S02]  /*16ba0*/  WARPGROUP.DEPBAR.LE gsb0, 0x0 ;  /* 0x00008000000079c5 */ /* 0x000fe40000010000 */
[----:B------:R-:W-:-:S09]  /*16bb0*/  WARPGROUP.ARRIVE ;  /* 0x00000000000079c5 */ /* 0x000fd20000000000 */
[----:B------:R-:W-:Y:S01]  /*16bc0*/  HGMMA.64x16x16.F32.BF16 R168, gdesc[UR12], R168, gsb0 ;  /* 0x002000000ca879f0 */ /* 0x000fe200080018a8 */
[----:B------:R-:W-:Y:S01]  /*16bd0*/  IMAD.MOV.U32 R13, RZ, RZ, 0x40000040 ;  /* 0x40000040ff0d7424 */ /* 0x000fe200078e00ff */
[----:B------:R-:W-:-:S04]  /*16be0*/  R2UR UR10, R12 ;  /* 0x000000000c0a72ca */ /* 0x000fc800000e0000 */
        /* <DEDUP_REMOVED lines=50> */
[----:B------:R-:W-:Y:S01]  /*16f10*/  IMAD.MOV.U32 R13, RZ, RZ, 0x40000040 ;  /* 0x40000040ff0d7424 */ /* 0x000fe200078e00ff */
[----:B--2---:R-:W-:Y:S02]  /*16f20*/  R2UR UR42, R20 ;  /* 0x00000000142a72ca */ /* 0x004fe400000e0000 */
[----:B------:R-:W-:Y:S02]  /*16f30*/  R2UR UR43, R21 ;  /* 0x00000000152b72ca */ /* 0x000fe400000e0000 */
[----:B------:R-:W-:Y:S01]  /*16f40*/  R2UR UR22, R12 ;  /* 0x000000000c1672ca */ /* 0x000fe200000e0000 */
[----:B------:R-:W2:Y:S01]  /*16f50*/  LDL.64 R20, [R1+0x30] ;  /* 0x0000300001147983 */ /* 0x000ea20000100a00 */
[----:B------:R-:W-:-:S07]  /*16f60*/  R2UR UR23, R13 ;  /* 0x000000000d1772ca */ /* 0x000fce00000e0000 */
[----:B------:R-:W-:Y:S02]  /*16f70*/  UMOV UR20, UR42 ;  /* 0x0000002a00147c82 */ /* 0x000fe40008000000 */
[----:B------:R-:W-:Y:S01]  /*16f80*/  UMOV UR21, UR43 ;  /* 0x0000002b00157c82 */ /* 0x000fe20008000000 */
[----:B------:R-:W-:Y:S02]  /*16f90*/  WARPGROUP.DEPBAR.LE gsb0, 0x0 ;  /* 0x00008000000079c5 */ /* 0x000fe40000010000 */
[----:B------:R-:W-:-:S06]  /*16fa0*/  WARPGROUP.ARRIVE ;  /* 0x00000000000079c5 */ /* 0x000fcc0000000000 */
        /* <DEDUP_REMOVED lines=108> */
[----:B------:R-:W-:-:S09]  /*17670*/  UMOV UR17, UR39 ;  /* 0x0000002700117c82 */ /* 0x000fd20008000000 */
        /* <DEDUP_REMOVED lines=84> */
[----:B------:R-:W-:Y:S02]  /*17bc0*/  R2UR UR22, R12 ;  /* 0x000000000c1672ca */ /* 0x000fe400000e0000 */
        /* <DEDUP_REMOVED lines=67> */
[----:B------:R-:W-:Y:S01]  /*18000*/  R2UR UR45, R5 ;  /* 0x00000000052d72ca */ /* 0x000fe200000e0000 */
[----:B------:R-:W-:Y:S01]  /*18010*/  IMAD.MOV.U32 R5, RZ, RZ, 0x40000040 ;  /* 0x40000040ff057424 */ /* 0x000fe200078e00ff */
[----:B------:R-:W-:Y:S01]  /*18020*/  R2UR UR44, R4 ;  /* 0x00000000042c72ca */ /* 0x000fe200000e0000 */
[----:B------:R-:W-:-:S03]  /*18030*/  VIADD R4, R0, 0x406 ;  /* 0x0000040600047836 */ /* 0x000fc60000000000 */
        /* <DEDUP_REMOVED lines=344> */
[----:B------:R-:W-:Y:S01]  /*195c0*/  FMUL.FTZ R26, R26, R2 ;  /* 0x000000021a1a7220 */ /* 0x000fe20000410000 */
[----:B------:R-:W-:-:S02]  /*195d0*/  WARPGROUP.DEPBAR.LE gsb0, 0x0 ;  /* 0x00008000000079c5 */ /* 0x000fc40000010000 */
        /* <DEDUP_REMOVED lines=49> */
.L_x_799:
[----:B------:R-:W-:Y:S01]  /*198f0*/  SHF.L.U32 R0, R9, 0x1f, RZ ;  /* 0x0000001f09007819 */ /* 0x000fe200000006ff */
[----:B------:R-:W-:-:S04]  /*19900*/  IMAD R9, R10, 0x8, R16 ;  /* 0x000000080a097824 */ /* 0x000fc800078e0210 */
[----:B------:R0:W1:Y:S01]  /*19910*/  SYNCS.PHASECHK.TRANS64.TRYWAIT P2, [R9+URZ+0x36850], R0 ;  /* 0x03685000090075a7 */ /* 0x000062000804017f */
[----:B------:R-:W-:Y:S05]  /*19920*/  @!P0 BRA `(.L_x_800) ;  /* 0x0000000000048947 */ /* 0x000fea0003800000 */
[----:B------:R-:W-:Y:S01]  /*19930*/  BPT.TRAP 0x1 ;  /* 0x000000040000795c */ /* 0x000fe20000300000 */
.L_x_800:
[----:B------:R-:W-:Y:S04]  /*19940*/  BSSY B1, `(.L_x_801) ;  /* 0x0000004000017945 */ /* 0x000fe80003800000 */
[----:B-1----:R-:W-:Y:S05]  /*19950*/  @P2 BRA `(.L_x_802) ;  /* 0x0000000000082947 */ /* 0x002fea0003800000 */
[----:B------:R-:W1:Y:S02]  /*19960*/  SYNCS.PHASECHK.TRANS64.TRYWAIT P2, [R9+URZ+0x36850], R0 ;  /* 0x03685000090075a7 */ /* 0x000e64000804017f */
[----:B-1----:R-:W-:Y:S05]  /*19970*/  @!P2 BRA `(.L_x_803) ;  /* 0x000000d00034a947 */ /* 0x002fea0003800000 */
.L_x_802:
[----:B------:R-:W-:Y:S05]  /*19980*/  BSYNC B1 ;  /* 0x0000000000017941 */ /* 0x000fea0003800000 */
.L_x_801:
[----:B01----:R-:W-:Y:S01]  /*19990*/  VIADD R0, R16, 0x400 ;  /* 0x0000040010007836 */ /* 0x003fe20000000000 */
[----:B------:R-:W-:Y:S01]  /*199a0*/  WARPGROUP.ARRIVE ;  /* 0x00000000000079c5 */ /* 0x000fe20000000000 */
[----:B------:R-:W-:Y:S01]  /*199b0*/  IMAD.MOV.U32 R13, RZ, RZ, 0x40000040 ;  /* 0x40000040ff0d7424 */ /* 0x000fe200078e00ff */
[----:B------:R-:W-:Y:S01]  /*199c0*/  ULDC UR4, c[0x0][0x988] ;  /* 0x0002620000047ab9 */ /* 0x000fe20000000800 */
[----:B------:R-:W-:Y:S01]  /*199d0*/  IMAD.MOV.U32 R3, RZ, RZ, 0x40000040 ;  /* 0x40000040ff037424 */ /* 0x000fe200078e00ff */
[----:B------:R-:W-:Y:S01]  /*199e0*/  SHF.R.U32.HI R0, RZ, 0x4, R0 ;  /* 0x00000004ff007819 */ /* 0x000fe20000011600 */
[----:B------:R-:W-:Y:S01]  /*199f0*/  @!P1 VIADD R11, R11, 0x36840 ;  /* 0x000368400b0b9836 */ /* 0x000fe20000000000 */
[----:B------:R-:W-:Y:S01]  /*19a00*/  R2UR UR7, R13 ;  /* 0x000000000d0772ca */ /* 0x000fe200000e0000 */
[----:B------:R-:W-:Y:S01]  /*19a10*/  @!P1 VIADD R9, R9, 0x36860 ;  /* 0x0003686009099836 */ /* 0x000fe20000000000 */
[----:B------:R-:W-:Y:S02]  /*19a20*/  LOP3.LUT R0, R0, 0x3fff, RZ, 0xc0, !PT ;  /* 0x00003fff00007812 */ /* 0x000fe400078ec0ff */
[C---:B------:R-:W-:Y:S01]  /*19a30*/  ISETP.GT.AND P2, PT, R6.reuse, RZ, PT ;  /* 0x000000ff0600720c */ /* 0x040fe20003f44270 */
[----:B------:R-:W-:Y:S01]  /*19a40*/  VIADD R6, R6, 0xffffffff ;  /* 0xffffffff06067836 */ /* 0x000fe20000000000 */
[----:B------:R-:W-:-:S02]  /*19a50*/  LOP3.LUT R0, R0, 0x3800000, RZ, 0xfc, !PT ;  /* 0x0380000000007812 */ /* 0x000fc400078efcff */
[----:B------:R-:W-:-:S03]  /*19a60*/  @!P1 PRMT R9, RZ, 0x654, R9 ;  /* 0x00000654ff099816 */ /* 0x000fc60000000009 */
[----:B------:R-:W-:Y:S01]  /*19a70*/  IMAD R12, R10, 0xa80, R0 ;  /* 0x00000a800a0c7824 */ /* 0x000fe200078e0200 */
[----:B------:R-:W-:-:S03]  /*19a80*/  FMNMX.FTZ R0, R168, R8, !PT ;  /* 0x00000008a8007209 */ /* 0x000fc60007810000 */
[C---:B------:R-:W-:Y:S01]  /*19a90*/  VIADD R2, R12.reuse, 0x80 ;  /* 0x000000800c027836 */ /* 0x040fe20000000000 */
[----:B------:R-:W-:Y:S02]  /*19aa0*/  R2UR UR6, R12 ;  /* 0x000000000c0672ca */ /* 0x000fe400000e0000 */
[----:B------:R-:W-:-:S04]  /*19ab0*/  FMNMX.FTZ R0, R169, R0, !PT ;  /* 0x00000000a9007209 */ /* 0x000fc80007810000 */
[----:B------:R-:W-:-:S04]  /*19ac0*/  FMNMX.FTZ R0, R172, R0, !PT ;  /* 0x00000000ac007209 */ /* 0x000fc80007810000 */
[----:B------:R-:W-:-:S03]  /*19ad0*/  FMNMX.FTZ R0, R173, R0, !PT ;  /* 0x00000000ad007209 */ /* 0x000fc60007810000 */
[----:B------:R-:W-:Y:S01]  /*19ae0*/  HGMMA.64x192x16.F32.BF16 R24, R200, gdesc[UR4].tnspB, R24, gsb0 ;  /* 0x42e00004c8187df0 */ /* 0x000fe20008001818 */
[----:B------:R-:W-:Y:S01]  /*19af0*/  R2UR UR6, R2 ;  /* 0x00000000020672ca */ /* 0x000fe200000e0000 */
[----:B------:R-:W-:Y:S01]  /*19b00*/  VIADD R2, R12, 0x100 ;  /* 0x000001000c027836 */ /* 0x000fe20000000000 */
[----:B------:R-:W-:Y:S01]  /*19b10*/  R2UR UR7, R3 ;  /* 0x00000000030772ca */ /* 0x000fe200000e0000 */
[----:B------:R-:W-:Y:S01]  /*19b20*/  IMAD.MOV.U32 R3, RZ, RZ, 0x40000040 ;  /* 0x40000040ff037424 */ /* 0x000fe200078e00ff */
        /* <DEDUP_REMOVED lines=28> */
[----:B------:R-:W-:-:S04]  /*19cf0*/  IMAD.U32 R0, RZ, RZ, UR4 ;  /* 0x00000004ff007e24 */ /* 0x000fc8000f8e00ff */
[C---:B------:R-:W-:Y:S01]  /*19d00*/  FADD.FTZ R4, -R5.reuse, R8 ;  /* 0x0000000805047221 */ /* 0x040fe20000010100 */
[----:B------:R-:W-:-:S03]  /*19d10*/  FMUL.FTZ R13, R5, R0 ;  /* 0x00000000050d7220 */ /* 0x000fc60000410000 */
[-C--:B------:R-:W-:Y:S01]  /*19d20*/  FMUL.FTZ R4, R4, R0.reuse ;  /* 0x0000000004047220 */ /* 0x080fe20000410000 */
[-CC-:B------:R-:W-:Y:S01]  /*19d30*/  FFMA.FTZ R10, R161, R0.reuse, -R13.reuse ;  /* 0x00000000a10a7223 */ /* 0x180fe2000001080d */
[-CC-:B------:R-:W-:Y:S01]  /*19d40*/  FFMA.FTZ R21, R165, R0.reuse, -R13.reuse ;  /* 0x00000000a5157223 */ /* 0x180fe2000001080d */
[-CC-:B------:R-:W-:Y:S01]  /*19d50*/  FFMA.FTZ R20, R157, R0.reuse, -R13.reuse ;  /* 0x000000009d147223 */ /* 0x180fe2000001080d */
[-CC-:B------:R-:W-:Y:S01]  /*19d60*/  FFMA.FTZ R8, R149, R0.reuse, -R13.reuse ;  /* 0x0000000095087223 */ /* 0x180fe2000001080d */
[-CC-:B------:R-:W-:Y:S01]  /*19d70*/  FFMA.FTZ R120, R120, R0.reuse, -R13.reuse ;  /* 0x0000000078787223 */ /* 0x180fe2000001080d */
[-CC-:B------:R-:W-:Y:S01]  /*19d80*/  FFMA.FTZ R121, R121, R0.reuse, -R13.reuse ;  /* 0x0000000079797223 */ /* 0x180fe2000001080d */
[----:B------:R-:W-:Y:S01]  /*19d90*/  FFMA.FTZ R124, R124, R0, -R13 ;  /* 0x000000007c7c7223 */ /* 0x000fe2000001080d */
        /* <DEDUP_REMOVED lines=8> */
[-CC-:B------:R-:W-:Y:S01]  /*19e20*/  FFMA.FTZ R168, R169, R0.reuse, -R13.reuse ;  /* 0x00000000a9a87223 */ /* 0x180fe2000001080d */
[-CC-:B------:R-:W-:Y:S01]  /*19e30*/  FFMA.FTZ R202, R172, R0.reuse, -R13.reuse ;  /* 0x00000000acca7223 */ /* 0x180fe2000001080d */
[----:B------:R-:W-:Y:S01]  /*19e40*/  FFMA.FTZ R169, R173, R0, -R13 ;  /* 0x00000000ada97223 */ /* 0x000fe2000001080d */
[----:B------:R-:W-:Y:S01]  /*19e50*/  MUFU.EX2 R121, R121 ;  /* 0x0000007900797308 */ /* 0x000fe20000000800 */
[----:B------:R-:W-:Y:S01]  /*19e60*/  HGMMA.64x192x16.F32.BF16 R24, R196, gdesc[UR4].tnspB, R24, gsb0 ;  /* 0x42e00004c4187df0 */ /* 0x000fe20008001818 */
[----:B------:R-:W-:Y:S01]  /*19e70*/  R2UR UR6, R2 ;  /* 0x00000000020672ca */ /* 0x000fe200000e0000 */
[----:B------:R-:W-:Y:S01]  /*19e80*/  VIADD R2, R12, 0x180 ;  /* 0x000001800c027836 */ /* 0x000fe20000000000 */
[----:B------:R-:W-:Y:S01]  /*19e90*/  R2UR UR7, R3 ;  /* 0x00000000030772ca */ /* 0x000fe200000e0000 */
[----:B------:R-:W-:-:S03]  /*19ea0*/  IMAD.MOV.U32 R3, RZ, RZ, 0x40000040 ;  /* 0x40000040ff037424 */ /* 0x000fc600078e00ff */
        /* <DEDUP_REMOVED lines=10> */
[----:B------:R-:W-:Y:S01]  /*19f50*/  R2UR UR6, R2 ;  /* 0x00000000020672ca */ /* 0x000fe200000e0000 */
[----:B------:R-:W-:Y:S01]  /*19f60*/  VIADD R2, R12, 0x200 ;  /* 0x000002000c027836 */ /* 0x000fe20000000000 */
[----:B------:R-:W-:Y:S01]  /*19f70*/  R2UR UR7, R3 ;  /* 0x00000000030772ca */ /* 0x000fe200000e0000 */
[----:B------:R-:W-:Y:S01]  /*19f80*/  IMAD.MOV.U32 R3, RZ, RZ, 0x40000040 ;  /* 0x40000040ff037424 */ /* 0x000fe200078e00ff */
[----:B------:R-:W-:Y:S08]  /*19f90*/  MUFU.EX2 R196, R196 ;  /* 0x000000c400c47308 */ /* 0x000ff00000000800 */
[----:B------:R-:W-:Y:S01]  /*19fa0*/  MUFU.EX2 R198, R198 ;  /* 0x000000c600c67308 */ /* 0x000fe20000000800 */
[----:B------:R-:W-:-:S02]  /*19fb0*/  WARPGROUP.DEPBAR.LE gsb0, 0x0 ;  /* 0x00008000000079c5 */ /* 0x000fc40000010000 */
[----:B------:R-:W-:Y:S01]  /*19fc0*/  WARPGROUP.ARRIVE ;  /* 0x00000000000079c5 */ /* 0x000fe20000000000 */
[-CC-:B------:R-:W-:Y:S01]  /*19fd0*/  FFMA.FTZ R192, R152, R0.reuse, -R13.reuse ;  /* 0x0000000098c07223 */ /* 0x180fe2000001080d */
[-CC-:B------:R-:W-:Y:S01]  /*19fe0*/  FFMA.FTZ R152, R153, R0.reuse, -R13.reuse ;  /* 0x0000000099987223 */ /* 0x180fe2000001080d */
[----:B------:R-:W-:-:S03]  /*19ff0*/  FFMA.FTZ R194, R156, R0, -R13 ;  /* 0x000000009cc27223 */ /* 0x000fc6000001080d */
[----:B------:R-:W-:Y:S01]  /*1a000*/  HGMMA.64x192x16.F32.BF16 R24, R188, gdesc[UR4].tnspB, R24, gsb0 ;  /* 0x42e00004bc187df0 */ /* 0x000fe20008001818 */
[----:B------:R-:W-:Y:S01]  /*1a010*/  R2UR UR6, R2 ;  /* 0x00000000020672ca */ /* 0x000fe200000e0000 */
[C---:B------:R-:W-:Y:S01]  /*1a020*/  VIADD R2, R12.reuse, 0x280 ;  /* 0x000002800c027836 */ /* 0x040fe20000000000 */
[----:B------:R-:W-:Y:S01]  /*1a030*/  R2UR UR7, R3 ;  /* 0x00000000030772ca */ /* 0x000fe200000e0000 */
[----:B------:R-:W-:Y:S01]  /*1a040*/  IMAD.MOV.U32 R3, RZ, RZ, 0x40000040 ;  /* 0x40000040ff037424 */ /* 0x000fe200078e00ff */
[----:B------:R-:W-:Y:S01]  /*1a050*/  MUFU.EX2 R192, R192 ;  /* 0x000000c000c07308 */ /* 0x000fe20000000800 */
[----:B------:R-:W-:-:S07]  /*1a060*/  VIADD R12, R12, 0x300 ;  /* 0x000003000c0c7836 */ /* 0x000fce0000000000 */
[----:B------:R-:W-:Y:S08]  /*1a070*/  MUFU.EX2 R152, R152 ;  /* 0x0000009800987308 */ /* 0x000ff00000000800 */
[----:B------:R-:W-:Y:S01]  /*1a080*/  MUFU.EX2 R194, R194 ;  /* 0x000000c200c27308 */ /* 0x000fe20000000800 */
[----:B------:R-:W-:Y:S02]  /*1a090*/  WARPGROUP.DEPBAR.LE gsb0, 0x0 ;  /* 0x00008000000079c5 */ /* 0x000fe40000010000 */
[----:B------:R-:W-:Y:S01]  /*1a0a0*/  WARPGROUP.ARRIVE ;  /* 0x00000000000079c5 */ /* 0x000fe20000000000 */
[-CC-:B------:R-:W-:Y:S01]  /*1a0b0*/  FFMA.FTZ R188, R144, R0.reuse, -R13.reuse ;  /* 0x0000000090bc7223 */ /* 0x180fe2000001080d */
[-CC-:B------:R-:W-:Y:S01]  /*1a0c0*/  FFMA.FTZ R144, R145, R0.reuse, -R13.reuse ;  /* 0x0000000091907223 */ /* 0x180fe2000001080d */
[----:B------:R-:W-:-:S03]  /*1a0d0*/  FFMA.FTZ R190, R148, R0, -R13 ;  /* 0x0000000094be7223 */ /* 0x000fc6000001080d */
[----:B------:R-:W-:Y:S01]  /*1a0e0*/  HGMMA.64x192x16.F32.BF16 R24, R184, gdesc[UR4].tnspB, R24, gsb0 ;  /* 0x42e00004b8187df0 */ /* 0x000fe20008001818 */
[----:B------:R-:W-:Y:S01]  /*1a0f0*/  R2UR UR6, R2 ;  /* 0x00000000020672ca */ /* 0x000fe200000e0000 */
[----:B------:R-:W-:Y:S01]  /*1a100*/  MUFU.EX2 R188, R188 ;  /* 0x000000bc00bc7308 */ /* 0x000fe20000000800 */
[----:B------:R-:W-:Y:S02]  /*1a110*/  FMNMX.FTZ R2, R170, R7, !PT ;  /* 0x00000007aa027209 */ /* 0x000fe40007810000 */
[----:B------:R-:W-:Y:S02]  /*1a120*/  R2UR UR7, R3 ;  /* 0x00000000030772ca */ /* 0x000fe400000e0000 */
[----:B------:R-:W-:-:S03]  /*1a130*/  FMNMX.FTZ R2, R171, R2, !PT ;  /* 0x00000002ab027209 */ /* 0x000fc60007810000 */
[----:B------:R-:W0:Y:S01]  /*1a140*/  MUFU.EX2 R3, R4 ;  /* 0x0000000400037308 */ /* 0x000e220000000800 */
[----:B------:R-:W-:-:S04]  /*1a150*/  FMNMX.FTZ R2, R174, R2, !PT ;  /* 0x00000002ae027209 */ /* 0x000fc80007810000 */
[----:B------:R-:W-:-:S03]  /*1a160*/  FMNMX.FTZ R2, R175, R2, !PT ;  /* 0x00000002af027209 */ /* 0x000fc60007810000 */
[----:B------:R-:W1:Y:S01]  /*1a170*/  MUFU.EX2 R144, R144 ;  /* 0x0000009000907308 */ /* 0x000e620000000800 */
[----:B------:R-:W-:-:S04]  /*1a180*/  FMNMX.FTZ R2, R162, R2, !PT ;  /* 0x00000002a2027209 */ /* 0x000fc80007810000 */
[----:B------:R-:W-:-:S03]  /*1a190*/  FMNMX.FTZ R2, R163, R2, !PT ;  /* 0x00000002a3027209 */ /* 0x000fc60007810000 */
[----:B------:R-:W2:Y:S01]  /*1a1a0*/  MUFU.EX2 R190, R190 ;  /* 0x000000be00be7308 */ /* 0x000ea20000000800 */
[----:B------:R-:W-:Y:S01]  /*1a1b0*/  FMNMX.FTZ R2, R166, R2, !PT ;  /* 0x00000002a6027209 */ /* 0x000fe20007810000 */
[----:B0-----:R-:W-:Y:S01]  /*1a1c0*/  FFMA.FTZ R15, R3, R15, R200 ;  /* 0x0000000f030f7223 */ /* 0x001fe200000100c8 */
[C---:B------:R-:W-:Y:S02]  /*1a1d0*/  F2FP.BF16.F32.PACK_AB R200, R168.reuse, R200 ;  /* 0x000000c8a8c8723e */ /* 0x040fe400000010ff */
[----:B------:R-:W-:Y:S01]  /*1a1e0*/  FMNMX.FTZ R2, R167, R2, !PT ;  /* 0x00000002a7027209 */ /* 0x000fe20007810000 */
[----:B------:R-:W-:-:S03]  /*1a1f0*/  FADD.FTZ R15, R168, R15 ;  /* 0x0000000fa80f7221 */ /* 0x000fc60000010000 */
[----:B------:R-:W-:Y:S01]  /*1a200*/  FMNMX.FTZ R2, R154, R2, !PT ;  /* 0x000000029a027209 */ /* 0x000fe20007810000 */
[----:B------:R-:W-:Y:S01]  /*1a210*/  FADD.FTZ R15, R202, R15 ;  /* 0x0000000fca0f7221 */ /* 0x000fe20000010000 */
[----:B------:R-:W-:Y:S02]  /*1a220*/  F2FP.BF16.F32.PACK_AB R202, R169, R202 ;  /* 0x000000caa9ca723e */ /* 0x000fe400000010ff */
[----:B------:R-:W-:Y:S01]  /*1a230*/  FMNMX.FTZ R2, R155, R2, !PT ;  /* 0x000000029b027209 */ /* 0x000fe20007810000 */
[----:B------:R-:W-:-:S03]  /*1a240*/  FADD.FTZ R15, R169, R15 ;  /* 0x0000000fa90f7221 */ /* 0x000fc60000010000 */
[----:B------:R-:W-:Y:S01]  /*1a250*/  FMNMX.FTZ R2, R158, R2, !PT ;  /* 0x000000029e027209 */ /* 0x000fe20007810000 */
[----:B------:R-:W-:Y:S01]  /*1a260*/  FADD.FTZ R15, R196, R15 ;  /* 0x0000000fc40f7221 */ /* 0x000fe20000010000 */
        /* <DEDUP_REMOVED lines=20> */
[C---:B-1----:R-:W-:Y:S02]  /*1a3b0*/  F2FP.BF16.F32.PACK_AB R188, R144.reuse, R188 ;  /* 0x000000bc90bc723e */ /* 0x042fe400000010ff */
[----:B------:R-:W-:Y:S01]  /*1a3c0*/  FMNMX.FTZ R2, R143, R2, !PT ;  /* 0x000000028f027209 */ /* 0x000fe20007810000 */
[----:B------:R-:W-:-:S03]  /*1a3d0*/  FADD.FTZ R15, R144, R15 ;  /* 0x0000000f900f7221 */ /* 0x000fc60000010000 */
[----:B------:R-:W-:Y:S01]  /*1a3e0*/  FMNMX.FTZ R2, R130, R2, !PT ;  /* 0x0000000282027209 */ /* 0x000fe20007810000 */
[----:B--2---:R-:W-:Y:S01]  /*1a3f0*/  FADD.FTZ R15, R190, R15 ;  /* 0x0000000fbe0f7221 */ /* 0x004fe20000010000 */
[C---:B------:R-:W-:Y:S02]  /*1a400*/  F2FP.BF16.F32.PACK_AB R190, R8.reuse, R190 ;  /* 0x000000be08be723e */ /* 0x040fe400000010ff */
[----:B------:R-:W-:Y:S01]  /*1a410*/  FMNMX.FTZ R2, R131, R2, !PT ;  /* 0x0000000283027209 */ /* 0x000fe20007810000 */
[----:B------:R-:W-:-:S03]  /*1a420*/  FADD.FTZ R15, R8, R15 ;  /* 0x0000000f080f7221 */ /* 0x000fc60000010000 */
        /* <DEDUP_REMOVED lines=9> */
[----:B0-----:R-:W-:-:S05]  /*1a4c0*/  FMNMX.FTZ R4, R2, R4, !PT ;  /* 0x0000000402047209 */ /* 0x001fca0007810000 */
[----:B------:R-:W-:-:S04]  /*1a4d0*/  FADD.FTZ R2, -R4, R7 ;  /* 0x0000000704027221 */ /* 0x000fc80000010100 */
[----:B------:R-:W-:-:S06]  /*1a4e0*/  FMUL.FTZ R2, R2, R0 ;  /* 0x0000000002027220 */ /* 0x000fcc0000410000 */
[----:B------:R-:W-:Y:S01]  /*1a4f0*/  MUFU.EX2 R2, R2 ;  /* 0x0000000200027308 */ /* 0x000fe20000000800 */
[----:B------:R-:W-:Y:S02]  /*1a500*/  WARPGROUP.DEPBAR.LE gsb0, 0x0 ;  /* 0x00008000000079c5 */ /* 0x000fe40000010000 */
[----:B------:R-:W-:Y:S01]  /*1a510*/  WARPGROUP.ARRIVE ;  /* 0x00000000000079c5 */ /* 0x000fe20000000000 */
[-CC-:B------:R-:W-:Y:S01]  /*1a520*/  FFMA.FTZ R184, R136, R0.reuse, -R13.reuse ;  /* 0x0000000088b87223 */ /* 0x180fe2000001080d */
[-CC-:B------:R-:W-:Y:S01]  /*1a530*/  FFMA.FTZ R136, R137, R0.reuse, -R13.reuse ;  /* 0x0000000089887223 */ /* 0x180fe2000001080d */
[-CC-:B------:R-:W-:Y:S01]  /*1a540*/  FFMA.FTZ R186, R140, R0.reuse, -R13.reuse ;  /* 0x000000008cba7223 */ /* 0x180fe2000001080d */
[----:B------:R-:W-:Y:S02]  /*1a550*/  FFMA.FTZ R137, R141, R0, -R13 ;  /* 0x000000008d897223 */ /* 0x000fe4000001080d */
[----:B------:R-:W-:Y:S01]  /*1a560*/  HGMMA.64x192x16.F32.BF16 R24, R180, gdesc[UR4].tnspB, R24, gsb0 ;  /* 0x42e00004b4187df0 */ /* 0x000fe20008001818 */
[----:B------:R-:W-:Y:S01]  /*1a570*/  R2UR UR6, R12 ;  /* 0x000000000c0672ca */ /* 0x000fe200000e0000 */
[----:B------:R-:W0:Y:S08]  /*1a580*/  MUFU.EX2 R184, R184 ;  /* 0x000000b800b87308 */ /* 0x000e300000000800 */
[----:B------:R-:W1:Y:S08]  /*1a590*/  MUFU.EX2 R136, R136 ;  /* 0x0000008800887308 */ /* 0x000e700000000800 */
[----:B------:R-:W2:Y:S01]  /*1a5a0*/  MUFU.EX2 R186, R186 ;  /* 0x000000ba00ba7308 */ /* 0x000ea20000000800 */
[----:B0-----:R-:W-:-:S07]  /*1a5b0*/  FADD.FTZ R15, R184, R15 ;  /* 0x0000000fb80f7221 */ /* 0x001fce0000010000 */
[----:B------:R-:W0:Y:S01]  /*1a5c0*/  MUFU.EX2 R137, R137 ;  /* 0x0000008900897308 */ /* 0x000e220000000800 */
[C---:B-1----:R-:W-:Y:S01]  /*1a5d0*/  FADD.FTZ R15, R136.reuse, R15 ;  /* 0x0000000f880f7221 */ /* 0x042fe20000010000 */
[----:B------:R-:W-:-:S03]  /*1a5e0*/  F2FP.BF16.F32.PACK_AB R184, R136, R184 ;  /* 0x000000b888b8723e */ /* 0x000fc600000010ff */
[----:B--2---:R-:W-:-:S04]  /*1a5f0*/  FADD.FTZ R15, R186, R15 ;  /* 0x0000000fba0f7221 */ /* 0x004fc80000010000 */
[C---:B0-----:R-:W-:Y:S01]  /*1a600*/  FADD.FTZ R15, R137.reuse, R15 ;  /* 0x0000000f890f7221 */ /* 0x041fe20000010000 */
[----:B------:R-:W-:Y:S01]  /*1a610*/  F2FP.BF16.F32.PACK_AB R186, R137, R186 ;  /* 0x000000ba89ba723e */ /* 0x000fe200000010ff */
[----:B------:R-:W-:Y:S02]  /*1a620*/  WARPGROUP.DEPBAR.LE gsb0, 0x0 ;  /* 0x00008000000079c5 */ /* 0x000fe40000010000 */
[-CC-:B------:R-:W-:Y:S01]  /*1a630*/  FFMA.FTZ R180, R128, R0.reuse, -R13.reuse ;  /* 0x0000000080b47223 */ /* 0x180fe2000001080d */
[-CC-:B------:R-:W-:Y:S01]  /*1a640*/  FFMA.FTZ R128, R129, R0.reuse, -R13.reuse ;  /* 0x0000000081807223 */ /* 0x180fe2000001080d */
[-CC-:B------:R-:W-:Y:S01]  /*1a650*/  FFMA.FTZ R182, R132, R0.reuse, -R13.reuse ;  /* 0x0000000084b67223 */ /* 0x180fe2000001080d */
[-CC-:B------:R-:W-:Y:S01]  /*1a660*/  FFMA.FTZ R129, R133, R0.reuse, -R13.reuse ;  /* 0x0000000085817223 */ /* 0x180fe2000001080d */
[-C--:B------:R-:W-:Y:S01]  /*1a670*/  FFMA.FTZ R13, R125, R0.reuse, -R13 ;  /* 0x000000007d0d7223 */ /* 0x080fe2000001080d */
[----:B------:R-:W-:Y:S01]  /*1a680*/  WARPGROUP.ARRIVE ;  /* 0x00000000000079c5 */ /* 0x000fe20000000000 */
[-C--:B------:R-:W-:Y:S01]  /*1a690*/  FMUL.FTZ R125, R4, R0.reuse ;  /* 0x00000000047d7220 */ /* 0x080fe20000410000 */
[----:B------:R-:W-:Y:S03]  /*1a6a0*/  MUFU.EX2 R180, R180 ;  /* 0x000000b400b47308 */ /* 0x000fe60000000800 */
        /* <DEDUP_REMOVED lines=12> */
[----:B------:R-:W-:Y:S01]  /*1a770*/  FFMA.FTZ R181, R130, R0, -R125 ;  /* 0x0000000082b57223 */ /* 0x000fe2000001087d */
[----:B------:R-:W1:Y:S01]  /*1a780*/  MUFU.EX2 R201, R201 ;  /* 0x000000c900c97308 */ /* 0x000e620000000800 */
[----:B0-----:R-:W-:-:S02]  /*1a790*/  IMAD.MOV.U32 R13, RZ, RZ, 0x40000040 ;  /* 0x40000040ff0d7424 */ /* 0x001fc400078e00ff */
[-CC-:B------:R-:W-:Y:S01]  /*1a7a0*/  FFMA.FTZ R141, R159, R0.reuse, -R125.reuse ;  /* 0x000000009f8d7223 */ /* 0x180fe2000001087d */
[-CC-:B------:R-:W-:Y:S01]  /*1a7b0*/  FFMA.FTZ R189, R146, R0.reuse, -R125.reuse ;  /* 0x0000000092bd7223 */ /* 0x180fe2000001087d */
[-CC-:B------:R-:W-:Y:S01]  /*1a7c0*/  FFMA.FTZ R12, R147, R0.reuse, -R125.reuse ;  /* 0x00000000930c7223 */ /* 0x180fe2000001087d */
[-CC-:B------:R-:W-:Y:S01]  /*1a7d0*/  FFMA.FTZ R191, R150, R0.reuse, -R125.reuse ;  /* 0x0000000096bf7223 */ /* 0x180fe2000001087d */
[----:B------:R-:W-:Y:S01]  /*1a7e0*/  R2UR UR7, R13 ;  /* 0x000000000d0772ca */ /* 0x000fe200000e0000 */
[-CC-:B------:R-:W-:Y:S01]  /*1a7f0*/  FFMA.FTZ R151, R151, R0.reuse, -R125.reuse ;  /* 0x0000000097977223 */ /* 0x180fe2000001087d */
[----:B------:R-:W0:Y:S01]  /*1a800*/  MUFU.EX2 R132, R132 ;  /* 0x0000008400847308 */ /* 0x000e220000000800 */
[-C--:B------:R-:W-:Y:S01]  /*1a810*/  FFMA.FTZ R185, R138, R0.reuse, -R125 ;  /* 0x000000008ab97223 */ /* 0x080fe2000001087d */
[----:B------:R-:W-:Y:S01]  /*1a820*/  @!P1 PRMT R13, RZ, 0x654, R11 ;  /* 0x00000654ff0d9816 */ /* 0x000fe2000000000b */
[-CC-:B------:R-:W-:Y:S01]  /*1a830*/  FFMA.FTZ R139, R139, R0.reuse, -R125.reuse ;  /* 0x000000008b8b7223 */ /* 0x180fe2000001087d */
[-CC-:B------:R-:W-:Y:S01]  /*1a840*/  FFMA.FTZ R187, R142, R0.reuse, -R125.reuse ;  /* 0x000000008ebb7223 */ /* 0x180fe2000001087d */
[-CC-:B------:R-:W-:Y:S01]  /*1a850*/  FFMA.FTZ R183, R134, R0.reuse, -R125.reuse ;  /* 0x0000000086b77223 */ /* 0x180fe2000001087d */
[-CC-:B------:R-:W-:Y:S01]  /*1a860*/  FFMA.FTZ R135, R135, R0.reuse, -R125.reuse ;  /* 0x0000000087877223 */ /* 0x180fe2000001087d */
[----:B------:R-:W-:Y:S01]  /*1a870*/  FFMA.FTZ R122, R122, R0, -R125 ;  /* 0x000000007a7a7223 */ /* 0x000fe2000001087d */
[----:B------:R-:W2:Y:S01]  /*1a880*/  MUFU.EX2 R203, R203 ;  /* 0x000000cb00cb7308 */ /* 0x000ea20000000800 */
[----:B-1----:R-:W-:Y:S01]  /*1a890*/  FFMA.FTZ R14, R2, R14, R201 ;  /* 0x0000000e020e7223 */ /* 0x002fe200000100c9 */
[-C--:B------:R-:W-:Y:S01]  /*1a8a0*/  FFMA.FTZ R123, R123, R0.reuse, -R125 ;  /* 0x000000007b7b7223 */ /* 0x080fe2000001087d */
[----:B------:R-:W-:Y:S01]  /*1a8b0*/  HGMMA.64x192x16.F32.BF16 R24, R176, gdesc[UR4].tnspB, R24, gsb0 ;  /* 0x42e00004b0187df0 */ /* 0x000fe20008001818 */
[----:B------:R-:W-:Y:S01]  /*1a8c0*/  FADD.FTZ R15, R180, R15 ;  /* 0x0000000fb40f7221 */ /* 0x000fe20000010000 */
[----:B------:R-:W-:-:S03]  /*1a8d0*/  FFMA.FTZ R126, R126, R0, -R125 ;  /* 0x000000007e7e7223 */ /* 0x000fc6000001087d */
[----:B------:R-:W1:Y:S01]  /*1a8e0*/  MUFU.EX2 R145, R145 ;  /* 0x0000009100917308 */ /* 0x000e620000000800 */
[C---:B0-----:R-:W-:Y:S01]  /*1a8f0*/  FADD.FTZ R14, R132.reuse, R14 ;  /* 0x0000000e840e7221 */ /* 0x041fe20000010000 */
[----:B------:R-:W-:-:S06]  /*1a900*/  F2FP.BF16.F32.PACK_AB R201, R132, R201 ;  /* 0x000000c984c9723e */ /* 0x000fcc00000010ff */
[----:B------:R-:W0:Y:S01]  /*1a910*/  MUFU.EX2 R197, R197 ;  /* 0x000000c500c57308 */ /* 0x000e220000000800 */
[----:B--2---:R-:W-:-:S07]  /*1a920*/  FADD.FTZ R14, R203, R14 ;  /* 0x0000000ecb0e7221 */ /* 0x004fce0000010000 */
[----:B------:R-:W2:Y:S01]  /*1a930*/  MUFU.EX2 R140, R140 ;  /* 0x0000008c008c7308 */ /* 0x000ea20000000800 */
[C---:B-1----:R-:W-:Y:S01]  /*1a940*/  FADD.FTZ R14, R145.reuse, R14 ;  /* 0x0000000e910e7221 */ /* 0x042fe20000010000 */
[----:B------:R-:W-:-:S06]  /*1a950*/  F2FP.BF16.F32.PACK_AB R203, R145, R203 ;  /* 0x000000cb91cb723e */ /* 0x000fcc00000010ff */
[----:B------:R-:W1:Y:S01]  /*1a960*/  MUFU.EX2 R199, R199 ;  /* 0x000000c700c77308 */ /* 0x000e620000000800 */
[----:B0-----:R-:W-:-:S07]  /*1a970*/  FADD.FTZ R14, R197, R14 ;  /* 0x0000000ec50e7221 */ /* 0x001fce0000010000 */
[----:B------:R-:W0:Y:S01]  /*1a980*/  MUFU.EX2 R148, R148 ;  /* 0x0000009400947308 */ /* 0x000e220000000800 */
[C---:B--2---:R-:W-:Y:S01]  /*1a990*/  FADD.FTZ R130, R140.reuse, R14 ;  /* 0x0000000e8c827221 */ /* 0x044fe20000010000 */
[----:B------:R-:W-:Y:S01]  /*1a9a0*/  FFMA.FTZ R14, R131, R0, -R125 ;  /* 0x00000000830e7223 */ /* 0x000fe2000001087d */
[----:B------:R-:W-:-:S05]  /*1a9b0*/  F2FP.BF16.F32.PACK_AB R197, R140, R197 ;  /* 0x000000c58cc5723e */ /* 0x000fca00000010ff */
[----:B------:R-:W2:Y:S01]  /*1a9c0*/  MUFU.EX2 R193, R193 ;  /* 0x000000c100c17308 */ /* 0x000ea20000000800 */
[----:B-1----:R-:W-:-:S07]  /*1a9d0*/  FADD.FTZ R130, R199, R130 ;  /* 0x00000082c7827221 */ /* 0x002fce0000010000 */
        /* <DEDUP_REMOVED lines=12> */
[----:B------:R-:W-:-:S06]  /*1aaa0*/  F2FP.BF16.F32.PACK_AB R195, R141, R195 ;  /* 0x000000c38dc3723e */ /* 0x000fcc00000010ff */
[----:B------:R-:W2:Y:S01]  /*1aab0*/  MUFU.EX2 R191, R191 ;  /* 0x000000bf00bf7308 */ /* 0x000ea20000000800 */
[----:B-1----:R-:W-:-:S07]  /*1aac0*/  FADD.FTZ R130, R189, R130 ;  /* 0x00000082bd827221 */ /* 0x002fce0000010000 */
[----:B------:R-:W1:Y:S01]  /*1aad0*/  MUFU.EX2 R11, R151 ;  /* 0x00000097000b7308 */ /* 0x000e620000000800 */
[C---:B0-----:R-:W-:Y:S01]  /*1aae0*/  FADD.FTZ R130, R12.reuse, R130 ;  /* 0x000000820c827221 */ /* 0x041fe20000010000 */
[----:B------:R-:W-:-:S06]  /*1aaf0*/  F2FP.BF16.F32.PACK_AB R189, R12, R189 ;  /* 0x000000bd0cbd723e */ /* 0x000fcc00000010ff */
[----:B------:R-:W0:Y:S01]  /*1ab00*/  MUFU.EX2 R185, R185 ;  /* 0x000000b900b97308 */ /* 0x000e220000000800 */
[----:B--2---:R-:W-:-:S07]  /*1ab10*/  FADD.FTZ R130, R191, R130 ;  /* 0x00000082bf827221 */ /* 0x004fce0000010000 */
[----:B------:R-:W-:Y:S01]  /*1ab20*/  MUFU.EX2 R187, R187 ;  /* 0x000000bb00bb7308 */ /* 0x000fe20000000800 */
[C---:B-1----:R-:W-:Y:S01]  /*1ab30*/  FADD.FTZ R130, R11.reuse, R130 ;  /* 0x000000820b827221 */ /* 0x042fe20000010000 */
[----:B------:R-:W-:-:S06]  /*1ab40*/  F2FP.BF16.F32.PACK_AB R191, R11, R191 ;  /* 0x000000bf0bbf723e */ /* 0x000fcc00000010ff */
[----:B------:R-:W-:Y:S01]  /*1ab50*/  MUFU.EX2 R181, R181 ;  /* 0x000000b500b57308 */ /* 0x000fe20000000800 */
[----:B0-----:R-:W-:-:S07]  /*1ab60*/  FADD.FTZ R130, R185, R130 ;  /* 0x00000082b9827221 */ /* 0x001fce0000010000 */
[----:B------:R-:W0:Y:S08]  /*1ab70*/  MUFU.EX2 R128, R128 ;  /* 0x0000008000807308 */ /* 0x000e300000000800 */
[----:B------:R-:W-:Y:S08]  /*1ab80*/  MUFU.EX2 R14, R14 ;  /* 0x0000000e000e7308 */ /* 0x000ff00000000800 */
[----:B------:R-:W1:Y:S01]  /*1ab90*/  MUFU.EX2 R182, R182 ;  /* 0x000000b600b67308 */ /* 0x000e620000000800 */
[C---:B0-----:R-:W-:Y:S01]  /*1aba0*/  FADD.FTZ R15, R128.reuse, R15 ;  /* 0x0000000f800f7221 */ /* 0x041fe20000010000 */
[----:B------:R-:W-:-:S06]  /*1abb0*/  F2FP.BF16.F32.PACK_AB R180, R128, R180 ;  /* 0x000000b480b4723e */ /* 0x000fcc00000010ff */
[----:B------:R-:W-:Y:S08]  /*1abc0*/  MUFU.EX2 R183, R183 ;  /* 0x000000b700b77308 */ /* 0x000ff00000000800 */
[----:B------:R-:W0:Y:S01]  /*1abd0*/  MUFU.EX2 R129, R129 ;  /* 0x0000008100817308 */ /* 0x000e220000000800 */
[----:B-1----:R-:W-:-:S07]  /*1abe0*/  FADD.FTZ R10, R182, R15 ;  /* 0x0000000fb60a7221 */ /* 0x002fce0000010000 */
[----:B------:R-:W-:Y:S08]  /*1abf0*/  MUFU.EX2 R135, R135 ;  /* 0x0000008700877308 */ /* 0x000ff00000000800 */
[----:B------:R-:W-:Y:S01]  /*1ac00*/  MUFU.EX2 R122, R122 ;  /* 0x0000007a007a7308 */ /* 0x000fe20000000800 */
[----:B0-----:R-:W-:-:S07]  /*1ac10*/  F2FP.BF16.F32.PACK_AB R182, R129, R182 ;  /* 0x000000b681b6723e */ /* 0x001fce00000010ff */
[----:B------:R-:W0:Y:S08]  /*1ac20*/  MUFU.EX2 R123, R123 ;  /* 0x0000007b007b7308 */ /* 0x000e300000000800 */
[----:B------:R-:W-:Y:S01]  /*1ac30*/  MUFU.EX2 R126, R126 ;  /* 0x0000007e007e7308 */ /* 0x000fe20000000800 */
[----:B------:R-:W-:Y:S02]  /*1ac40*/  WARPGROUP.DEPBAR.LE gsb0, 0x0 ;  /* 0x00008000000079c5 */ /* 0x000fe40000010000 */
[----:B------:R1:W-:Y:S01]  /*1ac50*/  @!P1 SYNCS.ARRIVE.TRANS64.RED.A1T0 RZ, [R13+URZ], RZ ;  /* 0x000000ff0dff99a7 */ /* 0x0003e2000810043f */
[----:B------:R-:W-:-:S02]  /*1ac60*/  F2FP.BF16.F32.PACK_AB R178, R7, R124 ;  /* 0x0000007c07b2723e */ /* 0x000fc400000010ff */
[----:B------:R-:W-:Y:S02]  /*1ac70*/  F2FP.BF16.F32.PACK_AB R176, R121, R120 ;  /* 0x0000007879b0723e */ /* 0x000fe400000010ff */
[----:B0-----:R-:W-:Y:S01]  /*1ac80*/  F2FP.BF16.F32.PACK_AB R177, R123, R122 ;  /* 0x0000007a7bb1723e */ /* 0x001fe200000010ff */
[----:B------:R0:W-:Y:S01]  /*1ac90*/  @!P1 SYNCS.ARRIVE.TRANS64.RED.A1T0 RZ, [R9+URZ], RZ ;  /* 0x000000ff09ff99a7 */ /* 0x0001e2000810043f */
[-CC-:B-1----:R-:W-:Y:S01]  /*1aca0*/  FFMA.FTZ R13, R143, R0.reuse, -R125.reuse ;  /* 0x000000008f0d7223 */ /* 0x182fe2000001087d */
[----:B------:R-:W-:-:S05]  /*1acb0*/  FFMA.FTZ R125, R127, R0, -R125 ;  /* 0x000000007f7d7223 */ /* 0x000fca000001087d */
[----:B------:R-:W-:Y:S08]  /*1acc0*/  MUFU.EX2 R13, R13 ;  /* 0x0000000d000d7308 */ /* 0x000ff00000000800 */
[----:B0-----:R-:W0:Y:S08]  /*1acd0*/  MUFU.EX2 R9, R139 ;  /* 0x0000008b00097308 */ /* 0x001e300000000800 */
[----:B------:R-:W1:Y:S01]  /*1ace0*/  MUFU.EX2 R125, R125 ;  /* 0x0000007d007d7308 */ /* 0x000e620000000800 */
[C---:B0-----:R-:W-:Y:S01]  /*1acf0*/  FADD.FTZ R130, R9.reuse, R130 ;  /* 0x0000008209827221 */ /* 0x041fe20000010000 */
[----:B------:R-:W-:Y:S01]  /*1ad00*/  F2FP.BF16.F32.PACK_AB R185, R9, R185 ;  /* 0x000000b909b9723e */ /* 0x000fe200000010ff */
[----:B------:R-:W-:-:S02]  /*1ad10*/  FADD.FTZ R9, R129, R10 ;  /* 0x0000000a81097221 */ /* 0x000fc40000010000 */
[----:B------:R-:W-:Y:S01]  /*1ad20*/  FADD.FTZ R130, R187, R130 ;  /* 0x00000082bb827221 */ /* 0x000fe20000010000 */
[----:B------:R-:W-:-:S03]  /*1ad30*/  F2FP.BF16.F32.PACK_AB R187, R13, R187 ;  /* 0x000000bb0dbb723e */ /* 0x000fc600000010ff */
[----:B------:R-:W-:Y:S01]  /*1ad40*/  FADD.FTZ R130, R13, R130 ;  /* 0x000000820d827221 */ /* 0x000fe20000010000 */
[----:B-1----:R-:W-:-:S03]  /*1ad50*/  F2FP.BF16.F32.PACK_AB R179, R125, R126 ;  /* 0x0000007e7db3723e */ /* 0x002fc600000010ff */
[----:B------:R-:W-:Y:S01]  /*1ad60*/  FADD.FTZ R11, R181, R130 ;  /* 0x00000082b50b7221 */ /* 0x000fe20000010000 */
[----:B------:R-:W-:-:S03]  /*1ad70*/  F2FP.BF16.F32.PACK_AB R181, R14, R181 ;  /* 0x000000b50eb5723e */ /* 0x000fc600000010ff */
[----:B------:R-:W-:-:S04]  /*1ad80*/  FADD.FTZ R8, R14, R11 ;  /* 0x0000000b0e087221 */ /* 0x000fc80000010000 */
[----:B------:R-:W-:Y:S01]  /*1ad90*/  FADD.FTZ R8, R183, R8 ;  /* 0x00000008b7087221 */ /* 0x000fe20000010000 */
[----:B------:R-:W-:-:S03]  /*1ada0*/  F2FP.BF16.F32.PACK_AB R183, R135, R183 ;  /* 0x000000b787b7723e */ /* 0x000fc600000010ff */
[----:B------:R-:W-:Y:S01]  /*1adb0*/  FADD.FTZ R11, R135, R8 ;  /* 0x00000008870b7221 */ /* 0x000fe20000010000 */
[----:B------:R-:W-:-:S03]  /*1adc0*/  FADD.FTZ R8, R120, R9 ;  /* 0x0000000978087221 */ /* 0x000fc60000010000 */
[----:B------:R-:W-:Y:S01]  /*1add0*/  FADD.FTZ R10, R122, R11 ;  /* 0x0000000b7a0a7221 */ /* 0x000fe20000010000 */
[----:B------:R-:W-:-:S03]  /*1ade0*/  FADD.FTZ R9, R121, R8 ;  /* 0x0000000879097221 */ /* 0x000fc60000010000 */
[----:B------:R-:W-:Y:S01]  /*1adf0*/  FADD.FTZ R11, R123, R10 ;  /* 0x0000000a7b0b7221 */ /* 0x000fe20000010000 */
[----:B------:R-:W-:Y:S01]  /*1ae00*/  FADD.FTZ R8, R124, R9 ;  /* 0x000000097c087221 */ /* 0x000fe20000010000 */
[----:B------:R-:W-:Y:S02]  /*1ae10*/  IMAD.MOV.U32 R9, RZ, RZ, R217 ;  /* 0x000000ffff097224 */ /* 0x000fe400078e00d9 */
[----:B------:R-:W-:Y:S01]  /*1ae20*/  FADD.FTZ R14, R126, R11 ;  /* 0x0000000b7e0e7221 */ /* 0x000fe20000010000 */
[----:B------:R-:W-:Y:S01]  /*1ae30*/  FADD.FTZ R15, R7, R8 ;  /* 0x00000008070f7221 */ /* 0x000fe20000010000 */
[----:B------:R-:W-:Y:S02]  /*1ae40*/  IMAD.MOV.U32 R10, RZ, RZ, R215 ;  /* 0x000000ffff0a7224 */ /* 0x000fe400078e00d7 */
[----:B------:R-:W-:Y:S01]  /*1ae50*/  FADD.FTZ R14, R125, R14 ;  /* 0x0000000e7d0e7221 */ /* 0x000fe20000010000 */
[----:B------:R-:W-:Y:S02]  /*1ae60*/  IMAD.MOV.U32 R7, RZ, RZ, R4 ;  /* 0x000000ffff077224 */ /* 0x000fe400078e0004 */
[----:B------:R-:W-:Y:S01]  /*1ae70*/  IMAD.MOV.U32 R8, RZ, RZ, R5 ;  /* 0x000000ffff087224 */ /* 0x000fe200078e0005 */
[----:B------:R-:W-:Y:S06]  /*1ae80*/  @P2 BRA `(.L_x_804) ;  /* 0xffffffb000c02947 */ /* 0x000fec000383ffff */
.L_x_793:
[----:B------:R-:W-:Y:S05]  /*1ae90*/  BSYNC B0 ;  /* 0x0000000000007941 */ /* 0x000fea0003800000 */
.L_x_792:
        /* <DEDUP_REMOVED lines=99> */
.L_x_805:
[----:B------:R-:W-:Y:S01]  /*1b4d0*/  IMAD R6, R215, 0x8, R16 ;  /* 0x00000008d7067824 */ /* 0x000fe200078e0210 */
[----:B------:R-:W-:-:S04]  /*1b4e0*/  SHF.L.U32 R3, R217, 0x1f, RZ ;  /* 0x0000001fd9037819 */ /* 0x000fc800000006ff */
[----:B------:R0:W1:Y:S01]  /*1b4f0*/  SYNCS.PHASECHK.TRANS64.TRYWAIT P2, [R6+URZ+0x36850], R3 ;  /* 0x03685003060075a7 */ /* 0x000062000804017f */
[----:B------:R-:W-:Y:S05]  /*1b500*/  @!P0 BRA `(.L_x_806) ;  /* 0x0000000000048947 */ /* 0x000fea0003800000 */
[----:B------:R-:W-:Y:S01]  /*1b510*/  BPT.TRAP 0x1 ;  /* 0x000000040000795c */ /* 0x000fe20000300000 */
.L_x_806:
[----:B------:R-:W-:Y:S01]  /*1b520*/  VIADD R16, R16, 0x400 ;  /* 0x0000040010107836 */ /* 0x000fe20000000000 */
[----:B------:R-:W-:Y:S04]  /*1b530*/  BSSY B0, `(.L_x_807) ;  /* 0x0000008000007945 */ /* 0x000fe80003800000 */
[----:B------:R-:W-:-:S04]  /*1b540*/  SHF.R.U32.HI R16, RZ, 0x4, R16 ;  /* 0x00000004ff107819 */ /* 0x000fc80000011610 */
[----:B------:R-:W-:-:S04]  /*1b550*/  LOP3.LUT R16, R16, 0x3fff, RZ, 0xc0, !PT ;  /* 0x00003fff10107812 */ /* 0x000fc800078ec0ff */
[----:B------:R-:W-:-:S05]  /*1b560*/  LOP3.LUT R16, R16, 0x3800000, RZ, 0xfc, !PT ;  /* 0x0380000010107812 */ /* 0x000fca00078efcff */
[----:B------:R-:W-:Y:S01]  /*1b570*/  IMAD R7, R215, 0xa80, R16 ;  /* 0x00000a80d7077824 */ /* 0x000fe200078e0210 */
[----:B-1----:R-:W-:Y:S06]  /*1b580*/  @P2 BRA `(.L_x_808) ;  /* 0x0000000000082947 */ /* 0x002fec0003800000 */
[----:B------:R-:W1:Y:S02]  /*1b590*/  SYNCS.PHASECHK.TRANS64.TRYWAIT P0, [R6+URZ+0x36850], R3 ;  /* 0x03685003060075a7 */ /* 0x000e64000800017f */
[----:B-1----:R-:W-:Y:S05]  /*1b5a0*/  @!P0 BRA `(.L_x_809) ;  /* 0x000000b4003c8947 */ /* 0x002fea0003800000 */
.L_x_808:
[----:B------:R-:W-:Y:S05]  /*1b5b0*/  BSYNC B0 ;  /* 0x0000000000007941 */ /* 0x000fea0003800000 */
.L_x_807:
[----:B------:R-:W-:Y:S01]  /*1b5c0*/  IMAD.MOV.U32 R2, RZ, RZ, R7 ;  /* 0x000000ffff027224 */ /* 0x000fe200078e0007 */
[----:B------:R-:W-:Y:S01]  /*1b5d0*/  WARPGROUP.ARRIVE ;  /* 0x00000000000079c5 */ /* 0x000fe20000000000 */
[----:B01----:R-:W-:Y:S02]  /*1b5e0*/  IMAD.MOV.U32 R3, RZ, RZ, 0x40000040 ;  /* 0x40000040ff037424 */ /* 0x003fe400078e00ff */
[----:B------:R-:W-:Y:S01]  /*1b5f0*/  @!P1 VIADD R12, R6, 0x36860 ;  /* 0x00036860060c9836 */ /* 0x000fe20000000000 */
[----:B------:R-:W-:Y:S01]  /*1b600*/  R2UR UR6, R2 ;  /* 0x00000000020672ca */ /* 0x000fe200000e0000 */
[----:B------:R-:W-:Y:S01]  /*1b610*/  VIADD R2, R7, 0x80 ;  /* 0x0000008007027836 */ /* 0x000fe20000000000 */
[----:B------:R-:W-:Y:S01]  /*1b620*/  R2UR UR7, R3 ;  /* 0x00000000030772ca */ /* 0x000fe200000e0000 */
[----:B------:R-:W-:Y:S01]  /*1b630*/  IMAD.MOV.U32 R3, RZ, RZ, 0x40000040 ;  /* 0x40000040ff037424 */ /* 0x000fe200078e00ff */
[----:B------:R-:W-:Y:S01]  /*1b640*/  @!P1 PRMT R12, RZ, 0x654, R12 ;  /* 0x00000654ff0c9816 */ /* 0x000fe2000000000c */
[----:B------:R-:W-:-:S02]  /*1b650*/  IMAD.MOV.U32 R6, RZ, RZ, RZ ;  /* 0x000000ffff067224 */ /* 0x000fc400078e00ff */
[----:B------:R-:W-:Y:S02]  /*1b660*/  VIADD R215, R215, 0x1 ;  /* 0x00000001d7d77836 */ /* 0x000fe40000000000 */
[----:B------:R-:W-:-:S03]  /*1b670*/  VIADD R228, R228, 0x1 ;  /* 0x00000001e4e47836 */ /* 0x000fc60000000000 */
[----:B------:R-:W-:-:S03]  /*1b680*/  ISETP.NE.AND P2, PT, R215, 0x2, PT ;  /* 0x00000002d700780c */ /* 0x000fc60003f45270 */
[----:B------:R-:W-:Y:S01]  /*1b690*/  HGMMA.64x192x16.F32.BF16 R24, R200, gdesc[UR4].tnspB, R24, gsb0 ;  /* 0x42e00004c8187df0 */ /* 0x000fe20008001818 */
[----:B------:R-:W-:Y:S01]  /*1b6a0*/  R2UR UR6, R2 ;  /* 0x00000000020672ca */ /* 0x000fe200000e0000 */
[----:B------:R-:W-:Y:S01]  /*1b6b0*/  VIADD R2, R7, 0x100 ;  /* 0x0000010007027836 */ /* 0x000fe20000000000 */
[----:B------:R-:W-:Y:S01]  /*1b6c0*/  R2UR UR7, R3 ;  /* 0x00000000030772ca */ /* 0x000fe200000e0000 */
[----:B------:R-:W-:Y:S01]  /*1b6d0*/  IMAD.MOV.U32 R3, RZ, RZ, 0x40000040 ;  /* 0x40000040ff037424 */ /* 0x000fe200078e00ff */
[----:B------:R-:W-:Y:S01]  /*1b6e0*/  SEL R215, R215, RZ, P2 ;  /* 0x000000ffd7d77207 */ /* 0x000fe20001000000 */
[----:B------:R-:W-:Y:S02]  /*1b6f0*/  WARPGROUP.DEPBAR.LE gsb0, 0x0 ;  /* 0x00008000000079c5 */ /* 0x000fe40000010000 */
[----:B------:R-:W-:-:S12]  /*1b700*/  WARPGROUP.ARRIVE ;  /* 0x00000000000079c5 */ /* 0x000fd80000000000 */
        /* <DEDUP_REMOVED lines=29> */
[----:B------:R-:W-:Y:S02]  /*1b8e0*/  R2UR UR6, R2 ;  /* 0x00000000020672ca */ /* 0x000fe400000e0000 */
[----:B------:R-:W-:Y:S01]  /*1b8f0*/  R2UR UR7, R3 ;  /* 0x00000000030772ca */ /* 0x000fe200000e0000 */
[----:B------:R-:W0:Y:S04]  /*1b900*/  SHFL.BFLY PT, R2, R15, 0x2, 0x1f ;  /* 0x0c401f000f027f89 */ /* 0x000e2800000e0000 */
[----:B------:R-:W1:Y:S01]  /*1b910*/  SHFL.BFLY PT, R3, R14, 0x2, 0x1f ;  /* 0x0c401f000e037f89 */ /* 0x000e6200000e0000 */
[----:B0-----:R-:W-:Y:S01]  /*1b920*/  FADD.FTZ R2, R2, R15 ;  /* 0x0000000f02027221 */ /* 0x001fe20000010000 */
[----:B-1----:R-:W-:-:S04]  /*1b930*/  FADD.FTZ R8, R3, R14 ;  /* 0x0000000e03087221 */ /* 0x002fc80000010000 */
[----:B------:R-:W0:Y:S04]  /*1b940*/  SHFL.BFLY PT, R3, R2, 0x1, 0x1f ;  /* 0x0c201f0002037f89 */ /* 0x000e2800000e0000 */
[----:B------:R-:W1:Y:S01]  /*1b950*/  SHFL.BFLY PT, R7, R8, 0x1, 0x1f ;  /* 0x0c201f0008077f89 */ /* 0x000e6200000e0000 */
[----:B0-----:R-:W-:Y:S01]  /*1b960*/  FADD.FTZ R13, R2, R3 ;  /* 0x00000003020d7221 */ /* 0x001fe20000010000 */
[----:B------:R-:W-:Y:S01]  /*1b970*/  SEL R2, RZ, 0x1, P2 ;  /* 0x00000001ff027807 */ /* 0x000fe20001000000 */
[----:B------:R-:W-:Y:S02]  /*1b980*/  IMAD.MOV.U32 R3, RZ, RZ, -0x800000 ;  /* 0xff800000ff037424 */ /* 0x000fe400078e00ff */
[----:B-1----:R-:W-:Y:S01]  /*1b990*/  FADD.FTZ R16, R8, R7 ;  /* 0x0000000708107221 */ /* 0x002fe20000010000 */
        /* <DEDUP_REMOVED lines=11> */
[----:B------:R-:W-:-:S03]  /*1ba50*/  @P0 FFMA.FTZ R3, R8, R5, R9 ;  /* 0x0000000508030223 */ /* 0x000fc60000010009 */
[----:B------:R-:W0:Y:S01]  /*1ba60*/  @P0 MUFU.RCP R7, R13 ;  /* 0x0000000d00070308 */ /* 0x000e220000001000 */
[----:B-1----:R-:W-:Y:S01]  /*1ba70*/  @P3 FMUL.FTZ R11, R10, 0.69314718246459960938 ;  /* 0x3f3172180a0b3820 */ /* 0x002fe20000410000 */
[----:B------:R-:W-:-:S03]  /*1ba80*/  PLOP3.LUT P0, PT, PT, PT, PT, 0x8, 0x0 ;  /* 0x000000000000781c */ /* 0x000fc60003f0e170 */
[----:B------:R-:W-:Y:S01]  /*1ba90*/  @P3 FFMA.FTZ R2, R0, R4, R11 ;  /* 0x0000000400023223 */ /* 0x000fe2000001000b */
[----:B------:R-:W-:Y:S02]  /*1baa0*/  WARPGROUP.DEPBAR.LE gsb0, 0x0 ;  /* 0x00008000000079c5 */ /* 0x000fe40000010000 */
[----:B------:R-:W-:-:S06]  /*1bab0*/  WARPGROUP.ARRIVE ;  /* 0x00000000000079c5 */ /* 0x000fcc0000000000 */
[----:B------:R-:W-:Y:S03]  /*1bac0*/  HGMMA.64x192x16.F32.BF16 R24, R176, gdesc[UR4].tnspB, R24, gsb0 ;  /* 0x42e00004b0187df0 */ /* 0x000fe60008001818 */
[----:B------:R-:W-:Y:S02]  /*1bad0*/  WARPGROUP.DEPBAR.LE gsb0, 0x0 ;  /* 0x00008000000079c5 */ /* 0x000fe40000010000 */
[----:B------:R1:W-:Y:S01]  /*1bae0*/  @!P1 SYNCS.ARRIVE.TRANS64.RED.A1T0 RZ, [R12+URZ], RZ ;  /* 0x000000ff0cff99a7 */ /* 0x0003e2000810043f */
[-C--:B--2---:R-:W-:Y:S01]  /*1baf0*/  FMUL.FTZ R129, R51, R6.reuse ;  /* 0x0000000633817220 */ /* 0x084fe20000410000 */
        /* <DEDUP_REMOVED lines=95> */
.L_x_735:
[----:B------:R-:W0:Y:S08]  /*1c0f0*/  S2UR UR5, SR_CgaCtaId ;  /* 0x00000000000579c3 */ /* 0x000e300000008800 */
[----:B------:R-:W-:Y:S06]  /*1c100*/  BAR.SYNC.DEFER_BLOCKING 0x5, 0x180 ;  /* 0x0146000000007b1d */ /* 0x000fec0000010000 */
[----:B------:R-:W-:Y:S01]  /*1c110*/  UMOV UR4, 0x400 ;  /* 0x0000040000047882 */ /* 0x000fe20000000000 */
[----:B------:R-:W-:Y:S01]  /*1c120*/  BSSY B0, `(.L_x_810) ;  /* 0x0000260000007945 */ /* 0x000fe20003800000 */
[----:B0-----:R-:W-:-:S06]  /*1c130*/  ULEA UR4, UR5, UR4, 0x18 ;  /* 0x0000000405047291 */ /* 0x001fcc000f8ec03f */
[----:B------:R-:W-:-:S05]  /*1c140*/  IMAD.U32 R16, RZ, RZ, UR4 ;  /* 0x00000004ff107e24 */ /* 0x000fca000f8e00ff */
[----:B------:R0:W1:Y:S01]  /*1c150*/  LDS.128 R132, [R16+0x368d0] ;  /* 0x0368d00010847984 */ /* 0x0000620000000c00 */
[----:B------:R-:W-:Y:S06]  /*1c160*/  BAR.ARV 0x4, 0x180 ;  /* 0x0106000000007b1d */ /* 0x000fec0000002000 */
[----:B------:R-:W-:Y:S05]  /*1c170*/  @P0 BRA `(.L_x_811) ;  /* 0x0000001800640947 */ /* 0x000fea0003800000 */
[----:B------:R-:W2:Y:S01]  /*1c180*/  LDL R6, [R1+0x98] ;  /* 0x0000980001067983 */ /* 0x000ea20000100800 */
[----:B------:R-:W-:Y:S01]  /*1c190*/  F2FP.BF16.F32.PACK_AB R24, R25, R24 ;  /* 0x000000181918723e */ /* 0x000fe200000010ff */
[----:B------:R-:W-:Y:S01]  /*1c1a0*/  ULDC.64 UR4, c[0x0][0xc00] ;  /* 0x0003000000047ab9 */ /* 0x000fe20000000a00 */
[----:B------:R-:W-:Y:S01]  /*1c1b0*/  F2FP.BF16.F32.PACK_AB R25, R139, R124 ;  /* 0x0000007c8b19723e */ /* 0x000fe200000010ff */
[----:B------:R-:W3:Y:S01]  /*1c1c0*/  S2R R7, SR_SWINHI ;  /* 0x0000000000077919 */ /* 0x000ee20000002f00 */
        /* <DEDUP_REMOVED lines=16> */
[----:B------:R-:W-:Y:S02]  /*1c2d0*/  MOV R4, R16 ;  /* 0x0000001000047202 */ /* 0x000fe40000000f00 */
[----:B---3--:R-:W-:Y:S02]  /*1c2e0*/  MOV R5, R7 ;  /* 0x0000000700057202 */ /* 0x008fe40000000f00 */
        /* <DEDUP_REMOVED lines=23> */
[----:B------:R-:W-:Y:S01]  /*1c460*/  F2FP.BF16.F32.PACK_AB R115, R119, R118 ;  /* 0x000000767773723e */ /* 0x000fe200000010ff */
[----:B------:R-:W-:Y:S01]  /*1c470*/  BAR.SYNC.DEFER_BLOCKING 0x1, 0x100 ;  /* 0x0044000000007b1d */ /* 0x000fe20000010000 */
[----:B--2---:R-:W-:-:S03]  /*1c480*/  IMAD.WIDE R26, R6, 0x2, R4 ;  /* 0x00000002061a7825 */ /* 0x004fc600078e0204 */
[C---:B------:R-:W-:Y:S02]  /*1c490*/  IADD3 R145, P6, R26.reuse, 0x60, RZ ;  /* 0x000000601a917810 */ /* 0x040fe40007fde0ff */
[C---:B------:R-:W-:Y:S02]  /*1c4a0*/  LOP3.LUT R7, R26.reuse, 0x380, RZ, 0xc0, !PT ;  /* 0x000003801a077812 */ /* 0x040fe400078ec0ff */
[C---:B------:R-:W-:Y:S01]  /*1c4b0*/  IADD3 R141, P2, R26.reuse, 0x20, RZ ;  /* 0x000000201a8d7810 */ /* 0x040fe20007f5e0ff */
[--C-:B------:R-:W-:Y:S01]  /*1c4c0*/  IMAD.X R13, RZ, RZ, R27.reuse, P6 ;  /* 0x000000ffff0d7224 */ /* 0x100fe200030e061b */
[C---:B------:R-:W-:Y:S02]  /*1c4d0*/  IADD3 R143, P1, R26.reuse, 0x40, RZ ;  /* 0x000000401a8f7810 */ /* 0x040fe40007f3e0ff */
[C---:B------:R-:W-:Y:S01]  /*1c4e0*/  IADD3 R147, P5, R26.reuse, 0x4000, RZ ;  /* 0x000040001a937810 */ /* 0x040fe20007fbe0ff */
[--C-:B------:R-:W-:Y:S01]  /*1c4f0*/  IMAD.X R9, RZ, RZ, R27.reuse, P2 ;  /* 0x000000ffff097224 */ /* 0x100fe200010e061b */
[----:B------:R-:W-:Y:S01]  /*1c500*/  LOP3.LUT R12, R145, 0x380, RZ, 0xc0, !PT ;  /* 0x00000380910c7812 */ /* 0x000fe200078ec0ff */
[--C-:B------:R-:W-:Y:S01]  /*1c510*/  IMAD.X R11, RZ, RZ, R27.reuse, P1 ;  /* 0x000000ffff0b7224 */ /* 0x100fe200008e061b */
[----:B------:R-:W-:Y:S01]  /*1c520*/  SHF.R.U64 R7, R7, 0x3, RZ ;  /* 0x0000000307077819 */ /* 0x000fe200000012ff */
[----:B------:R-:W-:Y:S01]  /*1c530*/  IMAD.X R15, RZ, RZ, R27, P5 ;  /* 0x000000ffff0f7224 */ /* 0x000fe200028e061b */
[----:B------:R-:W-:-:S02]  /*1c540*/  IADD3 R20, P0, R26, 0x4020, RZ ;  /* 0x000040201a147810 */ /* 0x000fc40007f1e0ff */
[C---:B------:R-:W-:Y:S02]  /*1c550*/  IADD3 R30, P4, R26.reuse, 0x4040, RZ ;  /* 0x000040401a1e7810 */ /* 0x040fe40007f9e0ff */
        /* <DEDUP_REMOVED lines=10> */
[----:B------:R-:W-:Y:S01]  /*1c600*/  SHF.R.U64 R12, R12, 0x3, RZ ;  /* 0x000000030c0c7819 */ /* 0x000fe200000012ff */
[--C-:B------:R-:W-:Y:S01]  /*1c610*/  IMAD.X R47, RZ, RZ, R27.reuse, P6 ;  /* 0x000000ffff2f7224 */ /* 0x100fe200030e061b */
[----:B------:R-:W-:Y:S01]  /*1c620*/  LOP3.LUT R26, R7, R26, RZ, 0x3c, !PT ;  /* 0x0000001a071a7212 */ /* 0x000fe200078e3cff */
[----:B------:R-:W-:Y:S01]  /*1c630*/  IMAD.X R7, RZ, RZ, R27, P5 ;  /* 0x000000ffff077224 */ /* 0x000fe200028e061b */
[----:B------:R-:W-:-:S02]  /*1c640*/  LOP3.LUT R8, R141, 0x380, RZ, 0xc0, !PT ;  /* 0x000003808d087812 */ /* 0x000fc400078ec0ff */
[----:B------:R-:W-:Y:S02]  /*1c650*/  LOP3.LUT R10, R143, 0x380, RZ, 0xc0, !PT ;  /* 0x000003808f0a7812 */ /* 0x000fe400078ec0ff */
[----:B------:R-:W-:Y:S02]  /*1c660*/  LOP3.LUT R12, R12, R145, RZ, 0x3c, !PT ;  /* 0x000000910c0c7212 */ /* 0x000fe400078e3cff */
[----:B------:R-:W-:Y:S02]  /*1c670*/  SHF.R.U64 R8, R8, 0x3, RZ ;  /* 0x0000000308087819 */ /* 0x000fe400000012ff */
[----:B------:R-:W-:Y:S02]  /*1c680*/  LOP3.LUT R145, R34, 0x380, RZ, 0xc0, !PT ;  /* 0x0000038022917812 */ /* 0x000fe400078ec0ff */
[----:B------:R-:W-:Y:S02]  /*1c690*/  MOV R86, R26 ;  /* 0x0000001a00567202 */ /* 0x000fe40000000f00 */
[----:B------:R-:W-:-:S02]  /*1c6a0*/  SHF.R.U64 R10, R10, 0x3, RZ ;  /* 0x000000030a0a7819 */ /* 0x000fc400000012ff */
[----:B------:R-:W-:Y:S02]  /*1c6b0*/  LOP3.LUT R27, R6, 0x380, RZ, 0xc0, !PT ;  /* 0x00000380061b7812 */ /* 0x000fe400078ec0ff */
[----:B------:R-:W-:Y:S02]  /*1c6c0*/  LOP3.LUT R14, R147, 0x380, RZ, 0xc0, !PT ;  /* 0x00000380930e7812 */ /* 0x000fe400078ec0ff */
[----:B------:R-:W-:Y:S02]  /*1c6d0*/  LOP3.LUT R8, R8, R141, RZ, 0x3c, !PT ;  /* 0x0000008d08087212 */ /* 0x000fe400078e3cff */
[----:B------:R-:W-:Y:S02]  /*1c6e0*/  SHF.R.U64 R145, R145, 0x3, RZ ;  /* 0x0000000391917819 */ /* 0x000fe400000012ff */
[----:B------:R-:W-:Y:S02]  /*1c6f0*/  F2FP.BF16.F32.PACK_AB R26, R29, R28 ;  /* 0x0000001c1d1a723e */ /* 0x000fe400000010ff */
[----:B------:R-:W-:-:S02]  /*1c700*/  LOP3.LUT R10, R10, R143, RZ, 0x3c, !PT ;  /* 0x0000008f0a0a7212 */ /* 0x000fc400078e3cff */
[----:B------:R-:W-:Y:S02]  /*1c710*/  LOP3.LUT R141, R20, 0x380, RZ, 0xc0, !PT ;  /* 0x00000380148d7812 */ /* 0x000fe400078ec0ff */
[----:B------:R-:W-:Y:S02]  /*1c720*/  SHF.R.U64 R29, R27, 0x3, RZ ;  /* 0x000000031b1d7819 */ /* 0x000fe400000012ff */
[----:B------:R-:W-:Y:S02]  /*1c730*/  LOP3.LUT R143, R30, 0x380, RZ, 0xc0, !PT ;  /* 0x000003801e8f7812 */ /* 0x000fe400078ec0ff */
[----:B------:R-:W-:Y:S02]  /*1c740*/  SHF.R.U64 R14, R14, 0x3, RZ ;  /* 0x000000030e0e7819 */ /* 0x000fe400000012ff */
[----:B------:R-:W-:Y:S02]  /*1c750*/  LOP3.LUT R34, R145, R34, RZ, 0x3c, !PT ;  /* 0x0000002291227212 */ /* 0x000fe400078e3cff */
[----:B------:R-:W-:-:S02]  /*1c760*/  SHF.R.U64 R141, R141, 0x3, RZ ;  /* 0x000000038d8d7819 */ /* 0x000fc400000012ff */
[----:B------:R-:W-:Y:S02]  /*1c770*/  LOP3.LUT R42, R29, R6, RZ, 0x3c, !PT ;  /* 0x000000061d2a7212 */ /* 0x000fe400078e3cff */
[----:B------:R-:W-:Y:S02]  /*1c780*/  SHF.R.U64 R143, R143, 0x3, RZ ;  /* 0x000000038f8f7819 */ /* 0x000fe400000012ff */
[----:B------:R-:W-:Y:S02]  /*1c790*/  MOV R11, R10 ;  /* 0x0000000a000b7202 */ /* 0x000fe40000000f00 */
[----:B------:R-:W-:Y:S02]  /*1c7a0*/  LOP3.LUT R14, R14, R147, RZ, 0x3c, !PT ;  /* 0x000000930e0e7212 */ /* 0x000fe400078e3cff */
[----:B------:R-:W-:Y:S02]  /*1c7b0*/  F2FP.BF16.F32.PACK_AB R27, R138, R123 ;  /* 0x0000007b8a1b723e */ /* 0x000fe400000010ff */
[----:B------:R-:W-:-:S02]  /*1c7c0*/  MOV R28, R8 ;  /* 0x00000008001c7202 */ /* 0x000fc40000000f00 */
[----:B------:R-:W-:Y:S01]  /*1c7d0*/  MOV R10, R34 ;  /* 0x00000022000a7202 */ /* 0x000fe20000000f00 */
[----:B------:R-:W-:Y:S01]  /*1c7e0*/  STSM.16.M88.4 [R86], R24 ;  /* 0x0000001856007844 */ /* 0x000fe20000000200 */
[----:B------:R-:W-:Y:S02]  /*1c7f0*/  LOP3.LUT R147, R38, 0x380, RZ, 0xc0, !PT ;  /* 0x0000038026937812 */ /* 0x000fe400078ec0ff */
[----:B------:R-:W-:Y:S02]  /*1c800*/  LOP3.LUT R20, R141, R20, RZ, 0x3c, !PT ;  /* 0x000000148d147212 */ /* 0x000fe400078e3cff */
[----:B------:R-:W-:Y:S02]  /*1c810*/  MOV R8, R42 ;  /* 0x0000002a00087202 */ /* 0x000fe40000000f00 */
[----:B------:R-:W-:Y:S02]  /*1c820*/  F2FP.BF16.F32.PACK_AB R34, R37, R36 ;  /* 0x000000242522723e */ /* 0x000fe400000010ff */
[----:B------:R-:W-:-:S02]  /*1c830*/  F2FP.BF16.F32.PACK_AB R35, R136, R121 ;  /* 0x000000798823723e */ /* 0x000fc400000010ff */
[----:B------:R-:W-:Y:S02]  /*1c840*/  LOP3.LUT R30, R143, R30, RZ, 0x3c, !PT ;  /* 0x0000001e8f1e7212 */ /* 0x000fe400078e3cff */
[----:B------:R-:W-:Y:S01]  /*1c850*/  F2FP.BF16.F32.PACK_AB R42, R45, R44 ;  /* 0x0000002c2d2a723e */ /* 0x000fe200000010ff */
[----:B------:R-:W-:Y:S01]  /*1c860*/  STSM.16.M88.4 [R28], R32 ;  /* 0x000000201c007844 */ /* 0x000fe20000000200 */
[----:B------:R-:W-:Y:S02]  /*1c870*/  F2FP.BF16.F32.PACK_AB R43, R130, R0 ;  /* 0x00000000822b723e */ /* 0x000fe400000010ff */
[----:B------:R-:W-:Y:S01]  /*1c880*/  LOP3.LUT R139, R46, 0x380, RZ, 0xc0, !PT ;  /* 0x000003802e8b7812 */ /* 0x000fe200078ec0ff */
[----:B------:R-:W2:Y:S01]  /*1c890*/  LDC R0, c[0x0][0xbe8] ;  /* 0x0002fa00ff007b82 */ /* 0x000ea20000000800 */
[----:B------:R-:W-:Y:S01]  /*1c8a0*/  MOV R12, R12 ;  /* 0x0000000c000c7202 */ /* 0x000fe20000000f00 */
[----:B------:R-:W-:Y:S01]  /*1c8b0*/  STSM.16.M88.4 [R11], R40 ;  /* 0x000000280b007844 */ /* 0x000fe20000000200 */
[----:B------:R-:W-:-:S02]  /*1c8c0*/  LOP3.LUT R141, R78, 0x380, RZ, 0xc0, !PT ;  /* 0x000003804e8d7812 */ /* 0x000fc400078ec0ff */
[----:B------:R-:W-:Y:S01]  /*1c8d0*/  MOV R14, R14 ;  /* 0x0000000e000e7202 */ /* 0x000fe20000000f00 */
[----:B------:R-:W-:Y:S01]  /*1c8e0*/  STSM.16.M88.4 [R12], R48 ;  /* 0x000000300c007844 */ /* 0x000fe20000000200 */
[----:B------:R-:W-:Y:S02]  /*1c8f0*/  SHF.R.U64 R147, R147, 0x3, RZ ;  /* 0x0000000393937819 */ /* 0x000fe400000012ff */
[----:B------:R-:W-:Y:S01]  /*1c900*/  MOV R20, R20 ;  /* 0x0000001400147202 */ /* 0x000fe20000000f00 */
[----:B------:R-:W-:Y:S01]  /*1c910*/  STSM.16.M88.4 [R14], R56 ;  /* 0x000000380e007844 */ /* 0x000fe20000000200 */
[----:B------:R-:W-:Y:S02]  /*1c920*/  MOV R30, R30 ;  /* 0x0000001e001e7202 */ /* 0x000fe40000000f00 */
[----:B------:R-:W-:Y:S01]  /*1c930*/  SHF.R.U64 R139, R139, 0x3, RZ ;  /* 0x000000038b8b7819 */ /* 0x000fe200000012ff */
[----:B------:R3:W-:Y:S01]  /*1c940*/  STSM.16.M88.4 [R20], R64 ;  /* 0x0000004014007844 */ /* 0x0007e20000000200 */
[----:B------:R-:W-:-:S02]  /*1c950*/  SHF.R.U64 R141, R141, 0x3, RZ ;  /* 0x000000038d8d7819 */ /* 0x000fc400000012ff */
[----:B------:R-:W-:Y:S01]  /*1c960*/  LOP3.LUT R38, R147, R38, RZ, 0x3c, !PT ;  /* 0x0000002693267212 */ /* 0x000fe200078e3cff */
[----:B------:R-:W-:Y:S01]  /*1c970*/  STSM.16.M88.4 [R30], R72 ;  /* 0x000000481e007844 */ /* 0x000fe20000000200 */
[----:B------:R-:W-:Y:S02]  /*1c980*/  LOP3.LUT R46, R139, R46, RZ, 0x3c, !PT ;  /* 0x0000002e8b2e7212 */ /* 0x000fe400078e3cff */
[----:B------:R-:W-:Y:S01]  /*1c990*/  LOP3.LUT R6, R141, R78, RZ, 0x3c, !PT ;  /* 0x0000004e8d067212 */ /* 0x000fe200078e3cff */
[----:B------:R4:W-:Y:S01]  /*1c9a0*/  STSM.16.M88.4 [R10], R80 ;  /* 0x000000500a007844 */ /* 0x0009e20000000200 */
[----:B------:R-:W-:Y:S02]  /*1c9b0*/  MOV R38, R38 ;  /* 0x0000002600267202 */ /* 0x000fe40000000f00 */
[----:B------:R-:W-:Y:S02]  /*1c9c0*/  ISETP.NE.U32.AND P0, PT, RZ, UR4, PT ;  /* 0x00000004ff007c0c */ /* 0x000fe4000bf05070 */
[----:B------:R-:W-:Y:S01]  /*1c9d0*/  MOV R46, R46 ;  /* 0x0000002e002e7202 */ /* 0x000fe20000000f00 */
[----:B------:R-:W-:Y:S01]  /*1c9e0*/  STSM.16.M88.4 [R38], R88 ;  /* 0x0000005826007844 */ /* 0x000fe20000000200 */
[----:B------:R-:W-:Y:S01]  /*1c9f0*/  MOV R9, R6 ;  /* 0x0000000600097202 */ /* 0x000fe20000000f00 */
[----:B---3--:R-:W-:Y:S01]  /*1ca00*/  IMAD.MOV.U32 R20, RZ, RZ, RZ ;  /* 0x000000ffff147224 */ /* 0x008fe200078e00ff */
[----:B------:R-:W-:Y:S01]  /*1ca10*/  ISETP.NE.AND.EX P0, PT, RZ, UR5, PT, P0 ;  /* 0x00000005ff007c0c */ /* 0x000fe2000bf05300 */
[----:B------:R3:W-:Y:S04]  /*1ca20*/  STSM.16.M88.4 [R8], R96 ;  /* 0x0000006008007844 */ /* 0x0007e80000000200 */
[----:B------:R0:W-:Y:S01]  /*1ca30*/  STSM.16.M88.4 [R46], R104 ;  /* 0x000000682e007844 */ /* 0x0001e20000000200 */
[----:B----4-:R-:W-:-:S03]  /*1ca40*/  IADD3 R10, P1, R225, UR4, RZ ;  /* 0x00000004e10a7c10 */ /* 0x010fc6000ff3e0ff */
[----:B------:R0:W-:Y:S01]  /*1ca50*/  STSM.16.M88.4 [R9], R112 ;  /* 0x0000007009007844 */ /* 0x0001e20000000200 */
[----:B------:R-:W-:Y:S01]  /*1ca60*/  IADD3.X R11, R226, UR5, RZ, P1, !PT ;  /* 0x00000005e20b7c10 */ /* 0x000fe20008ffe4ff */
[----:B------:R-:W-:Y:S01]  /*1ca70*/  ULDC.64 UR4, c[0x0][0xc08] ;  /* 0x0003020000047ab9 */ /* 0x000fe20000000a00 */
[----:B------:R-:W-:Y:S01]  /*1ca80*/  BAR.SYNC.DEFER_BLOCKING 0x1, 0x100 ;  /* 0x0044000000007b1d */ /* 0x000fe20000010000 */
[----:B------:R-:W-:-:S04]  /*1ca90*/  ISETP.NE.U32.AND P2, PT, RZ, UR4, PT ;  /* 0x00000004ff007c0c */ /* 0x000fc8000bf45070 */
[----:B------:R-:W-:-:S13]  /*1caa0*/  ISETP.NE.AND.EX P2, PT, RZ, UR5, PT, P2 ;  /* 0x00000005ff007c0c */ /* 0x000fda000bf45320 */
[----:B------:R-:W-:Y:S01]  /*1cab0*/  @P2 IADD3 R6, P3, R225, UR4, RZ ;  /* 0x00000004e1062c10 */ /* 0x000fe2000ff7e0ff */
[----:B------:R-:W-:Y:S02]  /*1cac0*/  ULDC UR4, c[0x0][0xa88] ;  /* 0x0002a20000047ab9 */ /* 0x000fe40000000800 */
[----:B------:R-:W-:Y:S01]  /*1cad0*/  IMAD.U32 R61, RZ, RZ, UR4 ;  /* 0x00000004ff3d7e24 */ /* 0x000fe2000f8e00ff */
[----:B------:R-:W-:Y:S01]  /*1cae0*/  @P2 IADD3.X R7, R226, UR5, RZ, P3, !PT ;  /* 0x00000005e2072c10 */ /* 0x000fe20009ffe4ff */
[----:B------:R0:W5:Y:S01]  /*1caf0*/  @P0 LDG.E R20, desc[UR60][R10.64] ;  /* 0x0000003c0a140981 */ /* 0x000162000c1e1900 */
[----:B--2---:R-:W-:-:S03]  /*1cb00*/  ISETP.NE.AND P1, PT, R0, 0x1, PT ;  /* 0x000000010000780c */ /* 0x004fc60003f25270 */
[----:B------:R0:W5:Y:S10]  /*1cb10*/  @P2 LDG.E R61, desc[UR60][R6.64] ;  /* 0x0000003c063d2981 */ /* 0x000174000c1e1900 */
[----:B---3--:R-:W2:Y:S08]  /*1cb20*/  @P1 LDC R8, c[0x0][0xbec] ;  /* 0x0002fb00ff081b82 */ /* 0x008eb00000000800 */
[----:B------:R-:W3:Y:S01]  /*1cb30*/  @P1 LDC R15, c[0x0][0xbf0] ;  /* 0x0002fc00ff0f1b82 */ /* 0x000ee20000000800 */
[----:B0-----:R-:W-:Y:S05]  /*1cb40*/  @P2 BRA `(.L_x_812) ;  /* 0x0000000000102947 */ /* 0x001fea0003800000 */
[----:B------:R-:W-:Y:S05]  /*1cb50*/  @!P0 BRA `(.L_x_812) ;  /* 0x00000000000c8947 */ /* 0x000fea0003800000 */
[----:B------:R-:W4:Y:S04]  /*1cb60*/  LDG.E R6, desc[UR60][R10.64] ;  /* 0x0000003c0a067981 */ /* 0x000f28000c1e1900 */
[----:B-----5:R-:W4:Y:S02]  /*1cb70*/  LDG.E R61, desc[UR60][R10.64+0x4] ;  /* 0x0000043c0a3d7981 */ /* 0x020f24000c1e1900 */
[----:B----4-:R-:W-:-:S07]  /*1cb80*/  IMAD.IADD R61, R61, 0x1, -R6 ;  /* 0x000000013d3d7824 */ /* 0x010fce00078e0a06 */
.L_x_812:
[----:B------:R-:W4:Y:S01]  /*1cb90*/  LDL R6, [R1+0x94] ;  /* 0x0000940001067983 */ /* 0x000f220000100800 */
[----:B------:R-:W-:Y:S01]  /*1cba0*/  SHF.R.S32.HI R60, RZ, 0x1f, R224 ;  /* 0x0000001fff3c7819 */ /* 0x000fe200000114e0 */
[----:B------:R-:W-:Y:S02]  /*1cbb0*/  ULDC.64 UR4, c[0x0][0xb90] ;  /* 0x0002e40000047ab9 */ /* 0x000fe40000000a00 */
[----:B------:R-:W3:Y:S01]  /*1cbc0*/  LDL R26, [R1+0x8c] ;  /* 0x00008c00011a7983 */ /* 0x000ee20000100800 */
[----:B-----5:R-:W-:Y:S01]  /*1cbd0*/  SHF.R.S32.HI R21, RZ, 0x1f, R20 ;  /* 0x0000001fff157819 */ /* 0x020fe20000011414 */
[----:B------:R-:W-:Y:S01]  /*1cbe0*/  IMAD R7, R60, UR4, RZ ;  /* 0x000000043c077c24 */ /* 0x000fe2000f8e02ff */
[----:B------:R-:W-:Y:S01]  /*1cbf0*/  SEL R232, R232, RZ, !P0 ;  /* 0x000000ffe8e87207 */ /* 0x000fe20004000000 */
[----:B------:R-:W-:Y:S01]  /*1cc00*/  IMAD R11, R231, 0x40, R219 ;  /* 0x00000040e70b7824 */ /* 0x000fe200078e02db */
[----:B------:R-:W-:Y:S01]  /*1cc10*/  SEL R227, R227, RZ, !P0 ;  /* 0x000000ffe3e37207 */ /* 0x000fe20004000000 */
[----:B------:R-:W-:Y:S01]  /*1cc20*/  IMAD R13, R224, UR5, R7 ;  /* 0x00000005e00d7c24 */ /* 0x000fe2000f8e0207 */
[----:B------:R-:W0:Y:S01]  /*1cc30*/  @P1 LDC R65, c[0x0][0xbec] ;  /* 0x0002fb00ff411b82 */ /* 0x000e220000000800 */
[----:B------:R-:W-:-:S04]  /*1cc40*/  IMAD.WIDE R4, R11, 0x2, R4 ;  /* 0x000000020b047825 */ /* 0x000fc800078e0204 */
[----:B------:R-:W-:Y:S01]  /*1cc50*/  IMAD R61, R61, R0, RZ ;  /* 0x000000003d3d7224 */ /* 0x000fe200078e02ff */
[C---:B------:R-:W-:Y:S02]  /*1cc60*/  IADD3 R29, P4, R4.reuse, 0x4000, RZ ;  /* 0x00004000041d7810 */ /* 0x040fe40007f9e0ff */
[----:B------:R-:W1:Y:S01]  /*1cc70*/  @P1 LDC R67, c[0x0][0xbf0] ;  /* 0x0002fc00ff431b82 */ /* 0x000e620000000800 */
[----:B------:R-:W-:Y:S02]  /*1cc80*/  IADD3 R37, P3, R4, 0x6000, RZ ;  /* 0x0000600004257810 */ /* 0x000fe40007f7e0ff */
[----:B------:R-:W-:Y:S02]  /*1cc90*/  LOP3.LUT R28, R29, 0x380, RZ, 0xc0, !PT ;  /* 0x000003801d1c7812 */ /* 0x000fe400078ec0ff */
[----:B------:R-:W-:Y:S02]  /*1cca0*/  LOP3.LUT R36, R37, 0x380, RZ, 0xc0, !PT ;  /* 0x0000038025247812 */ /* 0x000fe400078ec0ff */
[----:B------:R-:W-:-:S02]  /*1ccb0*/  SHF.R.U64 R28, R28, 0x3, RZ ;  /* 0x000000031c1c7819 */ /* 0x000fc400000012ff */
[----:B------:R-:W-:Y:S02]  /*1ccc0*/  SHF.R.U64 R36, R36, 0x3, RZ ;  /* 0x0000000324247819 */ /* 0x000fe400000012ff */
[----:B------:R-:W-:Y:S01]  /*1ccd0*/  LOP3.LUT R28, R28, R29, RZ, 0x3c, !PT ;  /* 0x0000001d1c1c7212 */ /* 0x000fe200078e3cff */
[--C-:B------:R-:W-:Y:S01]  /*1cce0*/  IMAD.X R29, RZ, RZ, R5.reuse, P4 ;  /* 0x000000ffff1d7224 */ /* 0x100fe200020e0605 */
[----:B------:R-:W-:Y:S01]  /*1ccf0*/  LOP3.LUT R36, R36, R37, RZ, 0x3c, !PT ;  /* 0x0000002524247212 */ /* 0x000fe200078e3cff */
[----:B------:R-:W-:Y:S01]  /*1cd00*/  IMAD.X R37, RZ, RZ, R5, P3 ;  /* 0x000000ffff257224 */ /* 0x000fe200018e0605 */
[----:B------:R-:W-:-:S04]  /*1cd10*/  IADD3 R53, P4, R4, 0xa000, RZ ;  /* 0x0000a00004357810 */ /* 0x000fc80007f9e0ff */
[----:B------:R-:W-:-:S04]  /*1cd20*/  LOP3.LUT R52, R53, 0x380, RZ, 0xc0, !PT ;  /* 0x0000038035347812 */ /* 0x000fc800078ec0ff */
[----:B------:R-:W-:-:S04]  /*1cd30*/  SHF.R.U64 R52, R52, 0x3, RZ ;  /* 0x0000000334347819 */ /* 0x000fc800000012ff */
[----:B------:R-:W-:Y:S01]  /*1cd40*/  LOP3.LUT R52, R52, R53, RZ, 0x3c, !PT ;  /* 0x0000003534347212 */ /* 0x000fe200078e3cff */
[----:B------:R-:W-:Y:S02]  /*1cd50*/  IMAD.X R53, RZ, RZ, R5, P4 ;  /* 0x000000ffff357224 */ /* 0x000fe400020e0605 */
[C---:B------:R-:W-:Y:S01]  /*1cd60*/  IMAD R66, R230.reuse, 0x80, R231 ;  /* 0x00000080e6427824 */ /* 0x040fe200078e02e7 */
[----:B------:R-:W-:Y:S01]  /*1cd70*/  BSSY B1, `(.L_x_813) ;  /* 0x00000a1000017945 */ /* 0x000fe20003800000 */
[----:B------:R-:W-:Y:S02]  /*1cd80*/  SHF.R.S32.HI R68, RZ, 0x1f, R222 ;  /* 0x0000001fff447819 */ /* 0x000fe400000114de */
[----:B------:R-:W-:Y:S02]  /*1cd90*/  SHF.R.S32.HI R69, RZ, 0x1f, R221 ;  /* 0x0000001fff457819 */ /* 0x000fe400000114dd */
[----:B------:R-:W-:Y:S01]  /*1cda0*/  SHF.R.S32.HI R70, RZ, 0x1f, R219 ;  /* 0x0000001fff467819 */ /* 0x000fe200000114db */
[----:B----4-:R-:W-:-:S04]  /*1cdb0*/  IMAD R25, R230, 0x80, R6 ;  /* 0x00000080e6197824 */ /* 0x010fc800078e0206 */
[----:B--2---:R-:W-:-:S04]  /*1cdc0*/  @P1 IMAD.HI.U32 R8, R25, R8, RZ ;  /* 0x0000000819081227 */ /* 0x004fc800078e00ff */
[----:B------:R-:W-:Y:S01]  /*1cdd0*/  IMAD.MOV.U32 R9, RZ, RZ, R25 ;  /* 0x000000ffff097224 */ /* 0x000fe200078e0019 */
[----:B---3--:R-:W-:Y:S01]  /*1cde0*/  @P1 SHF.R.U32.HI R9, RZ, R15, R8 ;  /* 0x0000000fff091219 */ /* 0x008fe20000011608 */
[----:B------:R-:W-:Y:S01]  /*1cdf0*/  IMAD.WIDE.U32 R6, R224, UR4, R20 ;  /* 0x00000004e0067c25 */ /* 0x000fe2000f8e0014 */
[----:B------:R-:W-:-:S03]  /*1ce00*/  ULDC.64 UR4, c[0x0][0xb98] ;  /* 0x0002e60000047ab9 */ /* 0x000fc60000000a00 */
[----:B------:R-:W-:Y:S02]  /*1ce10*/  IMAD.IADD R7, R7, 0x1, R13 ;  /* 0x0000000107077824 */ /* 0x000fe400078e020d */
[----:B------:R-:W-:Y:S02]  /*1ce20*/  IMAD.MOV R13, RZ, RZ, -R9 ;  /* 0x000000ffff0d7224 */ /* 0x000fe400078e0a09 */
[----:B------:R-:W-:Y:S02]  /*1ce30*/  IMAD R8, R232, UR4, RZ ;  /* 0x00000004e8087c24 */ /* 0x000fe4000f8e02ff */
[----:B------:R-:W-:-:S04]  /*1ce40*/  IMAD.WIDE.U32 R6, R227, UR4, R6 ;  /* 0x00000004e3067c25 */ /* 0x000fc8000f8e0006 */
[----:B------:R-:W-:Y:S01]  /*1ce50*/  IMAD R11, R0, R13, R25 ;  /* 0x0000000d000b7224 */ /* 0x000fe200078e0219 */
[----:B------:R-:W-:Y:S01]  /*1ce60*/  SHF.R.S32.HI R13, RZ, 0x1f, R9 ;  /* 0x0000001fff0d7819 */ /* 0x000fe20000011409 */
[----:B------:R-:W-:Y:S01]  /*1ce70*/  IMAD R10, R227, UR5, R8 ;  /* 0x00000005e30a7c24 */ /* 0x000fe2000f8e0208 */
[----:B------:R-:W-:Y:S01]  /*1ce80*/  IADD3 R6, P0, R9, R6, RZ ;  /* 0x0000000609067210 */ /* 0x000fe20007f1e0ff */
[----:B------:R-:W-:Y:S01]  /*1ce90*/  ULDC.64 UR4, c[0x0][0xb88] ;  /* 0x0002e20000047ab9 */ /* 0x000fe20000000a00 */
[----:B------:R-:W-:Y:S02]  /*1cea0*/  SHF.R.S32.HI R8, RZ, 0x1f, R11 ;  /* 0x0000001fff087819 */ /* 0x000fe4000001140b */
[----:B------:R-:W-:-:S03]  /*1ceb0*/  IADD3.X R7, R13, R7, R10, P0, !PT ;  /* 0x000000070d077210 */ /* 0x000fc600007fe40a */
[----:B------:R-:W-:Y:S01]  /*1cec0*/  IMAD R10, R8, UR4, RZ ;  /* 0x00000004080a7c24 */ /* 0x000fe2000f8e02ff */
[----:B------:R-:W-:Y:S01]  /*1ced0*/  IADD3 R9, P2, R4, 0x1000, RZ ;  /* 0x0000100004097810 */ /* 0x000fe20007f5e0ff */
[----:B------:R-:W-:-:S04]  /*1cee0*/  IMAD.WIDE.U32 R6, R11, UR4, R6 ;  /* 0x000000040b067c25 */ /* 0x000fc8000f8e0006 */
[----:B------:R-:W-:Y:S01]  /*1cef0*/  IMAD R15, R11, UR5, R10 ;  /* 0x000000050b0f7c24 */ /* 0x000fe2000f8e020a */
[----:B------:R-:W-:Y:S01]  /*1cf00*/  ULDC.64 UR4, c[0x0][0xb50] ;  /* 0x0002d40000047ab9 */ /* 0x000fe20000000a00 */
[----:B------:R-:W-:Y:S02]  /*1cf10*/  LOP3.LUT R8, R9, 0x380, RZ, 0xc0, !PT ;  /* 0x0000038009087812 */ /* 0x000fe400078ec0ff */
[----:B------:R-:W-:Y:S01]  /*1cf20*/  IMAD.IADD R7, R7, 0x1, R15 ;  /* 0x0000000107077824 */ /* 0x000fe200078e020f */
[----:B------:R-:W-:Y:S02]  /*1cf30*/  LEA R10, P0, R6, UR4, 0x2 ;  /* 0x00000004060a7c11 */ /* 0x000fe4000f8010ff */
[----:B------:R-:W-:Y:S02]  /*1cf40*/  SHF.R.U64 R8, R8, 0x3, RZ ;  /* 0x0000000308087819 */ /* 0x000fe400000012ff */
[----:B------:R-:W-:Y:S01]  /*1cf50*/  LEA.HI.X R14, R6, UR5, R7, 0x2, P0 ;  /* 0x00000005060e7c11 */ /* 0x000fe200080f1407 */
[----:B------:R-:W-:Y:S01]  /*1cf60*/  SHFL.IDX PT, R50, R10, RZ, 0x1c1f ;  /* 0x001c1fff0a327589 */ /* 0x000fe200000e0000 */
[----:B------:R-:W-:Y:S01]  /*1cf70*/  IADD3 R33, P0, R4, 0x5000, RZ ;  /* 0x0000500004217810 */ /* 0x000fe20007f1e0ff */
[----:B------:R-:W-:Y:S01]  /*1cf80*/  IMAD R26, R230, 0x80, R26 ;  /* 0x00000080e61a7824 */ /* 0x000fe200078e021a */
[----:B------:R-:W-:Y:S01]  /*1cf90*/  LOP3.LUT R8, R8, R9, RZ, 0x3c, !PT ;  /* 0x0000000908087212 */ /* 0x000fe200078e3cff */
[----:B------:R-:W-:Y:S01]  /*1cfa0*/  IMAD.X R9, RZ, RZ, R5, P2 ;  /* 0x000000ffff097224 */ /* 0x000fe200010e0605 */
[----:B------:R-:W-:Y:S01]  /*1cfb0*/  LOP3.LUT R32, R33, 0x380, RZ, 0xc0, !PT ;  /* 0x0000038021207812 */ /* 0x000fe200078ec0ff */
[----:B------:R-:W-:Y:S01]  /*1cfc0*/  SHFL.IDX PT, R54, R10, 0x1, 0x1c1f ;  /* 0x003c1f000a367f89 */ /* 0x000fe200000e0000 */
[----:B------:R-:W-:Y:S01]  /*1cfd0*/  IADD3 R41, P2, R4, 0x7000, RZ ;  /* 0x0000700004297810 */ /* 0x000fe20007f5e0ff */
[----:B------:R-:W-:Y:S01]  /*1cfe0*/  ULDC.64 UR4, c[0x0][0xaa0] ;  /* 0x0002a80000047ab9 */ /* 0x000fe20000000a00 */
[----:B------:R-:W-:Y:S01]  /*1cff0*/  SHF.R.U64 R32, R32, 0x3, RZ ;  /* 0x0000000320207819 */ /* 0x000fe200000012ff */
[----:B------:R-:W2:Y:S01]  /*1d000*/  SHFL.IDX PT, R51, R14, RZ, 0x1c1f ;  /* 0x001c1fff0e337589 */ /* 0x000ea200000e0000 */
[----:B------:R-:W-:-:S02]  /*1d010*/  LOP3.LUT R40, R41, 0x380, RZ, 0xc0, !PT ;  /* 0x0000038029287812 */ /* 0x000fc400078ec0ff */
[----:B------:R-:W-:Y:S01]  /*1d020*/  LOP3.LUT R32, R32, R33, RZ, 0x3c, !PT ;  /* 0x0000002120207212 */ /* 0x000fe200078e3cff */
[----:B------:R-:W3:Y:S01]  /*1d030*/  SHFL.IDX PT, R55, R14, 0x1, 0x1c1f ;  /* 0x003c1f000e377f89 */ /* 0x000ee200000e0000 */
[----:B------:R-:W-:Y:S01]  /*1d040*/  SHF.R.U64 R40, R40, 0x3, RZ ;  /* 0x0000000328287819 */ /* 0x000fe200000012ff */
[--C-:B------:R-:W-:Y:S01]  /*1d050*/  IMAD.X R33, RZ, RZ, R5.reuse, P0 ;  /* 0x000000ffff217224 */ /* 0x100fe200000e0605 */
[----:B------:R-:W-:Y:S02]  /*1d060*/  LOP3.LUT P0, RZ, R236, 0x3, RZ, 0xc0, !PT ;  /* 0x00000003ecff7812 */ /* 0x000fe4000780c0ff */
[----:B------:R-:W-:Y:S01]  /*1d070*/  LOP3.LUT R40, R40, R41, RZ, 0x3c, !PT ;  /* 0x0000002928287212 */ /* 0x000fe200078e3cff */
[----:B------:R-:W-:Y:S01]  /*1d080*/  IMAD.X R41, RZ, RZ, R5, P2 ;  /* 0x000000ffff297224 */ /* 0x000fe200010e0605 */
[C---:B------:R-:W-:Y:S01]  /*1d090*/  ISETP.GE.OR P2, PT, R26.reuse, R61, P0 ;  /* 0x0000003d1a00720c */ /* 0x040fe20000746670 */
[----:B------:R-:W-:-:S05]  /*1d0a0*/  VIADD R6, R26, 0x8 ;  /* 0x000000081a067836 */ /* 0x000fca0000000000 */
[----:B------:R-:W-:Y:S02]  /*1d0b0*/  ISETP.GE.OR P0, PT, R6, R61, P0 ;  /* 0x0000003d0600720c */ /* 0x000fe40000706670 */
[C---:B------:R-:W-:Y:S02]  /*1d0c0*/  IADD3 R13, P6, R4.reuse, 0x2000, RZ ;  /* 0x00002000040d7810 */ /* 0x040fe40007fde0ff */
[----:B------:R-:W-:-:S03]  /*1d0d0*/  IADD3 R25, P5, R4, 0x3000, RZ ;  /* 0x0000300004197810 */ /* 0x000fc60007fbe0ff */
[----:B--2---:R2:W-:Y:S01]  /*1d0e0*/  @!P2 ST.E desc[UR60][R50.64], R3 ;  /* 0x000000033200a985 */ /* 0x0045e2000c10193c */
[----:B------:R-:W-:Y:S02]  /*1d0f0*/  LOP3.LUT R12, R13, 0x380, RZ, 0xc0, !PT ;  /* 0x000003800d0c7812 */ /* 0x000fe400078ec0ff */
[----:B------:R-:W-:-:S03]  /*1d100*/  LOP3.LUT R24, R25, 0x380, RZ, 0xc0, !PT ;  /* 0x0000038019187812 */ /* 0x000fc600078ec0ff */
[----:B---3--:R3:W-:Y:S01]  /*1d110*/  @!P0 ST.E desc[UR60][R54.64], R2 ;  /* 0x0000000236008985 */ /* 0x0087e2000c10193c */
[----:B--2---:R-:W-:Y:S01]  /*1d120*/  IMAD R3, R21, UR4, RZ ;  /* 0x0000000415037c24 */ /* 0x004fe2000f8e02ff */
[----:B------:R-:W-:Y:S02]  /*1d130*/  SHF.R.U64 R12, R12, 0x3, RZ ;  /* 0x000000030c0c7819 */ /* 0x000fe400000012ff */
[----:B------:R-:W5:Y:S01]  /*1d140*/  LD.E.128 R28, desc[UR60][R28.64] ;  /* 0x0000003c1c1c7980 */ /* 0x000f62000c101d00 */
[C---:B------:R-:W-:Y:S02]  /*1d150*/  IMAD R21, R20.reuse, UR5, R3 ;  /* 0x0000000514157c24 */ /* 0x040fe4000f8e0203 */
[----:B---3--:R-:W-:Y:S01]  /*1d160*/  IMAD.WIDE.U32 R2, R20, UR4, RZ ;  /* 0x0000000414027c25 */ /* 0x008fe2000f8e00ff */
[----:B------:R-:W-:Y:S01]  /*1d170*/  SHF.R.U64 R24, R24, 0x3, RZ ;  /* 0x0000000318187819 */ /* 0x000fe200000012ff */
[----:B------:R-:W-:Y:S01]  /*1d180*/  ULDC.64 UR4, c[0x0][0xae8] ;  /* 0x0002ba0000047ab9 */ /* 0x000fe20000000a00 */
[C---:B------:R-:W-:Y:S01]  /*1d190*/  IADD3 R7, P3, R4.reuse, 0xb000, RZ ;  /* 0x0000b00004077810 */ /* 0x040fe20007f7e0ff */
[----:B------:R-:W-:Y:S01]  /*1d1a0*/  IMAD.IADD R3, R3, 0x1, R21 ;  /* 0x0000000103037824 */ /* 0x000fe200078e0215 */
[----:B------:R-:W-:Y:S01]  /*1d1b0*/  LOP3.LUT R11, R4, 0x380, RZ, 0xc0, !PT ;  /* 0x00000380040b7812 */ /* 0x000fe200078ec0ff */
[----:B------:R-:W-:Y:S01]  /*1d1c0*/  IMAD R21, R223, 0x20, R231 ;  /* 0x00000020df157824 */ /* 0x000fe200078e02e7 */
[----:B------:R-:W-:Y:S01]  /*1d1d0*/  LOP3.LUT R12, R12, R13, RZ, 0x3c, !PT ;  /* 0x0000000d0c0c7212 */ /* 0x000fe200078e3cff */
[----:B------:R-:W-:Y:S01]  /*1d1e0*/  IMAD R63, R60, UR4, RZ ;  /* 0x000000043c3f7c24 */ /* 0x000fe2000f8e02ff */
[----:B------:R-:W-:Y:S01]  /*1d1f0*/  LOP3.LUT R24, R24, R25, RZ, 0x3c, !PT ;  /* 0x0000001918187212 */ /* 0x000fe200078e3cff */
[--C-:B------:R-:W-:Y:S01]  /*1d200*/  IMAD.X R13, RZ, RZ, R5.reuse, P6 ;  /* 0x000000ffff0d7224 */ /* 0x100fe200030e0605 */
[C---:B------:R-:W-:Y:S01]  /*1d210*/  IADD3 R45, P6, R4.reuse, 0x8000, RZ ;  /* 0x00008000042d7810 */ /* 0x040fe20007fde0ff */
[----:B------:R-:W-:Y:S01]  /*1d220*/  IMAD.X R25, RZ, RZ, R5, P5 ;  /* 0x000000ffff197224 */ /* 0x000fe200028e0605 */
[----:B------:R-:W-:Y:S01]  /*1d230*/  IADD3 R49, P5, R4, 0x9000, RZ ;  /* 0x0000900004317810 */ /* 0x000fe20007fbe0ff */
[----:B------:R-:W-:Y:S01]  /*1d240*/  IMAD R60, R230, 0x80, R21 ;  /* 0x00000080e63c7824 */ /* 0x000fe200078e0215 */
[----:B------:R-:W-:Y:S01]  /*1d250*/  LOP3.LUT R44, R45, 0x380, RZ, 0xc0, !PT ;  /* 0x000003802d2c7812 */ /* 0x000fe200078ec0ff */
[----:B------:R-:W-:Y:S01]  /*1d260*/  IMAD R63, R224, UR5, R63 ;  /* 0x00000005e03f7c24 */ /* 0x000fe2000f8e023f */
[----:B------:R-:W-:Y:S01]  /*1d270*/  LOP3.LUT R48, R49, 0x380, RZ, 0xc0, !PT ;  /* 0x0000038031307812 */ /* 0x000fe200078ec0ff */
[----:B0-----:R-:W-:Y:S01]  /*1d280*/  @P1 IMAD.HI.U32 R20, R60, R65, RZ ;  /* 0x000000413c141227 */ /* 0x001fe200078e00ff */
[----:B------:R-:W-:Y:S01]  /*1d290*/  LOP3.LUT R6, R7, 0x380, RZ, 0xc0, !PT ;  /* 0x0000038007067812 */ /* 0x000fe200078ec0ff */
[----:B------:R-:W5:Y:S02]  /*1d2a0*/  LD.E.128 R12, desc[UR60][R12.64] ;  /* 0x0000003c0c0c7980 */ /* 0x000f64000c101d00 */
[----:B------:R-:W-:Y:S01]  /*1d2b0*/  IMAD.WIDE.U32 R2, R224, UR4, R2 ;  /* 0x00000004e0027c25 */ /* 0x000fe2000f8e0002 */
[----:B------:R-:W-:Y:S01]  /*1d2c0*/  ULDC.64 UR4, c[0x0][0xaf0] ;  /* 0x0002bc0000047ab9 */ /* 0x000fe20000000a00 */
[----:B------:R-:W-:Y:S01]  /*1d2d0*/  SHF.R.U64 R44, R44, 0x3, RZ ;  /* 0x000000032c2c7819 */ /* 0x000fe200000012ff */
[----:B------:R-:W5:Y:S01]  /*1d2e0*/  LD.E.128 R24, desc[UR60][R24.64] ;  /* 0x0000003c18187980 */ /* 0x000f62000c101d00 */
[----:B------:R-:W-:Y:S01]  /*1d2f0*/  IMAD.MOV.U32 R21, RZ, RZ, R60 ;  /* 0x000000ffff157224 */ /* 0x000fe200078e003c */
[----:B------:R-:W-:Y:S01]  /*1d300*/  SHF.R.U64 R48, R48, 0x3, RZ ;  /* 0x0000000330307819 */ /* 0x000fe200000012ff */
[----:B------:R-:W-:Y:S01]  /*1d310*/  IMAD.IADD R3, R3, 0x1, R63 ;  /* 0x0000000103037824 */ /* 0x000fe200078e023f */
[----:B-1----:R-:W-:Y:S01]  /*1d320*/  @P1 SHF.R.U32.HI R21, RZ, R67, R20 ;  /* 0x00000043ff151219 */ /* 0x002fe20000011614 */
[----:B------:R-:W-:Y:S01]  /*1d330*/  IMAD R232, R232, UR4, RZ ;  /* 0x00000004e8e87c24 */ /* 0x000fe2000f8e02ff */
[----:B------:R-:W-:Y:S01]  /*1d340*/  SHF.R.U64 R11, R11, 0x3, RZ ;  /* 0x000000030b0b7819 */ /* 0x000fe200000012ff */
[----:B------:R-:W5:Y:S01]  /*1d350*/  LD.E.128 R32, desc[UR60][R32.64] ;  /* 0x0000003c20207980 */ /* 0x000f62000c101d00 */
[----:B------:R-:W-:Y:S01]  /*1d360*/  SHF.R.U64 R6, R6, 0x3, RZ ;  /* 0x0000000306067819 */ /* 0x000fe200000012ff */
[C---:B------:R-:W-:Y:S01]  /*1d370*/  IMAD R63, R227.reuse, UR5, R232 ;  /* 0x00000005e33f7c24 */ /* 0x040fe2000f8e02e8 */
[----:B------:R-:W-:Y:S01]  /*1d380*/  LOP3.LUT R44, R44, R45, RZ, 0x3c, !PT ;  /* 0x0000002d2c2c7212 */ /* 0x000fe200078e3cff */
[----:B------:R-:W-:Y:S01]  /*1d390*/  IMAD.WIDE.U32 R2, R227, UR4, R2 ;  /* 0x00000004e3027c25 */ /* 0x000fe2000f8e0002 */
[----:B------:R-:W-:Y:S01]  /*1d3a0*/  LOP3.LUT R48, R48, R49, RZ, 0x3c, !PT ;  /* 0x0000003130307212 */ /* 0x000fe200078e3cff */
[----:B------:R-:W-:Y:S01]  /*1d3b0*/  ULDC.64 UR4, c[0x0][0xae0] ;  /* 0x0002b80000047ab9 */ /* 0x000fe20000000a00 */
[----:B------:R-:W-:Y:S01]  /*1d3c0*/  LOP3.LUT R4, R11, R4, RZ, 0x3c, !PT ;  /* 0x000000040b047212 */ /* 0x000fe200078e3cff */
[--C-:B------:R-:W-:Y:S01]  /*1d3d0*/  IMAD.X R45, RZ, RZ, R5.reuse, P6 ;  /* 0x000000ffff2d7224 */ /* 0x100fe200030e0605 */
[----:B------:R-:W-:Y:S01]  /*1d3e0*/  LOP3.LUT R56, R6, R7, RZ, 0x3c, !PT ;  /* 0x0000000706387212 */ /* 0x000fe200078e3cff */
[----:B------:R-:W-:Y:S01]  /*1d3f0*/  IMAD.X R49, RZ, RZ, R5, P5 ;  /* 0x000000ffff317224 */ /* 0x000fe200028e0605 */
[----:B------:R-:W-:Y:S01]  /*1d400*/  SHF.R.S32.HI R20, RZ, 0x1f, R21 ;  /* 0x0000001fff147819 */ /* 0x000fe20000011415 */
[----:B------:R-:W-:Y:S01]  /*1d410*/  IMAD.X R57, RZ, RZ, R5, P3 ;  /* 0x000000ffff397224 */ /* 0x000fe200018e0605 */
[----:B------:R-:W5:Y:S01]  /*1d420*/  LD.E.128 R8, desc[UR60][R8.64] ;  /* 0x0000003c08087980 */ /* 0x000f62000c101d00 */
[----:B------:R-:W-:-:S02]  /*1d430*/  IMAD.MOV R65, RZ, RZ, -R21 ;  /* 0x000000ffff417224 */ /* 0x000fc400078e0a15 */
[----:B------:R-:W-:Y:S01]  /*1d440*/  IMAD.IADD R3, R3, 0x1, R63 ;  /* 0x0000000103037824 */ /* 0x000fe200078e023f */
[----:B------:R-:W5:Y:S01]  /*1d450*/  LD.E.128 R4, desc[UR60][R4.64] ;  /* 0x0000003c04047980 */ /* 0x000f62000c101d00 */
[----:B------:R-:W-:Y:S02]  /*1d460*/  IMAD R63, R0, R65, R60 ;  /* 0x00000041003f7224 */ /* 0x000fe400078e023c */
[----:B------:R-:W-:Y:S01]  /*1d470*/  IMAD R20, R20, UR4, RZ ;  /* 0x0000000414147c24 */ /* 0x000fe2000f8e02ff */
[----:B------:R-:W5:Y:S04]  /*1d480*/  LD.E.128 R36, desc[UR60][R36.64] ;  /* 0x0000003c24247980 */ /* 0x000f68000c101d00 */
[----:B------:R-:W5:Y:S01]  /*1d490*/  LD.E.128 R40, desc[UR60][R40.64] ;  /* 0x0000003c28287980 */ /* 0x000f62000c101d00 */
[----:B------:R-:W-:-:S03]  /*1d4a0*/  SHF.R.S32.HI R0, RZ, 0x1f, R63 ;  /* 0x0000001fff007819 */ /* 0x000fc6000001143f */
[----:B------:R-:W5:Y:S04]  /*1d4b0*/  LD.E.128 R44, desc[UR60][R44.64] ;  /* 0x0000003c2c2c7980 */ /* 0x000f68000c101d00 */
[----:B------:R-:W5:Y:S04]  /*1d4c0*/  LD.E.128 R48, desc[UR60][R48.64] ;  /* 0x0000003c30307980 */ /* 0x000f68000c101d00 */
[----:B------:R-:W5:Y:S04]  /*1d4d0*/  LD.E.128 R52, desc[UR60][R52.64] ;  /* 0x0000003c34347980 */ /* 0x000f68000c101d00 */
[----:B------:R-:W5:Y:S01]  /*1d4e0*/  LD.E.128 R56, desc[UR60][R56.64] ;  /* 0x0000003c38387980 */ /* 0x000f62000c101d00 */
[C---:B------:R-:W-:Y:S01]  /*1d4f0*/  IMAD R65, R21.reuse, UR5, R20 ;  /* 0x0000000515417c24 */ /* 0x040fe2000f8e0214 */
[----:B------:R-:W-:Y:S01]  /*1d500*/  @!PT LDS RZ, [RZ] ;  /* 0x00000000fffff984 */ /* 0x000fe20000000800 */
[----:B------:R-:W-:Y:S01]  /*1d510*/  @!PT LDS RZ, [RZ] ;  /* 0x00000000fffff984 */ /* 0x000fe20000000800 */
[----:B------:R-:W-:Y:S01]  /*1d520*/  @!PT LDS RZ, [RZ] ;  /* 0x00000000fffff984 */ /* 0x000fe20000000800 */
[----:B------:R-:W-:Y:S01]  /*1d530*/  @!PT LDS RZ, [RZ] ;  /* 0x00000000fffff984 */ /* 0x000fe20000000800 */
[----:B------:R0:W-:Y:S06]  /*1d540*/  MEMBAR.ALL.CTA ;  /* 0x0000000000007992 */ /* 0x0001ec0000008000 */
[----:B0-----:R-:W0:Y:S01]  /*1d550*/  FENCE.VIEW.ASYNC.S ;  /* 0x00000000000073c6 */ /* 0x001e220000000000 */
[----:B------:R-:W-:Y:S01]  /*1d560*/  IMAD.WIDE.U32 R2, R21, UR4, R2 ;  /* 0x0000000415027c25 */ /* 0x000fe2000f8e0002 */
[----:B------:R-:W-:-:S03]  /*1d570*/  ULDC.64 UR4, c[0x0][0xad8] ;  /* 0x0002b60000047ab9 */ /* 0x000fc60000000a00 */
[----:B------:R-:W-:Y:S02]  /*1d580*/  IMAD.IADD R3, R3, 0x1, R65 ;  /* 0x0000000103037824 */ /* 0x000fe400078e0241 */
[----:B------:R-:W-:Y:S02]  /*1d590*/  IMAD R20, R0, UR4, RZ ;  /* 0x0000000400147c24 */ /* 0x000fe4000f8e02ff */
[----:B------:R-:W-:Y:S02]  /*1d5a0*/  VIADD R0, R66, 0x20 ;  /* 0x0000002042007836 */ /* 0x000fe40000000000 */
[C---:B------:R-:W-:Y:S02]  /*1d5b0*/  IMAD R21, R63.reuse, UR5, R20 ;  /* 0x000000053f157c24 */ /* 0x040fe4000f8e0214 */
[----:B------:R-:W-:Y:S01]  /*1d5c0*/  IMAD.WIDE.U32 R2, R63, UR4, R2 ;  /* 0x000000043f027c25 */ /* 0x000fe2000f8e0002 */
[-C--:B------:R-:W-:Y:S01]  /*1d5d0*/  ISETP.GE.AND P1, PT, R0, R61.reuse, PT ;  /* 0x0000003d0000720c */ /* 0x080fe20003f26270 */
[----:B------:R-:W-:Y:S01]  /*1d5e0*/  ULDC.64 UR4, c[0x0][0xa80] ;  /* 0x0002a00000047ab9 */ /* 0x000fe20000000a00 */
[----:B------:R-:W-:Y:S01]  /*1d5f0*/  ISETP.GE.AND P2, PT, R66, R61, PT ;  /* 0x0000003d4200720c */ /* 0x000fe20003f46270 */
[----:B------:R-:W-:Y:S01]  /*1d600*/  VIADD R0, R16, 0x36820 ;  /* 0x0003682010007836 */ /* 0x000fe20000000000 */
[----:B------:R-:W-:Y:S01]  /*1d610*/  LEA R60, P3, R2, UR4, 0x1 ;  /* 0x00000004023c7c11 */ /* 0x000fe2000f8608ff */
[----:B------:R-:W-:-:S03]  /*1d620*/  IMAD.IADD R3, R3, 0x1, R21 ;  /* 0x0000000103037824 */ /* 0x000fc600078e0215 */
[----:B------:R-:W-:Y:S02]  /*1d630*/  PRMT R0, RZ, 0x654, R0 ;  /* 0x00000654ff007816 */ /* 0x000fe40000000000 */
[----:B------:R-:W-:Y:S01]  /*1d640*/  LEA.HI.X R64, R2, UR5, R3, 0x1, P3 ;  /* 0x0000000502407c11 */ /* 0x000fe200098f0c03 */
[----:B------:R-:W-:Y:S01]  /*1d650*/  VIADD R20, R66, 0x40 ;  /* 0x0000004042147836 */ /* 0x000fe20000000000 */
[----:B0-----:R0:W-:Y:S01]  /*1d660*/  SYNCS.ARRIVE.TRANS64.RED.A1T0 RZ, [R0+URZ], RZ ;  /* 0x000000ff00ff79a7 */ /* 0x0011e2000810043f */
[----:B------:R1:W2:Y:S03]  /*1d670*/  SHFL.IDX PT, R62, R60, RZ, 0x181f ;  /* 0x00181fff3c3e7589 */ /* 0x0002a600000e0000 */
[----:B------:R-:W-:Y:S01]  /*1d680*/  ISETP.GE.AND P0, PT, R20, R61, PT ;  /* 0x0000003d1400720c */ /* 0x000fe20003f06270 */
[----:B0-----:R1:W0:Y:S01]  /*1d690*/  SHFL.IDX PT, R0, R64, RZ, 0x181f ;  /* 0x00181fff40007589 */ /* 0x00122200000e0000 */
[----:B------:R-:W-:Y:S11]  /*1d6a0*/  @P2 BRA `(.L_x_814) ;  /* 0x0000000000342947 */ /* 0x000ff60003800000 */
[----:B------:R-:W-:Y:S02]  /*1d6b0*/  ULDC UR4, c[0x0][0xac8] ;  /* 0x0002b20000047ab9 */ /* 0x000fe40000000800 */
[----:B------:R-:W-:Y:S02]  /*1d6c0*/  ISETP.GE.AND P4, PT, R219, UR4, PT ;  /* 0x00000004db007c0c */ /* 0x000fe4000bf86270 */
[----:B------:R-:W-:Y:S02]  /*1d6d0*/  ISETP.GE.AND P3, PT, R221, UR4, PT ;  /* 0x00000004dd007c0c */ /* 0x000fe4000bf66270 */
[----:B------:R-:W-:-:S09]  /*1d6e0*/  ISETP.GE.AND P2, PT, R222, UR4, PT ;  /* 0x00000004de007c0c */ /* 0x000fd2000bf46270 */
[-C--:B--2---:R-:W-:Y:S02]  /*1d6f0*/  @!P4 LEA R2, P6, R219, R62.reuse, 0x1 ;  /* 0x0000003edb02c211 */ /* 0x084fe400078c08ff */
[----:B------:R-:W-:Y:S02]  /*1d700*/  @!P3 LEA R20, P5, R221, R62, 0x1 ;  /* 0x0000003edd14b211 */ /* 0x000fe400078a08ff */
[----:B0-----:R-:W-:Y:S02]  /*1d710*/  @!P4 LEA.HI.X R3, R219, R0, R70, 0x1, P6 ;  /* 0x00000000db03c211 */ /* 0x001fe400030f0c46 */
[C---:B------:R-:W-:Y:S02]  /*1d720*/  @!P2 LEA R62, P6, R222.reuse, R62, 0x1 ;  /* 0x0000003ede3ea211 */ /* 0x040fe400078c08ff */
[-C--:B------:R-:W-:Y:S01]  /*1d730*/  @!P3 LEA.HI.X R21, R221, R0.reuse, R69, 0x1, P5 ;  /* 0x00000000dd15b211 */ /* 0x080fe200028f0c45 */
[----:B-----5:R3:W-:Y:S01]  /*1d740*/  @!P4 ST.E.128 desc[UR60][R2.64], R4 ;  /* 0x000000040200c985 */ /* 0x0207e2000c101d3c */
[----:B------:R-:W-:-:S03]  /*1d750*/  @!P2 LEA.HI.X R63, R222, R0, R68, 0x1, P6 ;  /* 0x00000000de3fa211 */ /* 0x000fc600030f0c44 */
[----:B------:R3:W-:Y:S04]  /*1d760*/  @!P3 ST.E.128 desc[UR60][R20.64], R28 ;  /* 0x0000001c1400b985 */ /* 0x0007e8000c101d3c */
[----:B------:R3:W-:Y:S02]  /*1d770*/  @!P2 ST.E.128 desc[UR60][R62.64], R44 ;  /* 0x0000002c3e00a985 */ /* 0x0007e4000c101d3c */
.L_x_814:
[----:B------:R-:W-:Y:S05]  /*1d780*/  BSYNC B1 ;  /* 0x0000000000017941 */ /* 0x000fea0003800000 */
.L_x_813:
[----:B0-----:R0:W4:Y:S01]  /*1d790*/  SHFL.IDX PT, R0, R64, 0x1, 0x181f ;  /* 0x00381f0040007f89 */ /* 0x00112200000e0000 */
[----:B------:R-:W-:Y:S03]  /*1d7a0*/  BSSY B1, `(.L_x_815) ;  /* 0x0000010000017945 */ /* 0x000fe60003800000 */
[----:B---3-5:R0:W3:Y:S01]  /*1d7b0*/  SHFL.IDX PT, R6, R60, 0x1, 0x181f ;  /* 0x00381f003c067f89 */ /* 0x0280e200000e0000 */
[----:B------:R-:W-:Y:S05]  /*1d7c0*/  @P1 BRA `(.L_x_816) ;  /* 0x0000000000341947 */ /* 0x000fea0003800000 */
[----:B------:R-:W-:Y:S02]  /*1d7d0*/  ULDC UR4, c[0x0][0xac8] ;  /* 0x0002b20000047ab9 */ /* 0x000fe40000000800 */
[----:B------:R-:W-:Y:S02]  /*1d7e0*/  ISETP.GE.AND P4, PT, R219, UR4, PT ;  /* 0x00000004db007c0c */ /* 0x000fe4000bf86270 */
[----:B------:R-:W-:Y:S02]  /*1d7f0*/  ISETP.GE.AND P5, PT, R221, UR4, PT ;  /* 0x00000004dd007c0c */ /* 0x000fe4000bfa6270 */
[----:B------:R-:W-:-:S09]  /*1d800*/  ISETP.GE.AND P6, PT, R222, UR4, PT ;  /* 0x00000004de007c0c */ /* 0x000fd2000bfc6270 */
[-C--:B---3--:R-:W-:Y:S02]  /*1d810*/  @!P4 LEA R2, P1, R219, R6.reuse, 0x1 ;  /* 0x00000006db02c211 */ /* 0x088fe400078208ff */
[-C--:B------:R-:W-:Y:S02]  /*1d820*/  @!P5 LEA R4, P2, R221, R6.reuse, 0x1 ;  /* 0x00000006dd04d211 */ /* 0x080fe400078408ff */
[C---:B------:R-:W-:Y:S02]  /*1d830*/  @!P6 LEA R6, P3, R222.reuse, R6, 0x1 ;  /* 0x00000006de06e211 */ /* 0x040fe400078608ff */
[-C--:B----4-:R-:W-:Y:S02]  /*1d840*/  @!P4 LEA.HI.X R3, R219, R0.reuse, R70, 0x1, P1 ;  /* 0x00000000db03c211 */ /* 0x090fe400008f0c46 */
[-C--:B------:R-:W-:Y:S02]  /*1d850*/  @!P5 LEA.HI.X R5, R221, R0.reuse, R69, 0x1, P2 ;  /* 0x00000000dd05d211 */ /* 0x080fe400010f0c45 */
[----:B------:R-:W-:Y:S01]  /*1d860*/  @!P6 LEA.HI.X R7, R222, R0, R68, 0x1, P3 ;  /* 0x00000000de07e211 */ /* 0x000fe200018f0c44 */
[----:B------:R3:W-:Y:S04]  /*1d870*/  @!P4 ST.E.128 desc[UR60][R2.64], R8 ;  /* 0x000000080200c985 */ /* 0x0007e8000c101d3c */
[----:B------:R3:W-:Y:S04]  /*1d880*/  @!P5 ST.E.128 desc[UR60][R4.64], R32 ;  /* 0x000000200400d985 */ /* 0x0007e8000c101d3c */
[----:B------:R3:W-:Y:S02]  /*1d890*/  @!P6 ST.E.128 desc[UR60][R6.64], R48 ;  /* 0x000000300600e985 */ /* 0x0007e4000c101d3c */
.L_x_816:
[----:B------:R-:W-:Y:S05]  /*1d8a0*/  BSYNC B1 ;  /* 0x0000000000017941 */ /* 0x000fea0003800000 */
.L_x_815:
        /* <DEDUP_REMOVED lines=11> */
[-C--:B0-----:R-:W-:Y:S02]  /*1d960*/  @!P3 LEA.HI.X R3, R219, R0.reuse, R70, 0x1, P0 ;  /* 0x00000000db03b211 */ /* 0x081fe400000f0c46 */
[-C--:B------:R-:W-:Y:S02]  /*1d970*/  @!P4 LEA.HI.X R5, R221, R0.reuse, R69, 0x1, P1 ;  /* 0x00000000dd05c211 */ /* 0x080fe400008f0c45 */
[----:B------:R-:W-:Y:S01]  /*1d980*/  @!P5 LEA.HI.X R7, R222, R0, R68, 0x1, P2 ;  /* 0x00000000de07d211 */ /* 0x000fe200010f0c44 */
[----:B------:R0:W-:Y:S04]  /*1d990*/  @!P3 ST.E.128 desc[UR60][R2.64], R12 ;  /* 0x0000000c0200b985 */ /* 0x0001e8000c101d3c */
[----:B------:R0:W-:Y:S04]  /*1d9a0*/  @!P4 ST.E.128 desc[UR60][R4.64], R36 ;  /* 0x000000240400c985 */ /* 0x0001e8000c101d3c */
[----:B------:R0:W-:Y:S02]  /*1d9b0*/  @!P5 ST.E.128 desc[UR60][R6.64], R52 ;  /* 0x000000340600d985 */ /* 0x0001e4000c101d3c */
.L_x_818:
[----:B------:R-:W-:Y:S05]  /*1d9c0*/  BSYNC B1 ;  /* 0x0000000000017941 */ /* 0x000fea0003800000 */
.L_x_817:
[----:B0-----:R-:W-:Y:S01]  /*1d9d0*/  VIADD R0, R66, 0x60 ;  /* 0x0000006042007836 */ /* 0x001fe20000000000 */
[----:B-1--4-:R-:W0:Y:S04]  /*1d9e0*/  SHFL.IDX PT, R64, R64, 0x3, 0x181f ;  /* 0x00781f0040407f89 */ /* 0x012e2800000e0000 */
[----:B------:R-:W-:Y:S01]  /*1d9f0*/  ISETP.GE.AND P0, PT, R0, R61, PT ;  /* 0x0000003d0000720c */ /* 0x000fe20003f06270 */
[----:B------:R-:W1:-:S12]  /*1da00*/  SHFL.IDX PT, R60, R60, 0x3, 0x181f ;  /* 0x00781f003c3c7f89 */ /* 0x000e5800000e0000 */
[----:B------:R-:W-:Y:S05]  /*1da10*/  @P0 BRA `(.L_x_819) ;  /* 0x0000000c00400947 */ /* 0x000fea0003800000 */
[----:B------:R-:W-:Y:S02]  /*1da20*/  ULDC UR4, c[0x0][0xac8] ;  /* 0x0002b20000047ab9 */ /* 0x000fe40000000800 */
[----:B------:R-:W-:Y:S02]  /*1da30*/  ISETP.GE.AND P2, PT, R219, UR4, PT ;  /* 0x00000004db007c0c */ /* 0x000fe4000bf46270 */
[----:B------:R-:W-:-:S11]  /*1da40*/  ISETP.GE.AND P3, PT, R221, UR4, PT ;  /* 0x00000004dd007c0c */ /* 0x000fd6000bf66270 */
[-C--:B-1----:R-:W-:Y:S02]  /*1da50*/  @!P2 LEA R2, P0, R219, R60.reuse, 0x1 ;  /* 0x0000003cdb02a211 */ /* 0x082fe400078008ff */
[----:B------:R-:W-:Y:S02]  /*1da60*/  @!P3 LEA R4, P1, R221, R60, 0x1 ;  /* 0x0000003cdd04b211 */ /* 0x000fe400078208ff */
[-C--:B0-----:R-:W-:Y:S02]  /*1da70*/  @!P2 LEA.HI.X R3, R219, R64.reuse, R70, 0x1, P0 ;  /* 0x00000040db03a211 */ /* 0x081fe400000f0c46 */
[----:B------:R-:W-:Y:S02]  /*1da80*/  @!P3 LEA.HI.X R5, R221, R64, R69, 0x1, P1 ;  /* 0x00000040dd05b211 */ /* 0x000fe400008f0c45 */
[----:B------:R-:W-:Y:S01]  /*1da90*/  ISETP.GE.AND P0, PT, R222, UR4, PT ;  /* 0x00000004de007c0c */ /* 0x000fe2000bf06270 */
[----:B------:R4:W-:Y:S04]  /*1daa0*/  @!P2 ST.E.128 desc[UR60][R2.64], R24 ;  /* 0x000000180200a985 */ /* 0x0009e8000c101d3c */
[----:B------:R4:W-:Y:S08]  /*1dab0*/  @!P3 ST.E.128 desc[UR60][R4.64], R40 ;  /* 0x000000280400b985 */ /* 0x0009f0000c101d3c */
[----:B------:R-:W-:Y:S05]  /*1dac0*/  @P0 BRA `(.L_x_819) ;  /* 0x0000000c00140947 */ /* 0x000fea0003800000 */
[----:B----4-:R-:W-:-:S04]  /*1dad0*/  LEA R2, P0, R222, R60, 0x1 ;  /* 0x0000003cde027211 */ /* 0x010fc800078008ff */
[----:B------:R-:W-:-:S05]  /*1dae0*/  LEA.HI.X R3, R222, R64, R68, 0x1, P0 ;  /* 0x00000040de037211 */ /* 0x000fca00000f0c44 */
[----:B------:R0:W-:Y:S01]  /*1daf0*/  ST.E.128 desc[UR60][R2.64], R56 ;  /* 0x0000003802007985 */ /* 0x0001e2000c101d3c */
[----:B------:R-:W-:Y:S05]  /*1db00*/  BRA `(.L_x_819) ;  /* 0x0000000c00047947 */ /* 0x000fea0003800000 */
.L_x_811:
[----:B------:R-:W-:Y:S01]  /*1db10*/  ULDC.64 UR4, c[0x0][0xc00] ;  /* 0x0003000000047ab9 */ /* 0x000fe20000000a00 */
[----:B------:R-:W-:Y:S01]  /*1db20*/  IMAD.MOV.U32 R6, RZ, RZ, RZ ;  /* 0x000000ffff067224 */ /* 0x000fe200078e00ff */
[----:B------:R-:W-:Y:S01]  /*1db30*/  ISETP.NE.U32.AND P0, PT, RZ, UR4, PT ;  /* 0x00000004ff007c0c */ /* 0x000fe2000bf05070 */
[----:B------:R-:W2:Y:S01]  /*1db40*/  LDC R21, c[0x0][0xbe8] ;  /* 0x0002fa00ff157b82 */ /* 0x000ea20000000800 */
[----:B------:R-:W-:Y:S02]  /*1db50*/  IADD3 R2, P1, R225, UR4, RZ ;  /* 0x00000004e1027c10 */ /* 0x000fe4000ff3e0ff */
[----:B------:R-:W-:Y:S02]  /*1db60*/  ISETP.NE.AND.EX P0, PT, RZ, UR5, PT, P0 ;  /* 0x00000005ff007c0c */ /* 0x000fe4000bf05300 */
[----:B------:R-:W-:Y:S01]  /*1db70*/  IADD3.X R3, R226, UR5, RZ, P1, !PT ;  /* 0x00000005e2037c10 */ /* 0x000fe20008ffe4ff */
[----:B------:R-:W-:Y:S02]  /*1db80*/  ULDC.64 UR4, c[0x0][0xc08] ;  /* 0x0003020000047ab9 */ /* 0x000fe40000000a00 */
[----:B------:R-:W-:-:S04]  /*1db90*/  ISETP.NE.U32.AND P1, PT, RZ, UR4, PT ;  /* 0x00000004ff007c0c */ /* 0x000fc8000bf25070 */
[----:B------:R-:W-:-:S04]  /*1dba0*/  ISETP.NE.AND.EX P1, PT, RZ, UR5, PT, P1 ;  /* 0x00000005ff007c0c */ /* 0x000fc8000bf25310 */
[----:B------:R3:W5:Y:S09]  /*1dbb0*/  @P0 LDG.E R6, desc[UR60][R2.64] ;  /* 0x0000003c02060981 */ /* 0x000772000c1e1900 */
[----:B------:R-:W-:Y:S01]  /*1dbc0*/  @P1 IADD3 R4, P2, R225, UR4, RZ ;  /* 0x00000004e1041c10 */ /* 0x000fe2000ff5e0ff */
[----:B------:R-:W-:-:S02]  /*1dbd0*/  ULDC UR4, c[0x0][0xa88] ;  /* 0x0002a20000047ab9 */ /* 0x000fc40000000800 */
[----:B------:R-:W-:Y:S01]  /*1dbe0*/  IMAD.U32 R0, RZ, RZ, UR4 ;  /* 0x00000004ff007e24 */ /* 0x000fe2000f8e00ff */
[----:B------:R-:W-:-:S05]  /*1dbf0*/  @P1 IADD3.X R5, R226, UR5, RZ, P2, !PT ;  /* 0x00000005e2051c10 */ /* 0x000fca00097fe4ff */
[----:B------:R3:W5:Y:S01]  /*1dc00*/  @P1 LDG.E R0, desc[UR60][R4.64] ;  /* 0x0000003c04001981 */ /* 0x000762000c1e1900 */
[----:B--2---:R-:W-:Y:S01]  /*1dc10*/  ISETP.NE.AND P2, PT, R21, 0x1, PT ;  /* 0x000000011500780c */ /* 0x004fe20003f45270 */
[----:B------:R-:W2:-:S12]  /*1dc20*/  S2R R7, SR_TID.X ;  /* 0x0000000000077919 */ /* 0x000e980000002100 */
[----:B------:R-:W4:Y:S08]  /*1dc30*/  @P2 LDC R12, c[0x0][0xbec] ;  /* 0x0002fb00ff0c2b82 */ /* 0x000f300000000800 */
[----:B------:R-:W0:Y:S01]  /*1dc40*/  @P2 LDC R25, c[0x0][0xbf0] ;  /* 0x0002fc00ff192b82 */ /* 0x000e220000000800 */
[----:B--2---:R-:W-:-:S05]  /*1dc50*/  VIADD R7, R7, 0xffffff80 ;  /* 0xffffff8007077836 */ /* 0x004fca0000000000 */
[----:B------:R-:W-:Y:S01]  /*1dc60*/  ISETP.GE.AND P3, PT, R7, 0x80, PT ;  /* 0x000000800700780c */ /* 0x000fe20003f66270 */
[----:B---3--:R-:W-:-:S12]  /*1dc70*/  @P1 BRA `(.L_x_820) ;  /* 0x0000000000101947 */ /* 0x008fd80003800000 */
[----:B------:R-:W-:Y:S05]  /*1dc80*/  @!P0 BRA `(.L_x_820) ;  /* 0x00000000000c8947 */ /* 0x000fea0003800000 */
[----:B------:R-:W2:Y:S04]  /*1dc90*/  LDG.E R5, desc[UR60][R2.64] ;  /* 0x0000003c02057981 */ /* 0x000ea8000c1e1900 */
[----:B-----5:R-:W2:Y:S02]  /*1dca0*/  LDG.E R0, desc[UR60][R2.64+0x4] ;  /* 0x0000043c02007981 */ /* 0x020ea4000c1e1900 */
[----:B--2---:R-:W-:-:S07]  /*1dcb0*/  IMAD.IADD R0, R0, 0x1, -R5 ;  /* 0x0000000100007824 */ /* 0x004fce00078e0a05 */
.L_x_820:
[----:B------:R-:W-:Y:S01]  /*1dcc0*/  BSSY B1, `(.L_x_821) ;  /* 0x000002e000017945 */ /* 0x000fe20003800000 */
[----:B------:R-:W-:Y:S02]  /*1dcd0*/  SHF.R.S32.HI R10, RZ, 0x1f, R224 ;  /* 0x0000001fff0a7819 */ /* 0x000fe400000114e0 */
[----:B------:R-:W-:Y:S02]  /*1dce0*/  SEL R227, R227, RZ, !P0 ;  /* 0x000000ffe3e37207 */ /* 0x000fe40004000000 */
[----:B------:R-:W-:Y:S02]  /*1dcf0*/  SEL R232, R232, RZ, !P0 ;  /* 0x000000ffe8e87207 */ /* 0x000fe40004000000 */
[----:B-----5:R-:W-:Y:S01]  /*1dd00*/  SHF.R.S32.HI R11, RZ, 0x1f, R6 ;  /* 0x0000001fff0b7819 */ /* 0x020fe20000011406 */
[----:B------:R-:W-:Y:S06]  /*1dd10*/  @P3 BRA `(.L_x_822) ;  /* 0x0000000000a03947 */ /* 0x000fec0003800000 */
[----:B------:R-:W2:Y:S01]  /*1dd20*/  S2R R3, SR_TID.X ;  /* 0x0000000000037919 */ /* 0x000ea20000002100 */
[----:B------:R-:W3:Y:S01]  /*1dd30*/  LDC R9, c[0x0][0xbe8] ;  /* 0x0002fa00ff097b82 */ /* 0x000ee20000000800 */
[----:B--2---:R-:W-:Y:S02]  /*1dd40*/  IMAD R2, R230, 0x80, R3 ;  /* 0x00000080e6027824 */ /* 0x004fe400078e0203 */
[----:B---3--:R-:W-:Y:S02]  /*1dd50*/  IMAD R3, R0, R9, RZ ;  /* 0x0000000900037224 */ /* 0x008fe400078e02ff */
        /* <DEDUP_REMOVED lines=10> */
[----:B------:R-:W2:Y:S01]  /*1de00*/  @P0 LDC R13, c[0x0][0xbec] ;  /* 0x0002fb00ff0d0b82 */ /* 0x000ea20000000800 */
[----:B------:R-:W-:Y:S01]  /*1de10*/  IMAD R7, R224, UR5, R7 ;  /* 0x00000005e0077c24 */ /* 0x000fe2000f8e0207 */
[----:B------:R-:W-:-:S03]  /*1de20*/  ULDC.64 UR4, c[0x0][0xb98] ;  /* 0x0002e60000047ab9 */ /* 0x000fc60000000a00 */
[----:B------:R-:W-:-:S03]  /*1de30*/  IMAD.IADD R3, R3, 0x1, R7 ;  /* 0x0000000103037824 */ /* 0x000fc600078e0207 */
[----:B------:R-:W3:Y:S01]  /*1de40*/  @P0 LDC R15, c[0x0][0xbf0] ;  /* 0x0002fc00ff0f0b82 */ /* 0x000ee20000000800 */
[----:B------:R-:W-:-:S04]  /*1de50*/  IMAD.WIDE.U32 R2, R227, UR4, R2 ;  /* 0x00000004e3027c25 */ /* 0x000fc8000f8e0002 */
[----:B--2---:R-:W-:-:S05]  /*1de60*/  @P0 IMAD.HI.U32 R4, R8, R13, RZ ;  /* 0x0000000d08040227 */ /* 0x004fca00078e00ff */
[----:B---3--:R-:W-:Y:S01]  /*1de70*/  @P0 SHF.R.U32.HI R5, RZ, R15, R4 ;  /* 0x0000000fff050219 */ /* 0x008fe20000011604 */
        /* <DEDUP_REMOVED lines=18> */
.L_x_822:
[----:B------:R-:W-:Y:S05]  /*1dfa0*/  BSYNC B1 ;  /* 0x0000000000017941 */ /* 0x000fea0003800000 */
.L_x_821:
[----:B------:R-:W-:Y:S01]  /*1dfb0*/  ULDC.64 UR4, c[0x0][0xaa0] ;  /* 0x0002a80000047ab9 */ /* 0x000fe20000000a00 */
[----:B------:R-:W-:Y:S01]  /*1dfc0*/  IMAD R7, R223, 0x20, R231 ;  /* 0x00000020df077824 */ /* 0x000fe200078e02e7 */
[----:B------:R-:W-:Y:S01]  /*1dfd0*/  BSSY B1, `(.L_x_823) ;  /* 0x000003e000017945 */ /* 0x000fe20003800000 */
[----:B--2---:R-:W-:Y:S01]  /*1dfe0*/  IMAD R3, R11, UR4, RZ ;  /* 0x000000040b037c24 */ /* 0x004fe2000f8e02ff */
[----:B------:R-:W-:Y:S01]  /*1dff0*/  SHF.R.S32.HI R13, RZ, 0x1f, R222 ;  /* 0x0000001fff0d7819 */ /* 0x000fe200000114de */
[----:B------:R-:W-:Y:S01]  /*1e000*/  IMAD R9, R230, 0x80, R7 ;  /* 0x00000080e6097824 */ /* 0x000fe200078e0207 */
[----:B------:R-:W-:Y:S01]  /*1e010*/  SHF.R.S32.HI R14, RZ, 0x1f, R221 ;  /* 0x0000001fff0e7819 */ /* 0x000fe200000114dd */
[C---:B------:R-:W-:Y:S01]  /*1e020*/  IMAD R5, R6.reuse, UR5, R3 ;  /* 0x0000000506057c24 */ /* 0x040fe2000f8e0203 */
[----:B------:R-:W-:Y:S01]  /*1e030*/  SHF.R.S32.HI R15, RZ, 0x1f, R219 ;  /* 0x0000001fff0f7819 */ /* 0x000fe200000114db */
[----:B------:R-:W-:Y:S01]  /*1e040*/  IMAD.WIDE.U32 R2, R6, UR4, RZ ;  /* 0x0000000406027c25 */ /* 0x000fe2000f8e00ff */
[----:B------:R-:W-:-:S03]  /*1e050*/  ULDC.64 UR4, c[0x0][0xae8] ;  /* 0x0002ba0000047ab9 */ /* 0x000fc60000000a00 */
[----:B------:R-:W-:Y:S02]  /*1e060*/  IMAD.IADD R3, R3, 0x1, R5 ;  /* 0x0000000103037824 */ /* 0x000fe400078e0205 */
[----:B------:R-:W-:Y:S02]  /*1e070*/  IMAD R7, R10, UR4, RZ ;  /* 0x000000040a077c24 */ /* 0x000fe4000f8e02ff */
[----:B----4-:R-:W-:-:S04]  /*1e080*/  @P2 IMAD.HI.U32 R4, R9, R12, RZ ;  /* 0x0000000c09042227 */ /* 0x010fc800078e00ff */
[C---:B------:R-:W-:Y:S02]  /*1e090*/  IMAD R7, R224.reuse, UR5, R7 ;  /* 0x00000005e0077c24 */ /* 0x040fe4000f8e0207 */
[----:B------:R-:W-:Y:S01]  /*1e0a0*/  IMAD.WIDE.U32 R2, R224, UR4, R2 ;  /* 0x00000004e0027c25 */ /* 0x000fe2000f8e0002 */
[----:B------:R-:W-:-:S03]  /*1e0b0*/  ULDC.64 UR4, c[0x0][0xaf0] ;  /* 0x0002bc0000047ab9 */ /* 0x000fc60000000a00 */
[----:B------:R-:W-:Y:S01]  /*1e0c0*/  IMAD.MOV.U32 R5, RZ, RZ, R9 ;  /* 0x000000ffff057224 */ /* 0x000fe200078e0009 */
[----:B0-----:R-:W-:Y:S01]  /*1e0d0*/  @P2 SHF.R.U32.HI R5, RZ, R25, R4 ;  /* 0x00000019ff052219 */ /* 0x001fe20000011604 */
        /* <DEDUP_REMOVED lines=28> */
[----:B------:R0:W2:Y:S02]  /*1e2a0*/  SHFL.IDX PT, R2, R4, RZ, 0x181f ;  /* 0x00181fff04027589 */ /* 0x0000a400000e0000 */
[----:B------:R-:W-:Y:S02]  /*1e2b0*/  ISETP.GE.AND P0, PT, R0, R21, PT ;  /* 0x000000150000720c */ /* 0x000fe40003f06270 */
[----:B------:R0:W3:Y:S01]  /*1e2c0*/  SHFL.IDX PT, R0, R5, RZ, 0x181f ;  /* 0x00181fff05007589 */ /* 0x0000e200000e0000 */
[----:B------:R-:W-:Y:S10]  /*1e2d0*/  @P2 BRA `(.L_x_824) ;  /* 0x0000000000342947 */ /* 0x000ff40003800000 */
[----:B------:R-:W-:Y:S02]  /*1e2e0*/  ULDC UR4, c[0x0][0xac8] ;  /* 0x0002b20000047ab9 */ /* 0x000fe40000000800 */
[----:B------:R-:W-:Y:S02]  /*1e2f0*/  ISETP.GE.AND P4, PT, R219, UR4, PT ;  /* 0x00000004db007c0c */ /* 0x000fe4000bf86270 */
[----:B------:R-:W-:Y:S02]  /*1e300*/  ISETP.GE.AND P3, PT, R221, UR4, PT ;  /* 0x00000004dd007c0c */ /* 0x000fe4000bf66270 */
[----:B------:R-:W-:-:S09]  /*1e310*/  ISETP.GE.AND P2, PT, R222, UR4, PT ;  /* 0x00000004de007c0c */ /* 0x000fd2000bf46270 */
[-C--:B--2---:R-:W-:Y:S02]  /*1e320*/  @!P4 LEA R6, P6, R219, R2.reuse, 0x1 ;  /* 0x00000002db06c211 */ /* 0x084fe400078c08ff */
[----:B------:R-:W-:Y:S02]  /*1e330*/  @!P3 LEA R10, P5, R221, R2, 0x1 ;  /* 0x00000002dd0ab211 */ /* 0x000fe400078a08ff */
[----:B---3--:R-:W-:Y:S02]  /*1e340*/  @!P4 LEA.HI.X R7, R219, R0, R15, 0x1, P6 ;  /* 0x00000000db07c211 */ /* 0x008fe400030f0c0f */
[C---:B------:R-:W-:Y:S02]  /*1e350*/  @!P2 LEA R2, P6, R222.reuse, R2, 0x1 ;  /* 0x00000002de02a211 */ /* 0x040fe400078c08ff */
[-C--:B------:R-:W-:Y:S01]  /*1e360*/  @!P3 LEA.HI.X R11, R221, R0.reuse, R14, 0x1, P5 ;  /* 0x00000000dd0bb211 */ /* 0x080fe200028f0c0e */
[----:B------:R4:W-:Y:S01]  /*1e370*/  @!P4 ST.E.128 desc[UR60][R6.64], RZ ;  /* 0x000000ff0600c985 */ /* 0x0009e2000c101d3c */
[----:B------:R-:W-:-:S03]  /*1e380*/  @!P2 LEA.HI.X R3, R222, R0, R13, 0x1, P6 ;  /* 0x00000000de03a211 */ /* 0x000fc600030f0c0d */
[----:B------:R4:W-:Y:S04]  /*1e390*/  @!P3 ST.E.128 desc[UR60][R10.64], RZ ;  /* 0x000000ff0a00b985 */ /* 0x0009e8000c101d3c */
[----:B------:R4:W-:Y:S02]  /*1e3a0*/  @!P2 ST.E.128 desc[UR60][R2.64], RZ ;  /* 0x000000ff0200a985 */ /* 0x0009e4000c101d3c */
.L_x_824:
[----:B------:R-:W-:Y:S05]  /*1e3b0*/  BSYNC B1 ;  /* 0x0000000000017941 */ /* 0x000fea0003800000 */
.L_x_823:
[----:B---3--:R3:W0:Y:S01]  /*1e3c0*/  SHFL.IDX PT, R0, R5, 0x1, 0x181f ;  /* 0x00381f0005007f89 */ /* 0x00862200000e0000 */
[----:B------:R-:W-:Y:S03]  /*1e3d0*/  BSSY B1, `(.L_x_825) ;  /* 0x0000010000017945 */ /* 0x000fe60003800000 */
[----:B--2-4-:R3:W2:Y:S01]  /*1e3e0*/  SHFL.IDX PT, R2, R4, 0x1, 0x181f ;  /* 0x00381f0004027f89 */ /* 0x0146a200000e0000 */
[----:B------:R-:W-:Y:S05]  /*1e3f0*/  @P1 BRA `(.L_x_826) ;  /* 0x0000000000341947 */ /* 0x000fea0003800000 */
[----:B------:R-:W-:Y:S02]  /*1e400*/  ULDC UR4, c[0x0][0xac8] ;  /* 0x0002b20000047ab9 */ /* 0x000fe40000000800 */
[----:B------:R-:W-:Y:S02]  /*1e410*/  ISETP.GE.AND P4, PT, R219, UR4, PT ;  /* 0x00000004db007c0c */ /* 0x000fe4000bf86270 */
[----:B------:R-:W-:Y:S02]  /*1e420*/  ISETP.GE.AND P5, PT, R221, UR4, PT ;  /* 0x00000004dd007c0c */ /* 0x000fe4000bfa6270 */
[----:B------:R-:W-:-:S09]  /*1e430*/  ISETP.GE.AND P6, PT, R222, UR4, PT ;  /* 0x00000004de007c0c */ /* 0x000fd2000bfc6270 */
[-C--:B--2---:R-:W-:Y:S02]  /*1e440*/  @!P4 LEA R6, P1, R219, R2.reuse, 0x1 ;  /* 0x00000002db06c211 */ /* 0x084fe400078208ff */
[-C--:B------:R-:W-:Y:S02]  /*1e450*/  @!P5 LEA R10, P2, R221, R2.reuse, 0x1 ;  /* 0x00000002dd0ad211 */ /* 0x080fe400078408ff */
[C---:B------:R-:W-:Y:S02]  /*1e460*/  @!P6 LEA R2, P3, R222.reuse, R2, 0x1 ;  /* 0x00000002de02e211 */ /* 0x040fe400078608ff */
[-C--:B0-----:R-:W-:Y:S02]  /*1e470*/  @!P4 LEA.HI.X R7, R219, R0.reuse, R15, 0x1, P1 ;  /* 0x00000000db07c211 */ /* 0x081fe400008f0c0f */
[-C--:B------:R-:W-:Y:S02]  /*1e480*/  @!P5 LEA.HI.X R11, R221, R0.reuse, R14, 0x1, P2 ;  /* 0x00000000dd0bd211 */ /* 0x080fe400010f0c0e */
[----:B------:R-:W-:Y:S01]  /*1e490*/  @!P6 LEA.HI.X R3, R222, R0, R13, 0x1, P3 ;  /* 0x00000000de03e211 */ /* 0x000fe200018f0c0d */
[----:B------:R4:W-:Y:S04]  /*1e4a0*/  @!P4 ST.E.128 desc[UR60][R6.64], RZ ;  /* 0x000000ff0600c985 */ /* 0x0009e8000c101d3c */
[----:B------:R4:W-:Y:S04]  /*1e4b0*/  @!P5 ST.E.128 desc[UR60][R10.64], RZ ;  /* 0x000000ff0a00d985 */ /* 0x0009e8000c101d3c */
[----:B------:R4:W-:Y:S02]  /*1e4c0*/  @!P6 ST.E.128 desc[UR60][R2.64], RZ ;  /* 0x000000ff0200e985 */ /* 0x0009e4000c101d3c */
.L_x_826:
[----:B------:R-:W-:Y:S05]  /*1e4d0*/  BSYNC B1 ;  /* 0x0000000000017941 */ /* 0x000fea0003800000 */
.L_x_825:
[----:B0-----:R0:W0:Y:S01]  /*1e4e0*/  SHFL.IDX PT, R0, R5, 0x2, 0x181f ;  /* 0x00581f0005007f89 */ /* 0x00102200000e0000 */
[----:B------:R-:W-:Y:S03]  /*1e4f0*/  BSSY B1, `(.L_x_827) ;  /* 0x0000010000017945 */ /* 0x000fe60003800000 */
[----:B--2-4-:R2:W4:Y:S01]  /*1e500*/  SHFL.IDX PT, R2, R4, 0x2, 0x181f ;  /* 0x00581f0004027f89 */ /* 0x01452200000e0000 */
[----:B------:R-:W-:Y:S05]  /*1e510*/  @P0 BRA `(.L_x_828) ;  /* 0x0000000000340947 */ /* 0x000fea0003800000 */
[----:B------:R-:W-:Y:S02]  /*1e520*/  ULDC UR4, c[0x0][0xac8] ;  /* 0x0002b20000047ab9 */ /* 0x000fe40000000800 */
[----:B------:R-:W-:Y:S02]  /*1e530*/  ISETP.GE.AND P3, PT, R219, UR4, PT ;  /* 0x00000004db007c0c */ /* 0x000fe4000bf66270 */
[----:B------:R-:W-:Y:S02]  /*1e540*/  ISETP.GE.AND P4, PT, R221, UR4, PT ;  /* 0x00000004dd007c0c */ /* 0x000fe4000bf86270 */
[----:B------:R-:W-:-:S09]  /*1e550*/  ISETP.GE.AND P5, PT, R222, UR4, PT ;  /* 0x00000004de007c0c */ /* 0x000fd2000bfa6270 */
[-C--:B----4-:R-:W-:Y:S02]  /*1e560*/  @!P3 LEA R6, P0, R219, R2.reuse, 0x1 ;  /* 0x00000002db06b211 */ /* 0x090fe400078008ff */
        /* <DEDUP_REMOVED lines=8> */
.L_x_828:
[----:B------:R-:W-:Y:S05]  /*1e5f0*/  BSYNC B1 ;  /* 0x0000000000017941 */ /* 0x000fea0003800000 */
.L_x_827:
[----:B0-----:R-:W-:Y:S01]  /*1e600*/  VIADD R0, R8, 0x60 ;  /* 0x0000006008007836 */ /* 0x001fe20000000000 */
[----:B------:R0:W0:Y:S04]  /*1e610*/  SHFL.IDX PT, R6, R5, 0x3, 0x181f ;  /* 0x00781f0005067f89 */ /* 0x00002800000e0000 */
[----:B------:R-:W-:Y:S01]  /*1e620*/  ISETP.GE.AND P0, PT, R0, R21, PT ;  /* 0x000000150000720c */ /* 0x000fe20003f06270 */
[----:B----4-:R4:W0:-:S12]  /*1e630*/  SHFL.IDX PT, R2, R4, 0x3, 0x181f ;  /* 0x00781f0004027f89 */ /* 0x01081800000e0000 */
[----:B----4-:R-:W-:Y:S05]  /*1e640*/  @P0 BRA `(.L_x_819) ;  /* 0x0000000000340947 */ /* 0x010fea0003800000 */
[----:B------:R-:W-:Y:S02]  /*1e650*/  ULDC UR4, c[0x0][0xac8] ;  /* 0x0002b20000047ab9 */ /* 0x000fe40000000800 */
[----:B------:R-:W-:Y:S02]  /*1e660*/  ISETP.GE.AND P3, PT, R219, UR4, PT ;  /* 0x00000004db007c0c */ /* 0x000fe4000bf66270 */
[----:B------:R-:W-:Y:S02]  /*1e670*/  ISETP.GE.AND P4, PT, R221, UR4, PT ;  /* 0x00000004dd007c0c */ /* 0x000fe4000bf86270 */
[----:B------:R-:W-:-:S09]  /*1e680*/  ISETP.GE.AND P5, PT, R222, UR4, PT ;  /* 0x00000004de007c0c */ /* 0x000fd2000bfa6270 */
[-C--:B0-23--:R-:W-:Y:S02]  /*1e690*/  @!P3 LEA R4, P0, R219, R2.reuse, 0x1 ;  /* 0x00000002db04b211 */ /* 0x08dfe400078008ff */
[-C--:B------:R-:W-:Y:S02]  /*1e6a0*/  @!P4 LEA R8, P1, R221, R2.reuse, 0x1 ;  /* 0x00000002dd08c211 */ /* 0x080fe400078208ff */
[C---:B------:R-:W-:Y:S02]  /*1e6b0*/  @!P5 LEA R2, P2, R222.reuse, R2, 0x1 ;  /* 0x00000002de02d211 */ /* 0x040fe400078408ff */
[-C--:B------:R-:W-:Y:S02]  /*1e6c0*/  @!P3 LEA.HI.X R5, R219, R6.reuse, R15, 0x1, P0 ;  /* 0x00000006db05b211 */ /* 0x080fe400000f0c0f */
[-C--:B------:R-:W-:Y:S02]  /*1e6d0*/  @!P4 LEA.HI.X R9, R221, R6.reuse, R14, 0x1, P1 ;  /* 0x00000006dd09c211 */ /* 0x080fe400008f0c0e */
[----:B------:R-:W-:Y:S01]  /*1e6e0*/  @!P5 LEA.HI.X R3, R222, R6, R13, 0x1, P2 ;  /* 0x00000006de03d211 */ /* 0x000fe200010f0c0d */
[----:B------:R0:W-:Y:S04]  /*1e6f0*/  @!P3 ST.E.128 desc[UR60][R4.64], RZ ;  /* 0x000000ff0400b985 */ /* 0x0001e8000c101d3c */
[----:B------:R0:W-:Y:S04]  /*1e700*/  @!P4 ST.E.128 desc[UR60][R8.64], RZ ;  /* 0x000000ff0800c985 */ /* 0x0001e8000c101d3c */
[----:B------:R0:W-:Y:S02]  /*1e710*/  @!P5 ST.E.128 desc[UR60][R2.64], RZ ;  /* 0x000000ff0200d985 */ /* 0x0001e4000c101d3c */
.L_x_819:
[----:B------:R-:W-:Y:S05]  /*1e720*/  BSYNC B0 ;  /* 0x0000000000007941 */ /* 0x000fea0003800000 */
.L_x_810:
[----:B------:R-:W-:Y:S02]  /*1e730*/  ULDC UR4, c[0x0][0xc3c] ;  /* 0x00030f0000047ab9 */ /* 0x000fe40000000800 */
[----:B-1----:R-:W-:-:S13]  /*1e740*/  ISETP.GE.AND P0, PT, R135, UR4, PT ;  /* 0x0000000487007c0c */ /* 0x002fda000bf06270 */
[----:B------:R-:W-:Y:S05]  /*1e750*/  @!P0 BRA `(.L_x_829) ;  /* 0xfffffe2c00588947 */ /* 0x000fea000383ffff */
[----:B------:R-:W-:Y:S05]  /*1e760*/  BRA `(.L_x_624) ;  /* 0x0000007c00287947 */ /* 0x000fea0003800000 */
.L_x_622:
[----:B------:R-:W-:-:S08]  /*1e770*/  NOP ;  /* 0x0000000000007918 */ /* 0x000fd00000000000 */
[----:B0-----:R-:W0:-:S00]  /*1e780*/  USETMAXREG.DEALLOC.CTAPOOL 0x18 ;  /* 0x00000018000079c8 */ /* 0x001e0000080e0500 */
[----:B0-----:R-:W2:Y:S01]  /*1e790*/  LDL.LU R3, [R1+0x10] ;  /* 0x0000100001037983 */ /* 0x001ea20000300800 */
[----:B------:R-:W-:Y:S01]  /*1e7a0*/  LOP3.LUT R2, R2, 0x3, RZ, 0xc0, !PT ;  /* 0x0000000302027812 */ /* 0x000fe200078ec0ff */
[----:B------:R-:W-:-:S05]  /*1e7b0*/  IMAD.MOV.U32 R4, RZ, RZ, RZ ;  /* 0x000000ffff047224 */ /* 0x000fca00078e00ff */
[----:B------:R-:W0:Y:S02]  /*1e7c0*/  SHFL.IDX PT, R2, R2, RZ, 0x1f ;  /* 0x00001fff02027589 */ /* 0x000e2400000e0000 */
[----:B0-----:R-:W-:Y:S02]  /*1e7d0*/  ISETP.NE.AND P0, PT, R2, RZ, PT ;  /* 0x000000ff0200720c */ /* 0x001fe40003f05270 */
        /* <DEDUP_REMOVED lines=11> */
.L_x_830:
[----:B------:R-:W-:Y:S01]  /*1e890*/  LOP3.LUT R5, R0, 0x1f, RZ, 0xc0, !PT ;  /* 0x0000001f00057812 */ /* 0x000fe200078ec0ff */
[----:B------:R-:W-:Y:S01]  /*1e8a0*/  ULDC UR4, c[0x0][0xc3c] ;  /* 0x00030f0000047ab9 */ /* 0x000fe20000000800 */
[----:B------:R-:W1:Y:S01]  /*1e8b0*/  S2UR UR6, SR_CTAID.X ;  /* 0x00000000000679c3 */ /* 0x000e620000002500 */
[----:B------:R-:W-:Y:S01]  /*1e8c0*/  ULDC UR5, c[0x0][0xc38] ;  /* 0x00030e0000057ab9 */ /* 0x000fe20000000800 */
[----:B------:R-:W-:-:S04]  /*1e8d0*/  ISETP.NE.AND P0, PT, R5, 0x1f, PT ;  /* 0x0000001f0500780c */ /* 0x000fc80003f05270 */
[----:B------:R-:W-:-:S13]  /*1e8e0*/  ISETP.GE.OR P1, PT, R5, UR4, !P0 ;  /* 0x0000000405007c0c */ /* 0x000fda000c726670 */
[----:B0-----:R-:W0:Y:S02]  /*1e8f0*/  @!P1 LDC.64 R2, c[0x0][0xc80] ;  /* 0x00032000ff029b82 */ /* 0x001e240000000a00 */
        /* <DEDUP_REMOVED lines=34> */
.L_x_836:
        /* <DEDUP_REMOVED lines=12> */
.L_x_835:
[----:B------:R-:W-:Y:S05]  /*1ebe0*/  BSYNC B0 ;  /* 0x0000000000007941 */ /* 0x000fea0003800000 */
.L_x_834:
        /* <DEDUP_REMOVED lines=20> */
[----:B------:R-:W-:-:S07]  /*1ed30*/  IMAD.MOV.U32 R2, RZ, RZ, R11 ;  /* 0x000000ffff027224 */ /* 0x000fce00078e000b */
.L_x_832:
        /* <DEDUP_REMOVED lines=16> */
.L_x_837:
[----:B-1----:R-:W-:Y:S02]  /*1ee40*/  IMAD R16, R16, UR5, R7 ;  /* 0x0000000510107c24 */ /* 0x002fe4000f8e0207 */
[----:B------:R-:W-:Y:S02]  /*1ee50*/  IMAD R7, R11, R6, RZ ;  /* 0x000000060b077224 */ /* 0x000fe400078e02ff */
[----:B0-----:R-:W-:Y:S01]  /*1ee60*/  IMAD.MOV.U32 R2, RZ, RZ, RZ ;  /* 0x000000ffff027224 */ /* 0x001fe200078e00ff */
[----:B------:R-:W-:Y:S01]  /*1ee70*/  IADD3 R17, -R16, UR6, RZ ;  /* 0x0000000610117c10 */ /* 0x000fe2000fffe1ff */
[----:B------:R-:W-:Y:S02]  /*1ee80*/  VIADD R19, R19, UR4 ;  /* 0x0000000413137c36 */ /* 0x000fe40008000000 */
        /* <DEDUP_REMOVED lines=20> */
.L_x_833:
[----:B------:R-:W-:Y:S02]  /*1efd0*/  IMAD.MOV.U32 R17, RZ, RZ, RZ ;  /* 0x000000ffff117224 */ /* 0x000fe400078e00ff */
[----:B------:R-:W-:Y:S02]  /*1efe0*/  IMAD.U32 R16, RZ, RZ, UR6 ;  /* 0x00000006ff107e24 */ /* 0x000fe4000f8e00ff */
[----:B------:R-:W-:-:S07]  /*1eff0*/  IMAD.MOV.U32 R18, RZ, RZ, RZ ;  /* 0x000000ffff127224 */ /* 0x000fce00078e00ff */
.L_x_838:
[----:B------:R-:W-:-:S13]  /*1f000*/  ISETP.NE.AND P0, PT, R5, RZ, PT ;  /* 0x000000ff0500720c */ /* 0x000fda0003f05270 */
[----:B------:R-:W0:Y:S01]  /*1f010*/  @!P0 S2R R3, SR_CgaCtaId ;  /* 0x0000000000038919 */ /* 0x000e220000008800 */
[----:B------:R-:W-:-:S04]  /*1f020*/  @!P0 MOV R2, 0x400 ;  /* 0x0000040000028802 */ /* 0x000fc80000000f00 */
[----:B0-----:R-:W-:-:S05]  /*1f030*/  @!P0 LEA R2, R3, R2, 0x18 ;  /* 0x0000000203028211 */ /* 0x001fca00078ec0ff */
[----:B------:R2:W-:Y:S01]  /*1f040*/  @!P0 STS.128 [R2+0x368d0], R16 ;  /* 0x0368d01002008388 */ /* 0x0005e20000000c00 */
[----:B------:R-:W-:Y:S06]  /*1f050*/  BAR.ARV 0x5, 0x180 ;  /* 0x0146000000007b1d */ /* 0x000fec0000002000 */
.L_x_831:
[----:B--2---:R-:W-:Y:S01]  /*1f060*/  IMAD.MOV.U32 R2, RZ, RZ, 0x1 ;  /* 0x00000001ff027424 */ /* 0x004fe200078e00ff */
[----:B------:R2:W-:Y:S01]  /*1f070*/  STL [R1+0x54], RZ ;  /* 0x000054ff01007387 */ /* 0x0005e20000100800 */
[----:B------:R-:W-:Y:S02]  /*1f080*/  ULDC UR4, c[0x0][0xc3c] ;  /* 0x00030f0000047ab9 */ /* 0x000fe40000000800 */
[----:B-1----:R-:W-:Y:S01]  /*1f090*/  ISETP.GE.AND P0, PT, R19, UR4, PT ;  /* 0x0000000413007c0c */ /* 0x002fe2000bf06270 */
[----:B------:R2:W-:Y:S04]  /*1f0a0*/  STL [R1+0x14], R2 ;  /* 0x0000140201007387 */ /* 0x0005e80000100800 */
[----:B------:R2:W-:Y:S08]  /*1f0b0*/  STL [R1+0x8], RZ ;  /* 0x000008ff01007387 */ /* 0x0005f00000100800 */
[----:B--2---:R-:W-:Y:S05]  /*1f0c0*/  @P0 BRA `(.L_x_839) ;  /* 0x0000006c00e00947 */ /* 0x004fea0003800000 */
[----:B------:R-:W1:Y:S01]  /*1f0d0*/  S2UR UR5, SR_CgaCtaId ;  /* 0x00000000000579c3 */ /* 0x000e620000008800 */
[C---:B------:R-:W-:Y:S01]  /*1f0e0*/  IMAD.SHL.U32 R2, R0.reuse, 0x8, RZ ;  /* 0x0000000800027824 */ /* 0x040fe200078e00ff */
[----:B------:R-:W-:Y:S01]  /*1f0f0*/  LOP3.LUT R5, R0, 0x7f, RZ, 0xc0, !PT ;  /* 0x0000007f00057812 */ /* 0x000fe200078ec0ff */
[----:B------:R-:W-:Y:S01]  /*1f100*/  UMOV UR4, 0x400 ;  /* 0x0000040000047882 */ /* 0x000fe20000000000 */
[----:B------:R-:W-:Y:S01]  /*1f110*/  BSSY B8, `(.L_x_839) ;  /* 0x00006f3000087945 */ /* 0x000fe20003800000 */
[----:B------:R-:W-:Y:S01]  /*1f120*/  ULDC.64 UR36, c[0x0][0x198] ;  /* 0x0000660000247ab9 */ /* 0x000fe20000000a00 */
[C---:B0-----:R-:W-:Y:S01]  /*1f130*/  LOP3.LUT R3, R2.reuse, 0x1f8, RZ, 0xc0, !PT ;  /* 0x000001f802037812 */ /* 0x041fe200078ec0ff */
[----:B------:R-:W-:Y:S01]  /*1f140*/  ULDC UR38, c[0x0][0xc] ;  /* 0x0000030000267ab9 */ /* 0x000fe20000000800 */
[----:B------:R-:W-:Y:S02]  /*1f150*/  LOP3.LUT R2, R2, 0x38, RZ, 0xc0, !PT ;  /* 0x0000003802027812 */ /* 0x000fe400078ec0ff */
[----:B------:R-:W-:Y:S01]  /*1f160*/  LOP3.LUT R4, R3, 0x38, R0, 0x78, !PT ;  /* 0x0000003803047812 */ /* 0x000fe200078e7800 */
[----:B------:R-:W-:Y:S01]  /*1f170*/  IMAD.SHL.U32 R3, R5, 0x8, RZ ;  /* 0x0000000805037824 */ /* 0x000fe200078e00ff */
[----:B------:R-:W-:Y:S01]  /*1f180*/  SHF.R.U32.HI R5, RZ, 0x3, R5 ;  /* 0x00000003ff057819 */ /* 0x000fe20000011605 */
[----:B------:R-:W-:-:S03]  /*1f190*/  IMAD.SHL.U32 R0, R0, 0x10, RZ ;  /* 0x0000001000007824 */ /* 0x000fc600078e00ff */
[----:B------:R-:W-:Y:S02]  /*1f1a0*/  LOP3.LUT R3, R4, 0x200, R3, 0xf8, !PT ;  /* 0x0000020004037812 */ /* 0x000fe400078ef803 */
[----:B------:R-:W-:Y:S01]  /*1f1b0*/  LOP3.LUT R0, R5, 0x70, R0, 0xf8, !PT ;  /* 0x0000007005007812 */ /* 0x000fe200078ef800 */
[----:B------:R-:W-:Y:S01]  /*1f1c0*/  IMAD.MOV.U32 R0, RZ, RZ, 0x1 ;  /* 0x00000001ff007424 */ /* 0x000fe200078e00ff */
[----:B-1----:R-:W-:-:S06]  /*1f1d0*/  ULEA UR4, UR5, UR4, 0x18 ;  /* 0x0000000405047291 */ /* 0x002fcc000f8ec03f */
[----:B------:R-:W-:-:S04]  /*1f1e0*/  IMAD.U32 R4, RZ, RZ, UR4 ;  /* 0x00000004ff047e24 */ /* 0x000fc8000f8e00ff */
[----:B------:R-:W-:Y:S01]  /*1f1f0*/  IMAD R3, R3, 0x2, R4 ;  /* 0x0000000203037824 */ /* 0x000fe200078e0204 */
[----:B------:R-:W-:Y:S04]  /*1f200*/  STL [R1+0x4], R4 ;  /* 0x0000040401007387 */ /* 0x000fe80000100800 */
[----:B------:R0:W-:Y:S04]  /*1f210*/  STL [R1+0x2c], R3 ;  /* 0x00002c0301007387 */ /* 0x0001e80000100800 */
[----:B------:R-:W-:Y:S04]  /*1f220*/  STL [R1+0x8], RZ ;  /* 0x000008ff01007387 */ /* 0x000fe80000100800 */
[----:B------:R-:W-:Y:S01]  /*1f230*/  STL [R1+0x14], R0 ;  /* 0x0000140001007387 */ /* 0x000fe20000100800 */
[----:B0-----:R-:W-:-:S03]  /*1f240*/  LOP3.LUT R3, R2, 0x40, RZ, 0xfc, !PT ;  /* 0x0000004002037812 */ /* 0x001fc600078efcff */
[----:B------:R-:W-:Y:S04]  /*1f250*/  STL [R1+0x20], RZ ;  /* 0x000020ff01007387 */ /* 0x000fe80000100800 */
[----:B------:R0:W-:Y:S04]  /*1f260*/  STL [R1+0x24], R0 ;  /* 0x0000240001007387 */ /* 0x0001e80000100800 */
[----:B------:R1:W-:Y:S01]  /*1f270*/  STL [R1+0x54], RZ ;  /* 0x000054ff01007387 */ /* 0x0003e20000100800 */
[----:B0-----:R-:W-:-:S07]  /*1f280*/  LOP3.LUT R0, R2, 0x80, RZ, 0xfc, !PT ;  /* 0x0000008002007812 */ /* 0x001fce00078efcff */
.L_x_985:
[----:B0--3--:R-:W0:Y:S02]  /*1f290*/  LDC.64 R2, c[0x0][0xc88] ;  /* 0x00032200ff027b82 */ /* 0x009e240000000a00 */
[----:B0-----:R-:W-:-:S05]  /*1f2a0*/  IMAD.WIDE R2, R19, 0x4, R2 ;  /* 0x0000000413027825 */ /* 0x001fca00078e0202 */
[----:B------:R-:W2:Y:S01]  /*1f2b0*/  LDG.E R15, desc[UR60][R2.64] ;  /* 0x0000003c020f7981 */ /* 0x000ea2000c1e1900 */
[----:B------:R-:W-:Y:S05]  /*1f2c0*/  YIELD ;  /* 0x0000000000007946 */ /* 0x000fea0003800000 */
[----:B------:R-:W-:Y:S01]  /*1f2d0*/  ULDC.64 UR4, c[0x0][0xa28] ;  /* 0x00028a0000047ab9 */ /* 0x000fe20000000a00 */
[----:B------:R-:W-:Y:S01]  /*1f2e0*/  IMAD.MOV.U32 R0, RZ, RZ, RZ ;  /* 0x000000ffff007224 */ /* 0x000fe200078e00ff */
[----:B------:R-:W-:Y:S01]  /*1f2f0*/  ISETP.NE.U32.AND P0, PT, RZ, UR4, PT ;  /* 0x00000004ff007c0c */ /* 0x000fe2000bf05070 */
[----:B----45:R-:W-:Y:S01]  /*1f300*/  IMAD.MOV.U32 R8, RZ, RZ, RZ ;  /* 0x000000ffff087224 */ /* 0x030fe200078e00ff */
[----:B------:R-:W-:Y:S01]  /*1f310*/  ULDC.64 UR10, c[0x0][0xa18] ;  /* 0x00028600000a7ab9 */ /* 0x000fe20000000a00 */
[----:B------:R-:W-:Y:S01]  /*1f320*/  ULDC.64 UR8, c[0x0][0xa10] ;  /* 0x0002840000087ab9 */ /* 0x000fe20000000a00 */
[----:B------:R-:W-:Y:S01]  /*1f330*/  ISETP.NE.AND.EX P0, PT, RZ, UR5, PT, P0 ;  /* 0x00000005ff007c0c */ /* 0x000fe2000bf05300 */
[----:B------:R-:W-:Y:S01]  /*1f340*/  ULDC.64 UR6, c[0x0][0xa08] ;  /* 0x0002820000067ab9 */ /* 0x000fe20000000a00 */
        /* <DEDUP_REMOVED lines=9> */
[----:B------:R2:W5:Y:S01]  /*1f3e0*/  @P0 LDG.E R0, desc[UR60][R2.64] ;  /* 0x0000003c02000981 */ /* 0x000562000c1e1900 */
[----:B------:R-:W-:Y:S02]  /*1f3f0*/  ISETP.NE.AND.EX P2, PT, RZ, UR5, PT, P2 ;  /* 0x00000005ff007c0c */ /* 0x000fe4000bf45320 */
[----:B------:R-:W-:Y:S02]  /*1f400*/  CS2R R10, SRZ ;  /* 0x00000000000a7805 */ /* 0x000fe4000001ff00 */
[----:B------:R-:W-:Y:S01]  /*1f410*/  ISETP.NE.U32.AND P3, PT, RZ, UR10, PT ;  /* 0x0000000aff007c0c */ /* 0x000fe2000bf65070 */
[----:B------:R-:W-:Y:S01]  /*1f420*/  STL [R1], R14 ;  /* 0x0000000e01007387 */ /* 0x000fe20000100800 */
[----:B------:R-:W-:Y:S02]  /*1f430*/  ISETP.NE.U32.AND P0, PT, RZ, UR6, PT ;  /* 0x00000006ff007c0c */ /* 0x000fe4000bf05070 */
[----:B------:R-:W-:Y:S01]  /*1f440*/  ISETP.NE.AND.EX P3, PT, RZ, UR11, PT, P3 ;  /* 0x0000000bff007c0c */ /* 0x000fe2000bf65330 */
[----:B------:R-:W-:Y:S01]  /*1f450*/  STL [R1+0x28], R13 ;  /* 0x0000280d01007387 */ /* 0x000fe20000100800 */
[----:B------:R-:W-:-:S02]  /*1f460*/  ISETP.NE.U32.AND P1, PT, RZ, UR8, PT ;  /* 0x00000008ff007c0c */ /* 0x000fc4000bf25070 */
[C---:B--2---:R-:W-:Y:S02]  /*1f470*/  IADD3 R2, P4, R14.reuse, UR4, RZ ;  /* 0x000000040e027c10 */ /* 0x044fe4000ff9e0ff */
[----:B------:R-:W-:Y:S02]  /*1f480*/  ISETP.NE.AND.EX P0, PT, RZ, UR7, PT, P0 ;  /* 0x00000007ff007c0c */ /* 0x000fe4000bf05300 */
[C---:B------:R-:W-:Y:S02]  /*1f490*/  IADD3.X R3, R13.reuse, UR5, RZ, P4, !PT ;  /* 0x000000050d037c10 */ /* 0x040fe4000a7fe4ff */
[C---:B0-----:R-:W-:Y:S02]  /*1f4a0*/  IADD3 R4, P4, R14.reuse, UR8, RZ ;  /* 0x000000080e047c10 */ /* 0x041fe4000ff9e0ff */
[----:B------:R-:W-:Y:S01]  /*1f4b0*/  ISETP.NE.AND.EX P1, PT, RZ, UR9, PT, P1 ;  /* 0x00000009ff007c0c */ /* 0x000fe2000bf25310 */
[----:B------:R-:W2:Y:S01]  /*1f4c0*/  @P2 LDG.E R8, desc[UR60][R2.64] ;  /* 0x0000003c02082981 */ /* 0x000ea2000c1e1900 */
[----:B------:R-:W-:Y:S01]  /*1f4d0*/  IADD3.X R5, R13, UR9, RZ, P4, !PT ;  /* 0x000000090d057c10 */ /* 0x000fe2000a7fe4ff */
[----:B------:R-:W-:Y:S01]  /*1f4e0*/  ULDC UR4, c[0x0][0x288] ;  /* 0x0000a20000047ab9 */ /* 0x000fe20000000800 */
[----:B------:R-:W-:Y:S01]  /*1f4f0*/  IADD3 R6, P5, R14, UR6, RZ ;  /* 0x000000060e067c10 */ /* 0x000fe2000ffbe0ff */
[----:B------:R-:W-:Y:S01]  /*1f500*/  IMAD.U32 R12, RZ, RZ, UR4 ;  /* 0x00000004ff0c7e24 */ /* 0x000fe2000f8e00ff */
[----:B------:R-:W-:-:S02]  /*1f510*/  ULDC.64 UR4, c[0x0][0x418] ;  /* 0x0001060000047ab9 */ /* 0x000fc40000000a00 */
[----:B------:R-:W-:-:S05]  /*1f520*/  IADD3.X R7, R13, UR7, RZ, P5, !PT ;  /* 0x000000070d077c10 */ /* 0x000fca000affe4ff */
[----:B------:R-:W5:Y:S04]  /*1f530*/  @P0 LDG.E R11, desc[UR60][R6.64] ;  /* 0x0000003c060b0981 */ /* 0x000f68000c1e1900 */
        /* <DEDUP_REMOVED lines=10> */
[----:B------:R-:W-:-:S03]  /*1f5e0*/  UIMAD UR4, UR4, UR5, URZ ;  /* 0x00000005040472a4 */ /* 0x000fc6000f8e023f */
[----:B------:R-:W-:Y:S02]  /*1f5f0*/  ULDC UR5, c[0x0][0x348] ;  /* 0x0000d20000057ab9 */ /* 0x000fe40000000800 */
[----:B0-----:R-:W-:Y:S02]  /*1f600*/  IMAD.U32 R9, RZ, RZ, UR5 ;  /* 0x00000005ff097e24 */ /* 0x001fe4000f8e00ff */
[----:B------:R-:W-:Y:S01]  /*1f610*/  IMAD.U32 R8, RZ, RZ, UR4 ;  /* 0x00000004ff087e24 */ /* 0x000fe2000f8e00ff */
[----:B--2---:R0:W-:Y:S01]  /*1f620*/  STL [R1+0x50], R12 ;  /* 0x0000500c01007387 */ /* 0x0041e20000100800 */
[----:B------:R-:W-:Y:S05]  /*1f630*/  @P3 BRA `(.L_x_840) ;  /* 0x0000000000143947 */ /* 0x000fea0003800000 */
[----:B------:R-:W-:Y:S05]  /*1f640*/  @!P2 BRA `(.L_x_840) ;  /* 0x000000000010a947 */ /* 0x000fea0003800000 */
[----:B0-----:R-:W2:Y:S04]  /*1f650*/  LDG.E R12, desc[UR60][R2.64] ;  /* 0x0000003c020c7981 */ /* 0x001ea8000c1e1900 */
[----:B------:R-:W2:Y:S02]  /*1f660*/  LDG.E R2, desc[UR60][R2.64+0x4] ;  /* 0x0000043c02027981 */ /* 0x000ea4000c1e1900 */
[----:B--2---:R-:W-:-:S05]  /*1f670*/  IMAD.IADD R2, R2, 0x1, -R12 ;  /* 0x0000000102027824 */ /* 0x004fca00078e0a0c */
[----:B------:R2:W-:Y:S02]  /*1f680*/  STL [R1+0x50], R2 ;  /* 0x0000500201007387 */ /* 0x0005e40000100800 */
.L_x_840:
[----:B0-----:R-:W-:Y:S01]  /*1f690*/  IMAD.MOV.U32 R12, RZ, RZ, R15 ;  /* 0x000000ffff0c7224 */ /* 0x001fe200078e000f */
[----:B------:R-:W-:Y:S01]  /*1f6a0*/  ULDC.64 UR4, c[0x0][0xa20] ;  /* 0x0002880000047ab9 */ /* 0x000fe20000000a00 */
[----:B--2--5:R-:W-:Y:S01]  /*1f6b0*/  IMAD.IADD R2, R11, 0x1, R0 ;  /* 0x000000010b027824 */ /* 0x024fe200078e0200 */
[----:B------:R-:W-:Y:S02]  /*1f6c0*/  ISETP.NE.U32.AND P2, PT, RZ, UR4, PT ;  /* 0x00000004ff007c0c */ /* 0x000fe4000bf45070 */
[----:B------:R0:W-:Y:S02]  /*1f6d0*/  STL [R1+0xc], R12 ;  /* 0x00000c0c01007387 */ /* 0x0001e40000100800 */
[----:B------:R-:W-:Y:S02]  /*1f6e0*/  ISETP.NE.AND.EX P2, PT, RZ, UR5, PT, P2 ;  /* 0x00000005ff007c0c */ /* 0x000fe4000bf45320 */
[----:B------:R0:W-:Y:S11]  /*1f6f0*/  STL [R1+0x1c], R2 ;  /* 0x00001c0201007387 */ /* 0x0001f60000100800 */
[----:B0-----:R-:W-:Y:S05]  /*1f700*/  @!P2 BRA `(.L_x_841) ;  /* 0x000000000010a947 */ /* 0x001fea0003800000 */
[----:B------:R-:W-:-:S04]  /*1f710*/  IADD3 R2, P0, R14, UR4, RZ ;  /* 0x000000040e027c10 */ /* 0x000fc8000ff1e0ff */
[----:B------:R-:W-:-:S05]  /*1f720*/  IADD3.X R3, R13, UR5, RZ, P0, !PT ;  /* 0x000000050d037c10 */ /* 0x000fca00087fe4ff */
[----:B------:R0:W5:Y:S01]  /*1f730*/  LDG.E R8, desc[UR60][R2.64] ;  /* 0x0000003c02087981 */ /* 0x000162000c1e1900 */
[----:B------:R-:W-:Y:S05]  /*1f740*/  BRA `(.L_x_842) ;  /* 0x0000000000107947 */ /* 0x000fea0003800000 */
.L_x_841:
[----:B------:R-:W-:Y:S05]  /*1f750*/  @!P0 BRA `(.L_x_842) ;  /* 0x00000000000c8947 */ /* 0x000fea0003800000 */
[----:B------:R-:W2:Y:S04]  /*1f760*/  LDG.E R8, desc[UR60][R6.64] ;  /* 0x0000003c06087981 */ /* 0x000ea8000c1e1900 */
[----:B------:R-:W2:Y:S02]  /*1f770*/  LDG.E R6, desc[UR60][R6.64+0x4] ;  /* 0x0000043c06067981 */ /* 0x000ea4000c1e1900 */
[----:B--2---:R-:W-:-:S07]  /*1f780*/  IMAD.IADD R8, R6, 0x1, -R8 ;  /* 0x0000000106087824 */ /* 0x004fce00078e0a08 */
.L_x_842:
[----:B0-----:R-:W2:Y:S01]  /*1f790*/  @P1 LDG.E R2, desc[UR60][R4.64] ;  /* 0x0000003c04021981 */ /* 0x001ea2000c1e1900 */
[----:B-----5:R-:W-:-:S03]  /*1f7a0*/  IMAD.IADD R0, R8, 0x1, -R0 ;  /* 0x0000000108007824 */ /* 0x020fc600078e0a00 */
[----:B------:R-:W2:Y:S01]  /*1f7b0*/  @P1 LDG.E R4, desc[UR60][R4.64+0x4] ;  /* 0x0000043c04041981 */ /* 0x000ea2000c1e1900 */
[----:B------:R-:W-:Y:S01]  /*1f7c0*/  BSSY B0, `(.L_x_843) ;  /* 0x000016e000007945 */ /* 0x000fe20003800000 */
[----:B--2---:R-:W-:-:S04]  /*1f7d0*/  @P1 IMAD.IADD R9, R4, 0x1, -R2 ;  /* 0x0000000104091824 */ /* 0x004fc800078e0a02 */
[----:B------:R-:W-:Y:S02]  /*1f7e0*/  IMAD.IADD R3, R0, 0x1, R9 ;  /* 0x0000000100037824 */ /* 0x000fe400078e0209 */
[----:B------:R-:W-:-:S03]  /*1f7f0*/  IMAD.MOV.U32 R2, RZ, RZ, RZ ;  /* 0x000000ffff027224 */ /* 0x000fc600078e00ff */
[----:B------:R0:W-:Y:S02]  /*1f800*/  STL [R1+0x4c], R3 ;  /* 0x00004c0301007387 */ /* 0x0001e40000100800 */
[----:B0-----:R-:W-:-:S04]  /*1f810*/  VIADD R3, R3, 0x6f ;  /* 0x0000006f03037836 */ /* 0x001fc80000000000 */
[----:B------:R-:W-:-:S05]  /*1f820*/  IMAD.HI R2, R3, -0x6db6db6d, R2 ;  /* 0x9249249303027827 */ /* 0x000fca00078e0202 */
[----:B------:R-:W-:-:S04]  /*1f830*/  SHF.R.U32.HI R3, RZ, 0x1f, R2 ;  /* 0x0000001fff037819 */ /* 0x000fc80000011602 */
[----:B------:R-:W-:-:S05]  /*1f840*/  LEA.HI.SX32 R4, R2, R3, 0x1a ;  /* 0x0000000302047211 */ /* 0x000fca00078fd2ff */
[--C-:B------:R-:W-:Y:S02]  /*1f850*/  IMAD R2, R4, 0x70, -R0.reuse ;  /* 0x0000007004027824 */ /* 0x100fe400078e0a00 */
[----:B------:R-:W-:-:S03]  /*1f860*/  IMAD.MOV R0, RZ, RZ, -R0 ;  /* 0x000000ffff007224 */ /* 0x000fc600078e0a00 */
[----:B------:R-:W-:Y:S02]  /*1f870*/  VIMNMX R2, R2, R9, PT ;  /* 0x0000000902027248 */ /* 0x000fe40003fe0100 */
[----:B------:R-:W-:-:S04]  /*1f880*/  VIMNMX R0, RZ, R0, !PT ;  /* 0x00000000ff007248 */ /* 0x000fc80007fe0100 */
[----:B------:R-:W-:Y:S01]  /*1f890*/  ISETP.GT.AND P0, PT, R2, R0, PT ;  /* 0x000000000200720c */ /* 0x000fe20003f04270 */
[----:B------:R0:W-:Y:S02]  /*1f8a0*/  STL [R1+0x38], R4 ;  /* 0x0000380401007387 */ /* 0x0001e40000100800 */
[----:B0-----:R-:W-:-:S10]  /*1f8b0*/  SHF.R.U32.HI R4, RZ, 0x4, R0 ;  /* 0x00000004ff047819 */ /* 0x001fd40000011600 */
[----:B------:R-:W-:Y:S02]  /*1f8c0*/  @P0 VIADD R3, R2, 0x6f ;  /* 0x0000006f02030836 */ /* 0x000fe40000000000 */
[----:B------:R-:W-:Y:S02]  /*1f8d0*/  @P0 IMAD.MOV.U32 R2, RZ, RZ, RZ ;  /* 0x000000ffff020224 */ /* 0x000fe400078e00ff */
[----:B------:R-:W-:-:S04]  /*1f8e0*/  IMAD.WIDE.U32 R4, R4, 0x24924925, RZ ;  /* 0x2492492504047825 */ /* 0x000fc800078e00ff */
[----:B------:R-:W-:-:S04]  /*1f8f0*/  @P0 IMAD.HI R2, R3, -0x6db6db6d, R2 ;  /* 0x9249249303020827 */ /* 0x000fc800078e0202 */
[----:B------:R-:W-:Y:S01]  /*1f900*/  IMAD.MOV.U32 R9, RZ, RZ, R5 ;  /* 0x000000ffff097224 */ /* 0x000fe200078e0005 */
[----:B------:R-:W-:-:S03]  /*1f910*/  @P0 SHF.R.U32.HI R0, RZ, 0x1f, R2 ;  /* 0x0000001fff000819 */ /* 0x000fc60000011602 */
[----:B------:R-:W-:Y:S01]  /*1f920*/  IMAD.MOV.U32 R7, RZ, RZ, R9 ;  /* 0x000000ffff077224 */ /* 0x000fe200078e0009 */
[----:B------:R-:W-:-:S04]  /*1f930*/  @P0 LEA.HI.SX32 R7, R2, R0, 0x1a ;  /* 0x0000000002070211 */ /* 0x000fc800078fd2ff */
[----:B------:R-:W-:Y:S02]  /*1f940*/  ISETP.GT.AND P2, PT, R7, R9, PT ;  /* 0x000000090700720c */ /* 0x000fe40003f44270 */
[----:B------:R-:W-:-:S11]  /*1f950*/  PLOP3.LUT P0, PT, PT, PT, PT, 0x80, 0x0 ;  /* 0x000000000000781c */ /* 0x000fd60003f0f070 */
[----:B------:R-:W-:Y:S05]  /*1f960*/  @!P2 BRA `(.L_x_844) ;  /* 0x00000014004ca947 */ /* 0x000fea0003800000 */
[----:B------:R-:W-:Y:S01]  /*1f970*/  UMOV UR4, 0xffffffff ;  /* 0xffffffff00047882 */ /* 0x000fe20000000000 */
[----:B------:R-:W-:Y:S02]  /*1f980*/  SEL R0, R12, RZ, !P1 ;  /* 0x000000ff0c007207 */ /* 0x000fe40004800000 */
[----:B------:R-:W-:Y:S05]  /*1f990*/  BRA.DIV UR4, `(.L_x_845) ;  /* 0x0000007204547947 */ /* 0x000fea000b800000 */
[----:B------:R-:W0:Y:S02]  /*1f9a0*/  S2R R2, SR_TID.X ;  /* 0x0000000000027919 */ /* 0x000e240000002100 */
[----:B0-----:R-:W-:-:S04]  /*1f9b0*/  SHF.R.U32.HI R2, RZ, 0x5, R2 ;  /* 0x00000005ff027819 */ /* 0x001fc80000011602 */
[----:B------:R-:W-:-:S05]  /*1f9c0*/  LOP3.LUT R2, R2, 0x3, RZ, 0xc0, !PT ;  /* 0x0000000302027812 */ /* 0x000fca00078ec0ff */
[----:B------:R0:W2:Y:S02]  /*1f9d0*/  SHFL.IDX PT, R14, R2, RZ, 0x1f ;  /* 0x00001fff020e7589 */ /* 0x0000a400000e0000 */
.L_x_1016:
[----:B--2---:R-:W-:Y:S02]  /*1f9e0*/  ISETP.NE.AND P0, PT, R14, RZ, PT ;  /* 0x000000ff0e00720c */ /* 0x004fe40003f05270 */
[----:B------:R-:W-:-:S11]  /*1f9f0*/  PLOP3.LUT P6, PT, PT, PT, PT, 0x8, 0x0 ;  /* 0x000000000000781c */ /* 0x000fd60003fce170 */
[----:B------:R-:W-:Y:S05]  /*1fa00*/  @P0 BRA `(.L_x_846) ;  /* 0x00000000000c0947 */ /* 0x000fea0003800000 */
[----:B------:R-:W-:-:S03]  /*1fa10*/  UMOV UR4, 0xffffffff ;  /* 0xffffffff00047882 */ /* 0x000fc60000000000 */
[----:B------:R-:W-:Y:S05]  /*1fa20*/  BRA.DIV UR4, `(.L_x_847) ;  /* 0x0000007204647947 */ /* 0x000fea000b800000 */
[----:B------:R-:W-:-:S13]  /*1fa30*/  ELECT P6, URZ, PT ;  /* 0x00000000003f782f */ /* 0x000fda00038c0000 */
.L_x_846:
[----:B0-----:R-:W2:Y:S04]  /*1fa40*/  LDL R2, [R1+0x54] ;  /* 0x0000540001027983 */ /* 0x001ea80000100800 */
[----:B------:R-:W3:Y:S01]  /*1fa50*/  LDL R4, [R1+0x4] ;  /* 0x0000040001047983 */ /* 0x000ee20000100800 */
[----:B------:R-:W-:Y:S01]  /*1fa60*/  BSSY B1, `(.L_x_848) ;  /* 0x0000008000017945 */ /* 0x000fe20003800000 */
[----:B--2---:R-:W-:-:S05]  /*1fa70*/  VIADD R2, R2, 0x1 ;  /* 0x0000000102027836 */ /* 0x004fca0000000000 */
[----:B------:R-:W-:-:S04]  /*1fa80*/  LEA.HI R3, R2, R2, RZ, 0x1 ;  /* 0x0000000202037211 */ /* 0x000fc800078f08ff */
[----:B------:R-:W-:-:S05]  /*1fa90*/  LOP3.LUT R3, R3, 0xfffffffe, RZ, 0xc0, !PT ;  /* 0xfffffffe03037812 */ /* 0x000fca00078ec0ff */
[----:B------:R-:W-:-:S05]  /*1faa0*/  IMAD.IADD R2, R2, 0x1, -R3 ;  /* 0x0000000102027824 */ /* 0x000fca00078e0a03 */
[----:B------:R-:W-:-:S04]  /*1fab0*/  SHF.L.U32 R2, R2, 0x1f, RZ ;  /* 0x0000001f02027819 */ /* 0x000fc800000006ff */
[----:B---3--:R-:W0:Y:S02]  /*1fac0*/  SYNCS.PHASECHK.TRANS64.TRYWAIT P0, [R4+URZ+0x36820], R2 ;  /* 0x03682002040075a7 */ /* 0x008e24000800017f */
[----:B0-----:R-:W-:Y:S05]  /*1fad0*/  @!P0 BRA `(.L_x_849) ;  /* 0x0000007000588947 */ /* 0x001fea0003800000 */
.L_x_1019:
[----:B------:R-:W-:Y:S05]  /*1fae0*/  BSYNC B1 ;  /* 0x0000000000017941 */ /* 0x000fea0003800000 */
.L_x_848:
[----:B------:R-:W-:Y:S04]  /*1faf0*/  BSSY B1, `(.L_x_850) ;  /* 0x0000090000017945 */ /* 0x000fe80003800000 */
[----:B------:R-:W-:Y:S05]  /*1fb00*/  @!P6 BRA `(.L_x_851) ;  /* 0x000000080038e947 */ /* 0x000fea0003800000 */
[----:B------:R-:W2:Y:S04]  /*1fb10*/  LDL R6, [R1+0x4] ;  /* 0x0000040001067983 */ /* 0x000ea80000100800 */
[----:B------:R-:W2:Y:S04]  /*1fb20*/  LDL R4, [R1+0x20] ;  /* 0x0000200001047983 */ /* 0x000ea80000100800 */
[----:B------:R-:W3:Y:S01]  /*1fb30*/  LDL R5, [R1+0x24] ;  /* 0x0000240001057983 */ /* 0x000ee20000100800 */
[----:B------:R-:W-:Y:S01]  /*1fb40*/  BSSY B2, `(.L_x_852) ;  /* 0x0000008000027945 */ /* 0x000fe20003800000 */
[----:B0-----:R-:W0:Y:S02]  /*1fb50*/  S2R R3, SR_TID.X ;  /* 0x0000000000037919 */ /* 0x001e240000002100 */
[----:B0-----:R-:W-:-:S04]  /*1fb60*/  LOP3.LUT R3, R3, 0x7f, RZ, 0xc0, !PT ;  /* 0x0000007f03037812 */ /* 0x001fc800078ec0ff */
[----:B------:R-:W-:Y:S01]  /*1fb70*/  ISETP.NE.AND P1, PT, R3, RZ, PT ;  /* 0x000000ff0300720c */ /* 0x000fe20003f25270 */
[----:B--2---:R-:W-:Y:S01]  /*1fb80*/  IMAD R4, R4, 0x8, R6 ;  /* 0x0000000804047824 */ /* 0x004fe200078e0206 */
[----:B---3--:R-:W-:-:S04]  /*1fb90*/  SHF.L.U32 R8, R5, 0x1f, RZ ;  /* 0x0000001f05087819 */ /* 0x008fc800000006ff */
[----:B------:R-:W0:Y:S02]  /*1fba0*/  SYNCS.PHASECHK.TRANS64.TRYWAIT P0, [R4+URZ+0x368a0], R8 ;  /* 0x0368a008040075a7 */ /* 0x000e24000800017f */
[----:B0-----:R-:W-:Y:S05]  /*1fbb0*/  @!P0 BRA `(.L_x_853) ;  /* 0x0000007000388947 */ /* 0x001fea0003800000 */
.L_x_1020:
[----:B------:R-:W-:Y:S05]  /*1fbc0*/  BSYNC B2 ;  /* 0x0000000000027941 */ /* 0x000fea0003800000 */
.L_x_852:
[----:B------:R-:W-:Y:S04]  /*1fbd0*/  BSSY B2, `(.L_x_854) ;  /* 0x0000009000027945 */ /* 0x000fe80003800000 */
[----:B------:R-:W-:Y:S05]  /*1fbe0*/  @P1 BRA `(.L_x_855) ;  /* 0x00000000001c1947 */ /* 0x000fea0003800000 */
[----:B------:R-:W2:Y:S01]  /*1fbf0*/  S2R R3, SR_TID.X ;  /* 0x0000000000037919 */ /* 0x000ea20000002100 */
[----:B------:R-:W-:-:S04]  /*1fc00*/  IMAD.MOV.U32 R2, RZ, RZ, 0xa800 ;  /* 0x0000a800ff027424 */ /* 0x000fc800078e00ff */
[----:B------:R3:W-:Y:S01]  /*1fc10*/  SYNCS.ARRIVE.TRANS64 RZ, [R4+URZ+0x36890], R2 ;  /* 0x0368900204ff79a7 */ /* 0x0007e2000800003f */
[----:B--2---:R-:W-:-:S04]  /*1fc20*/  LOP3.LUT R3, R3, 0x1f, RZ, 0xc0, !PT ;  /* 0x0000001f03037812 */ /* 0x004fc800078ec0ff */
[----:B------:R-:W-:-:S13]  /*1fc30*/  ISETP.NE.AND P0, PT, R3, RZ, PT ;  /* 0x000000ff0300720c */ /* 0x000fda0003f05270 */
[----:B---3--:R-:W-:Y:S05]  /*1fc40*/  @!P0 BRA `(.L_x_855) ;  /* 0x0000000000048947 */ /* 0x008fea0003800000 */
[----:B------:R-:W-:Y:S01]  /*1fc50*/  BPT.TRAP 0x1 ;  /* 0x000000040000795c */ /* 0x000fe20000300000 */
.L_x_855:
[----:B------:R-:W-:Y:S05]  /*1fc60*/  BSYNC B2 ;  /* 0x0000000000027941 */ /* 0x000fea0003800000 */
.L_x_854:
[----:B------:R-:W2:Y:S04]  /*1fc70*/  LDL R5, [R1+0x4] ;  /* 0x0000040001057983 */ /* 0x000ea80000100800 */
[----:B------:R-:W2:Y:S01]  /*1fc80*/  LDL R2, [R1+0x20] ;  /* 0x0000200001027983 */ /* 0x000ea20000100800 */
[----:B------:R-:W-:Y:S01]  /*1fc90*/  IMAD.MOV.U32 R15, RZ, RZ, RZ ;  /* 0x000000ffff0f7224 */ /* 0x000fe200078e00ff */
[----:B------:R-:W-:Y:S01]  /*1fca0*/  UIADD3 UR4, UP0, UR36, 0x570, URZ ;  /* 0x0000057024047890 */ /* 0x000fe2000ff1e03f */
[----:B------:R-:W-:Y:S01]  /*1fcb0*/  IMAD R3, R7, 0x70, R10 ;  /* 0x0000007007037824 */ /* 0x000fe200078e020a */
[----:B------:R-:W-:Y:S01]  /*1fcc0*/  PLOP3.LUT P0, PT, PT, PT, PT, 0x80, 0x0 ;  /* 0x000000000000781c */ /* 0x000fe20003f0f070 */
[----:B------:R-:W-:Y:S01]  /*1fcd0*/  UMOV UR6, 0x0 ;  /* 0x0000000000067882 */ /* 0x000fe20000000000 */
[----:B------:R-:W-:Y:S01]  /*1fce0*/  R2UR UR10, R15 ;  /* 0x000000000f0a72ca */ /* 0x000fe200000e0000 */
[----:B------:R-:W-:Y:S01]  /*1fcf0*/  VIADD R3, R3, 0xffffff90 ;  /* 0xffffff9003037836 */ /* 0x000fe20000000000 */
[----:B------:R-:W-:Y:S01]  /*1fd00*/  UIADD3.X UR5, URZ, UR37, URZ, UP0, !UPT ;  /* 0x000000253f057290 */ /* 0x000fe200087fe43f */
[----:B------:R-:W-:Y:S01]  /*1fd10*/  UMOV UR7, 0x12f00000 ;  /* 0x12f0000000077882 */ /* 0x000fe20000000000 */
[----:B--2---:R-:W-:-:S02]  /*1fd20*/  IMAD R6, R2, 0xa800, R5 ;  /* 0x0000a80002067824 */ /* 0x004fc400078e0205 */
[----:B------:R-:W-:Y:S02]  /*1fd30*/  VIADD R2, R4, 0x36890 ;  /* 0x0003689004027836 */ /* 0x000fe40000000000 */
[----:B------:R-:W-:-:S07]  /*1fd40*/  VIADD R5, R6, 0x21400 ;  /* 0x0002140006057836 */ /* 0x000fce0000000000 */
.L_x_856:
        /* <DEDUP_REMOVED lines=16> */
.L_x_857:
        /* <DEDUP_REMOVED lines=16> */
.L_x_858:
        /* <DEDUP_REMOVED lines=10> */
[----:B------:R-:W2:Y:S01]  /*1fff0*/  SYNCS.PHASECHK.TRANS64.TRYWAIT P0, [R4+URZ+0x368c0], R8 ;  /* 0x0368c008040075a7 */ /* 0x000ea2000800017f */
[----:B------:R-:W-:Y:S04]  /*20000*/  BSSY B2, `(.L_x_859) ;  /* 0x0000002000027945 */ /* 0x000fe80003800000 */
[----:B--2---:R-:W-:Y:S05]  /*20010*/  @!P0 BRA `(.L_x_860) ;  /* 0x0000006c00348947 */ /* 0x004fea0003800000 */
.L_x_1021:
[----:B------:R-:W-:Y:S05]  /*20020*/  BSYNC B2 ;  /* 0x0000000000027941 */ /* 0x000fea0003800000 */
.L_x_859:
[----:B------:R-:W-:Y:S01]  /*20030*/  BSSY B2, `(.L_x_861) ;  /* 0x000000b000027945 */ /* 0x000fe20003800000 */
[----:B------:R-:W-:Y:S02]  /*20040*/  IMAD.MOV.U32 R12, RZ, RZ, 0x0 ;  /* 0x00000000ff0c7424 */ /* 0x000fe400078e00ff */
[----:B------:R-:W-:Y:S01]  /*20050*/  IMAD.MOV.U32 R13, RZ, RZ, 0x12f00000 ;  /* 0x12f00000ff0d7424 */ /* 0x000fe200078e00ff */
[----:B------:R-:W-:Y:S06]  /*20060*/  @P1 BRA `(.L_x_862) ;  /* 0x00000000001c1947 */ /* 0x000fec0003800000 */
[----:B------:R-:W3:Y:S01]  /*20070*/  S2R R5, SR_TID.X ;  /* 0x0000000000057919 */ /* 0x000ee20000002100 */
[----:B------:R-:W-:-:S04]  /*20080*/  IMAD.MOV.U32 R2, RZ, RZ, 0xa800 ;  /* 0x0000a800ff027424 */ /* 0x000fc800078e00ff */
[----:B------:R4:W-:Y:S01]  /*20090*/  SYNCS.ARRIVE.TRANS64 RZ, [R4+URZ+0x368b0], R2 ;  /* 0x0368b00204ff79a7 */ /* 0x0009e2000800003f */
[----:B---3--:R-:W-:-:S04]  /*200a0*/  LOP3.LUT R5, R5, 0x1f, RZ, 0xc0, !PT ;  /* 0x0000001f05057812 */ /* 0x008fc800078ec0ff */
[----:B------:R-:W-:-:S13]  /*200b0*/  ISETP.NE.AND P0, PT, R5, RZ, PT ;  /* 0x000000ff0500720c */ /* 0x000fda0003f05270 */
[----:B----4-:R-:W-:Y:S05]  /*200c0*/  @!P0 BRA `(.L_x_862) ;  /* 0x0000000000048947 */ /* 0x010fea0003800000 */
[----:B------:R-:W-:Y:S01]  /*200d0*/  BPT.TRAP 0x1 ;  /* 0x000000040000795c */ /* 0x000fe20000300000 */
.L_x_862:
[----:B------:R-:W-:Y:S05]  /*200e0*/  BSYNC B2 ;  /* 0x0000000000027941 */ /* 0x000fea0003800000 */
.L_x_861:
[----:B------:R-:W-:Y:S01]  /*200f0*/  R2UR UR10, R15 ;  /* 0x000000000f0a72ca */ /* 0x000fe200000e0000 */
[----:B------:R-:W-:Y:S01]  /*20100*/  UIADD3 UR4, UP0, UR36, 0x670, URZ ;  /* 0x0000067024047890 */ /* 0x000fe2000ff1e03f */
[----:B------:R-:W-:Y:S01]  /*20110*/  R2UR UR6, R12 ;  /* 0x000000000c0672ca */ /* 0x000fe200000e0000 */
[----:B0-2---:R-:W-:Y:S01]  /*20120*/  VIADD R4, R4, 0x368b0 ;  /* 0x000368b004047836 */ /* 0x005fe20000000000 */
[----:B------:R-:W-:Y:S01]  /*20130*/  R2UR UR7, R13 ;  /* 0x000000000d0772ca */ /* 0x000fe200000e0000 */
[----:B------:R-:W-:Y:S01]  /*20140*/  VIADD R2, R6, 0x400 ;  /* 0x0000040006027836 */ /* 0x000fe20000000000 */
[----:B------:R-:W-:Y:S01]  /*20150*/  PLOP3.LUT P0, PT, PT, PT, PT, 0x80, 0x0 ;  /* 0x000000000000781c */ /* 0x000fe20003f0f070 */
[----:B------:R-:W-:-:S12]  /*20160*/  UIADD3.X UR5, URZ, UR37, URZ, UP0, !UPT ;  /* 0x000000253f057290 */ /* 0x000fd800087fe43f */
.L_x_863:
        /* <DEDUP_REMOVED lines=15> */
.L_x_864:
        /* <DEDUP_REMOVED lines=15> */
.L_x_865:
        /* <DEDUP_REMOVED lines=10> */
.L_x_851:
[----:B------:R-:W-:Y:S05]  /*203f0*/  BSYNC B1 ;  /* 0x0000000000017941 */ /* 0x000fea0003800000 */
.L_x_850:
[----:B0-----:R-:W2:Y:S04]  /*20400*/  LDL.LU R2, [R1+0x20] ;  /* 0x0000200001027983 */ /* 0x001ea80000300800 */
[----:B------:R-:W3:Y:S01]  /*20410*/  LDL.LU R5, [R1+0x24] ;  /* 0x0000240001057983 */ /* 0x000ee20000300800 */
[----:B------:R-:W-:Y:S01]  /*20420*/  VIADD R7, R7, 0xfffffffe ;  /* 0xfffffffe07077836 */ /* 0x000fe20000000000 */
[----:B------:R-:W-:-:S04]  /*20430*/  PLOP3.LUT P0, PT, PT, PT, PT, 0x8, 0x0 ;  /* 0x000000000000781c */ /* 0x000fc80003f0e170 */
[----:B------:R-:W-:Y:S01]  /*20440*/  ISETP.GE.AND P2, PT, R7, R9, PT ;  /* 0x000000090700720c */ /* 0x000fe20003f46270 */
[----:B--2---:R-:W-:-:S05]  /*20450*/  VIADD R2, R2, 0x1 ;  /* 0x0000000102027836 */ /* 0x004fca0000000000 */
[----:B------:R-:W-:-:S04]  /*20460*/  ISETP.NE.AND P1, PT, R2, 0x2, PT ;  /* 0x000000020200780c */ /* 0x000fc80003f25270 */
[----:B------:R-:W-:Y:S02]  /*20470*/  SEL R3, RZ, 0x1, P1 ;  /* 0x00000001ff037807 */ /* 0x000fe40000800000 */
[----:B------:R-:W-:Y:S02]  /*20480*/  SEL R2, R2, RZ, P1 ;  /* 0x000000ff02027207 */ /* 0x000fe40000800000 */
[----:B---3--:R-:W-:-:S03]  /*20490*/  LOP3.LUT R5, R5, R3, RZ, 0x3c, !PT ;  /* 0x0000000305057212 */ /* 0x008fc600078e3cff */
[----:B------:R0:W-:Y:S04]  /*204a0*/  STL [R1+0x20], R2 ;  /* 0x0000200201007387 */ /* 0x0001e80000100800 */
[----:B------:R0:W-:Y:S01]  /*204b0*/  STL [R1+0x24], R5 ;  /* 0x0000240501007387 */ /* 0x0001e20000100800 */
[----:B------:R-:W-:Y:S05]  /*204c0*/  @!P2 BRA `(.L_x_844) ;  /* 0x000000080074a947 */ /* 0x000fea0003800000 */
.L_x_882:
[----:B------:R-:W-:Y:S05]  /*204d0*/  YIELD ;  /* 0x0000000000007946 */ /* 0x000fea0003800000 */
[----:B------:R-:W-:Y:S04]  /*204e0*/  BSSY B1, `(.L_x_866) ;  /* 0x000008f000017945 */ /* 0x000fe80003800000 */
[----:B--2---:R-:W-:Y:S05]  /*204f0*/  @!P6 BRA `(.L_x_867) ;  /* 0x000000080034e947 */ /* 0x004fea0003800000 */
[----:B0-----:R-:W2:Y:S04]  /*20500*/  LDL R5, [R1+0x4] ;  /* 0x0000040001057983 */ /* 0x001ea80000100800 */
[----:B------:R-:W2:Y:S04]  /*20510*/  LDL R4, [R1+0x20] ;  /* 0x0000200001047983 */ /* 0x000ea80000100800 */
[----:B------:R-:W3:Y:S01]  /*20520*/  LDL R3, [R1+0x24] ;  /* 0x0000240001037983 */ /* 0x000ee20000100800 */
[----:B------:R-:W-:Y:S01]  /*20530*/  BSSY B2, `(.L_x_868) ;  /* 0x0000008000027945 */ /* 0x000fe20003800000 */
[----:B------:R-:W0:Y:S02]  /*20540*/  S2R R2, SR_TID.X ;  /* 0x0000000000027919 */ /* 0x000e240000002100 */
[----:B0-----:R-:W-:-:S04]  /*20550*/  LOP3.LUT R2, R2, 0x7f, RZ, 0xc0, !PT ;  /* 0x0000007f02027812 */ /* 0x001fc800078ec0ff */
[----:B------:R-:W-:Y:S01]  /*20560*/  ISETP.NE.AND P2, PT, R2, RZ, PT ;  /* 0x000000ff0200720c */ /* 0x000fe20003f45270 */
[----:B--2---:R-:W-:Y:S01]  /*20570*/  IMAD R6, R4, 0x8, R5 ;  /* 0x0000000804067824 */ /* 0x004fe200078e0205 */
[----:B---3--:R-:W-:-:S04]  /*20580*/  SHF.L.U32 R5, R3, 0x1f, RZ ;  /* 0x0000001f03057819 */ /* 0x008fc800000006ff */
[----:B------:R-:W0:Y:S02]  /*20590*/  SYNCS.PHASECHK.TRANS64.TRYWAIT P1, [R6+URZ+0x368a0], R5 ;  /* 0x0368a005060075a7 */ /* 0x000e24000802017f */
[----:B0-----:R-:W-:Y:S05]  /*205a0*/  @!P1 BRA `(.L_x_869) ;  /* 0x0000006400e49947 */ /* 0x001fea0003800000 */
.L_x_1022:
[----:B------:R-:W-:Y:S05]  /*205b0*/  BSYNC B2 ;  /* 0x0000000000027941 */ /* 0x000fea0003800000 */
.L_x_868:
        /* <DEDUP_REMOVED lines=9> */
.L_x_871:
[----:B------:R-:W-:Y:S05]  /*20650*/  BSYNC B2 ;  /* 0x0000000000027941 */ /* 0x000fea0003800000 */
.L_x_870:
[----:B------:R-:W2:Y:S04]  /*20660*/  LDL R3, [R1+0x4] ;  /* 0x0000040001037983 */ /* 0x000ea80000100800 */
[----:B------:R-:W2:Y:S01]  /*20670*/  LDL R2, [R1+0x20] ;  /* 0x0000200001027983 */ /* 0x000ea20000100800 */
[----:B------:R-:W-:Y:S01]  /*20680*/  IMAD.MOV.U32 R11, RZ, RZ, RZ ;  /* 0x000000ffff0b7224 */ /* 0x000fe200078e00ff */
[----:B------:R-:W-:Y:S01]  /*20690*/  UIADD3 UR4, UP0, UR36, 0x570, URZ ;  /* 0x0000057024047890 */ /* 0x000fe2000ff1e03f */
[----:B------:R-:W-:Y:S01]  /*206a0*/  PLOP3.LUT P1, PT, PT, PT, PT, 0x80, 0x0 ;  /* 0x000000000000781c */ /* 0x000fe20003f2f070 */
[----:B------:R-:W-:Y:S01]  /*206b0*/  UMOV UR6, 0x0 ;  /* 0x0000000000067882 */ /* 0x000fe20000000000 */
[----:B------:R-:W-:Y:S01]  /*206c0*/  UMOV UR7, 0x12f00000 ;  /* 0x12f0000000077882 */ /* 0x000fe20000000000 */
[----:B------:R-:W-:Y:S01]  /*206d0*/  R2UR UR10, R11 ;  /* 0x000000000b0a72ca */ /* 0x000fe200000e0000 */
[----:B------:R-:W-:Y:S01]  /*206e0*/  UIADD3.X UR5, URZ, UR37, URZ, UP0, !UPT ;  /* 0x000000253f057290 */ /* 0x000fe200087fe43f */
[----:B--2---:R-:W-:-:S02]  /*206f0*/  IMAD R4, R2, 0xa800, R3 ;  /* 0x0000a80002047824 */ /* 0x004fc400078e0203 */
[----:B------:R-:W-:Y:S02]  /*20700*/  IMAD R3, R7, 0x70, R10 ;  /* 0x0000007007037824 */ /* 0x000fe400078e020a */
[----:B------:R-:W-:Y:S02]  /*20710*/  VIADD R2, R6, 0x36890 ;  /* 0x0003689006027836 */ /* 0x000fe40000000000 */
[----:B------:R-:W-:-:S07]  /*20720*/  VIADD R8, R4, 0x21400 ;  /* 0x0002140004087836 */ /* 0x000fce0000000000 */
.L_x_872:
        /* <DEDUP_REMOVED lines=16> */
.L_x_873:
        /* <DEDUP_REMOVED lines=16> */
.L_x_874:
        /* <DEDUP_REMOVED lines=13> */
.L_x_1023:
[----:B------:R-:W-:Y:S05]  /*20a00*/  BSYNC B2 ;  /* 0x0000000000027941 */ /* 0x000fea0003800000 */
.L_x_875:
        /* <DEDUP_REMOVED lines=11> */
.L_x_878:
[----:B------:R-:W-:Y:S05]  /*20ac0*/  BSYNC B2 ;  /* 0x0000000000027941 */ /* 0x000fea0003800000 */
.L_x_877:
        /* <DEDUP_REMOVED lines=8> */
.L_x_879:
        /* <DEDUP_REMOVED lines=15> */
.L_x_880:
        /* <DEDUP_REMOVED lines=15> */
.L_x_881:
        /* <DEDUP_REMOVED lines=10> */
.L_x_867:
[----:B------:R-:W-:Y:S05]  /*20dd0*/  BSYNC B1 ;  /* 0x0000000000017941 */ /* 0x000fea0003800000 */
.L_x_866:
[----:B0-----:R-:W2:Y:S04]  /*20de0*/  LDL.LU R2, [R1+0x20] ;  /* 0x0000200001027983 */ /* 0x001ea80000300800 */
[----:B------:R-:W3:Y:S01]  /*20df0*/  LDL.LU R5, [R1+0x24] ;  /* 0x0000240001057983 */ /* 0x000ee20000300800 */
[C---:B------:R-:W-:Y:S01]  /*20e00*/  ISETP.GT.AND P2, PT, R7.reuse, R9, PT ;  /* 0x000000090700720c */ /* 0x040fe20003f44270 */
[----:B------:R-:W-:Y:S02]  /*20e10*/  VIADD R7, R7, 0xffffffff ;  /* 0xffffffff07077836 */ /* 0x000fe40000000000 */
[----:B--2---:R-:W-:-:S05]  /*20e20*/  VIADD R2, R2, 0x1 ;  /* 0x0000000102027836 */ /* 0x004fca0000000000 */
[----:B------:R-:W-:-:S04]  /*20e30*/  ISETP.NE.AND P1, PT, R2, 0x2, PT ;  /* 0x000000020200780c */ /* 0x000fc80003f25270 */
[----:B------:R-:W-:Y:S02]  /*20e40*/  SEL R3, RZ, 0x1, P1 ;  /* 0x00000001ff037807 */ /* 0x000fe40000800000 */
[----:B------:R-:W-:Y:S02]  /*20e50*/  SEL R2, R2, RZ, P1 ;  /* 0x000000ff02027207 */ /* 0x000fe40000800000 */
[----:B---3--:R-:W-:-:S05]  /*20e60*/  LOP3.LUT R5, R5, R3, RZ, 0x3c, !PT ;  /* 0x0000000305057212 */ /* 0x008fca00078e3cff */
[----:B------:R2:W-:Y:S04]  /*20e70*/  STL [R1+0x24], R5 ;  /* 0x0000240501007387 */ /* 0x0005e80000100800 */
[----:B------:R2:W-:Y:S01]  /*20e80*/  STL [R1+0x20], R2 ;  /* 0x0000200201007387 */ /* 0x0005e20000100800 */
[----:B------:R-:W-:Y:S05]  /*20e90*/  @P2 BRA `(.L_x_882) ;  /* 0xfffffff4008c2947 */ /* 0x000fea000383ffff */
.L_x_844:
[----:B------:R-:W-:Y:S05]  /*20ea0*/  BSYNC B0 ;  /* 0x0000000000007941 */ /* 0x000fea0003800000 */
.L_x_843:
[----:B0-2---:R-:W2:Y:S01]  /*20eb0*/  LDL R2, [R1+0x4c] ;  /* 0x00004c0001027983 */ /* 0x005ea20000100800 */
[----:B------:R-:W-:Y:S05]  /*20ec0*/  @!P0 WARPSYNC.ALL ;  /* 0x0000000000008948 */ /* 0x000fea0003800000 */
[----:B------:R-:W-:Y:S06]  /*20ed0*/  @!P0 BAR.SYNC.DEFER_BLOCKING 0xc, 0x180 ;  /* 0x0306000000008b1d */ /* 0x000fec0000010000 */
[----:B------:R-:W-:Y:S01]  /*20ee0*/  BSSY B7, `(.L_x_883) ;  /* 0x0000473000077945 */ /* 0x000fe20003800000 */
[----:B--2---:R-:W-:-:S13]  /*20ef0*/  ISETP.GT.AND P0, PT, R2, RZ, PT ;  /* 0x000000ff0200720c */ /* 0x004fda0003f04270 */
[----:B------:R-:W-:Y:S05]  /*20f00*/  @P0 BRA `(.L_x_884) ;  /* 0x0000000000440947 */ /* 0x000fea0003800000 */
[----:B------:R-:W0:Y:S02]  /*20f10*/  S2R R2, SR_TID.X ;  /* 0x0000000000027919 */ /* 0x000e240000002100 */
[----:B0-----:R-:W-:-:S04]  /*20f20*/  LOP3.LUT R2, R2, 0x7f, RZ, 0xc0, !PT ;  /* 0x0000007f02027812 */ /* 0x001fc800078ec0ff */
[----:B------:R-:W-:-:S13]  /*20f30*/  ISETP.NE.AND P0, PT, R2, RZ, PT ;  /* 0x000000ff0200720c */ /* 0x000fda0003f05270 */
[----:B------:R-:W-:Y:S05]  /*20f40*/  @P0 BRA `(.L_x_885) ;  /* 0x0000004400b00947 */ /* 0x000fea0003800000 */
[----:B------:R-:W0:Y:S01]  /*20f50*/  S2R R3, SR_LANEID ;  /* 0x0000000000037919 */ /* 0x000e220000000000 */
[----:B------:R-:W-:Y:S01]  /*20f60*/  VOTEU.ANY UR4, UPT, PT ;  /* 0x0000000000047886 */ /* 0x000fe200038e0100 */
[----:B------:R-:W2:Y:S01]  /*20f70*/  LDC.64 R4, c[0x0][0xc60] ;  /* 0x00031800ff047b82 */ /* 0x000ea20000000a00 */
[----:B------:R-:W0:Y:S08]  /*20f80*/  FLO.U32 R0, UR4 ;  /* 0x0000000400007d00 */ /* 0x000e3000080e0000 */
[----:B------:R-:W2:Y:S01]  /*20f90*/  POPC R2, UR4 ;  /* 0x0000000400027d09 */ /* 0x000ea20008000000 */
[----:B0-----:R-:W-:-:S13]  /*20fa0*/  ISETP.EQ.U32.AND P0, PT, R0, R3, PT ;  /* 0x000000030000720c */ /* 0x001fda0003f02070 */
[----:B--2---:R-:W2:Y:S01]  /*20fb0*/  @P0 ATOMG.E.ADD.STRONG.GPU PT, R5, desc[UR60][R4.64], R2 ;  /* 0x00000002040509a8 */ /* 0x004ea200081ee1fc */
[----:B------:R-:W0:Y:S02]  /*20fc0*/  S2R R3, SR_LTMASK ;  /* 0x0000000000037919 */ /* 0x000e240000003900 */
[----:B0-----:R-:W-:-:S06]  /*20fd0*/  LOP3.LUT R3, R3, UR4, RZ, 0xc0, !PT ;  /* 0x0000000403037c12 */ /* 0x001fcc000f8ec0ff */
[----:B------:R-:W0:Y:S01]  /*20fe0*/  POPC R3, R3 ;  /* 0x0000000300037309 */ /* 0x000e220000000000 */
[----:B--2---:R-:W0:Y:S02]  /*20ff0*/  SHFL.IDX PT, R0, R5, R0, 0x1f ;  /* 0x00001f0005007589 */ /* 0x004e2400000e0000 */
[----:B0-----:R-:W-:Y:S01]  /*21000*/  IADD3 R16, R0, UR38, R3 ;  /* 0x0000002600107c10 */ /* 0x001fe2000fffe003 */
[----:B------:R-:W-:Y:S06]  /*21010*/  BRA `(.L_x_885) ;  /* 0x00000044007c7947 */ /* 0x000fec0003800000 */
.L_x_884:
        /* <DEDUP_REMOVED lines=20> */
[----:B01----:R-:W-:Y:S05]  /*21160*/  CALL.ABS.NOINC R2 ;  /* 0x0000000002007343 */ /* 0x003fea0003c00000 */
.L_x_887:
[----:B------:R-:W-:Y:S05]  /*21170*/  BSYNC B6 ;  /* 0x0000000000067941 */ /* 0x000fea0003800000 */
.L_x_886:
        /* <DEDUP_REMOVED lines=9> */
[----:B------:R0:W2:Y:S01]  /*21210*/  LDC.64 R2, c[0x4][R0] ;  /* 0x0100000000027b82 */ /* 0x0000a20000000a00 */
        /* <DEDUP_REMOVED lines=10> */
[----:B-12---:R-:W-:Y:S05]  /*212c0*/  CALL.ABS.NOINC R2 ;  /* 0x0000000002007343 */ /* 0x006fea0003c00000 */
.L_x_890:
        /* <DEDUP_REMOVED lines=16> */
.L_x_889:
[----:B------:R-:W-:Y:S05]  /*213d0*/  BSYNC B6 ;  /* 0x0000000000067941 */ /* 0x000fea0003800000 */
.L_x_888:
[----:B------:R-:W2:Y:S01]  /*213e0*/  LDL.LU R2, [R1] ;  /* 0x0000000001027983 */ /* 0x000ea20000300800 */
[----:B------:R-:W-:-:S03]  /*213f0*/  ULDC.64 UR4, c[0x0][0x9f8] ;  /* 0x00027e0000047ab9 */ /* 0x000fc60000000a00 */
[----:B------:R-:W3:Y:S04]  /*21400*/  LDL.LU R4, [R1+0x28] ;  /* 0x0000280001047983 */ /* 0x000ee80000300800 */
[----:B------:R-:W4:Y:S01]  /*21410*/  LDL R7, [R1+0xc] ;  /* 0x00000c0001077983 */ /* 0x000f220000100800 */
        /* <DEDUP_REMOVED lines=8> */
[----:B0-----:R-:W0:Y:S01]  /*214a0*/  LDC.64 R2, c[0x0][0x418] ;  /* 0x00010600ff027b82 */ /* 0x001e220000000a00 */
[----:B--2---:R-:W-:Y:S01]  /*214b0*/  SHF.R.S32.HI R8, RZ, 0x1f, R7 ;  /* 0x0000001fff087819 */ /* 0x004fe20000011407 */
[----:B------:R2:W-:Y:S04]  /*214c0*/  @P0 STL [R1+0xc], R7 ;  /* 0x00000c0701000387 */ /* 0x0005e80000100800 */
[----:B------:R2:W-:Y:S04]  /*214d0*/  STL [R1+0x3c], R9 ;  /* 0x00003c0901007387 */ /* 0x0005e80000100800 */
[----:B------:R2:W-:Y:S01]  /*214e0*/  STL [R1+0x28], R8 ;  /* 0x0000280801007387 */ /* 0x0005e20000100800 */
[----:B0-----:R-:W-:Y:S01]  /*214f0*/  LOP3.LUT P0, RZ, R2, UR4, RZ, 0xfc, !PT ;  /* 0x0000000402ff7c12 */ /* 0x001fe2000f80fcff */
[----:B------:R-:W-:-:S03]  /*21500*/  UMOV UR4, 0xffffffff ;  /* 0xffffffff00047882 */ /* 0x000fc60000000000 */
[----:B------:R-:W-:-:S04]  /*21510*/  LOP3.LUT P0, RZ, R3, UR5, RZ, 0xfc, P0 ;  /* 0x0000000503ff7c12 */ /* 0x000fc8000800fcff */
[----:B------:R-:W-:Y:S01]  /*21520*/  SEL R0, R7, RZ, !P0 ;  /* 0x000000ff07007207 */ /* 0x000fe20004000000 */
[----:B--2---:R-:W-:Y:S08]  /*21530*/  BRA.DIV UR4, `(.L_x_891) ;  /* 0x0000005a04287947 */ /* 0x004ff0000b800000 */
[----:B------:R-:W0:Y:S02]  /*21540*/  S2R R4, SR_TID.X ;  /* 0x0000000000047919 */ /* 0x000e240000002100 */
[----:B0-----:R-:W-:-:S04]  /*21550*/  SHF.R.U32.HI R4, RZ, 0x5, R4 ;  /* 0x00000005ff047819 */ /* 0x001fc80000011604 */
[----:B------:R-:W-:-:S05]  /*21560*/  LOP3.LUT R4, R4, 0x3, RZ, 0xc0, !PT ;  /* 0x0000000304047812 */ /* 0x000fca00078ec0ff */
[----:B------:R0:W2:Y:S02]  /*21570*/  SHFL.IDX PT, R14, R4, RZ, 0x1f ;  /* 0x00001fff040e7589 */ /* 0x0000a400000e0000 */
.L_x_1026:
[----:B0-----:R-:W3:Y:S01]  /*21580*/  LDL.LU R4, [R1+0x10] ;  /* 0x0000100001047983 */ /* 0x001ee20000300800 */
        /* <DEDUP_REMOVED lines=10> */
.L_x_1029:
[----:B------:R-:W-:Y:S05]  /*21630*/  @!P6 BRA `(.L_x_892) ;  /* 0x000000040040e947 */ /* 0x000fea0003800000 */
[----:B------:R2:W-:Y:S01]  /*21640*/  STL [R1+0x18], R9 ;  /* 0x0000180901007387 */ /* 0x0005e20000100800 */
[----:B------:R-:W-:-:S04]  /*21650*/  ISETP.NE.U32.AND P0, PT, R2, RZ, PT ;  /* 0x000000ff0200720c */ /* 0x000fc80003f05070 */
[----:B------:R-:W-:-:S13]  /*21660*/  ISETP.NE.AND.EX P0, PT, R3, RZ, PT, P0 ;  /* 0x000000ff0300720c */ /* 0x000fda0003f05300 */
[----:B--2---:R-:W-:Y:S05]  /*21670*/  @!P0 BRA `(.L_x_894) ;  /* 0x0000000000508947 */ /* 0x004fea0003800000 */
[----:B------:R-:W2:Y:S01]  /*21680*/  LDC R6, c[0x0][0x43c] ;  /* 0x00010f00ff067b82 */ /* 0x000ea20000000800 */
[----:B0-----:R-:W-:Y:S01]  /*21690*/  IMAD.MOV.U32 R0, RZ, RZ, R9 ;  /* 0x000000ffff007224 */ /* 0x001fe200078e0009 */
[----:B------:R-:W-:Y:S01]  /*216a0*/  ULDC.64 UR4, c[0x0][0x428] ;  /* 0x00010a0000047ab9 */ /* 0x000fe20000000a00 */
[----:B--2---:R-:W-:-:S13]  /*216b0*/  ISETP.NE.AND P0, PT, R6, 0x1, PT ;  /* 0x000000010600780c */ /* 0x004fda0003f05270 */
[----:B------:R-:W0:Y:S02]  /*216c0*/  @P0 LDC.64 R4, c[0x0][0x440] ;  /* 0x00011000ff040b82 */ /* 0x000e240000000a00 */
[----:B0-----:R-:W-:-:S05]  /*216d0*/  @P0 IMAD.HI.U32 R4, R9, R4, RZ ;  /* 0x0000000409040227 */ /* 0x001fca00078e00ff */
        /* <DEDUP_REMOVED lines=8> */
[----:B0-----:R-:W-:-:S04]  /*21760*/  IMAD R6, R8, UR4, RZ ;  /* 0x0000000408067c24 */ /* 0x001fc8000f8e02ff */
[----:B------:R-:W-:-:S04]  /*21770*/  IMAD R0, R7, UR5, R6 ;  /* 0x0000000507007c24 */ /* 0x000fc8000f8e0206 */
[----:B------:R-:W-:-:S05]  /*21780*/  IMAD.IADD R0, R5, 0x1, R0 ;  /* 0x0000000105007824 */ /* 0x000fca00078e0200 */
[----:B------:R-:W-:-:S05]  /*21790*/  LEA.HI.X R3, R4, R3, R0, 0x2, P0 ;  /* 0x0000000304037211 */ /* 0x000fca00000f1400 */
[----:B------:R-:W2:Y:S04]  /*217a0*/  LDG.E R0, desc[UR60][R2.64] ;  /* 0x0000003c02007981 */ /* 0x000ea8000c1e1900 */
[----:B--2---:R2:W-:Y:S02]  /*217b0*/  STL [R1], R0 ;  /* 0x0000000001007387 */ /* 0x0045e40000100800 */
.L_x_894:
[----:B------:R-:W3:Y:S04]  /*217c0*/  LDL R7, [R1+0x4] ;  /* 0x0000040001077983 */ /* 0x000ee80000100800 */
[----:B0-2---:R-:W3:Y:S04]  /*217d0*/  LDL R0, [R1+0x8] ;  /* 0x0000080001007983 */ /* 0x005ee80000100800 */
[----:B------:R-:W2:Y:S01]  /*217e0*/  LDL R2, [R1+0x14] ;  /* 0x0000140001027983 */ /* 0x000ea20000100800 */
[----:B---3--:R-:W-:Y:S01]  /*217f0*/  IMAD R0, R0, 0x8, R7 ;  /* 0x0000000800007824 */ /* 0x008fe200078e0207 */
[----:B--2---:R-:W-:-:S04]  /*21800*/  SHF.L.U32 R2, R2, 0x1f, RZ ;  /* 0x0000001f02027819 */ /* 0x004fc800000006ff */
[----:B------:R-:W0:Y:S02]  /*21810*/  SYNCS.PHASECHK.TRANS64.TRYWAIT P0, [R0+URZ+0x36840], R2 ;  /* 0x03684002000075a7 */ /* 0x000e24000800017f */
[----:B0-----:R-:W-:Y:S05]  /*21820*/  @!P0 BRA `(.L_x_895) ;  /* 0x0000005400c08947 */ /* 0x001fea0003800000 */
.L_x_1030:
[----:B------:R-:W2:Y:S02]  /*21830*/  S2R R3, SR_TID.X ;  /* 0x0000000000037919 */ /* 0x000ea40000002100 */
[----:B--2---:R-:W-:-:S04]  /*21840*/  LOP3.LUT R3, R3, 0x7f, RZ, 0xc0, !PT ;  /* 0x0000007f03037812 */ /* 0x004fc800078ec0ff */
[----:B------:R-:W-:-:S13]  /*21850*/  ISETP.NE.AND P0, PT, R3, RZ, PT ;  /* 0x000000ff0300720c */ /* 0x000fda0003f05270 */
        /* <DEDUP_REMOVED lines=8> */
.L_x_896:
[----:B------:R-:W2:Y:S04]  /*218e0*/  LDL R7, [R1+0x4] ;  /* 0x0000040001077983 */ /* 0x000ea80000100800 */
[----:B------:R-:W2:Y:S04]  /*218f0*/  LDL R6, [R1+0x8] ;  /* 0x0000080001067983 */ /* 0x000ea80000100800 */
[----:B------:R-:W3:Y:S04]  /*21900*/  LDL R5, [R1+0x18] ;  /* 0x0000180001057983 */ /* 0x000ee80000100800 */
[----:B------:R-:W4:Y:S04]  /*21910*/  LDL R4, [R1+0x1c] ;  /* 0x00001c0001047983 */ /* 0x000f280000100800 */
[----:B------:R-:W5:Y:S04]  /*21920*/  LDL R3, [R1] ;  /* 0x0000000001037983 */ /* 0x000f680000100800 */
[----:B0-----:R-:W5:Y:S01]  /*21930*/  LDL.LU R2, [R1+0x10] ;  /* 0x0000100001027983 */ /* 0x001f620000300800 */
        /* <DEDUP_REMOVED lines=25> */
[----:B0-----:R-:W-:Y:S01]  /*21ad0*/  UMOV UR8, UR15 ;  /* 0x0000000f00087c82 */ /* 0x001fe20008000000 */
[----:B------:R-:W-:Y:S02]  /*21ae0*/  UMOV UR10, UR17 ;  /* 0x00000011000a7c82 */ /* 0x000fe40008000000 */
[----:B------:R0:W-:Y:S02]  /*21af0*/  UTMALDG.4D [UR8], [UR4], desc[UR6] ;  /* 0x00000608040075b4 */ /* 0x0001e40008019000 */
[----:B0-----:R-:W-:Y:S01]  /*21b00*/  UMOV UR8, UR16 ;  /* 0x0000001000087c82 */ /* 0x001fe20008000000 */
[----:B------:R-:W-:-:S02]  /*21b10*/  UMOV UR10, UR14 ;  /* 0x0000000e000a7c82 */ /* 0x000fc40008000000 */
[----:B------:R2:W-:Y:S02]  /*21b20*/  UTMALDG.4D [UR8], [UR4], desc[UR6] ;  /* 0x00000608040075b4 */ /* 0x0005e40008019000 */
[----:B--2---:R-:W-:Y:S01]  /*21b30*/  NOP ;  /* 0x0000000000007918 */ /* 0x004fe20000000000 */
.L_x_892:
[----:B------:R-:W2:Y:S04]  /*21b40*/  LDL R2, [R1+0x4] ;  /* 0x0000040001027983 */ /* 0x000ea80000100800 */
[----:B------:R-:W3:Y:S04]  /*21b50*/  LDL.LU R3, [R1+0x40] ;  /* 0x0000400001037983 */ /* 0x000ee80000300800 */
[----:B------:R-:W4:Y:S04]  /*21b60*/  LDL.LU R5, [R1+0x30] ;  /* 0x0000300001057983 */ /* 0x000f280000300800 */
[----:B0-----:R-:W5:Y:S01]  /*21b70*/  LDL.LU R4, [R1+0x48] ;  /* 0x0000480001047983 */ /* 0x001f620000300800 */
        /* <DEDUP_REMOVED lines=18> */
[----:B0-----:R-:W-:Y:S01]  /*21ca0*/  IMAD.IADD R2, R3, 0x1, R0 ;  /* 0x0000000103027824 */ /* 0x001fe200078e0200 */
        /* <DEDUP_REMOVED lines=20> */
.L_x_898:
[----:B------:R-:W-:Y:S05]  /*21df0*/  BSYNC B6 ;  /* 0x0000000000067941 */ /* 0x000fea0003800000 */
.L_x_897:
[----:B------:R-:W3:Y:S01]  /*21e00*/  LDL.LU R6, [R1+0x48] ;  /* 0x0000480001067983 */ /* 0x000ee20000300800 */
[----:B------:R-:W-:Y:S01]  /*21e10*/  ULDC.64 UR4, c[0x0][0x2d8] ;  /* 0x0000b60000047ab9 */ /* 0x000fe20000000a00 */
[----:B------:R-:W0:Y:S01]  /*21e20*/  LDC R7, c[0x0][0x448] ;  /* 0x00011200ff077b82 */ /* 0x000e220000000800 */
[----:B------:R-:W-:Y:S01]  /*21e30*/  IMAD.SHL.U32 R17, R17, 0x80, RZ ;  /* 0x0000008011117824 */ /* 0x000fe200078e00ff */
[----:B--2---:R-:W3:Y:S01]  /*21e40*/  LDL.LU.64 R2, [R1+0x40] ;  /* 0x0000400001027983 */ /* 0x004ee20000300a00 */
[----:B------:R-:W-:-:S03]  /*21e50*/  ULDC.64 UR6, c[0x0][0x280] ;  /* 0x0000a00000067ab9 */ /* 0x000fc60000000a00 */
[----:B------:R-:W2:Y:S04]  /*21e60*/  LDL.LU R0, [R1+0x58] ;  /* 0x0000580001007983 */ /* 0x000ea80000300800 */
[----:B------:R-:W4:Y:S04]  /*21e70*/  LDL.LU R5, [R1+0x5c] ;  /* 0x00005c0001057983 */ /* 0x000f280000300800 */
[----:B------:R-:W4:Y:S01]  /*21e80*/  LDL.LU R4, [R1+0x30] ;  /* 0x0000300001047983 */ /* 0x000f220000300800 */
[----:B------:R-:W1:Y:S01]  /*21e90*/  S2R R10, SR_TID.X ;  /* 0x00000000000a7919 */ /* 0x000e620000002100 */
[----:B0-----:R-:W-:Y:S01]  /*21ea0*/  ISETP.NE.AND P0, PT, R7, 0x1, PT ;  /* 0x000000010700780c */ /* 0x001fe20003f05270 */
[----:B-1----:R-:W-:-:S05]  /*21eb0*/  IMAD.SHL.U32 R10, R10, 0x8, RZ ;  /* 0x000000080a0a7824 */ /* 0x002fca00078e00ff */
[----:B------:R-:W-:-:S04]  /*21ec0*/  LOP3.LUT R10, R10, 0x38, RZ, 0xc0, !PT ;  /* 0x000000380a0a7812 */ /* 0x000fc800078ec0ff */
[C---:B------:R-:W-:Y:S02]  /*21ed0*/  LOP3.LUT R9, R10.reuse, 0x40, RZ, 0xfc, !PT ;  /* 0x000000400a097812 */ /* 0x040fe400078efcff */
[----:B------:R-:W-:Y:S01]  /*21ee0*/  LOP3.LUT R8, R10, 0x80, RZ, 0xfc, !PT ;  /* 0x000000800a087812 */ /* 0x000fe200078efcff */
[----:B---3--:R-:W-:Y:S02]  /*21ef0*/  IMAD.MOV.U32 R3, RZ, RZ, R6 ;  /* 0x000000ffff037224 */ /* 0x008fe400078e0006 */
[----:B------:R-:W0:Y:S01]  /*21f00*/  @P0 LDC R6, c[0x0][0x450] ;  /* 0x00011400ff060b82 */ /* 0x000e220000000800 */
[----:B--2---:R-:W-:Y:S02]  /*21f10*/  IMAD R0, R0, UR4, RZ ;  /* 0x0000000400007c24 */ /* 0x004fe4000f8e02ff */
[----:B------:R-:W-:-:S04]  /*21f20*/  IMAD.WIDE.U32 R2, R18, UR4, R2 ;  /* 0x0000000412027c25 */ /* 0x000fc8000f8e0002 */
[----:B------:R-:W-:Y:S01]  /*21f30*/  IMAD R0, R18, UR5, R0 ;  /* 0x0000000512007c24 */ /* 0x000fe2000f8e0200 */
[----:B------:R-:W-:-:S03]  /*21f40*/  ULDC.64 UR4, c[0x0][0x2e0] ;  /* 0x0000b80000047ab9 */ /* 0x000fc60000000a00 */
[----:B------:R-:W-:Y:S02]  /*21f50*/  IMAD.IADD R3, R3, 0x1, R0 ;  /* 0x0000000103037824 */ /* 0x000fe400078e0200 */
[----:B----4-:R-:W-:Y:S02]  /*21f60*/  IMAD R0, R5, UR4, RZ ;  /* 0x0000000405007c24 */ /* 0x010fe4000f8e02ff */
[----:B------:R-:W-:-:S04]  /*21f70*/  IMAD.WIDE.U32 R2, R4, UR4, R2 ;  /* 0x0000000404027c25 */ /* 0x000fc8000f8e0002 */
[----:B------:R-:W-:Y:S01]  /*21f80*/  IMAD R0, R4, UR5, R0 ;  /* 0x0000000504007c24 */ /* 0x000fe2000f8e0200 */
[----:B------:R-:W-:Y:S01]  /*21f90*/  ULDC.64 UR4, c[0x0][0x2d0] ;  /* 0x0000b40000047ab9 */ /* 0x000fe20000000a00 */
[----:B------:R-:W1:Y:S02]  /*21fa0*/  S2R R4, SR_TID.X ;  /* 0x0000000000047919 */ /* 0x000e640000002100 */
[----:B------:R-:W-:Y:S01]  /*21fb0*/  IMAD.IADD R3, R3, 0x1, R0 ;  /* 0x0000000103037824 */ /* 0x000fe200078e0200 */
[----:B-1----:R-:W-:-:S04]  /*21fc0*/  LOP3.LUT R4, R4, 0x7f, RZ, 0xc0, !PT ;  /* 0x0000007f04047812 */ /* 0x002fc800078ec0ff */
[----:B------:R-:W-:Y:S02]  /*21fd0*/  SHF.R.U32.HI R5, RZ, 0x3, R4 ;  /* 0x00000003ff057819 */ /* 0x000fe40000011604 */
[----:B------:R-:W1:Y:S02]  /*21fe0*/  S2R R4, SR_TID.X ;  /* 0x0000000000047919 */ /* 0x000e640000002100 */
[----:B-1----:R-:W-:-:S05]  /*21ff0*/  IMAD.SHL.U32 R4, R4, 0x10, RZ ;  /* 0x0000001004047824 */ /* 0x002fca00078e00ff */
[----:B------:R-:W-:Y:S02]  /*22000*/  LOP3.LUT R4, R5, 0x70, R4, 0xf8, !PT ;  /* 0x0000007005047812 */ /* 0x000fe400078ef804 */
[----:B------:R-:W1:Y:S02]  /*22010*/  @P0 LDC R5, c[0x0][0x44c] ;  /* 0x00011300ff050b82 */ /* 0x000e640000000800 */
[----:B------:R-:W-:-:S05]  /*22020*/  LOP3.LUT R4, R4, R17, RZ, 0xfc, !PT ;  /* 0x0000001104047212 */ /* 0x000fca00078efcff */
[----:B------:R-:W-:Y:S02]  /*22030*/  IMAD.MOV.U32 R0, RZ, RZ, R4 ;  /* 0x000000ffff007224 */ /* 0x000fe400078e0004 */
[----:B-1----:R-:W-:-:S05]  /*22040*/  @P0 IMAD.HI.U32 R5, R4, R5, RZ ;  /* 0x0000000504050227 */ /* 0x002fca00078e00ff */
[----:B0-----:R-:W-:-:S05]  /*22050*/  @P0 SHF.R.U32.HI R0, RZ, R6, R5 ;  /* 0x00000006ff000219 */ /* 0x001fca0000011605 */
        /* <DEDUP_REMOVED lines=27> */
[----:B------:R-:W0:Y:S03]  /*22210*/  S2R R11, SR_TID.X ;  /* 0x00000000000b7919 */ /* 0x000e260000002100 */
[----:B------:R-:W-:Y:S01]  /*22220*/  VIADD R5, R0, 0x10 ;  /* 0x0000001000057836 */ /* 0x000fe20000000000 */
[----:B------:R-:W-:Y:S01]  /*22230*/  SHFL.IDX PT, R9, R3, 0x1, 0x181f ;  /* 0x00381f0003097f89 */ /* 0x000fe200000e0000 */
[----:B0-----:R-:W-:-:S05]  /*22240*/  IMAD.SHL.U32 R11, R11, 0x8, RZ ;  /* 0x000000080b0b7824 */ /* 0x001fca00078e00ff */
[----:B------:R-:W-:Y:S01]  /*22250*/  LOP3.LUT R11, R11, 0x38, RZ, 0xc0, !PT ;  /* 0x000000380b0b7812 */ /* 0x000fe200078ec0ff */
[----:B--2---:R-:W-:Y:S02]  /*22260*/  IMAD R2, R6, R7, RZ ;  /* 0x0000000706027224 */ /* 0x004fe400078e02ff */
[----:B------:R-:W0:Y:S03]  /*22270*/  SHFL.IDX PT, R7, R4, RZ, 0x181f ;  /* 0x00181fff04077589 */ /* 0x000e2600000e0000 */
[-C--:B------:R-:W-:Y:S01]  /*22280*/  ISETP.GE.AND P4, PT, R0, R2.reuse, PT ;  /* 0x000000020000720c */ /* 0x080fe20003f86270 */
[----:B------:R-:W1:Y:S01]  /*22290*/  SHFL.IDX PT, R6, R3, RZ, 0x181f ;  /* 0x00181fff03067589 */ /* 0x000e6200000e0000 */
[----:B------:R-:W-:-:S03]  /*222a0*/  ISETP.GE.AND P3, PT, R5, R2, PT ;  /* 0x000000020500720c */ /* 0x000fc60003f66270 */
[----:B------:R-:W2:Y:S08]  /*222b0*/  SHFL.IDX PT, R5, R4, 0x1, 0x181f ;  /* 0x00381f0004057f89 */ /* 0x000eb000000e0000 */
[----:B0-----:R-:W-:-:S05]  /*222c0*/  @!P4 LEA R7, P5, R11, R7, 0x1 ;  /* 0x000000070b07c211 */ /* 0x001fca00078a08ff */
[----:B-1----:R-:W-:Y:S01]  /*222d0*/  @!P4 IMAD.X R6, RZ, RZ, R6, P5 ;  /* 0x000000ffff06c224 */ /* 0x002fe200028e0606 */
[----:B--2---:R-:W-:-:S04]  /*222e0*/  @!P3 LEA R8, P5, R11, R5, 0x1 ;  /* 0x000000050b08b211 */ /* 0x004fc800078a08ff */
        /* <DEDUP_REMOVED lines=59> */
[----:B-1----:R-:W1:Y:S01]  /*226a0*/  SHFL.IDX PT, R6, R3, 0x6, 0x181f ;  /* 0x00d81f0003067f89 */ /* 0x002e6200000e0000 */
[----:B0-----:R-:W-:-:S05]  /*226b0*/  @!P4 LEA R5, P3, R11, R5, 0x1 ;  /* 0x000000050b05c211 */ /* 0x001fca00078608ff */
[----:B-1----:R-:W-:-:S04]  /*226c0*/  @!P4 IMAD.X R6, RZ, RZ, R6, P3 ;  /* 0x000000ffff06c224 */ /* 0x002fc800018e0606 */
[----:B------:R-:W-:Y:S02]  /*226d0*/  @!P4 IMAD.MOV.U32 R7, RZ, RZ, R6 ;  /* 0x000000ffff07c224 */ /* 0x000fe400078e0006 */
[----:B------:R-:W-:Y:S02]  /*226e0*/  @!P4 IMAD.MOV.U32 R6, RZ, RZ, R5 ;  /* 0x000000ffff06c224 */ /* 0x000fe400078e0005 */
[----:B------:R1:W2:Y:S04]  /*226f0*/  SHFL.IDX PT, R5, R3, 0x7, 0x181f ;  /* 0x00f81f0003057f89 */ /* 0x0002a800000e0000 */
[----:B------:R1:W-:Y:S04]  /*22700*/  @!P4 LDGSTS.E.BYPASS.LTC128B.128 [R10+0x18400], desc[UR60][R6.64], !P2 ;  /* 0x18400000060acfae */ /* 0x0003e8000d101d7c */
[----:B------:R1:W-:Y:S04]  /*22710*/  @!P4 LDGSTS.E.BYPASS.LTC128B.128 [R10+0x1c400], desc[UR60][R6.64+0x80], !P1 ;  /* 0x1c400080060acfae */ /* 0x0003e8000c901d7c */
[----:B------:R1:W-:Y:S04]  /*22720*/  @!P4 LDGSTS.E.BYPASS.LTC128B.128 [R10+0x20400], desc[UR60][R6.64+0x100], !P0 ;  /* 0x20400100060acfae */ /* 0x0003e8000c101d7c */
[----:B------:R1:W3:Y:S02]  /*22730*/  SHFL.IDX PT, R3, R4, 0x7, 0x181f ;  /* 0x00f81f0004037f89 */ /* 0x0002e400000e0000 */
.L_x_1047:
[----:B------:R-:W-:Y:S01]  /*22740*/  VIADD R0, R0, 0x70 ;  /* 0x0000007000007836 */ /* 0x000fe20000000000 */
[----:B------:R-:W-:Y:S04]  /*22750*/  BSSY B0, `(.L_x_900) ;  /* 0x000000e000007945 */ /* 0x000fe80003800000 */
[----:B------:R-:W-:-:S13]  /*22760*/  ISETP.GE.AND P3, PT, R0, R2, PT ;  /* 0x000000020000720c */ /* 0x000fda0003f66270 */
[----:B------:R-:W-:Y:S05]  /*22770*/  @P3 BRA `(.L_x_901) ;  /* 0x00000000002c3947 */ /* 0x000fea0003800000 */
[----:B-1----:R-:W1:Y:S02]  /*22780*/  S2R R4, SR_TID.X ;  /* 0x0000000000047919 */ /* 0x002e640000002100 */
[----:B-1----:R-:W-:-:S05]  /*22790*/  IMAD.SHL.U32 R4, R4, 0x8, RZ ;  /* 0x0000000804047824 */ /* 0x002fca00078e00ff */
[----:B------:R-:W-:-:S04]  /*227a0*/  LOP3.LUT R4, R4, 0x38, RZ, 0xc0, !PT ;  /* 0x0000003804047812 */ /* 0x000fc800078ec0ff */
[----:B---3--:R-:W-:-:S05]  /*227b0*/  LEA R2, P3, R4, R3, 0x1 ;  /* 0x0000000304027211 */ /* 0x008fca00078608ff */
[----:B--2---:R-:W-:-:S05]  /*227c0*/  IMAD.X R3, RZ, RZ, R5, P3 ;  /* 0x000000ffff037224 */ /* 0x004fca00018e0605 */
[----:B------:R-:W-:Y:S01]  /*227d0*/  @!PT LDS RZ, [RZ] ;  /* 0x00000000fffff984 */ /* 0x000fe20000000800 */
[----:B------:R-:W-:Y:S01]  /*227e0*/  @!PT LDS RZ, [RZ] ;  /* 0x00000000fffff984 */ /* 0x000fe20000000800 */
[----:B------:R-:W-:Y:S01]  /*227f0*/  @!PT LDS RZ, [RZ] ;  /* 0x00000000fffff984 */ /* 0x000fe20000000800 */
[----:B------:R4:W-:Y:S04]  /*22800*/  LDGSTS.E.BYPASS.LTC128B.128 [R10+0x18c00], desc[UR60][R2.64], !P2 ;  /* 0x18c00000020a7fae */ /* 0x0009e8000d101d7c */
[----:B------:R4:W-:Y:S04]  /*22810*/  LDGSTS.E.BYPASS.LTC128B.128 [R10+0x1cc00], desc[UR60][R2.64+0x80], !P1 ;  /* 0x1cc00080020a7fae */ /* 0x0009e8000c901d7c */
[----:B------:R4:W-:Y:S02]  /*22820*/  LDGSTS.E.BYPASS.LTC128B.128 [R10+0x20c00], desc[UR60][R2.64+0x100], !P0 ;  /* 0x20c00100020a7fae */ /* 0x0009e4000c101d7c */
.L_x_901:
[----:B------:R-:W-:Y:S05]  /*22830*/  BSYNC B0 ;  /* 0x0000000000007941 */ /* 0x000fea0003800000 */
.L_x_900:
[----:B01--4-:R-:W4:Y:S01]  /*22840*/  LDL R10, [R1+0x4] ;  /* 0x00000400010a7983 */ /* 0x013f220000100800 */
[----:B------:R-:W-:Y:S01]  /*22850*/  PLOP3.LUT P0, PT, PT, PT, PT, 0x80, 0x0 ;  /* 0x000000000000781c */ /* 0x000fe20003f0f070 */
[----:B------:R-:W-:Y:S01]  /*22860*/  NOP ;  /* 0x0000000000007918 */ /* 0x000fe20000000000 */
[----:B----4-:R-:W-:-:S11]  /*22870*/  VIADD R10, R10, 0x36800 ;  /* 0x000368000a0a7836 */ /* 0x010fd60000000000 */
.L_x_902:
[----:B------:R-:W4:Y:S01]  /*22880*/  LDL R2, [R1+0x4] ;  /* 0x0000040001027983 */ /* 0x000f220000100800 */
[----:B------:R-:W-:Y:S02]  /*22890*/  PLOP3.LUT P1, PT, P1, P0, PT, 0xa2, 0x0 ;  /* 0x000000000000781c */ /* 0x000fe40000f21472 */
[----:B----4-:R-:W-:-:S08]  /*228a0*/  @P0 R2UR P1, UR4, R2 ;  /* 0x00000000020402ca */ /* 0x010fd00000020000 */
[----:B------:R-:W-:-:S05]  /*228b0*/  @P0 PLOP3.LUT P0, PT, P1, PT, PT, 0x80, 0x0 ;  /* 0x000000000000081c */ /* 0x000fca0000f0f070 */
[----:B------:R-:W-:Y:S01]  /*228c0*/  @!P1 SYNCS.ARRIVE.TRANS64.RED.A0T1 RZ, [UR4+0x36800], RZ ;  /* 0x036800ffffff99a7 */ /* 0x000fe20008200404 */
[----:B------:R-:W-:Y:S07]  /*228d0*/  @!P1 ARRIVES.LDGSTSBAR.64.TRANSCNT [UR4+0x36800] ;  /* 0x03680000ff0099b0 */ /* 0x000fee0008000a84 */
[----:B------:R-:W-:Y:S05]  /*228e0*/  @P0 BRA.U.ANY `(.L_x_902) ;  /* 0xfffffffd00e40947 */ /* 0x000fea000393ffff */
[----:B---3--:R-:W3:Y:S02]  /*228f0*/  LDL.LU R3, [R1+0x54] ;  /* 0x0000540001037983 */ /* 0x008ee40000300800 */
[----:B---3--:R-:W-:-:S05]  /*22900*/  VIADD R3, R3, 0x1 ;  /* 0x0000000103037836 */ /* 0x008fca0000000000 */
        /* <DEDUP_REMOVED lines=10> */
.L_x_1048:
[----:B------:R-:W-:Y:S05]  /*229b0*/  BSYNC B0 ;  /* 0x0000000000007941 */ /* 0x000fea0003800000 */
.L_x_903:
[----:B0-----:R-:W3:Y:S01]  /*229c0*/  LDL.LU R2, [R1+0x4c] ;  /* 0x00004c0001027983 */ /* 0x001ee20000300800 */
[----:B------:R-:W-:Y:S01]  /*229d0*/  BSSY B0, `(.L_x_905) ;  /* 0x0000256000007945 */ /* 0x000fe20003800000 */
[----:B---3--:R-:W-:-:S13]  /*229e0*/  ISETP.GE.AND P0, PT, R2, 0x71, PT ;  /* 0x000000710200780c */ /* 0x008fda0003f06270 */
[----:B------:R-:W-:Y:S05]  /*229f0*/  @!P0 BRA `(.L_x_906) ;  /* 0x00000024004c8947 */ /* 0x000fea0003800000 */
[----:B------:R-:W3:Y:S01]  /*22a00*/  LDL R2, [R1+0x38] ;  /* 0x0000380001027983 */ /* 0x000ee20000100800 */
[----:B------:R-:W-:Y:S01]  /*22a10*/  IMAD.MOV.U32 R0, RZ, RZ, 0x1 ;  /* 0x00000001ff007424 */ /* 0x000fe200078e00ff */
[----:B------:R-:W-:Y:S01]  /*22a20*/  BSSY B2, `(.L_x_907) ;  /* 0x00000cc000027945 */ /* 0x000fe20003800000 */
[----:B---3--:R-:W-:-:S05]  /*22a30*/  IMAD.MOV R8, RZ, RZ, -R2 ;  /* 0x000000ffff087224 */ /* 0x008fca00078e0a02 */
[----:B------:R-:W-:-:S05]  /*22a40*/  VIADDMNMX R8, R8, R0, 0xffffffff, !PT ;  /* 0xffffffff08087446 */ /* 0x000fca0007800100 */
[----:B------:R-:W-:-:S05]  /*22a50*/  IMAD.IADD R0, R2, 0x1, R8 ;  /* 0x0000000102007824 */ /* 0x000fca00078e0208 */
[----:B------:R-:W-:-:S04]  /*22a60*/  LOP3.LUT R0, R0, 0x1, RZ, 0xc0, !PT ;  /* 0x0000000100007812 */ /* 0x000fc800078ec0ff */
[----:B------:R-:W-:Y:S01]  /*22a70*/  ISETP.NE.U32.AND P0, PT, R0, 0x1, PT ;  /* 0x000000010000780c */ /* 0x000fe20003f05070 */
[----:B------:R-:W-:-:S12]  /*22a80*/  VIADD R0, R2, 0xfffffffe ;  /* 0xfffffffe02007836 */ /* 0x000fd80000000000 */
[----:B------:R-:W-:Y:S05]  /*22a90*/  @P0 BRA `(.L_x_908) ;  /* 0x0000000c00100947 */ /* 0x000fea0003800000 */
[----:B------:R-:W3:Y:S04]  /*22aa0*/  LDL R4, [R1+0x10] ;  /* 0x0000100001047983 */ /* 0x000ee80000100800 */
[----:B------:R-:W4:Y:S04]  /*22ab0*/  LDL R3, [R1+0x8] ;  /* 0x0000080001037983 */ /* 0x000f280000100800 */
[----:B------:R-:W5:Y:S01]  /*22ac0*/  LDL R2, [R1+0x14] ;  /* 0x0000140001027983 */ /* 0x000f620000100800 */
[----:B------:R-:W-:Y:S01]  /*22ad0*/  BSSY B1, `(.L_x_909) ;  /* 0x00000bc000017945 */ /* 0x000fe20003800000 */
[----:B---3--:R-:W-:Y:S01]  /*22ae0*/  LOP3.LUT P1, RZ, R4, 0x1, RZ, 0xc0, !PT ;  /* 0x0000000104ff7812 */ /* 0x008fe2000782c0ff */
[----:B----4-:R-:W-:-:S05]  /*22af0*/  VIADD R7, R3, 0x1 ;  /* 0x0000000103077836 */ /* 0x010fca0000000000 */
[----:B------:R-:W-:-:S04]  /*22b00*/  ISETP.NE.AND P0, PT, R7, 0x2, PT ;  /* 0x000000020700780c */ /* 0x000fc80003f05270 */
[----:B------:R-:W-:Y:S02]  /*22b10*/  SEL R9, RZ, 0x1, P0 ;  /* 0x00000001ff097807 */ /* 0x000fe40000000000 */
[----:B------:R-:W-:Y:S02]  /*22b20*/  SEL R7, R7, RZ, P0 ;  /* 0x000000ff07077207 */ /* 0x000fe40000000000 */
[----:B-----5:R-:W-:Y:S01]  /*22b30*/  LOP3.LUT R9, R2, R9, RZ, 0x3c, !PT ;  /* 0x0000000902097212 */ /* 0x020fe200078e3cff */
[----:B------:R-:W-:Y:S06]  /*22b40*/  @!P1 BRA `(.L_x_910) ;  /* 0x0000000800d09947 */ /* 0x000fec0003800000 */
[----:B------:R0:W5:Y:S01]  /*22b50*/  LDL R4, [R1] ;  /* 0x0000000001047983 */ /* 0x0001620000100800 */
[----:B------:R-:W-:Y:S02]  /*22b60*/  ULDC.64 UR4, c[0x0][0x418] ;  /* 0x0001060000047ab9 */ /* 0x000fe40000000a00 */
[----:B------:R-:W-:-:S04]  /*22b70*/  ISETP.NE.U32.AND P0, PT, RZ, UR4, PT ;  /* 0x00000004ff007c0c */ /* 0x000fc8000bf05070 */
[----:B------:R-:W-:-:S13]  /*22b80*/  ISETP.NE.AND.EX P0, PT, RZ, UR5, PT, P0 ;  /* 0x00000005ff007c0c */ /* 0x000fda000bf05300 */
[----:B0-----:R-:W-:Y:S05]  /*22b90*/  @!P0 BRA `(.L_x_911) ;  /* 0x00000000004c8947 */ /* 0x001fea0003800000 */
[----:B------:R-:W3:Y:S01]  /*22ba0*/  LDL R11, [R1+0x28] ;  /* 0x00002800010b7983 */ /* 0x000ee20000100800 */
[----:B--2---:R-:W0:Y:S01]  /*22bb0*/  LDC R5, c[0x0][0x43c] ;  /* 0x00010f00ff057b82 */ /* 0x004e220000000800 */
[----:B------:R-:W-:Y:S02]  /*22bc0*/  ULDC.64 UR6, c[0x0][0x428] ;  /* 0x00010a0000067ab9 */ /* 0x000fe40000000a00 */
[----:B------:R-:W2:Y:S01]  /*22bd0*/  LDL R6, [R1+0xc] ;  /* 0x00000c0001067983 */ /* 0x000ea20000100800 */
        /* <DEDUP_REMOVED lines=8> */
[----:B---3--:R-:W-:-:S04]  /*22c60*/  IMAD R4, R11, UR6, RZ ;  /* 0x000000060b047c24 */ /* 0x008fc8000f8e02ff */
[C---:B--2---:R-:W-:Y:S02]  /*22c70*/  IMAD R4, R6.reuse, UR7, R4 ;  /* 0x0000000706047c24 */ /* 0x044fe4000f8e0204 */
[----:B------:R-:W-:-:S04]  /*22c80*/  IMAD.WIDE.U32 R2, R6, UR6, R2 ;  /* 0x0000000606027c25 */ /* 0x000fc8000f8e0002 */
[----:B------:R-:W-:Y:S01]  /*22c90*/  IMAD.IADD R3, R4, 0x1, R3 ;  /* 0x0000000104037824 */ /* 0x000fe200078e0203 */
[----:B------:R-:W-:-:S04]  /*22ca0*/  LEA R4, P0, R2, UR4, 0x2 ;  /* 0x0000000402047c11 */ /* 0x000fc8000f8010ff */
[----:B------:R-:W-:-:S05]  /*22cb0*/  LEA.HI.X R5, R2, UR5, R3, 0x2, P0 ;  /* 0x0000000502057c11 */ /* 0x000fca00080f1403 */
[----:B------:R0:W5:Y:S04]  /*22cc0*/  LDG.E R4, desc[UR60][R4.64] ;  /* 0x0000003c04047981 */ /* 0x000168000c1e1900 */
.L_x_911:
[----:B------:R-:W3:Y:S01]  /*22cd0*/  LDL R2, [R1+0x4] ;  /* 0x0000040001027983 */ /* 0x000ee20000100800 */
[----:B------:R-:W-:Y:S01]  /*22ce0*/  BSSY B3, `(.L_x_912) ;  /* 0x0000005000037945 */ /* 0x000fe20003800000 */
[----:B---3--:R-:W-:Y:S01]  /*22cf0*/  IMAD R3, R7, 0x8, R2 ;  /* 0x0000000807037824 */ /* 0x008fe200078e0202 */
[----:B------:R-:W-:-:S04]  /*22d00*/  SHF.L.U32 R2, R9, 0x1f, RZ ;  /* 0x0000001f09027819 */ /* 0x000fc800000006ff */
[----:B------:R-:W1:Y:S02]  /*22d10*/  SYNCS.PHASECHK.TRANS64.TRYWAIT P0, [R3+URZ+0x36840], R2 ;  /* 0x03684002030075a7 */ /* 0x000e64000800017f */
[----:B-1----:R-:W-:Y:S05]  /*22d20*/  @!P0 BRA `(.L_x_913) ;  /* 0x0000004c00988947 */ /* 0x002fea0003800000 */
.L_x_1049:
[----:B------:R-:W-:Y:S05]  /*22d30*/  BSYNC B3 ;  /* 0x0000000000037941 */ /* 0x000fea0003800000 */
.L_x_912:
[----:B0-2---:R-:W0:Y:S01]  /*22d40*/  S2R R5, SR_TID.X ;  /* 0x0000000000057919 */ /* 0x005e220000002100 */
        /* <DEDUP_REMOVED lines=11> */
.L_x_915:
[----:B------:R-:W-:Y:S05]  /*22e00*/  BSYNC B3 ;  /* 0x0000000000037941 */ /* 0x000fea0003800000 */
.L_x_914:
        /* <DEDUP_REMOVED lines=13> */
.L_x_916:
        /* <DEDUP_REMOVED lines=16> */
.L_x_917:
        /* <DEDUP_REMOVED lines=16> */
.L_x_918:
        /* <DEDUP_REMOVED lines=17> */
.L_x_1050:
[----:B------:R-:W-:Y:S05]  /*231f0*/  BSYNC B3 ;  /* 0x0000000000037941 */ /* 0x000fea0003800000 */
.L_x_919:
[----:B------:R1:W5:Y:S04]  /*23200*/  LDL R17, [R1+0x4] ;  /* 0x0000040001117983 */ /* 0x0003680000100800 */
[----:B------:R1:W5:Y:S01]  /*23210*/  LDL R6, [R1+0x8] ;  /* 0x0000080001067983 */ /* 0x0003620000100800 */
[----:B------:R-:W-:Y:S01]  /*23220*/  BSSY B3, `(.L_x_921) ;  /* 0x000000c000037945 */ /* 0x000fe20003800000 */
[----:B------:R-:W-:Y:S02]  /*23230*/  IMAD.MOV.U32 R12, RZ, RZ, 0x0 ;  /* 0x00000000ff0c7424 */ /* 0x000fe400078e00ff */
[----:B------:R-:W-:Y:S01]  /*23240*/  IMAD.MOV.U32 R13, RZ, RZ, 0x14f00000 ;  /* 0x14f00000ff0d7424 */ /* 0x000fe200078e00ff */
[----:B------:R-:W-:Y:S06]  /*23250*/  @P1 BRA `(.L_x_922) ;  /* 0x0000000000201947 */ /* 0x000fec0003800000 */
[----:B------:R-:W2:Y:S01]  /*23260*/  S2R R5, SR_TID.X ;  /* 0x0000000000057919 */ /* 0x000ea20000002100 */
[----:B0----5:R-:W-:Y:S02]  /*23270*/  IMAD R2, R6, 0x8, R17 ;  /* 0x0000000806027824 */ /* 0x021fe400078e0211 */
[----:B------:R-:W-:-:S04]  /*23280*/  IMAD.MOV.U32 R3, RZ, RZ, 0xa800 ;  /* 0x0000a800ff037424 */ /* 0x000fc800078e00ff */
[----:B------:R3:W-:Y:S01]  /*23290*/  SYNCS.ARRIVE.TRANS64 RZ, [R2+URZ+0x36850], R3 ;  /* 0x0368500302ff79a7 */ /* 0x0007e2000800003f */
[----:B--2---:R-:W-:-:S04]  /*232a0*/  LOP3.LUT R5, R5, 0x1f, RZ, 0xc0, !PT ;  /* 0x0000001f05057812 */ /* 0x004fc800078ec0ff */
[----:B------:R-:W-:-:S13]  /*232b0*/  ISETP.NE.AND P0, PT, R5, RZ, PT ;  /* 0x000000ff0500720c */ /* 0x000fda0003f05270 */
[----:B---3--:R-:W-:Y:S05]  /*232c0*/  @!P0 BRA `(.L_x_922) ;  /* 0x0000000000048947 */ /* 0x008fea0003800000 */
[----:B------:R-:W-:Y:S01]  /*232d0*/  BPT.TRAP 0x1 ;  /* 0x000000040000795c */ /* 0x000fe20000300000 */
.L_x_922:
[----:B------:R-:W-:Y:S05]  /*232e0*/  BSYNC B3 ;  /* 0x0000000000037941 */ /* 0x000fea0003800000 */
.L_x_921:
[----:B------:R-:W2:Y:S04]  /*232f0*/  LDL R5, [R1+0x1c] ;  /* 0x00001c0001057983 */ /* 0x000ea80000100800 */
[----:B0-----:R-:W2:Y:S01]  /*23300*/  LDL.LU R3, [R1+0x18] ;  /* 0x0000180001037983 */ /* 0x001ea20000300800 */
[----:B------:R-:W-:Y:S01]  /*23310*/  R2UR UR10, R11 ;  /* 0x000000000b0a72ca */ /* 0x000fe200000e0000 */
[--C-:B-----5:R-:W-:Y:S01]  /*23320*/  IMAD R2, R6, 0x8, R17.reuse ;  /* 0x0000000806027824 */ /* 0x120fe200078e0211 */
[----:B------:R-:W-:Y:S01]  /*23330*/  R2UR UR6, R12 ;  /* 0x000000000c0672ca */ /* 0x000fe200000e0000 */
[----:B------:R-:W-:Y:S01]  /*23340*/  IMAD R6, R6, 0xa800, R17 ;  /* 0x0000a80006067824 */ /* 0x000fe200078e0211 */
[----:B------:R-:W-:Y:S01]  /*23350*/  R2UR UR7, R13 ;  /* 0x000000000d0772ca */ /* 0x000fe200000e0000 */
[----:B------:R-:W-:Y:S01]  /*23360*/  UIADD3 UR4, UP0, UR36, 0x470, URZ ;  /* 0x0000047024047890 */ /* 0x000fe2000ff1e03f */
[----:B------:R-:W-:Y:S01]  /*23370*/  PLOP3.LUT P0, PT, PT, PT, PT, 0x80, 0x0 ;  /* 0x000000000000781c */ /* 0x000fe20003f0f070 */
[----:B------:R-:W-:-:S02]  /*23380*/  VIADD R2, R2, 0x36850 ;  /* 0x0003685002027836 */ /* 0x000fc40000000000 */
[----:B------:R-:W-:Y:S01]  /*23390*/  UIADD3.X UR5, URZ, UR37, URZ, UP0, !UPT ;  /* 0x000000253f057290 */ /* 0x000fe200087fe43f */
[----:B--2---:R-:W-:Y:S02]  /*233a0*/  IMAD R3, R3, 0x70, R5 ;  /* 0x0000007003037824 */ /* 0x004fe400078e0205 */
[----:B------:R-:W-:-:S09]  /*233b0*/  VIADD R5, R6, 0x400 ;  /* 0x0000040006057836 */ /* 0x000fd20000000000 */
.L_x_923:
        /* <DEDUP_REMOVED lines=16> */
.L_x_924:
        /* <DEDUP_REMOVED lines=16> */
.L_x_925:
        /* <DEDUP_REMOVED lines=13> */
.L_x_910:
[----:B------:R-:W-:Y:S05]  /*23690*/  BSYNC B1 ;  /* 0x0000000000017941 */ /* 0x000fea0003800000 */
.L_x_909:
[----:B0-----:R-:W3:Y:S04]  /*236a0*/  LDL.LU R0, [R1+0x38] ;  /* 0x0000380001007983 */ /* 0x001ee80000300800 */
[----:B------:R0:W-:Y:S04]  /*236b0*/  STL [R1+0x8], R7 ;  /* 0x0000080701007387 */ /* 0x0001e80000100800 */
[----:B------:R0:W-:Y:S02]  /*236c0*/  STL [R1+0x14], R9 ;  /* 0x0000140901007387 */ /* 0x0001e40000100800 */
[----:B0--3--:R-:W-:-:S07]  /*236d0*/  VIADD R0, R0, 0xfffffffd ;  /* 0xfffffffd00007836 */ /* 0x009fce0000000000 */
.L_x_908:
[----:B------:R-:W-:Y:S05]  /*236e0*/  BSYNC B2 ;  /* 0x0000000000027941 */ /* 0x000fea0003800000 */
.L_x_907:
[----:B------:R-:W3:Y:S01]  /*236f0*/  LDL.LU R2, [R1+0x3c] ;  /* 0x00003c0001027983 */ /* 0x000ee20000300800 */
[----:B------:R-:W-:-:S05]  /*23700*/  IMAD.MOV R8, RZ, RZ, -R8 ;  /* 0x000000ffff087224 */ /* 0x000fca00078e0a08 */
[----:B---3--:R-:W-:-:S13]  /*23710*/  ISETP.NE.AND P0, PT, R2, R8, PT ;  /* 0x000000080200720c */ /* 0x008fda0003f05270 */
[----:B------:R-:W-:Y:S05]  /*23720*/  @!P0 BRA `(.L_x_906) ;  /* 0x0000001800008947 */ /* 0x000fea0003800000 */
[----:B------:R0:W5:Y:S02]  /*23730*/  LDL R8, [R1] ;  /* 0x0000000001087983 */ /* 0x0001640000100800 */
.L_x_960:
[----:B---3--:R-:W3:Y:S04]  /*23740*/  LDL R4, [R1+0x10] ;  /* 0x0000100001047983 */ /* 0x008ee80000100800 */
[----:B----4-:R-:W4:Y:S04]  /*23750*/  LDL R3, [R1+0x8] ;  /* 0x0000080001037983 */ /* 0x010f280000100800 */
[----:B--2---:R-:W2:Y:S01]  /*23760*/  LDL R2, [R1+0x14] ;  /* 0x0000140001027983 */ /* 0x004ea20000100800 */
[----:B------:R-:W-:Y:S05]  /*23770*/  YIELD ;  /* 0x0000000000007946 */ /* 0x000fea0003800000 */
[----:B------:R-:W-:Y:S01]  /*23780*/  BSSY B1, `(.L_x_926) ;  /* 0x00000ba000017945 */ /* 0x000fe20003800000 */
[----:B---3--:R-:W-:Y:S01]  /*23790*/  LOP3.LUT P1, RZ, R4, 0x1, RZ, 0xc0, !PT ;  /* 0x0000000104ff7812 */ /* 0x008fe2000782c0ff */
[----:B----4-:R-:W-:-:S05]  /*237a0*/  VIADD R4, R3, 0x1 ;  /* 0x0000000103047836 */ /* 0x010fca0000000000 */
[----:B------:R-:W-:-:S04]  /*237b0*/  ISETP.NE.AND P0, PT, R4, 0x2, PT ;  /* 0x000000020400780c */ /* 0x000fc80003f05270 */
[----:B--2---:R-:W-:Y:S02]  /*237c0*/  SEL R5, RZ, 0x1, P0 ;  /* 0x00000001ff057807 */ /* 0x004fe40000000000 */
[----:B------:R-:W-:Y:S02]  /*237d0*/  SEL R4, R4, RZ, P0 ;  /* 0x000000ff04047207 */ /* 0x000fe40000000000 */
[----:B------:R-:W-:Y:S01]  /*237e0*/  LOP3.LUT R5, R2, R5, RZ, 0x3c, !PT ;  /* 0x0000000502057212 */ /* 0x000fe200078e3cff */
[----:B------:R-:W-:Y:S06]  /*237f0*/  @!P1 BRA `(.L_x_927) ;  /* 0x0000000800c89947 */ /* 0x000fec0003800000 */
[----:B------:R-:W-:Y:S01]  /*23800*/  ULDC.64 UR4, c[0x0][0x418] ;  /* 0x0001060000047ab9 */ /* 0x000fe20000000a00 */
[----:B------:R-:W-:Y:S01]  /*23810*/  IMAD.MOV.U32 R6, RZ, RZ, R0 ;  /* 0x000000ffff067224 */ /* 0x000fe200078e0000 */
[----:B------:R-:W-:-:S04]  /*23820*/  ISETP.NE.U32.AND P0, PT, RZ, UR4, PT ;  /* 0x00000004ff007c0c */ /* 0x000fc8000bf05070 */
[----:B------:R-:W-:-:S13]  /*23830*/  ISETP.NE.AND.EX P0, PT, RZ, UR5, PT, P0 ;  /* 0x00000005ff007c0c */ /* 0x000fda000bf05300 */
[----:B------:R-:W-:Y:S05]  /*23840*/  @!P0 BRA `(.L_x_928) ;  /* 0x00000000004c8947 */ /* 0x000fea0003800000 */
[----:B------:R-:W2:Y:S01]  /*23850*/  LDL R11, [R1+0x28] ;  /* 0x00002800010b7983 */ /* 0x000ea20000100800 */
[----:B------:R-:W3:Y:S01]  /*23860*/  LDC R7, c[0x0][0x43c] ;  /* 0x00010f00ff077b82 */ /* 0x000ee20000000800 */
        /* <DEDUP_REMOVED lines=14> */
[----:B-----5:R-:W-:-:S04]  /*23950*/  LEA R8, P0, R2, UR4, 0x2 ;  /* 0x0000000402087c11 */ /* 0x020fc8000f8010ff */
[----:B------:R-:W-:-:S05]  /*23960*/  LEA.HI.X R9, R2, UR5, R3, 0x2, P0 ;  /* 0x0000000502097c11 */ /* 0x000fca00080f1403 */
[----:B------:R2:W5:Y:S04]  /*23970*/  LDG.E R8, desc[UR60][R8.64] ;  /* 0x0000003c08087981 */ /* 0x000568000c1e1900 */
.L_x_928:
[----:B------:R-:W3:Y:S01]  /*23980*/  LDL R2, [R1+0x4] ;  /* 0x0000040001027983 */ /* 0x000ee20000100800 */
[----:B------:R-:W-:Y:S01]  /*23990*/  BSSY B2, `(.L_x_929) ;  /* 0x0000005000027945 */ /* 0x000fe20003800000 */
[----:B---3--:R-:W-:Y:S01]  /*239a0*/  IMAD R3, R4, 0x8, R2 ;  /* 0x0000000804037824 */ /* 0x008fe200078e0202 */
[----:B------:R-:W-:-:S04]  /*239b0*/  SHF.L.U32 R2, R5, 0x1f, RZ ;  /* 0x0000001f05027819 */ /* 0x000fc800000006ff */
[----:B------:R-:W3:Y:S02]  /*239c0*/  SYNCS.PHASECHK.TRANS64.TRYWAIT P0, [R3+URZ+0x36840], R2 ;  /* 0x03684002030075a7 */ /* 0x000ee4000800017f */
[----:B---3--:R-:W-:Y:S05]  /*239d0*/  @!P0 BRA `(.L_x_930) ;  /* 0x0000004000948947 */ /* 0x008fea0003800000 */
.L_x_1051:
[----:B------:R-:W-:Y:S05]  /*239e0*/  BSYNC B2 ;  /* 0x0000000000027941 */ /* 0x000fea0003800000 */
.L_x_929:
[----:B------:R-:W4:Y:S01]  /*239f0*/  S2R R7, SR_TID.X ;  /* 0x0000000000077919 */ /* 0x000f220000002100 */
[----:B------:R-:W-:Y:S01]  /*23a00*/  BSSY B2, `(.L_x_931) ;  /* 0x000000b000027945 */ /* 0x000fe20003800000 */
[----:B----4-:R-:W-:-:S04]  /*23a10*/  LOP3.LUT R7, R7, 0x7f, RZ, 0xc0, !PT ;  /* 0x0000007f07077812 */ /* 0x010fc800078ec0ff */
[----:B------:R-:W-:-:S13]  /*23a20*/  ISETP.NE.AND P1, PT, R7, RZ, PT ;  /* 0x000000ff0700720c */ /* 0x000fda0003f25270 */
[----:B------:R-:W-:Y:S05]  /*23a30*/  @P1 BRA `(.L_x_932) ;  /* 0x00000000001c1947 */ /* 0x000fea0003800000 */
[----:B------:R-:W4:Y:S01]  /*23a40*/  S2R R7, SR_TID.X ;  /* 0x0000000000077919 */ /* 0x000f220000002100 */
[----:B---3--:R-:W-:-:S04]  /*23a50*/  IMAD.MOV.U32 R2, RZ, RZ, 0xa800 ;  /* 0x0000a800ff027424 */ /* 0x008fc800078e00ff */
[----:B------:R3:W-:Y:S01]  /*23a60*/  SYNCS.ARRIVE.TRANS64 RZ, [R3+URZ+0x36830], R2 ;  /* 0x0368300203ff79a7 */ /* 0x0007e2000800003f */
[----:B----4-:R-:W-:-:S04]  /*23a70*/  LOP3.LUT R7, R7, 0x1f, RZ, 0xc0, !PT ;  /* 0x0000001f07077812 */ /* 0x010fc800078ec0ff */
[----:B------:R-:W-:-:S13]  /*23a80*/  ISETP.NE.AND P0, PT, R7, RZ, PT ;  /* 0x000000ff0700720c */ /* 0x000fda0003f05270 */
[----:B---3--:R-:W-:Y:S05]  /*23a90*/  @!P0 BRA `(.L_x_932) ;  /* 0x0000000000048947 */ /* 0x008fea0003800000 */
[----:B------:R-:W-:Y:S01]  /*23aa0*/  BPT.TRAP 0x1 ;  /* 0x000000040000795c */ /* 0x000fe20000300000 */
.L_x_932:
[----:B------:R-:W-:Y:S05]  /*23ab0*/  BSYNC B2 ;  /* 0x0000000000027941 */ /* 0x000fea0003800000 */
.L_x_931:
[----:B------:R-:W4:Y:S04]  /*23ac0*/  LDL R7, [R1+0x4] ;  /* 0x0000040001077983 */ /* 0x000f280000100800 */
        /* <DEDUP_REMOVED lines=9> */
[----:B----4-:R-:W-:-:S02]  /*23b60*/  IMAD R7, R4, 0xa800, R7 ;  /* 0x0000a80004077824 */ /* 0x010fc400078e0207 */
[----:B---3--:R-:W-:Y:S02]  /*23b70*/  IMAD R2, R6, 0x70, R2 ;  /* 0x0000007006027824 */ /* 0x008fe400078e0202 */
[----:B--2---:R-:W-:-:S08]  /*23b80*/  VIADD R9, R7, 0x21400 ;  /* 0x0002140007097836 */ /* 0x004fd00000000000 */
.L_x_933:
        /* <DEDUP_REMOVED lines=16> */
.L_x_934:
        /* <DEDUP_REMOVED lines=16> */
.L_x_935:
        /* <DEDUP_REMOVED lines=17> */
.L_x_1052:
[----:B------:R-:W-:Y:S05]  /*23ea0*/  BSYNC B2 ;  /* 0x0000000000027941 */ /* 0x000fea0003800000 */
.L_x_936:
        /* <DEDUP_REMOVED lines=11> */
.L_x_939:
[----:B------:R-:W-:Y:S05]  /*23f60*/  BSYNC B2 ;  /* 0x0000000000027941 */ /* 0x000fea0003800000 */
.L_x_938:
        /* <DEDUP_REMOVED lines=14> */
.L_x_940:
        /* <DEDUP_REMOVED lines=16> */
.L_x_941:
        /* <DEDUP_REMOVED lines=16> */
.L_x_942:
        /* <DEDUP_REMOVED lines=13> */
.L_x_927:
[----:B------:R-:W-:Y:S05]  /*24320*/  BSYNC B1 ;  /* 0x0000000000017941 */ /* 0x000fea0003800000 */
.L_x_926:
        /* <DEDUP_REMOVED lines=17> */
[----:B-----5:R-:W4:Y:S01]  /*24440*/  LDC R8, c[0x0][0x43c] ;  /* 0x00010f00ff087b82 */ /* 0x020f220000000800 */
[----:B------:R-:W-:Y:S02]  /*24450*/  ULDC.64 UR6, c[0x0][0x428] ;  /* 0x00010a0000067ab9 */ /* 0x000fe40000000a00 */
[----:B------:R-:W3:Y:S01]  /*24460*/  LDL R9, [R1+0xc] ;  /* 0x00000c0001097983 */ /* 0x000ee20000100800 */
[----:B----4-:R-:W-:-:S13]  /*24470*/  ISETP.NE.AND P0, PT, R8, 0x1, PT ;  /* 0x000000010800780c */ /* 0x010fda0003f05270 */
[----:B------:R-:W4:Y:S02]  /*24480*/  @P0 LDC.64 R2, c[0x0][0x440] ;  /* 0x00011000ff020b82 */ /* 0x000f240000000a00 */
[----:B----4-:R-:W-:-:S04]  /*24490*/  @P0 IMAD.HI.U32 R7, R6, R2, RZ ;  /* 0x0000000206070227 */ /* 0x010fc800078e00ff */
        /* <DEDUP_REMOVED lines=12> */
.L_x_945:
[----:B------:R-:W4:Y:S01]  /*24560*/  LDL R2, [R1+0x4] ;  /* 0x0000040001027983 */ /* 0x000f220000100800 */
[----:B------:R-:W-:Y:S01]  /*24570*/  SHF.L.U32 R3, R11, 0x1f, RZ ;  /* 0x0000001f0b037819 */ /* 0x000fe200000006ff */
[----:B------:R-:W-:Y:S01]  /*24580*/  BSSY B2, `(.L_x_946) ;  /* 0x0000004000027945 */ /* 0x000fe20003800000 */
[----:B----4-:R-:W-:-:S04]  /*24590*/  IMAD R2, R12, 0x8, R2 ;  /* 0x000000080c027824 */ /* 0x010fc800078e0202 */
[----:B------:R-:W4:Y:S02]  /*245a0*/  SYNCS.PHASECHK.TRANS64.TRYWAIT P0, [R2+URZ+0x36840], R3 ;  /* 0x03684003020075a7 */ /* 0x000f24000800017f */
[----:B----4-:R-:W-:Y:S05]  /*245b0*/  @!P0 BRA `(.L_x_947) ;  /* 0x0000003400c48947 */ /* 0x010fea0003800000 */
.L_x_1053:
[----:B------:R-:W-:Y:S05]  /*245c0*/  BSYNC B2 ;  /* 0x0000000000027941 */ /* 0x000fea0003800000 */
.L_x_946:
[----:B------:R-:W0:Y:S01]  /*245d0*/  S2R R7, SR_TID.X ;  /* 0x0000000000077919 */ /* 0x000e220000002100 */
[----:B------:R-:W-:Y:S01]  /*245e0*/  BSSY B2, `(.L_x_948) ;  /* 0x000000b000027945 */ /* 0x000fe20003800000 */
[----:B0-----:R-:W-:-:S04]  /*245f0*/  LOP3.LUT R7, R7, 0x7f, RZ, 0xc0, !PT ;  /* 0x0000007f07077812 */ /* 0x001fc800078ec0ff */
[----:B------:R-:W-:-:S13]  /*24600*/  ISETP.NE.AND P1, PT, R7, RZ, PT ;  /* 0x000000ff0700720c */ /* 0x000fda0003f25270 */
[----:B------:R-:W-:Y:S05]  /*24610*/  @P1 BRA `(.L_x_949) ;  /* 0x00000000001c1947 */ /* 0x000fea0003800000 */
[----:B------:R-:W0:Y:S01]  /*24620*/  S2R R7, SR_TID.X ;  /* 0x0000000000077919 */ /* 0x000e220000002100 */
[----:B----4-:R-:W-:-:S04]  /*24630*/  IMAD.MOV.U32 R3, RZ, RZ, 0xa800 ;  /* 0x0000a800ff037424 */ /* 0x010fc800078e00ff */
[----:B------:R4:W-:Y:S01]  /*24640*/  SYNCS.ARRIVE.TRANS64 RZ, [R2+URZ+0x36830], R3 ;  /* 0x0368300302ff79a7 */ /* 0x0009e2000800003f */
[----:B0-----:R-:W-:-:S04]  /*24650*/  LOP3.LUT R7, R7, 0x1f, RZ, 0xc0, !PT ;  /* 0x0000001f07077812 */ /* 0x001fc800078ec0ff */
[----:B------:R-:W-:-:S13]  /*24660*/  ISETP.NE.AND P0, PT, R7, RZ, PT ;  /* 0x000000ff0700720c */ /* 0x000fda0003f05270 */
[----:B----4-:R-:W-:Y:S05]  /*24670*/  @!P0 BRA `(.L_x_949) ;  /* 0x0000000000048947 */ /* 0x010fea0003800000 */
[----:B------:R-:W-:Y:S01]  /*24680*/  BPT.TRAP 0x1 ;  /* 0x000000040000795c */ /* 0x000fe20000300000 */
.L_x_949:
[----:B------:R-:W-:Y:S05]  /*24690*/  BSYNC B2 ;  /* 0x0000000000027941 */ /* 0x000fea0003800000 */
.L_x_948:
[----:B------:R-:W3:Y:S04]  /*246a0*/  LDL R7, [R1+0x8] ;  /* 0x0000080001077983 */ /* 0x000ee80000100800 */
[----:B--2---:R-:W2:Y:S04]  /*246b0*/  LDL R9, [R1+0x4] ;  /* 0x0000040001097983 */ /* 0x004ea80000100800 */
[----:B----4-:R-:W4:Y:S01]  /*246c0*/  LDL R2, [R1+0x1c] ;  /* 0x00001c0001027983 */ /* 0x010f220000100800 */
[----:B---3--:R-:W-:-:S05]  /*246d0*/  IMAD.MOV.U32 R11, RZ, RZ, RZ ;  /* 0x000000ffff0b7224 */ /* 0x008fca00078e00ff */
[----:B------:R-:W-:Y:S01]  /*246e0*/  R2UR UR10, R11 ;  /* 0x000000000b0a72ca */ /* 0x000fe200000e0000 */
[----:B------:R-:W-:Y:S01]  /*246f0*/  UIADD3 UR4, UP0, UR36, 0x370, URZ ;  /* 0x0000037024047890 */ /* 0x000fe2000ff1e03f */
[----:B------:R-:W-:Y:S01]  /*24700*/  PLOP3.LUT P0, PT, PT, PT, PT, 0x80, 0x0 ;  /* 0x000000000000781c */ /* 0x000fe20003f0f070 */
[----:B------:R-:W-:Y:S01]  /*24710*/  UMOV UR6, 0x0 ;  /* 0x0000000000067882 */ /* 0x000fe20000000000 */
[----:B------:R-:W-:Y:S01]  /*24720*/  UMOV UR7, 0x14f00000 ;  /* 0x14f0000000077882 */ /* 0x000fe20000000000 */
[----:B------:R-:W-:Y:S01]  /*24730*/  UIADD3.X UR5, URZ, UR37, URZ, UP0, !UPT ;  /* 0x000000253f057290 */ /* 0x000fe200087fe43f */
[C---:B------:R-:W-:Y:S02]  /*24740*/  IMAD R3, R7.reuse, 0x8, R10 ;  /* 0x0000000807037824 */ /* 0x040fe400078e020a */
[----:B--2---:R-:W-:Y:S02]  /*24750*/  IMAD R7, R7, 0xa800, R9 ;  /* 0x0000a80007077824 */ /* 0x004fe400078e0209 */
[----:B------:R-:W-:-:S02]  /*24760*/  VIADD R3, R3, 0x30 ;  /* 0x0000003003037836 */ /* 0x000fc40000000000 */
[----:B----4-:R-:W-:Y:S02]  /*24770*/  IMAD R2, R6, 0x70, R2 ;  /* 0x0000007006027824 */ /* 0x010fe400078e0202 */
[----:B------:R-:W-:-:S07]  /*24780*/  VIADD R9, R7, 0x21400 ;  /* 0x0002140007097836 */ /* 0x000fce0000000000 */
.L_x_950:
        /* <DEDUP_REMOVED lines=16> */
.L_x_951:
        /* <DEDUP_REMOVED lines=16> */
.L_x_952:
        /* <DEDUP_REMOVED lines=15> */
.L_x_1054:
[----:B------:R-:W-:Y:S05]  /*24a80*/  BSYNC B2 ;  /* 0x0000000000027941 */ /* 0x000fea0003800000 */
.L_x_953:
[----:B------:R-:W-:Y:S01]  /*24a90*/  BSSY B2, `(.L_x_955) ;  /* 0x000000b000027945 */ /* 0x000fe20003800000 */
[----:B------:R-:W-:Y:S02]  /*24aa0*/  IMAD.MOV.U32 R12, RZ, RZ, 0x0 ;  /* 0x00000000ff0c7424 */ /* 0x000fe400078e00ff */
[----:B------:R-:W-:Y:S01]  /*24ab0*/  IMAD.MOV.U32 R13, RZ, RZ, 0x14f00000 ;  /* 0x14f00000ff0d7424 */ /* 0x000fe200078e00ff */
[----:B------:R-:W-:Y:S06]  /*24ac0*/  @P1 BRA `(.L_x_956) ;  /* 0x00000000001c1947 */ /* 0x000fec0003800000 */
[----:B------:R-:W2:Y:S01]  /*24ad0*/  S2R R7, SR_TID.X ;  /* 0x0000000000077919 */ /* 0x000ea20000002100 */
[----:B------:R-:W-:-:S04]  /*24ae0*/  IMAD.MOV.U32 R3, RZ, RZ, 0xa800 ;  /* 0x0000a800ff037424 */ /* 0x000fc800078e00ff */
[----:B------:R3:W-:Y:S01]  /*24af0*/  SYNCS.ARRIVE.TRANS64 RZ, [R2+URZ+0x50], R3 ;  /* 0x0000500302ff79a7 */ /* 0x0007e2000800003f */
[----:B--2---:R-:W-:-:S04]  /*24b00*/  LOP3.LUT R7, R7, 0x1f, RZ, 0xc0, !PT ;  /* 0x0000001f07077812 */ /* 0x004fc800078ec0ff */
[----:B------:R-:W-:-:S13]  /*24b10*/  ISETP.NE.AND P0, PT, R7, RZ, PT ;  /* 0x000000ff0700720c */ /* 0x000fda0003f05270 */
[----:B---3--:R-:W-:Y:S05]  /*24b20*/  @!P0 BRA `(.L_x_956) ;  /* 0x0000000000048947 */ /* 0x008fea0003800000 */
[----:B------:R-:W-:Y:S01]  /*24b30*/  BPT.TRAP 0x1 ;  /* 0x000000040000795c */ /* 0x000fe20000300000 */
.L_x_956:
[----:B------:R-:W-:Y:S05]  /*24b40*/  BSYNC B2 ;  /* 0x0000000000027941 */ /* 0x000fea0003800000 */
.L_x_955:
[----:B------:R-:W2:Y:S04]  /*24b50*/  LDL R7, [R1+0x4] ;  /* 0x0000040001077983 */ /* 0x000ea80000100800 */
[----:B0-----:R-:W3:Y:S04]  /*24b60*/  LDL R5, [R1+0x1c] ;  /* 0x00001c0001057983 */ /* 0x001ee80000100800 */
[----:B------:R-:W3:Y:S01]  /*24b70*/  LDL.LU R3, [R1+0x18] ;  /* 0x0000180001037983 */ /* 0x000ee20000300800 */
[----:B------:R-:W-:Y:S01]  /*24b80*/  R2UR UR10, R11 ;  /* 0x000000000b0a72ca */ /* 0x000fe200000e0000 */
[----:B------:R-:W-:Y:S01]  /*24b90*/  UIADD3 UR4, UP0, UR36, 0x470, URZ ;  /* 0x0000047024047890 */ /* 0x000fe2000ff1e03f */
[----:B------:R-:W-:Y:S01]  /*24ba0*/  R2UR UR6, R12 ;  /* 0x000000000c0672ca */ /* 0x000fe200000e0000 */
[----:B------:R-:W-:Y:S01]  /*24bb0*/  VIADD R2, R2, 0x50 ;  /* 0x0000005002027836 */ /* 0x000fe20000000000 */
[----:B------:R-:W-:Y:S01]  /*24bc0*/  R2UR UR7, R13 ;  /* 0x000000000d0772ca */ /* 0x000fe200000e0000 */
[----:B------:R-:W-:Y:S01]  /*24bd0*/  UIADD3.X UR5, URZ, UR37, URZ, UP0, !UPT ;  /* 0x000000253f057290 */ /* 0x000fe200087fe43f */
[----:B------:R-:W-:Y:S01]  /*24be0*/  PLOP3.LUT P0, PT, PT, PT, PT, 0x80, 0x0 ;  /* 0x000000000000781c */ /* 0x000fe20003f0f070 */
[----:B--2---:R-:W-:-:S02]  /*24bf0*/  IMAD R4, R4, 0xa800, R7 ;  /* 0x0000a80004047824 */ /* 0x004fc400078e0207 */
[----:B---3--:R-:W-:Y:S02]  /*24c00*/  IMAD R3, R3, 0x70, R5 ;  /* 0x0000007003037824 */ /* 0x008fe400078e0205 */
[----:B------:R-:W-:-:S08]  /*24c10*/  VIADD R5, R4, 0x400 ;  /* 0x0000040004057836 */ /* 0x000fd00000000000 */
.L_x_957:
        /* <DEDUP_REMOVED lines=16> */
.L_x_958:
        /* <DEDUP_REMOVED lines=16> */
.L_x_959:
        /* <DEDUP_REMOVED lines=11> */
[----:B------:R4:W-:Y:S04]  /*24ed0*/  STL [R1+0x18], R6 ;  /* 0x0000180601007387 */ /* 0x0009e80000100800 */
[----:B------:R4:W-:Y:S02]  /*24ee0*/  STL [R1], R8 ;  /* 0x0000000801007387 */ /* 0x0009e40000100800 */
.L_x_944:
[----:B------:R-:W-:Y:S05]  /*24ef0*/  BSYNC B1 ;  /* 0x0000000000017941 */ /* 0x000fea0003800000 */
.L_x_943:
[C---:B------:R-:W-:Y:S01]  /*24f00*/  ISETP.GT.AND P0, PT, R0.reuse, 0x1, PT ;  /* 0x000000010000780c */ /* 0x040fe20003f04270 */
[----:B------:R-:W-:-:S12]  /*24f10*/  VIADD R0, R0, 0xfffffffe ;  /* 0xfffffffe00007836 */ /* 0x000fd80000000000 */
[----:B------:R-:W-:Y:S05]  /*24f20*/  @P0 BRA `(.L_x_960) ;  /* 0xffffffe800040947 */ /* 0x000fea000383ffff */
.L_x_906:
[----:B------:R-:W-:Y:S05]  /*24f30*/  BSYNC B0 ;  /* 0x0000000000007941 */ /* 0x000fea0003800000 */
.L_x_905:
[----:B------:R-:W0:Y:S01]  /*24f40*/  S2R R3, SR_TID.X ;  /* 0x0000000000037919 */ /* 0x000e220000002100 */
[----:B------:R-:W-:Y:S01]  /*24f50*/  BSSY B0, `(.L_x_961) ;  /* 0x0000010000007945 */ /* 0x000fe20003800000 */
[----:B0-----:R-:W-:-:S04]  /*24f60*/  LOP3.LUT R3, R3, 0x7f, RZ, 0xc0, !PT ;  /* 0x0000007f03037812 */ /* 0x001fc800078ec0ff */
[----:B------:R-:W-:-:S13]  /*24f70*/  ISETP.NE.AND P0, PT, R3, RZ, PT ;  /* 0x000000ff0300720c */ /* 0x000fda0003f05270 */
[----:B------:R-:W-:Y:S05]  /*24f80*/  @P0 BRA `(.L_x_962) ;  /* 0x0000000000300947 */ /* 0x000fea0003800000 */
[----:B------:R-:W0:Y:S01]  /*24f90*/  S2R R2, SR_LANEID ;  /* 0x0000000000027919 */ /* 0x000e220000000000 */
[----:B------:R-:W-:Y:S01]  /*24fa0*/  VOTEU.ANY UR4, UPT, PT ;  /* 0x0000000000047886 */ /* 0x000fe200038e0100 */
[----:B--2---:R-:W2:Y:S01]  /*24fb0*/  LDC.64 R4, c[0x0][0xc60] ;  /* 0x00031800ff047b82 */ /* 0x004ea20000000a00 */
[----:B------:R-:W0:Y:S02]  /*24fc0*/  FLO.U32 R0, UR4 ;  /* 0x0000000400007d00 */ /* 0x000e2400080e0000 */
[----:B0-----:R-:W-:-:S06]  /*24fd0*/  ISETP.EQ.U32.AND P0, PT, R0, R2, PT ;  /* 0x000000020000720c */ /* 0x001fcc0003f02070 */
[----:B------:R-:W2:Y:S07]  /*24fe0*/  POPC R2, UR4 ;  /* 0x0000000400027d09 */ /* 0x000eae0008000000 */
[----:B--2---:R-:W2:Y:S04]  /*24ff0*/  @P0 ATOMG.E.ADD.STRONG.GPU PT, R2, desc[UR60][R4.64], R2 ;  /* 0x00000002040209a8 */ /* 0x004ea800081ee1fc */
[----:B--2---:R0:W2:Y:S02]  /*25000*/  SHFL.IDX PT, R2, R2, R0, 0x1f ;  /* 0x00001f0002027589 */ /* 0x0040a400000e0000 */
[----:B0-----:R-:W0:Y:S02]  /*25010*/  S2R R0, SR_LTMASK ;  /* 0x0000000000007919 */ /* 0x001e240000003900 */
[----:B0-----:R-:W-:-:S06]  /*25020*/  LOP3.LUT R0, R0, UR4, RZ, 0xc0, !PT ;  /* 0x0000000400007c12 */ /* 0x001fcc000f8ec0ff */
[----:B------:R-:W2:Y:S02]  /*25030*/  POPC R0, R0 ;  /* 0x0000000000007309 */ /* 0x000ea40000000000 */
[----:B--2---:R-:W-:-:S07]  /*25040*/  IADD3 R16, R2, UR38, R0 ;  /* 0x0000002602107c10 */ /* 0x004fce000fffe000 */
.L_x_962:
[----:B------:R-:W-:Y:S05]  /*25050*/  BSYNC B0 ;  /* 0x0000000000007941 */ /* 0x000fea0003800000 */
.L_x_961:
        /* <DEDUP_REMOVED lines=13> */
.L_x_1055:
[----:B------:R-:W-:Y:S05]  /*25130*/  BSYNC B1 ;  /* 0x0000000000017941 */ /* 0x000fea0003800000 */
.L_x_965:
        /* <DEDUP_REMOVED lines=9> */
.L_x_968:
[----:B------:R-:W-:Y:S05]  /*251d0*/  BSYNC B1 ;  /* 0x0000000000017941 */ /* 0x000fea0003800000 */
.L_x_967:
        /* <DEDUP_REMOVED lines=14> */
.L_x_969:
        /* <DEDUP_REMOVED lines=16> */
.L_x_970:
        /* <DEDUP_REMOVED lines=16> */
.L_x_971:
        /* <DEDUP_REMOVED lines=11> */
.L_x_964:
[----:B------:R-:W-:Y:S05]  /*25570*/  BSYNC B0 ;  /* 0x0000000000007941 */ /* 0x000fea0003800000 */
.L_x_963:
        /* <DEDUP_REMOVED lines=9> */
.L_x_885:
[----:B------:R-:W-:Y:S05]  /*25610*/  BSYNC B7 ;  /* 0x0000000000077941 */ /* 0x000fea0003800000 */
.L_x_883:
[----:B0-----:R-:W2:Y:S02]  /*25620*/  LDL R0, [R1+0x10] ;  /* 0x0000100001007983 */ /* 0x001ea40000100800 */
        /* <DEDUP_REMOVED lines=12> */
.L_x_972:
[----:B------:R-:W0:Y:S01]  /*256f0*/  S2R R7, SR_TID.X ;  /* 0x0000000000077919 */ /* 0x000e220000002100 */
[----:B------:R-:W-:Y:S01]  /*25700*/  UMOV UR4, 0xffffffff ;  /* 0xffffffff00047882 */ /* 0x000fe20000000000 */
[----:B0-----:R-:W-:-:S04]  /*25710*/  LOP3.LUT R7, R7, 0x1f, RZ, 0xc0, !PT ;  /* 0x0000001f07077812 */ /* 0x001fc800078ec0ff */
        /* <DEDUP_REMOVED lines=10> */
[----:B------:R-:W-:Y:S01]  /*257c0*/  SHFL.IDX PT, R0, R16, RZ, 0x1f ;  /* 0x00001fff10007589 */ /* 0x000fe200000e0000 */
[C---:B------:R-:W-:Y:S02]  /*257d0*/  ISETP.GE.U32.AND P4, PT, R7.reuse, 0x8, PT ;  /* 0x000000080700780c */ /* 0x040fe40003f86070 */
[C---:B------:R-:W-:Y:S01]  /*257e0*/  ISETP.GE.U32.AND P5, PT, R7.reuse, 0x10, PT ;  /* 0x000000100700780c */ /* 0x040fe20003fa6070 */
[----:B------:R-:W-:Y:S01]  /*257f0*/  SHFL.IDX PT, R4, R16, 0x1, 0x1f ;  /* 0x00201f0010047f89 */ /* 0x000fe200000e0000 */
        /* <DEDUP_REMOVED lines=18> */
[----:B----4-:R0:W2:Y:S02]  /*25920*/  SHFL.IDX PT, R6, R5, 0x1f, 0x1f ;  /* 0x03e01f0005067f89 */ /* 0x0100a400000e0000 */
.L_x_1065:
[----:B------:R-:W-:Y:S02]  /*25930*/  ULDC UR4, c[0x0][0xc38] ;  /* 0x00030e0000047ab9 */ /* 0x000fe40000000800 */
[----:B------:R-:W-:-:S04]  /*25940*/  IMAD.U32 R16, RZ, RZ, UR4 ;  /* 0x00000004ff107e24 */ /* 0x000fc8000f8e00ff */
[----:B--2---:R-:W-:-:S04]  /*25950*/  IMAD R6, R6, R16, RZ ;  /* 0x0000001006067224 */ /* 0x004fc800078e02ff */
[----:B------:R-:W-:-:S05]  /*25960*/  IMAD.IADD R4, R4, 0x1, R6 ;  /* 0x0000000104047824 */ /* 0x000fca00078e0206 */
[----:B------:R-:W-:-:S13]  /*25970*/  ISETP.GT.AND P6, PT, R4, R0, PT ;  /* 0x000000000400720c */ /* 0x000fda0003fc4270 */
[----:B------:R-:W-:Y:S05]  /*25980*/  @P6 BRA `(.L_x_975) ;  /* 0x00000000009c6947 */ /* 0x000fea0003800000 */
.L_x_980:
[----:B------:R-:W2:Y:S01]  /*25990*/  LDC R2, c[0x0][0xc3c] ;  /* 0x00030f00ff027b82 */ /* 0x000ea20000000800 */
[----:B------:R-:W-:-:S05]  /*259a0*/  VIADD R19, R19, 0x1f ;  /* 0x0000001f13137836 */ /* 0x000fca0000000000 */
[----:B--2---:R-:W-:-:S13]  /*259b0*/  ISETP.GE.AND P6, PT, R19, R2, PT ;  /* 0x000000021300720c */ /* 0x004fda0003fc6270 */
[----:B------:R-:W-:Y:S05]  /*259c0*/  @P6 BRA `(.L_x_976) ;  /* 0x0000000400446947 */ /* 0x000fea0003800000 */
[----:B------:R-:W2:Y:S01]  /*259d0*/  S2R R3, SR_TID.X ;  /* 0x0000000000037919 */ /* 0x000ea20000002100 */
[----:B------:R-:W-:Y:S01]  /*259e0*/  BSSY B0, `(.L_x_977) ;  /* 0x0000009000007945 */ /* 0x000fe20003800000 */
[----:B--2---:R-:W-:-:S05]  /*259f0*/  LOP3.LUT R3, R3, 0x1f, RZ, 0xc0, !PT ;  /* 0x0000001f03037812 */ /* 0x004fca00078ec0ff */
[----:B0-----:R-:W-:-:S05]  /*25a00*/  IMAD.IADD R5, R19, 0x1, R3 ;  /* 0x0000000113057824 */ /* 0x001fca00078e0203 */
[----:B------:R-:W-:Y:S01]  /*25a10*/  ISETP.GE.OR P6, PT, R5, R2, !P0 ;  /* 0x000000020500720c */ /* 0x000fe200047c6670 */
[----:B------:R-:W-:-:S12]  /*25a20*/  IMAD.MOV.U32 R2, RZ, RZ, RZ ;  /* 0x000000ffff027224 */ /* 0x000fd800078e00ff */
[----:B------:R-:W-:Y:S05]  /*25a30*/  @P6 BRA `(.L_x_978) ;  /* 0x00000000000c6947 */ /* 0x000fea0003800000 */
[----:B------:R-:W0:Y:S02]  /*25a40*/  LDC.64 R2, c[0x0][0xc80] ;  /* 0x00032000ff027b82 */ /* 0x000e240000000a00 */
[----:B0-----:R-:W-:-:S06]  /*25a50*/  IMAD.WIDE R2, R5, 0x4, R2 ;  /* 0x0000000405027825 */ /* 0x001fcc00078e0202 */
[----:B------:R0:W5:Y:S02]  /*25a60*/  LDG.E R2, desc[UR60][R2.64] ;  /* 0x0000003c02027981 */ /* 0x000164000c1e1900 */
.L_x_978:
[----:B------:R-:W-:Y:S05]  /*25a70*/  BSYNC B0 ;  /* 0x0000000000007941 */ /* 0x000fea0003800000 */
.L_x_977:
[----:B------:R-:W-:-:S03]  /*25a80*/  UMOV UR4, 0xffffffff ;  /* 0xffffffff00047882 */ /* 0x000fc60000000000 */
[----:B------:R-:W-:Y:S05]  /*25a90*/  BRA.DIV UR4, `(.L_x_979) ;  /* 0x0000002a04047947 */ /* 0x000fea000b800000 */
        /* <DEDUP_REMOVED lines=15> */
[----:B------:R0:W2:Y:S02]  /*25b90*/  SHFL.IDX PT, R6, R5, 0x1f, 0x1f ;  /* 0x03e01f0005067f89 */ /* 0x0000a400000e0000 */
.L_x_1073:
[----:B------:R-:W-:Y:S02]  /*25ba0*/  ULDC UR4, c[0x0][0xc38] ;  /* 0x00030e0000047ab9 */ /* 0x000fe40000000800 */
[----:B------:R-:W-:-:S04]  /*25bb0*/  IMAD.U32 R16, RZ, RZ, UR4 ;  /* 0x00000004ff107e24 */ /* 0x000fc8000f8e00ff */
[----:B--2---:R-:W-:-:S04]  /*25bc0*/  IMAD R6, R6, R16, RZ ;  /* 0x0000001006067224 */ /* 0x004fc800078e02ff */
[----:B------:R-:W-:-:S05]  /*25bd0*/  IMAD.IADD R4, R6, 0x1, R4 ;  /* 0x0000000106047824 */ /* 0x000fca00078e0204 */
[----:B------:R-:W-:-:S13]  /*25be0*/  ISETP.GT.AND P6, PT, R4, R0, PT ;  /* 0x000000000400720c */ /* 0x000fda0003fc4270 */
[----:B------:R-:W-:Y:S05]  /*25bf0*/  @!P6 BRA `(.L_x_980) ;  /* 0xfffffffc0064e947 */ /* 0x000fea000383ffff */
.L_x_975:
[----:B------:R-:W-:Y:S01]  /*25c00*/  IMAD.IADD R6, R4, 0x1, -R6 ;  /* 0x0000000104067824 */ /* 0x000fe200078e0a06 */
[----:B------:R-:W-:-:S03]  /*25c10*/  UMOV UR4, 0xffffffff ;  /* 0xffffffff00047882 */ /* 0x000fc60000000000 */
[----:B------:R-:W-:-:S05]  /*25c20*/  IMAD R3, R5, R16, R6 ;  /* 0x0000001005037224 */ /* 0x000fca00078e0206 */
[----:B------:R-:W-:Y:S01]  /*25c30*/  ISETP.GT.AND P6, PT, R3, R0, PT ;  /* 0x000000000300720c */ /* 0x000fe20003fc4270 */
[----:B------:R-:W-:-:S12]  /*25c40*/  BRA.DIV UR4, `(.L_x_981) ;  /* 0x0000002a04707947 */ /* 0x000fd8000b800000 */
[----:B------:R-:W-:-:S04]  /*25c50*/  VOTE.ANY R3, PT, !P6 ;  /* 0x0000000000037806 */ /* 0x000fc800070e0100 */
[----:B------:R-:W2:Y:S02]  /*25c60*/  POPC R4, R3 ;  /* 0x0000000300047309 */ /* 0x000ea40000000000 */
[----:B--2---:R2:W3:Y:S02]  /*25c70*/  SHFL.IDX PT, R17, R2, R4, 0x1f ;  /* 0x00001f0402117589 */ /* 0x0044e400000e0000 */
.L_x_1077:
[----:B------:R-:W-:Y:S01]  /*25c80*/  ISETP.NE.AND P0, PT, R3, RZ, PT ;  /* 0x000000ff0300720c */ /* 0x000fe20003f05270 */
[----:B--2---:R-:W-:-:S12]  /*25c90*/  IMAD.MOV.U32 R2, RZ, RZ, RZ ;  /* 0x000000ffff027224 */ /* 0x004fd800078e00ff */
[----:B------:R-:W-:Y:S05]  /*25ca0*/  @!P0 BRA `(.L_x_982) ;  /* 0x0000000000108947 */ /* 0x000fea0003800000 */
[----:B------:R-:W-:Y:S01]  /*25cb0*/  UMOV UR4, 0xffffffff ;  /* 0xffffffff00047882 */ /* 0x000fe20000000000 */
[----:B------:R-:W-:Y:S02]  /*25cc0*/  VIADD R12, R4, 0xffffffff ;  /* 0xffffffff040c7836 */ /* 0x000fe40000000000 */
[----:B------:R-:W-:Y:S05]  /*25cd0*/  BRA.DIV UR4, `(.L_x_983) ;  /* 0x0000002a04947947 */ /* 0x000fea000b800000 */
[----:B------:R2:W4:Y:S02]  /*25ce0*/  SHFL.IDX PT, R2, R5, R12, 0x1f ;  /* 0x00001f0c05027589 */ /* 0x00052400000e0000 */
.L_x_982:
[----:B0-23--:R-:W-:Y:S01]  /*25cf0*/  IABS R5, R17 ;  /* 0x0000001100057213 */ /* 0x00dfe20000000000 */
[----:B----4-:R-:W-:Y:S02]  /*25d00*/  IMAD R16, R2, R16, R6 ;  /* 0x0000001002107224 */ /* 0x010fe400078e0206 */
[----:B------:R-:W-:Y:S01]  /*25d10*/  IMAD.IADD R19, R4, 0x1, R19 ;  /* 0x0000000104137824 */ /* 0x000fe200078e0213 */
[----:B------:R-:W0:Y:S01]  /*25d20*/  I2F.RP R2, R5 ;  /* 0x0000000500027306 */ /* 0x000e220000209400 */
[----:B------:R-:W-:-:S07]  /*25d30*/  IMAD.IADD R0, R0, 0x1, -R16 ;  /* 0x0000000100007824 */ /* 0x000fce00078e0a10 */
[----:B0-----:R-:W0:Y:S02]  /*25d40*/  MUFU.RCP R2, R2 ;  /* 0x0000000200027308 */ /* 0x001e240000001000 */
[----:B0-----:R-:W-:-:S06]  /*25d50*/  VIADD R2, R2, 0xffffffe ;  /* 0x0ffffffe02027836 */ /* 0x001fcc0000000000 */
[----:B------:R-:W0:Y:S02]  /*25d60*/  F2I.FTZ.U32.TRUNC.NTZ R3, R2 ;  /* 0x0000000200037305 */ /* 0x000e24000021f000 */
        /* <DEDUP_REMOVED lines=23> */
.L_x_976:
[----:B------:R-:W-:Y:S01]  /*25ee0*/  UMOV UR4, URZ ;  /* 0x0000003f00047c82 */ /* 0x000fe20008000000 */
[----:B------:R-:W-:Y:S01]  /*25ef0*/  UMOV UR5, URZ ;  /* 0x0000003f00057c82 */ /* 0x000fe20008000000 */
[----:B------:R-:W-:Y:S01]  /*25f00*/  ULDC UR6, c[0x0][0xc3c] ;  /* 0x00030f0000067ab9 */ /* 0x000fe20000000800 */
[----:B------:R-:W-:Y:S02]  /*25f10*/  IMAD.MOV.U32 R16, RZ, RZ, R0 ;  /* 0x000000ffff107224 */ /* 0x000fe400078e0000 */
[----:B------:R-:W-:Y:S02]  /*25f20*/  IMAD.U32 R17, RZ, RZ, UR4 ;  /* 0x00000004ff117e24 */ /* 0x000fe4000f8e00ff */
[----:B------:R-:W-:Y:S02]  /*25f30*/  IMAD.U32 R18, RZ, RZ, UR5 ;  /* 0x00000005ff127e24 */ /* 0x000fe4000f8e00ff */
[----:B------:R-:W-:-:S07]  /*25f40*/  IMAD.U32 R19, RZ, RZ, UR6 ;  /* 0x00000006ff137e24 */ /* 0x000fce000f8e00ff */
.L_x_984:
[----:B------:R3:W2:Y:S01]  /*25f50*/  LDL R3, [R1+0x4] ;  /* 0x0000040001037983 */ /* 0x0006a20000100800 */
[----:B------:R-:W4:Y:S01]  /*25f60*/  S2R R0, SR_TID.X ;  /* 0x0000000000007919 */ /* 0x000f220000002100 */
[----:B------:R-:W-:Y:S05]  /*25f70*/  WARPSYNC.ALL ;  /* 0x0000000000007948 */ /* 0x000fea0003800000 */
[----:B----4-:R-:W-:Y:S01]  /*25f80*/  LOP3.LUT R0, R0, 0x1f, RZ, 0xc0, !PT ;  /* 0x0000001f00007812 */ /* 0x010fe200078ec0ff */
        /* <DEDUP_REMOVED lines=8> */
.L_x_973:
[----:B------:R-:W-:Y:S02]  /*26010*/  ULDC UR4, c[0x0][0xc3c] ;  /* 0x00030f0000047ab9 */ /* 0x000fe40000000800 */
[----:B--2---:R-:W-:-:S13]  /*26020*/  ISETP.GE.AND P0, PT, R19, UR4, PT ;  /* 0x0000000413007c0c */ /* 0x004fda000bf06270 */
[----:B------:R-:W-:Y:S05]  /*26030*/  @!P0 BRA `(.L_x_985) ;  /* 0xffffff9000948947 */ /* 0x000fea000383ffff */
[----:B------:R-:W-:Y:S05]  /*26040*/  BSYNC B8 ;  /* 0x0000000000087941 */ /* 0x000fea0003800000 */
.L_x_839:
        /* <DEDUP_REMOVED lines=12> */
.L_x_1080:
[----:B------:R-:W-:Y:S05]  /*26110*/  BSYNC B0 ;  /* 0x0000000000007941 */ /* 0x000fea0003800000 */
.L_x_986:
[----:B------:R-:W-:-:S03]  /*26120*/  UMOV UR4, 0xffffffff ;  /* 0xffffffff00047882 */ /* 0x000fc60000000000 */
[----:B------:R-:W-:Y:S05]  /*26130*/  BRA.DIV UR4, `(.L_x_988) ;  /* 0x0000002604b87947 */ /* 0x000fea000b800000 */
[----:B------:R-:W2:Y:S02]  /*26140*/  S2R R2, SR_TID.X ;  /* 0x0000000000027919 */ /* 0x000ea40000002100 */
[----:B--2---:R-:W-:-:S04]  /*26150*/  SHF.R.U32.HI R2, RZ, 0x5, R2 ;  /* 0x00000005ff027819 */ /* 0x004fc80000011602 */
[----:B------:R-:W-:-:S05]  /*26160*/  LOP3.LUT R2, R2, 0x3, RZ, 0xc0, !PT ;  /* 0x0000000302027812 */ /* 0x000fca00078ec0ff */
[----:B------:R2:W3:Y:S02]  /*26170*/  SHFL.IDX PT, R14, R2, RZ, 0x1f ;  /* 0x00001fff020e7589 */ /* 0x0004e400000e0000 */
.L_x_1083:
[----:B---3--:R-:W-:-:S13]  /*26180*/  ISETP.NE.AND P0, PT, R14, RZ, PT ;  /* 0x000000ff0e00720c */ /* 0x008fda0003f05270 */
[----:B------:R-:W-:Y:S05]  /*26190*/  @P0 BRA `(.L_x_624) ;  /* 0x00000000009c0947 */ /* 0x000fea0003800000 */
[----:B------:R-:W-:-:S03]  /*261a0*/  UMOV UR4, 0xffffffff ;  /* 0xffffffff00047882 */ /* 0x000fc60000000000 */
[----:B------:R-:W-:Y:S05]  /*261b0*/  BRA.DIV UR4, `(.L_x_989) ;  /* 0x0000002604cc7947 */ /* 0x000fea000b800000 */
[----:B------:R-:W-:-:S13]  /*261c0*/  ELECT P6, URZ, PT ;  /* 0x00000000003f782f */ /* 0x000fda00038c0000 */
.L_x_1086:
[----:B------:R-:W-:Y:S05]  /*261d0*/  @!P6 BRA `(.L_x_624) ;  /* 0x00000000008ce947 */ /* 0x000fea0003800000 */
[----:B--2---:R-:W2:Y:S02]  /*261e0*/  LDL R2, [R1+0x9c] ;  /* 0x00009c0001027983 */ /* 0x004ea40000100800 */
[----:B--2---:R-:W-:-:S13]  /*261f0*/  R2UR UR4, R2 ;  /* 0x00000000020472ca */ /* 0x004fda00000e0000 */
[----:B------:R-:W-:-:S06]  /*26200*/  ULOP3.LUT UR4, UR4, 0x2, URZ, 0xfc, !UPT ;  /* 0x0000000204047892 */ /* 0x000fcc000f8efc3f */
[----:B------:R-:W-:-:S05]  /*26210*/  IMAD.U32 R2, RZ, RZ, UR4 ;  /* 0x00000004ff027e24 */ /* 0x000fca000f8e00ff */
[----:B------:R-:W-:-:S13]  /*26220*/  ISETP.NE.AND P2, PT, R2, 0x3, PT ;  /* 0x000000030200780c */ /* 0x000fda0003f45270 */
[----:B------:R-:W-:Y:S05]  /*26230*/  @!P2 BRA `(.L_x_990) ;  /* 0x000000000004a947 */ /* 0x000fea0003800000 */
[----:B------:R-:W-:Y:S01]  /*26240*/  BPT.TRAP 0x1 ;  /* 0x000000040000795c */ /* 0x000fe20000300000 */
.L_x_990:
[----:B0-----:R-:W4:Y:S04]  /*26250*/  LDL R3, [R1+0x8] ;  /* 0x0000080001037983 */ /* 0x001f280000100800 */
[----:B------:R-:W2:Y:S01]  /*26260*/  LDL.LU R7, [R1+0x14] ;  /* 0x0000140001077983 */ /* 0x000ea20000300800 */
[----:B------:R-:W-:-:S04]  /*26270*/  VIADD R2, R0, 0x36840 ;  /* 0x0003684000027836 */ /* 0x000fc80000000000 */
[C---:B----4-:R-:W-:Y:S02]  /*26280*/  IMAD R6, R3.reuse, 0x8, R2 ;  /* 0x0000000803067824 */ /* 0x050fe400078e0202 */
[----:B------:R-:W-:Y:S01]  /*26290*/  VIADD R3, R3, 0x1 ;  /* 0x0000000103037836 */ /* 0x000fe20000000000 */
[----:B--2---:R-:W-:-:S04]  /*262a0*/  SHF.L.U32 R5, R7, 0x1f, RZ ;  /* 0x0000001f07057819 */ /* 0x004fc800000006ff */
        /* <DEDUP_REMOVED lines=8> */
.L_x_1087:
[----:B------:R-:W2:Y:S02]  /*26330*/  SYNCS.PHASECHK.TRANS64.TRYWAIT P0, [R7+URZ], R2 ;  /* 0x00000002070075a7 */ /* 0x000ea4000800017f */
[----:B--2---:R-:W-:Y:S05]  /*26340*/  @!P0 BRA `(.L_x_992) ;  /* 0x00000024009c8947 */ /* 0x004fea0003800000 */
.L_x_1088:
[----:B------:R-:W-:Y:S05]  /*26350*/  @!P2 BRA `(.L_x_993) ;  /* 0x000000000004a947 */ /* 0x000fea0003800000 */
[----:B------:R-:W-:Y:S01]  /*26360*/  BPT.TRAP 0x1 ;  /* 0x000000040000795c */ /* 0x000fe20000300000 */
.L_x_993:
[----:B------:R-:W3:Y:S01]  /*26370*/  LDL.LU R4, [R1+0x8] ;  /* 0x0000080001047983 */ /* 0x000ee20000300800 */
[----:B------:R-:W-:-:S04]  /*26380*/  VIADD R0, R0, 0x36860 ;  /* 0x0003686000007836 */ /* 0x000fc80000000000 */
[----:B---3--:R-:W-:-:S04]  /*26390*/  IMAD R4, R4, 0x8, R0 ;  /* 0x0000000804047824 */ /* 0x008fc800078e0200 */
[----:B------:R-:W3:Y:S02]  /*263a0*/  SYNCS.PHASECHK.TRANS64.TRYWAIT P0, [R4+URZ], R5 ;  /* 0x00000005040075a7 */ /* 0x000ee4000800017f */
[----:B---3--:R-:W-:Y:S05]  /*263b0*/  @!P0 BRA `(.L_x_994) ;  /* 0x0000002400948947 */ /* 0x008fea0003800000 */
.L_x_1089:
[----:B------:R-:W-:-:S07]  /*263c0*/  IMAD R3, R3, 0x8, R0 ;  /* 0x0000000803037824 */ /* 0x000fce00078e0200 */
.L_x_995:
[----:B----4-:R4:W0:Y:S02]  /*263d0*/  SYNCS.PHASECHK.TRANS64.TRYWAIT P0, [R3+URZ], R2 ;  /* 0x00000002030075a7 */ /* 0x010824000800017f */
[----:B0-----:R-:W-:Y:S05]  /*263e0*/  @!P0 NANOSLEEP.SYNCS 0x989680 ;  /* 0x009896800000895d */ /* 0x001fea0003900000 */
[----:B------:R-:W0:Y:S02]  /*263f0*/  @!P0 SYNCS.PHASECHK.TRANS64 P0, [R3+URZ], R2 ;  /* 0x00000002030085a7 */ /* 0x000e24000800007f */
[----:B0-----:R-:W-:Y:S05]  /*26400*/  @!P0 BRA `(.L_x_995) ;  /* 0xfffffffc00f08947 */ /* 0x001fea000383ffff */
.L_x_624:
[----:B------:R-:W-:Y:S05]  /*26410*/  BSYNC B9 ;  /* 0x0000000000097941 */ /* 0x000fea0003800000 */
.L_x_621:
[----:B------:R-:W-:Y:S05]  /*26420*/  EXIT ;  /* 0x000000000000794d */ /* 0x000fea0003800000 */
.L_x_642:
[----:B0-----:R0:W1:Y:S02]  /*26430*/  SYNCS.PHASECHK.TRANS64.TRYWAIT P5, [R43+URZ+0x36890], R100 ;  /* 0x036890642b0075a7 */ /* 0x00106400080a017f */
[----:B-1----:R-:W-:Y:S05]  /*26440*/  @!P5 NANOSLEEP.SYNCS 0x989680 ;  /* 0x009896800000d95d */ /* 0x002fea0003900000 */
[----:B------:R-:W1:Y:S02]  /*26450*/  @!P5 SYNCS.PHASECHK.TRANS64 P5, [R43+URZ+0x36890], R100 ;  /* 0x036890642b00d5a7 */ /* 0x000e6400080a007f */
[----:B-1----:R-:W-:Y:S05]  /*26460*/  @!P5 BRA `(.L_x_642) ;  /* 0xfffffffc00f0d947 */ /* 0x002fea000383ffff */
[----:B------:R-:W-:Y:S05]  /*26470*/  BRA `(.L_x_996) ;  /* 0xfffffdd400347947 */ /* 0x000fea000383ffff */
.L_x_696:
[----:B-1----:R1:W3:Y:S02]  /*26480*/  SYNCS.PHASECHK.TRANS64.TRYWAIT P5, [R43+URZ+0x36890], R100 ;  /* 0x036890642b0075a7 */ /* 0x0022e400080a017f */
[----:B---3--:R-:W-:Y:S05]  /*26490*/  @!P5 NANOSLEEP.SYNCS 0x989680 ;  /* 0x009896800000d95d */ /* 0x008fea0003900000 */
[----:B------:R-:W3:Y:S02]  /*264a0*/  @!P5 SYNCS.PHASECHK.TRANS64 P5, [R43+URZ+0x36890], R100 ;  /* 0x036890642b00d5a7 */ /* 0x000ee400080a007f */
[----:B---3--:R-:W-:Y:S05]  /*264b0*/  @!P5 BRA `(.L_x_696) ;  /* 0xfffffffc00f0d947 */ /* 0x008fea000383ffff */
[----:B------:R-:W-:Y:S05]  /*264c0*/  BRA `(.L_x_997) ;  /* 0xfffffe0800887947 */ /* 0x000fea000383ffff */
.L_x_721:
[----:B-1----:R1:W2:Y:S02]  /*264d0*/  SYNCS.PHASECHK.TRANS64.TRYWAIT P3, [R43+URZ+0x36890], R100 ;  /* 0x036890642b0075a7 */ /* 0x0022a4000806017f */
[----:B--2---:R-:W-:Y:S05]  /*264e0*/  @!P3 NANOSLEEP.SYNCS 0x989680 ;  /* 0x009896800000b95d */ /* 0x004fea0003900000 */
[----:B------:R-:W2:Y:S02]  /*264f0*/  @!P3 SYNCS.PHASECHK.TRANS64 P3, [R43+URZ+0x36890], R100 ;  /* 0x036890642b00b5a7 */ /* 0x000ea4000806007f */
[----:B--2---:R-:W-:Y:S05]  /*26500*/  @!P3 BRA `(.L_x_721) ;  /* 0xfffffffc00f0b947 */ /* 0x004fea000383ffff */
[----:B------:R-:W-:Y:S05]  /*26510*/  BRA `(.L_x_998) ;  /* 0xfffffe3c00387947 */ /* 0x000fea000383ffff */
.L_x_727:
[----:B0-----:R0:W1:Y:S02]  /*26520*/  SYNCS.PHASECHK.TRANS64.TRYWAIT P2, [R43+URZ+0x368b0], R100 ;  /* 0x0368b0642b0075a7 */ /* 0x001064000804017f */
[----:B-1----:R-:W-:Y:S05]  /*26530*/  @!P2 NANOSLEEP.SYNCS 0x989680 ;  /* 0x009896800000a95d */ /* 0x002fea0003900000 */
[----:B------:R-:W1:Y:S02]  /*26540*/  @!P2 SYNCS.PHASECHK.TRANS64 P2, [R43+URZ+0x368b0], R100 ;  /* 0x0368b0642b00a5a7 */ /* 0x000e64000804007f */
[----:B-1----:R-:W-:Y:S05]  /*26550*/  @!P2 BRA `(.L_x_727) ;  /* 0xfffffffc00f0a947 */ /* 0x002fea000383ffff */
[----:B------:R-:W-:Y:S05]  /*26560*/  BRA `(.L_x_999) ;  /* 0xfffffe4000507947 */ /* 0x000fea000383ffff */
.L_x_745:
[----:B------:R-:W-:Y:S01]  /*26570*/  BSSY B1, `(.L_x_1000) ;  /* 0x0000008000017945 */ /* 0x000fe20003800000 */
[----:B------:R-:W-:Y:S02]  /*26580*/  IMAD.MOV.U32 R13, RZ, RZ, R25 ;  /* 0x000000ffff0d7224 */ /* 0x000fe400078e0019 */
[----:B------:R-:W-:Y:S02]  /*26590*/  IMAD.MOV.U32 R12, RZ, RZ, RZ ;  /* 0x000000ffff0c7224 */ /* 0x000fe400078e00ff */
[----:B------:R-:W-:Y:S02]  /*265a0*/  IMAD.MOV.U32 R11, RZ, RZ, 0x1c1f ;  /* 0x00001c1fff0b7424 */ /* 0x000fe400078e00ff */
[----:B------:R-:W-:-:S07]  /*265b0*/  IMAD.MOV.U32 R15, RZ, RZ, -0x1 ;  /* 0xffffffffff0f7424 */ /* 0x000fce00078e00ff */
[----:B------:R-:W-:Y:S05]  /*265c0*/  WARPSYNC.COLLECTIVE R15, `(.L_x_1001) ;  /* 0x000000000f087348 */ /* 0x000fea0003c00000 */
[----:B------:R0:W1:Y:S02]  /*265d0*/  SHFL.IDX P6, R14, R13, R12, R11 ;  /* 0x0000000c0d0e7389 */ /* 0x00006400000c000b */
[----:B01----:R-:W-:Y:S01]  /*265e0*/  ENDCOLLECTIVE ;  /* 0x000000000000791b */ /* 0x003fe20003800000 */
.L_x_1001:
[----:B------:R-:W-:Y:S05]  /*265f0*/  BSYNC B1 ;  /* 0x0000000000017941 */ /* 0x000fea0003800000 */
.L_x_1000:
[----:B------:R-:W-:Y:S02]  /*26600*/  IMAD.MOV.U32 R13, RZ, RZ, R24 ;  /* 0x000000ffff0d7224 */ /* 0x000fe400078e0018 */
[----:B------:R-:W-:Y:S02]  /*26610*/  IMAD.MOV.U32 R12, RZ, RZ, RZ ;  /* 0x000000ffff0c7224 */ /* 0x000fe400078e00ff */
[----:B------:R-:W-:Y:S02]  /*26620*/  IMAD.MOV.U32 R11, RZ, RZ, 0x1c1f ;  /* 0x00001c1fff0b7424 */ /* 0x000fe400078e00ff */
[----:B------:R-:W-:Y:S02]  /*26630*/  IMAD.MOV.U32 R15, RZ, RZ, -0x1 ;  /* 0xffffffffff0f7424 */ /* 0x000fe400078e00ff */
[----:B------:R-:W-:-:S07]  /*26640*/  IMAD.MOV.U32 R0, RZ, RZ, R14 ;  /* 0x000000ffff007224 */ /* 0x000fce00078e000e */
[----:B------:R-:W-:Y:S05]  /*26650*/  WARPSYNC.COLLECTIVE R15, `(.L_x_1002) ;  /* 0x000000000f087348 */ /* 0x000fea0003c00000 */
[----:B------:R0:W1:Y:S02]  /*26660*/  SHFL.IDX P6, R14, R13, R12, R11 ;  /* 0x0000000c0d0e7389 */ /* 0x00006400000c000b */
[----:B01----:R-:W-:Y:S01]  /*26670*/  ENDCOLLECTIVE ;  /* 0x000000000000791b */ /* 0x003fe20003800000 */
.L_x_1002:
[----:B------:R-:W-:Y:S02]  /*26680*/  IMAD.MOV.U32 R13, RZ, RZ, R27 ;  /* 0x000000ffff0d7224 */ /* 0x000fe400078e001b */
[----:B------:R-:W-:-:S07]  /*26690*/  IMAD.MOV.U32 R3, RZ, RZ, R14 ;  /* 0x000000ffff037224 */ /* 0x000fce00078e000e */
[----:B------:R-:W-:Y:S05]  /*266a0*/  WARPSYNC.COLLECTIVE R15, `(.L_x_1003) ;  /* 0x000000000f087348 */ /* 0x000fea0003c00000 */
[----:B------:R0:W1:Y:S02]  /*266b0*/  SHFL.IDX P6, R14, R13, R12, R11 ;  /* 0x0000000c0d0e7389 */ /* 0x00006400000c000b */
[----:B01----:R-:W-:Y:S01]  /*266c0*/  ENDCOLLECTIVE ;  /* 0x000000000000791b */ /* 0x003fe20003800000 */
.L_x_1003:
[----:B------:R-:W-:Y:S02]  /*266d0*/  IMAD.MOV.U32 R13, RZ, RZ, R26 ;  /* 0x000000ffff0d7224 */ /* 0x000fe400078e001a */
[----:B------:R-:W-:-:S07]  /*266e0*/  IMAD.MOV.U32 R4, RZ, RZ, R14 ;  /* 0x000000ffff047224 */ /* 0x000fce00078e000e */
[----:B------:R-:W-:Y:S05]  /*266f0*/  WARPSYNC.COLLECTIVE R15, `(.L_x_1004) ;  /* 0x000000000f087348 */ /* 0x000fea0003c00000 */
[----:B------:R0:W1:Y:S02]  /*26700*/  SHFL.IDX P6, R14, R13, R12, R11 ;  /* 0x0000000c0d0e7389 */ /* 0x00006400000c000b */
[----:B01----:R-:W-:Y:S01]  /*26710*/  ENDCOLLECTIVE ;  /* 0x000000000000791b */ /* 0x003fe20003800000 */
.L_x_1004:
[----:B------:R-:W-:Y:S05]  /*26720*/  BRA `(.L_x_1005) ;  /* 0xfffffe4c00e47947 */ /* 0x000fea000383ffff */
.L_x_749:
[----:B0-----:R0:W1:Y:S02]  /*26730*/  SYNCS.PHASECHK.TRANS64.TRYWAIT P0, [R16+URZ+0x36800], R7 ;  /* 0x03680007100075a7 */ /* 0x001064000800017f */
[----:B-1----:R-:W-:Y:S05]  /*26740*/  @!P0 NANOSLEEP.SYNCS 0x989680 ;  /* 0x009896800000895d */ /* 0x002fea0003900000 */
[----:B------:R-:W1:Y:S02]  /*26750*/  @!P0 SYNCS.PHASECHK.TRANS64 P0, [R16+URZ+0x36800], R7 ;  /* 0x03680007100085a7 */ /* 0x000e64000800007f */
[----:B-1----:R-:W-:Y:S05]  /*26760*/  @!P0 BRA `(.L_x_749) ;  /* 0xfffffffc00f08947 */ /* 0x002fea000383ffff */
[----:B------:R-:W-:Y:S05]  /*26770*/  BRA `(.L_x_1006) ;  /* 0xfffffe5800747947 */ /* 0x000fea000383ffff */
.L_x_773:
        /* <DEDUP_REMOVED lines=8> */
.L_x_1008:
[----:B------:R-:W-:Y:S05]  /*26800*/  BSYNC B1 ;  /* 0x0000000000017941 */ /* 0x000fea0003800000 */
.L_x_1007:
        /* <DEDUP_REMOVED lines=8> */
.L_x_1009:
[----:B------:R-:W-:Y:S02]  /*26890*/  IMAD.MOV.U32 R41, RZ, RZ, R3 ;  /* 0x000000ffff297224 */ /* 0x000fe400078e0003 */
[----:B------:R-:W-:Y:S02]  /*268a0*/  IMAD.MOV.U32 R13, RZ, RZ, R27 ;  /* 0x000000ffff0d7224 */ /* 0x000fe400078e001b */
[----:B------:R-:W-:-:S07]  /*268b0*/  IMAD.MOV.U32 R0, RZ, RZ, R14 ;  /* 0x000000ffff007224 */ /* 0x000fce00078e000e */
[----:B------:R-:W-:Y:S05]  /*268c0*/  WARPSYNC.COLLECTIVE R15, `(.L_x_1010) ;  /* 0x000000000f087348 */ /* 0x000fea0003c00000 */
[----:B------:R0:W1:Y:S02]  /*268d0*/  SHFL.IDX P6, R14, R13, R12, R11 ;  /* 0x0000000c0d0e7389 */ /* 0x00006400000c000b */
[----:B01----:R-:W-:Y:S01]  /*268e0*/  ENDCOLLECTIVE ;  /* 0x000000000000791b */ /* 0x003fe20003800000 */
.L_x_1010:
[----:B------:R-:W-:Y:S02]  /*268f0*/  IMAD.MOV.U32 R40, RZ, RZ, R0 ;  /* 0x000000ffff287224 */ /* 0x000fe400078e0000 */
[----:B------:R-:W-:Y:S02]  /*26900*/  IMAD.MOV.U32 R13, RZ, RZ, R26 ;  /* 0x000000ffff0d7224 */ /* 0x000fe400078e001a */
[----:B------:R-:W-:-:S07]  /*26910*/  IMAD.MOV.U32 R5, RZ, RZ, R14 ;  /* 0x000000ffff057224 */ /* 0x000fce00078e000e */
[----:B------:R-:W-:Y:S05]  /*26920*/  WARPSYNC.COLLECTIVE R15, `(.L_x_1011) ;  /* 0x000000000f087348 */ /* 0x000fea0003c00000 */
[----:B------:R0:W1:Y:S02]  /*26930*/  SHFL.IDX P6, R14, R13, R12, R11 ;  /* 0x0000000c0d0e7389 */ /* 0x00006400000c000b */
[----:B01----:R-:W-:Y:S01]  /*26940*/  ENDCOLLECTIVE ;  /* 0x000000000000791b */ /* 0x003fe20003800000 */
.L_x_1011:
[----:B------:R-:W-:Y:S05]  /*26950*/  BRA `(.L_x_1012) ;  /* 0xfffffe7800207947 */ /* 0x000fea000383ffff */
.L_x_777:
[----:B0-----:R0:W1:Y:S02]  /*26960*/  SYNCS.PHASECHK.TRANS64.TRYWAIT P0, [R16+URZ+0x36800], R5 ;  /* 0x03680005100075a7 */ /* 0x001064000800017f */
[----:B-1----:R-:W-:Y:S05]  /*26970*/  @!P0 NANOSLEEP.SYNCS 0x989680 ;  /* 0x009896800000895d */ /* 0x002fea0003900000 */
[----:B------:R-:W1:Y:S02]  /*26980*/  @!P0 SYNCS.PHASECHK.TRANS64 P0, [R16+URZ+0x36800], R5 ;  /* 0x03680005100085a7 */ /* 0x000e64000800007f */
[----:B-1----:R-:W-:Y:S05]  /*26990*/  @!P0 BRA `(.L_x_777) ;  /* 0xfffffffc00f08947 */ /* 0x002fea000383ffff */
[----:B------:R-:W-:Y:S05]  /*269a0*/  BRA `(.L_x_1013) ;  /* 0xfffffe8000147947 */ /* 0x000fea000383ffff */
.L_x_791:
[----:B-1----:R1:W2:Y:S02]  /*269b0*/  SYNCS.PHASECHK.TRANS64.TRYWAIT P2, [R3+URZ+0x36830], R0 ;  /* 0x03683000030075a7 */ /* 0x0022a4000804017f */
[----:B--2---:R-:W-:Y:S05]  /*269c0*/  @!P2 NANOSLEEP.SYNCS 0x989680 ;  /* 0x009896800000a95d */ /* 0x004fea0003900000 */
[----:B------:R-:W2:Y:S02]  /*269d0*/  @!P2 SYNCS.PHASECHK.TRANS64 P2, [R3+URZ+0x36830], R0 ;  /* 0x036830000300a5a7 */ /* 0x000ea4000804007f */
[----:B--2---:R-:W-:Y:S05]  /*269e0*/  @!P2 BRA `(.L_x_791) ;  /* 0xfffffffc00f0a947 */ /* 0x004fea000383ffff */
[----:B------:R-:W-:Y:S05]  /*269f0*/  BRA `(.L_x_790) ;  /* 0xfffffea400347947 */ /* 0x000fea000383ffff */
.L_x_798:
[----:B-1----:R1:W2:Y:S02]  /*26a00*/  SYNCS.PHASECHK.TRANS64.TRYWAIT P2, [R11+URZ+0x36830], R4 ;  /* 0x036830040b0075a7 */ /* 0x0022a4000804017f */
[----:B--2---:R-:W-:Y:S05]  /*26a10*/  @!P2 NANOSLEEP.SYNCS 0x989680 ;  /* 0x009896800000a95d */ /* 0x004fea0003900000 */
[----:B------:R-:W2:Y:S02]  /*26a20*/  @!P2 SYNCS.PHASECHK.TRANS64 P2, [R11+URZ+0x36830], R4 ;  /* 0x036830040b00a5a7 */ /* 0x000ea4000804007f */
[----:B--2---:R-:W-:Y:S05]  /*26a30*/  @!P2 BRA `(.L_x_798) ;  /* 0xfffffffc00f0a947 */ /* 0x004fea000383ffff */
[----:B------:R-:W-:Y:S05]  /*26a40*/  BRA `(.L_x_797) ;  /* 0xfffffef8001c7947 */ /* 0x000fea000383ffff */
.L_x_803:
[----:B-1----:R1:W2:Y:S02]  /*26a50*/  SYNCS.PHASECHK.TRANS64.TRYWAIT P2, [R9+URZ+0x36850], R0 ;  /* 0x03685000090075a7 */ /* 0x0022a4000804017f */
[----:B--2---:R-:W-:Y:S05]  /*26a60*/  @!P2 NANOSLEEP.SYNCS 0x989680 ;  /* 0x009896800000a95d */ /* 0x004fea0003900000 */
[----:B------:R-:W2:Y:S02]  /*26a70*/  @!P2 SYNCS.PHASECHK.TRANS64 P2, [R9+URZ+0x36850], R0 ;  /* 0x036850000900a5a7 */ /* 0x000ea4000804007f */
[----:B--2---:R-:W-:Y:S05]  /*26a80*/  @!P2 BRA `(.L_x_803) ;  /* 0xfffffffc00f0a947 */ /* 0x004fea000383ffff */
[----:B------:R-:W-:Y:S05]  /*26a90*/  BRA `(.L_x_802) ;  /* 0xffffff2c00b87947 */ /* 0x000fea000383ffff */
.L_x_809:
[----:B-1----:R1:W2:Y:S02]  /*26aa0*/  SYNCS.PHASECHK.TRANS64.TRYWAIT P0, [R6+URZ+0x36850], R3 ;  /* 0x03685003060075a7 */ /* 0x0022a4000800017f */
[----:B--2---:R-:W-:Y:S05]  /*26ab0*/  @!P0 NANOSLEEP.SYNCS 0x989680 ;  /* 0x009896800000895d */ /* 0x004fea0003900000 */
[----:B------:R-:W2:Y:S02]  /*26ac0*/  @!P0 SYNCS.PHASECHK.TRANS64 P0, [R6+URZ+0x36850], R3 ;  /* 0x03685003060085a7 */ /* 0x000ea4000800007f */
[----:B--2---:R-:W-:Y:S05]  /*26ad0*/  @!P0 BRA `(.L_x_809) ;  /* 0xfffffffc00f08947 */ /* 0x004fea000383ffff */
[----:B------:R-:W-:Y:S05]  /*26ae0*/  BRA `(.L_x_808) ;  /* 0xffffff4800b07947 */ /* 0x000fea000383ffff */
.L_x_845:
        /* <DEDUP_REMOVED lines=11> */
.L_x_1015:
[----:B------:R-:W-:Y:S05]  /*26ba0*/  BSYNC B1 ;  /* 0x0000000000017941 */ /* 0x000fea0003800000 */
.L_x_1014:
[----:B------:R-:W-:Y:S05]  /*26bb0*/  BRA `(.L_x_1016) ;  /* 0xffffff8c00887947 */ /* 0x000fea000383ffff */
.L_x_847:
[----:B------:R-:W-:Y:S01]  /*26bc0*/  BSSY B1, `(.L_x_1017) ;  /* 0x0000006000017945 */ /* 0x000fe20003800000 */
[----:B------:R-:W-:-:S07]  /*26bd0*/  IMAD.MOV.U32 R15, RZ, RZ, -0x1 ;  /* 0xffffffffff0f7424 */ /* 0x000fce00078e00ff */
[----:B01----:R-:W-:Y:S05]  /*26be0*/  WARPSYNC.COLLECTIVE R15, `(.L_x_1018) ;  /* 0x000000000f0c7348 */ /* 0x003fea0003c00000 */
[----:B------:R-:W-:Y:S02]  /*26bf0*/  ELECT P6, UR62, PT ;  /* 0x00000000003e782f */ /* 0x000fe400038c0000 */
[----:B------:R-:W-:Y:S01]  /*26c00*/  MOV R14, UR62 ;  /* 0x0000003e000e7c02 */ /* 0x000fe20008000f00 */
[----:B01----:R-:W-:Y:S10]  /*26c10*/  ENDCOLLECTIVE ;  /* 0x000000000000791b */ /* 0x003ff40003800000 */
.L_x_1018:
[----:B------:R-:W-:Y:S05]  /*26c20*/  BSYNC B1 ;  /* 0x0000000000017941 */ /* 0x000fea0003800000 */
.L_x_1017:
[----:B------:R-:W-:Y:S05]  /*26c30*/  BRA `(.L_x_846) ;  /* 0xffffff8c00807947 */ /* 0x000fea000383ffff */
.L_x_849:
[----:B0-----:R-:W2:Y:S02]  /*26c40*/  LDL R3, [R1+0x4] ;  /* 0x0000040001037983 */ /* 0x001ea40000100800 */
[----:B--2---:R0:W2:Y:S02]  /*26c50*/  SYNCS.PHASECHK.TRANS64.TRYWAIT P0, [R3+URZ+0x36820], R2 ;  /* 0x03682002030075a7 */ /* 0x0040a4000800017f */
[----:B--2---:R-:W-:Y:S05]  /*26c60*/  @!P0 NANOSLEEP.SYNCS 0x989680 ;  /* 0x009896800000895d */ /* 0x004fea0003900000 */
[----:B------:R-:W2:Y:S02]  /*26c70*/  @!P0 SYNCS.PHASECHK.TRANS64 P0, [R3+URZ+0x36820], R2 ;  /* 0x03682002030085a7 */ /* 0x000ea4000800007f */
[----:B--2---:R-:W-:Y:S05]  /*26c80*/  @!P0 BRA `(.L_x_849) ;  /* 0xfffffffc00ec8947 */ /* 0x004fea000383ffff */
[----:B------:R-:W-:Y:S05]  /*26c90*/  BRA `(.L_x_1019) ;  /* 0xffffff8c00907947 */ /* 0x000fea000383ffff */
.L_x_853:
[----:B0-----:R0:W2:Y:S02]  /*26ca0*/  SYNCS.PHASECHK.TRANS64.TRYWAIT P0, [R4+URZ+0x368a0], R8 ;  /* 0x0368a008040075a7 */ /* 0x0010a4000800017f */
[----:B--2---:R-:W-:Y:S05]  /*26cb0*/  @!P0 NANOSLEEP.SYNCS 0x989680 ;  /* 0x009896800000895d */ /* 0x004fea0003900000 */
[----:B------:R-:W2:Y:S02]  /*26cc0*/  @!P0 SYNCS.PHASECHK.TRANS64 P0, [R4+URZ+0x368a0], R8 ;  /* 0x0368a008040085a7 */ /* 0x000ea4000800007f */
[----:B--2---:R-:W-:Y:S05]  /*26cd0*/  @!P0 BRA `(.L_x_853) ;  /* 0xfffffffc00f08947 */ /* 0x004fea000383ffff */
[----:B------:R-:W-:Y:S05]  /*26ce0*/  BRA `(.L_x_1020) ;  /* 0xffffff8c00b47947 */ /* 0x000fea000383ffff */
.L_x_860:
[----:B--2---:R2:W3:Y:S02]  /*26cf0*/  SYNCS.PHASECHK.TRANS64.TRYWAIT P0, [R4+URZ+0x368c0], R8 ;  /* 0x0368c008040075a7 */ /* 0x0044e4000800017f */
[----:B---3--:R-:W-:Y:S05]  /*26d00*/  @!P0 NANOSLEEP.SYNCS 0x989680 ;  /* 0x009896800000895d */ /* 0x008fea0003900000 */
[----:B------:R-:W3:Y:S02]  /*26d10*/  @!P0 SYNCS.PHASECHK.TRANS64 P0, [R4+URZ+0x368c0], R8 ;  /* 0x0368c008040085a7 */ /* 0x000ee4000800007f */
[----:B---3--:R-:W-:Y:S05]  /*26d20*/  @!P0 BRA `(.L_x_860) ;  /* 0xfffffffc00f08947 */ /* 0x008fea000383ffff */
[----:B------:R-:W-:Y:S05]  /*26d30*/  BRA `(.L_x_1021) ;  /* 0xffffff9000b87947 */ /* 0x000fea000383ffff */
.L_x_869:
[----:B0-----:R0:W2:Y:S02]  /*26d40*/  SYNCS.PHASECHK.TRANS64.TRYWAIT P1, [R6+URZ+0x368a0], R5 ;  /* 0x0368a005060075a7 */ /* 0x0010a4000802017f */
[----:B--2---:R-:W-:Y:S05]  /*26d50*/  @!P1 NANOSLEEP.SYNCS 0x989680 ;  /* 0x009896800000995d */ /* 0x004fea0003900000 */
[----:B------:R-:W2:Y:S02]  /*26d60*/  @!P1 SYNCS.PHASECHK.TRANS64 P1, [R6+URZ+0x368a0], R5 ;  /* 0x0368a005060095a7 */ /* 0x000ea4000802007f */
[----:B--2---:R-:W-:Y:S05]  /*26d70*/  @!P1 BRA `(.L_x_869) ;  /* 0xfffffffc00f09947 */ /* 0x004fea000383ffff */
[----:B------:R-:W-:Y:S05]  /*26d80*/  BRA `(.L_x_1022) ;  /* 0xffffff9800087947 */ /* 0x000fea000383ffff */
.L_x_876:
[----:B--2---:R2:W3:Y:S02]  /*26d90*/  SYNCS.PHASECHK.TRANS64.TRYWAIT P1, [R6+URZ+0x368c0], R5 ;  /* 0x0368c005060075a7 */ /* 0x0044e4000802017f */
[----:B---3--:R-:W-:Y:S05]  /*26da0*/  @!P1 NANOSLEEP.SYNCS 0x989680 ;  /* 0x009896800000995d */ /* 0x008fea0003900000 */
[----:B------:R-:W3:Y:S02]  /*26db0*/  @!P1 SYNCS.PHASECHK.TRANS64 P1, [R6+URZ+0x368c0], R5 ;  /* 0x0368c005060095a7 */ /* 0x000ee4000802007f */
[----:B---3--:R-:W-:Y:S05]  /*26dc0*/  @!P1 BRA `(.L_x_876) ;  /* 0xfffffffc00f09947 */ /* 0x008fea000383ffff */
[----:B------:R-:W-:Y:S05]  /*26dd0*/  BRA `(.L_x_1023) ;  /* 0xffffff9c00087947 */ /* 0x000fea000383ffff */
.L_x_891:
        /* <DEDUP_REMOVED lines=11> */
.L_x_1025:
[----:B------:R-:W-:Y:S05]  /*26e90*/  BSYNC B0 ;  /* 0x0000000000007941 */ /* 0x000fea0003800000 */
.L_x_1024:
[----:B------:R-:W-:Y:S05]  /*26ea0*/  BRA `(.L_x_1026) ;  /* 0xffffffa400b47947 */ /* 0x000fea000383ffff */
.L_x_893:
[----:B------:R-:W-:Y:S01]  /*26eb0*/  BSSY B0, `(.L_x_1027) ;  /* 0x0000006000007945 */ /* 0x000fe20003800000 */
[----:B------:R-:W-:-:S07]  /*26ec0*/  IMAD.MOV.U32 R15, RZ, RZ, -0x1 ;  /* 0xffffffffff0f7424 */ /* 0x000fce00078e00ff */
[----:B01----:R-:W-:Y:S05]  /*26ed0*/  WARPSYNC.COLLECTIVE R15, `(.L_x_1028) ;  /* 0x000000000f0c7348 */ /* 0x003fea0003c00000 */
[----:B------:R-:W-:Y:S02]  /*26ee0*/  ELECT P6, UR62, PT ;  /* 0x00000000003e782f */ /* 0x000fe400038c0000 */
[----:B------:R-:W-:Y:S01]  /*26ef0*/  MOV R14, UR62 ;  /* 0x0000003e000e7c02 */ /* 0x000fe20008000f00 */
[----:B01----:R-:W-:Y:S10]  /*26f00*/  ENDCOLLECTIVE ;  /* 0x000000000000791b */ /* 0x003ff40003800000 */
.L_x_1028:
[----:B------:R-:W-:Y:S05]  /*26f10*/  BSYNC B0 ;  /* 0x0000000000007941 */ /* 0x000fea0003800000 */
.L_x_1027:
[----:B------:R-:W-:Y:S05]  /*26f20*/  BRA `(.L_x_1029) ;  /* 0xffffffa400c07947 */ /* 0x000fea000383ffff */
.L_x_895:
[----:B0-----:R0:W2:Y:S02]  /*26f30*/  SYNCS.PHASECHK.TRANS64.TRYWAIT P0, [R0+URZ+0x36840], R2 ;  /* 0x03684002000075a7 */ /* 0x0010a4000800017f */
[----:B--2---:R-:W-:Y:S05]  /*26f40*/  @!P0 NANOSLEEP.SYNCS 0x989680 ;  /* 0x009896800000895d */ /* 0x004fea0003900000 */
[----:B------:R-:W2:Y:S02]  /*26f50*/  @!P0 SYNCS.PHASECHK.TRANS64 P0, [R0+URZ+0x36840], R2 ;  /* 0x03684002000085a7 */ /* 0x000ea4000800007f */
[----:B--2---:R-:W-:Y:S05]  /*26f60*/  @!P0 BRA `(.L_x_895) ;  /* 0xfffffffc00f08947 */ /* 0x004fea000383ffff */
[----:B------:R-:W-:Y:S05]  /*26f70*/  BRA `(.L_x_1030) ;  /* 0xffffffa8002c7947 */ /* 0x000fea000383ffff */
.L_x_899:
[----:B------:R0:W5:Y:S01]  /*26f80*/  LDL.LU R8, [R1+0x50] ;  /* 0x0000500001087983 */ /* 0x0001620000300800 */
[----:B------:R-:W-:Y:S02]  /*26f90*/  IMAD.MOV.U32 R13, RZ, RZ, R3 ;  /* 0x000000ffff0d7224 */ /* 0x000fe400078e0003 */
[----:B------:R-:W-:Y:S02]  /*26fa0*/  IMAD.MOV.U32 R12, RZ, RZ, RZ ;  /* 0x000000ffff0c7224 */ /* 0x000fe400078e00ff */
[----:B------:R-:W-:Y:S02]  /*26fb0*/  IMAD.MOV.U32 R11, RZ, RZ, 0x181f ;  /* 0x0000181fff0b7424 */ /* 0x000fe400078e00ff */
[----:B------:R-:W-:-:S07]  /*26fc0*/  IMAD.MOV.U32 R15, RZ, RZ, -0x1 ;  /* 0xffffffffff0f7424 */ /* 0x000fce00078e00ff */
[----:B0----5:R-:W-:Y:S05]  /*26fd0*/  WARPSYNC.COLLECTIVE R15, `(.L_x_1031) ;  /* 0x000000000f087348 */ /* 0x021fea0003c00000 */
[----:B------:R1:W2:Y:S02]  /*26fe0*/  SHFL.IDX P6, R14, R13, R12, R11 ;  /* 0x0000000c0d0e7389 */ /* 0x0002a400000c000b */
[----:B012--5:R-:W-:Y:S01]  /*26ff0*/  ENDCOLLECTIVE ;  /* 0x000000000000791b */ /* 0x027fe20003800000 */
.L_x_1031:
[----:B------:R-:W-:Y:S02]  /*27000*/  IMAD.MOV.U32 R13, RZ, RZ, R4 ;  /* 0x000000ffff0d7224 */ /* 0x000fe400078e0004 */
[----:B------:R-:W-:-:S07]  /*27010*/  IMAD.MOV.U32 R6, RZ, RZ, R14 ;  /* 0x000000ffff067224 */ /* 0x000fce00078e000e */
[----:B------:R-:W-:Y:S05]  /*27020*/  WARPSYNC.COLLECTIVE R15, `(.L_x_1032) ;  /* 0x000000000f087348 */ /* 0x000fea0003c00000 */
[----:B------:R0:W1:Y:S02]  /*27030*/  SHFL.IDX P6, R14, R13, R12, R11 ;  /* 0x0000000c0d0e7389 */ /* 0x00006400000c000b */
[----:B01----:R-:W-:Y:S01]  /*27040*/  ENDCOLLECTIVE ;  /* 0x000000000000791b */ /* 0x003fe20003800000 */
.L_x_1032:
        /* <DEDUP_REMOVED lines=8> */
.L_x_1033:
[----:B------:R-:W-:Y:S02]  /*270d0*/  IMAD.MOV.U32 R13, RZ, RZ, R4 ;  /* 0x000000ffff0d7224 */ /* 0x000fe400078e0004 */
[----:B------:R-:W-:-:S07]  /*270e0*/  IMAD.MOV.U32 R9, RZ, RZ, R14 ;  /* 0x000000ffff097224 */ /* 0x000fce00078e000e */
[----:B------:R-:W-:Y:S05]  /*270f0*/  WARPSYNC.COLLECTIVE R15, `(.L_x_1034) ;  /* 0x000000000f087348 */ /* 0x000fea0003c00000 */
[----:B------:R0:W1:Y:S02]  /*27100*/  SHFL.IDX P6, R14, R13, R12, R11 ;  /* 0x0000000c0d0e7389 */ /* 0x00006400000c000b */
[----:B01----:R-:W-:Y:S01]  /*27110*/  ENDCOLLECTIVE ;  /* 0x000000000000791b */ /* 0x003fe20003800000 */
.L_x_1034:
[----:B------:R-:W-:-:S04]  /*27120*/  LOP3.LUT R8, R8, 0x7f, RZ, 0xc0, !PT ;  /* 0x0000007f08087812 */ /* 0x000fc800078ec0ff */
[----:B------:R-:W-:-:S05]  /*27130*/  SHF.R.U32.HI R5, RZ, 0x3, R8 ;  /* 0x00000003ff057819 */ /* 0x000fca0000011608 */
[----:B------:R-:W-:Y:S02]  /*27140*/  IMAD.IADD R0, R5, 0x1, R17 ;  /* 0x0000000105007824 */ /* 0x000fe400078e0211 */
[----:B------:R-:W0:Y:S01]  /*27150*/  S2R R17, SR_TID.X ;  /* 0x0000000000117919 */ /* 0x000e220000002100 */
[----:B------:R-:W-:Y:S02]  /*27160*/  IMAD.MOV.U32 R13, RZ, RZ, R3 ;  /* 0x000000ffff0d7224 */ /* 0x000fe400078e0003 */
[C---:B------:R-:W-:Y:S01]  /*27170*/  ISETP.GE.AND P3, PT, R0.reuse, R2, PT ;  /* 0x000000020000720c */ /* 0x040fe20003f66270 */
[----:B------:R-:W-:Y:S02]  /*27180*/  VIADD R5, R0, 0x10 ;  /* 0x0000001000057836 */ /* 0x000fe40000000000 */
[----:B------:R-:W-:Y:S02]  /*27190*/  IMAD.MOV.U32 R12, RZ, RZ, 0x2 ;  /* 0x00000002ff0c7424 */ /* 0x000fe400078e00ff */
[----:B0-----:R-:W-:-:S05]  /*271a0*/  IMAD.SHL.U32 R17, R17, 0x8, RZ ;  /* 0x0000000811117824 */ /* 0x001fca00078e00ff */
[----:B------:R-:W-:-:S04]  /*271b0*/  LOP3.LUT R17, R17, 0x38, RZ, 0xc0, !PT ;  /* 0x0000003811117812 */ /* 0x000fc800078ec0ff */
        /* <DEDUP_REMOVED lines=16> */
.L_x_1035:
        /* <DEDUP_REMOVED lines=9> */
.L_x_1036:
        /* <DEDUP_REMOVED lines=14> */
.L_x_1037:
        /* <DEDUP_REMOVED lines=17> */
.L_x_1038:
[----:B------:R-:W-:Y:S02]  /*27540*/  IMAD.MOV.U32 R13, RZ, RZ, R3 ;  /* 0x000000ffff0d7224 */ /* 0x000fe400078e0003 */
[----:B------:R-:W-:Y:S02]  /*27550*/  IMAD.MOV.U32 R12, RZ, RZ, 0x4 ;  /* 0x00000004ff0c7424 */ /* 0x000fe400078e00ff */
[----:B------:R-:W-:-:S07]  /*27560*/  IMAD.MOV.U32 R5, RZ, RZ, R14 ;  /* 0x000000ffff057224 */ /* 0x000fce00078e000e */
[----:B------:R-:W-:Y:S05]  /*27570*/  WARPSYNC.COLLECTIVE R15, `(.L_x_1039) ;  /* 0x000000000f087348 */ /* 0x000fea0003c00000 */
[----:B------:R0:W1:Y:S02]  /*27580*/  SHFL.IDX P6, R14, R13, R12, R11 ;  /* 0x0000000c0d0e7389 */ /* 0x00006400000c000b */
[----:B01----:R-:W-:Y:S01]  /*27590*/  ENDCOLLECTIVE ;  /* 0x000000000000791b */ /* 0x003fe20003800000 */
.L_x_1039:
        /* <DEDUP_REMOVED lines=17> */
.L_x_1040:
[----:B------:R-:W-:Y:S02]  /*276b0*/  IMAD.MOV.U32 R13, RZ, RZ, R3 ;  /* 0x000000ffff0d7224 */ /* 0x000fe400078e0003 */
[----:B------:R-:W-:Y:S02]  /*276c0*/  IMAD.MOV.U32 R12, RZ, RZ, 0x5 ;  /* 0x00000005ff0c7424 */ /* 0x000fe400078e00ff */
[----:B------:R-:W-:-:S07]  /*276d0*/  IMAD.MOV.U32 R5, RZ, RZ, R14 ;  /* 0x000000ffff057224 */ /* 0x000fce00078e000e */
[----:B------:R-:W-:Y:S05]  /*276e0*/  WARPSYNC.COLLECTIVE R15, `(.L_x_1041) ;  /* 0x000000000f087348 */ /* 0x000fea0003c00000 */
[----:B------:R0:W1:Y:S02]  /*276f0*/  SHFL.IDX P6, R14, R13, R12, R11 ;  /* 0x0000000c0d0e7389 */ /* 0x00006400000c000b */
[----:B01----:R-:W-:Y:S01]  /*27700*/  ENDCOLLECTIVE ;  /* 0x000000000000791b */ /* 0x003fe20003800000 */
.L_x_1041:
        /* <DEDUP_REMOVED lines=17> */
.L_x_1042:
[----:B------:R-:W-:Y:S02]  /*27820*/  IMAD.MOV.U32 R13, RZ, RZ, R3 ;  /* 0x000000ffff0d7224 */ /* 0x000fe400078e0003 */
[----:B------:R-:W-:Y:S02]  /*27830*/  IMAD.MOV.U32 R12, RZ, RZ, 0x6 ;  /* 0x00000006ff0c7424 */ /* 0x000fe400078e00ff */
[----:B------:R-:W-:-:S07]  /*27840*/  IMAD.MOV.U32 R5, RZ, RZ, R14 ;  /* 0x000000ffff057224 */ /* 0x000fce00078e000e */
[----:B------:R-:W-:Y:S05]  /*27850*/  WARPSYNC.COLLECTIVE R15, `(.L_x_1043) ;  /* 0x000000000f087348 */ /* 0x000fea0003c00000 */
[----:B------:R0:W1:Y:S02]  /*27860*/  SHFL.IDX P6, R14, R13, R12, R11 ;  /* 0x0000000c0d0e7389 */ /* 0x00006400000c000b */
[----:B01----:R-:W-:Y:S01]  /*27870*/  ENDCOLLECTIVE ;  /* 0x000000000000791b */ /* 0x003fe20003800000 */
.L_x_1043:
[----:B------:R-:W-:-:S05]  /*27880*/  @!P3 LEA R5, P4, R17, R5, 0x1 ;  /* 0x000000051105b211 */ /* 0x000fca00078808ff */
[----:B------:R-:W-:-:S04]  /*27890*/  @!P3 IMAD.X R6, RZ, RZ, R6, P4 ;  /* 0x000000ffff06b224 */ /* 0x000fc800020e0606 */
[----:B------:R-:W-:Y:S02]  /*278a0*/  @!P3 IMAD.MOV.U32 R7, RZ, RZ, R6 ;  /* 0x000000ffff07b224 */ /* 0x000fe400078e0006 */
[----:B------:R-:W-:Y:S02]  /*278b0*/  @!P3 IMAD.MOV.U32 R6, RZ, RZ, R5 ;  /* 0x000000ffff06b224 */ /* 0x000fe400078e0005 */
[----:B------:R-:W-:-:S03]  /*278c0*/  IMAD.MOV.U32 R13, RZ, RZ, R4 ;  /* 0x000000ffff0d7224 */ /* 0x000fc600078e0004 */
        /* <DEDUP_REMOVED lines=10> */
.L_x_1044:
[----:B------:R-:W-:-:S05]  /*27970*/  VIADD R7, R0, 0x60 ;  /* 0x0000006000077836 */ /* 0x000fca0000000000 */
[----:B------:R-:W-:Y:S01]  /*27980*/  ISETP.GE.AND P4, PT, R7, R2, PT ;  /* 0x000000020700720c */ /* 0x000fe20003f86270 */
[----:B------:R-:W-:Y:S02]  /*27990*/  IMAD.MOV.U32 R13, RZ, RZ, R3 ;  /* 0x000000ffff0d7224 */ /* 0x000fe400078e0003 */
[----:B------:R-:W-:Y:S02]  /*279a0*/  IMAD.MOV.U32 R12, RZ, RZ, 0x7 ;  /* 0x00000007ff0c7424 */ /* 0x000fe400078e00ff */
[----:B------:R-:W-:-:S08]  /*279b0*/  IMAD.MOV.U32 R5, RZ, RZ, R14 ;  /* 0x000000ffff057224 */ /* 0x000fd000078e000e */
[----:B------:R-:W-:Y:S05]  /*279c0*/  WARPSYNC.COLLECTIVE R15, `(.L_x_1045) ;  /* 0x000000000f087348 */ /* 0x000fea0003c00000 */
[----:B------:R0:W1:Y:S02]  /*279d0*/  SHFL.IDX P6, R14, R13, R12, R11 ;  /* 0x0000000c0d0e7389 */ /* 0x00006400000c000b */
[----:B01----:R-:W-:Y:S01]  /*279e0*/  ENDCOLLECTIVE ;  /* 0x000000000000791b */ /* 0x003fe20003800000 */
.L_x_1045:
        /* <DEDUP_REMOVED lines=14> */
.L_x_1046:
[----:B------:R-:W-:Y:S01]  /*27ad0*/  @!PT LDS RZ, [RZ] ;  /* 0x00000000fffff984 */ /* 0x000fe20000000800 */
[----:B------:R-:W-:Y:S01]  /*27ae0*/  @!PT LDS RZ, [RZ] ;  /* 0x00000000fffff984 */ /* 0x000fe20000000800 */
[----:B------:R-:W-:Y:S01]  /*27af0*/  @!PT LDS RZ, [RZ] ;  /* 0x00000000fffff984 */ /* 0x000fe20000000800 */
[----:B------:R0:W-:Y:S01]  /*27b00*/  @!P4 LDGSTS.E.BYPASS.LTC128B.128 [R10+0x20400], desc[UR60][R6.64+0x100], !P0 ;  /* 0x20400100060acfae */ /* 0x0001e2000c101d7c */
[----:B------:R-:W-:Y:S01]  /*27b10*/  IMAD.MOV.U32 R3, RZ, RZ, R14 ;  /* 0x000000ffff037224 */ /* 0x000fe200078e000e */
[----:B------:R-:W-:Y:S06]  /*27b20*/  BRA `(.L_x_1047) ;  /* 0xffffffac00047947 */ /* 0x000fec000383ffff */
.L_x_904:
[----:B0-----:R-:W3:Y:S02]  /*27b30*/  LDL R2, [R1+0x4] ;  /* 0x0000040001027983 */ /* 0x001ee40000100800 */
[----:B---3--:R0:W1:Y:S02]  /*27b40*/  SYNCS.PHASECHK.TRANS64.TRYWAIT P0, [R2+URZ+0x36820], R0 ;  /* 0x03682000020075a7 */ /* 0x008064000800017f */
[----:B-1----:R-:W-:Y:S05]  /*27b50*/  @!P0 NANOSLEEP.SYNCS 0x989680 ;  /* 0x009896800000895d */ /* 0x002fea0003900000 */
[----:B------:R-:W1:Y:S02]  /*27b60*/  @!P0 SYNCS.PHASECHK.TRANS64 P0, [R2+URZ+0x36820], R0 ;  /* 0x03682000020085a7 */ /* 0x000e64000800007f */
[----:B-1----:R-:W-:Y:S05]  /*27b70*/  @!P0 BRA `(.L_x_904) ;  /* 0xfffffffc00ec8947 */ /* 0x002fea000383ffff */
[----:B------:R-:W-:Y:S05]  /*27b80*/  BRA `(.L_x_1048) ;  /* 0xffffffac00887947 */ /* 0x000fea000383ffff */
.L_x_913:
[----:B-1----:R1:W3:Y:S02]  /*27b90*/  SYNCS.PHASECHK.TRANS64.TRYWAIT P0, [R3+URZ+0x36840], R2 ;  /* 0x03684002030075a7 */ /* 0x0022e4000800017f */
[----:B---3--:R-:W-:Y:S05]  /*27ba0*/  @!P0 NANOSLEEP.SYNCS 0x989680 ;  /* 0x009896800000895d */ /* 0x008fea0003900000 */
[----:B------:R-:W3:Y:S02]  /*27bb0*/  @!P0 SYNCS.PHASECHK.TRANS64 P0, [R3+URZ+0x36840], R2 ;  /* 0x03684002030085a7 */ /* 0x000ee4000800007f */
[----:B---3--:R-:W-:Y:S05]  /*27bc0*/  @!P0 BRA `(.L_x_913) ;  /* 0xfffffffc00f08947 */ /* 0x008fea000383ffff */
[----:B------:R-:W-:Y:S05]  /*27bd0*/  BRA `(.L_x_1049) ;  /* 0xffffffb000547947 */ /* 0x000fea000383ffff */
.L_x_920:
[----:B0-----:R0:W1:Y:S02]  /*27be0*/  SYNCS.PHASECHK.TRANS64.TRYWAIT P0, [R3+URZ+0x60], R2 ;  /* 0x00006002030075a7 */ /* 0x001064000800017f */
[----:B-1----:R-:W-:Y:S05]  /*27bf0*/  @!P0 NANOSLEEP.SYNCS 0x989680 ;  /* 0x009896800000895d */ /* 0x002fea0003900000 */
[----:B------:R-:W1:Y:S02]  /*27c00*/  @!P0 SYNCS.PHASECHK.TRANS64 P0, [R3+URZ+0x60], R2 ;  /* 0x00006002030085a7 */ /* 0x000e64000800007f */
[----:B-1----:R-:W-:Y:S05]  /*27c10*/  @!P0 BRA `(.L_x_920) ;  /* 0xfffffffc00f08947 */ /* 0x002fea000383ffff */
[----:B------:R-:W-:Y:S05]  /*27c20*/  BRA `(.L_x_1050) ;  /* 0xffffffb400707947 */ /* 0x000fea000383ffff */
.L_x_930:
[----:B---3--:R3:W4:Y:S02]  /*27c30*/  SYNCS.PHASECHK.TRANS64.TRYWAIT P0, [R3+URZ+0x36840], R2 ;  /* 0x03684002030075a7 */ /* 0x008724000800017f */
[----:B----4-:R-:W-:Y:S05]  /*27c40*/  @!P0 NANOSLEEP.SYNCS 0x989680 ;  /* 0x009896800000895d */ /* 0x010fea0003900000 */
[----:B------:R-:W4:Y:S02]  /*27c50*/  @!P0 SYNCS.PHASECHK.TRANS64 P0, [R3+URZ+0x36840], R2 ;  /* 0x03684002030085a7 */ /* 0x000f24000800007f */
[----:B----4-:R-:W-:Y:S05]  /*27c60*/  @!P0 BRA `(.L_x_930) ;  /* 0xfffffffc00f08947 */ /* 0x010fea000383ffff */
[----:B------:R-:W-:Y:S05]  /*27c70*/  BRA `(.L_x_1051) ;  /* 0xffffffbc00587947 */ /* 0x000fea000383ffff */
.L_x_937:
[----:B--2---:R2:W3:Y:S02]  /*27c80*/  SYNCS.PHASECHK.TRANS64.TRYWAIT P0, [R2+URZ+0x60], R3 ;  /* 0x00006003020075a7 */ /* 0x0044e4000800017f */
[----:B---3--:R-:W-:Y:S05]  /*27c90*/  @!P0 NANOSLEEP.SYNCS 0x989680 ;  /* 0x009896800000895d */ /* 0x008fea0003900000 */
[----:B------:R-:W3:Y:S02]  /*27ca0*/  @!P0 SYNCS.PHASECHK.TRANS64 P0, [R2+URZ+0x60], R3 ;  /* 0x00006003020085a7 */ /* 0x000ee4000800007f */
[----:B---3--:R-:W-:Y:S05]  /*27cb0*/  @!P0 BRA `(.L_x_937) ;  /* 0xfffffffc00f08947 */ /* 0x008fea000383ffff */
[----:B------:R-:W-:Y:S05]  /*27cc0*/  BRA `(.L_x_1052) ;  /* 0xffffffc000747947 */ /* 0x000fea000383ffff */
.L_x_947:
[----:B----4-:R4:W0:Y:S02]  /*27cd0*/  SYNCS.PHASECHK.TRANS64.TRYWAIT P0, [R2+URZ+0x36840], R3 ;  /* 0x03684003020075a7 */ /* 0x010824000800017f */
[----:B0-----:R-:W-:Y:S05]  /*27ce0*/  @!P0 NANOSLEEP.SYNCS 0x989680 ;  /* 0x009896800000895d */ /* 0x001fea0003900000 */
[----:B------:R-:W0:Y:S02]  /*27cf0*/  @!P0 SYNCS.PHASECHK.TRANS64 P0, [R2+URZ+0x36840], R3 ;  /* 0x03684003020085a7 */ /* 0x000e24000800007f */
[----:B0-----:R-:W-:Y:S05]  /*27d00*/  @!P0 BRA `(.L_x_947) ;  /* 0xfffffffc00f08947 */ /* 0x001fea000383ffff */
[----:B------:R-:W-:Y:S05]  /*27d10*/  BRA `(.L_x_1053) ;  /* 0xffffffc800287947 */ /* 0x000fea000383ffff */
.L_x_954:
[----:B0-----:R0:W2:Y:S02]  /*27d20*/  SYNCS.PHASECHK.TRANS64.TRYWAIT P0, [R2+URZ+0x60], R5 ;  /* 0x00006005020075a7 */ /* 0x0010a4000800017f */
[----:B--2---:R-:W-:Y:S05]  /*27d30*/  @!P0 NANOSLEEP.SYNCS 0x989680 ;  /* 0x009896800000895d */ /* 0x004fea0003900000 */
[----:B------:R-:W2:Y:S02]  /*27d40*/  @!P0 SYNCS.PHASECHK.TRANS64 P0, [R2+URZ+0x60], R5 ;  /* 0x00006005020085a7 */ /* 0x000ea4000800007f */
[----:B--2---:R-:W-:Y:S05]  /*27d50*/  @!P0 BRA `(.L_x_954) ;  /* 0xfffffffc00f08947 */ /* 0x004fea000383ffff */
[----:B------:R-:W-:Y:S05]  /*27d60*/  BRA `(.L_x_1054) ;  /* 0xffffffcc00447947 */ /* 0x000fea000383ffff */
.L_x_966:
[----:B0-----:R0:W2:Y:S02]  /*27d70*/  SYNCS.PHASECHK.TRANS64.TRYWAIT P0, [R2+URZ+0x36860], R0 ;  /* 0x03686000020075a7 */ /* 0x0010a4000800017f */
[----:B--2---:R-:W-:Y:S05]  /*27d80*/  @!P0 NANOSLEEP.SYNCS 0x989680 ;  /* 0x009896800000895d */ /* 0x004fea0003900000 */
[----:B------:R-:W2:Y:S02]  /*27d90*/  @!P0 SYNCS.PHASECHK.TRANS64 P0, [R2+URZ+0x36860], R0 ;  /* 0x03686000020085a7 */ /* 0x000ea4000800007f */
[----:B--2---:R-:W-:Y:S05]  /*27da0*/  @!P0 BRA `(.L_x_966) ;  /* 0xfffffffc00f08947 */ /* 0x004fea000383ffff */
[----:B------:R-:W-:Y:S05]  /*27db0*/  BRA `(.L_x_1055) ;  /* 0xffffffd000dc7947 */ /* 0x000fea000383ffff */
.L_x_974:
[----:B------:R-:W-:Y:S01]  /*27dc0*/  BSSY B0, `(.L_x_1056) ;  /* 0x0000008000007945 */ /* 0x000fe20003800000 */
[----:B------:R-:W-:Y:S02]  /*27dd0*/  IMAD.MOV.U32 R13, RZ, RZ, R16 ;  /* 0x000000ffff0d7224 */ /* 0x000fe400078e0010 */
[----:B------:R-:W-:Y:S02]  /*27de0*/  IMAD.MOV.U32 R12, RZ, RZ, RZ ;  /* 0x000000ffff0c7224 */ /* 0x000fe400078e00ff */
[----:B------:R-:W-:Y:S02]  /*27df0*/  IMAD.MOV.U32 R11, RZ, RZ, 0x1f ;  /* 0x0000001fff0b7424 */ /* 0x000fe400078e00ff */
[----:B------:R-:W-:-:S07]  /*27e00*/  IMAD.MOV.U32 R15, RZ, RZ, -0x1 ;  /* 0xffffffffff0f7424 */ /* 0x000fce00078e00ff */
[----:B-1--45:R-:W-:Y:S05]  /*27e10*/  WARPSYNC.COLLECTIVE R15, `(.L_x_1057) ;  /* 0x000000000f087348 */ /* 0x032fea0003c00000 */
[----:B------:R0:W2:Y:S02]  /*27e20*/  SHFL.IDX P6, R14, R13, R12, R11 ;  /* 0x0000000c0d0e7389 */ /* 0x0000a400000c000b */
[----:B012-45:R-:W-:Y:S01]  /*27e30*/  ENDCOLLECTIVE ;  /* 0x000000000000791b */ /* 0x037fe20003800000 */
.L_x_1057:
[----:B------:R-:W-:Y:S05]  /*27e40*/  BSYNC B0 ;  /* 0x0000000000007941 */ /* 0x000fea0003800000 */
.L_x_1056:
        /* <DEDUP_REMOVED lines=9> */
.L_x_1058:
        /* <DEDUP_REMOVED lines=18> */
.L_x_1059:
        /* <DEDUP_REMOVED lines=8> */
.L_x_1060:
        /* <DEDUP_REMOVED lines=8> */
.L_x_1061:
        /* <DEDUP_REMOVED lines=8> */
.L_x_1062:
        /* <DEDUP_REMOVED lines=8> */
.L_x_1063:
        /* <DEDUP_REMOVED lines=9> */
.L_x_1064:
[----:B------:R-:W-:Y:S01]  /*28290*/  IMAD.MOV.U32 R6, RZ, RZ, R14 ;  /* 0x000000ffff067224 */ /* 0x000fe200078e000e */
[----:B------:R-:W-:Y:S06]  /*282a0*/  BRA `(.L_x_1065) ;  /* 0xffffffd400a07947 */ /* 0x000fec000383ffff */
.L_x_979:
[----:B------:R-:W-:Y:S01]  /*282b0*/  BSSY B0, `(.L_x_1066) ;  /* 0x0000008000007945 */ /* 0x000fe20003800000 */
[----:B-----5:R-:W-:Y:S02]  /*282c0*/  IMAD.MOV.U32 R13, RZ, RZ, R2 ;  /* 0x000000ffff0d7224 */ /* 0x020fe400078e0002 */
[----:B------:R-:W-:Y:S02]  /*282d0*/  IMAD.MOV.U32 R12, RZ, RZ, 0x1 ;  /* 0x00000001ff0c7424 */ /* 0x000fe400078e00ff */
[----:B------:R-:W-:Y:S02]  /*282e0*/  IMAD.MOV.U32 R11, RZ, RZ, RZ ;  /* 0x000000ffff0b7224 */ /* 0x000fe400078e00ff */
[----:B------:R-:W-:-:S07]  /*282f0*/  IMAD.MOV.U32 R15, RZ, RZ, -0x1 ;  /* 0xffffffffff0f7424 */ /* 0x000fce00078e00ff */
[----:B01----:R-:W-:Y:S05]  /*28300*/  WARPSYNC.COLLECTIVE R15, `(.L_x_1067) ;  /* 0x000000000f087348 */ /* 0x003fea0003c00000 */
[----:B------:R2:W3:Y:S02]  /*28310*/  SHFL.UP P6, R14, R13, R12, R11 ;  /* 0x0400000c0d0e7389 */ /* 0x0004e400000c000b */
[----:B0123--:R-:W-:Y:S01]  /*28320*/  ENDCOLLECTIVE ;  /* 0x000000000000791b */ /* 0x00ffe20003800000 */
.L_x_1067:
[----:B------:R-:W-:Y:S05]  /*28330*/  BSYNC B0 ;  /* 0x0000000000007941 */ /* 0x000fea0003800000 */
.L_x_1066:
[----:B------:R-:W-:Y:S02]  /*28340*/  IMAD.MOV.U32 R3, RZ, RZ, R14 ;  /* 0x000000ffff037224 */ /* 0x000fe400078e000e */
[----:B------:R-:W-:Y:S02]  /*28350*/  IMAD.MOV.U32 R12, RZ, RZ, 0x2 ;  /* 0x00000002ff0c7424 */ /* 0x000fe400078e00ff */
[----:B------:R-:W-:Y:S01]  /*28360*/  IMAD.MOV.U32 R11, RZ, RZ, RZ ;  /* 0x000000ffff0b7224 */ /* 0x000fe200078e00ff */
[----:B------:R-:W-:Y:S01]  /*28370*/  SEL R3, R3, RZ, P1 ;  /* 0x000000ff03037207 */ /* 0x000fe20000800000 */
[----:B------:R-:W-:-:S04]  /*28380*/  IMAD.MOV.U32 R15, RZ, RZ, -0x1 ;  /* 0xffffffffff0f7424 */ /* 0x000fc800078e00ff */
[----:B------:R-:W-:-:S04]  /*28390*/  IMAD.IADD R3, R2, 0x1, R3 ;  /* 0x0000000102037824 */ /* 0x000fc800078e0203 */
[----:B------:R-:W-:-:S07]  /*283a0*/  IMAD.MOV.U32 R13, RZ, RZ, R3 ;  /* 0x000000ffff0d7224 */ /* 0x000fce00078e0003 */
[----:B------:R-:W-:Y:S05]  /*283b0*/  WARPSYNC.COLLECTIVE R15, `(.L_x_1068) ;  /* 0x000000000f087348 */ /* 0x000fea0003c00000 */
[----:B------:R0:W1:Y:S02]  /*283c0*/  SHFL.UP P6, R14, R13, R12, R11 ;  /* 0x0400000c0d0e7389 */ /* 0x00006400000c000b */
[----:B01----:R-:W-:Y:S01]  /*283d0*/  ENDCOLLECTIVE ;  /* 0x000000000000791b */ /* 0x003fe20003800000 */
.L_x_1068:
        /* <DEDUP_REMOVED lines=8> */
.L_x_1069:
        /* <DEDUP_REMOVED lines=8> */
.L_x_1070:
        /* <DEDUP_REMOVED lines=8> */
.L_x_1071:
        /* <DEDUP_REMOVED lines=9> */
.L_x_1072:
[----:B------:R-:W-:Y:S01]  /*285f0*/  IMAD.MOV.U32 R6, RZ, RZ, R14 ;  /* 0x000000ffff067224 */ /* 0x000fe200078e000e */
[----:B------:R-:W-:Y:S06]  /*28600*/  BRA `(.L_x_1073) ;  /* 0xffffffd400647947 */ /* 0x000fec000383ffff */
.L_x_981:
[----:B------:R-:W-:Y:S01]  /*28610*/  BSSY B0, `(.L_x_1074) ;  /* 0x0000006000007945 */ /* 0x000fe20003800000 */
[----:B------:R-:W-:Y:S01]  /*28620*/  PLOP3.LUT P6, PT, P6, PT, PT, 0x8, 0x0 ;  /* 0x000000000000781c */ /* 0x000fe200037ce170 */
[----:B------:R-:W-:-:S12]  /*28630*/  IMAD.MOV.U32 R15, RZ, RZ, -0x1 ;  /* 0xffffffffff0f7424 */ /* 0x000fd800078e00ff */
[----:B01---5:R-:W-:Y:S05]  /*28640*/  WARPSYNC.COLLECTIVE R15, `(.L_x_1075) ;  /* 0x000000000f087348 */ /* 0x023fea0003c00000 */
[----:B------:R-:W-:Y:S01]  /*28650*/  VOTE.ANY R14, PT, P6 ;  /* 0x00000000000e7806 */ /* 0x000fe200030e0100 */
[----:B01---5:R-:W-:Y:S06]  /*28660*/  ENDCOLLECTIVE ;  /* 0x000000000000791b */ /* 0x023fec0003800000 */
.L_x_1075:
[----:B------:R-:W-:Y:S05]  /*28670*/  BSYNC B0 ;  /* 0x0000000000007941 */ /* 0x000fea0003800000 */
.L_x_1074:
        /* <DEDUP_REMOVED lines=9> */
.L_x_1076:
[----:B------:R-:W-:Y:S01]  /*28710*/  IMAD.MOV.U32 R17, RZ, RZ, R14 ;  /* 0x000000ffff117224 */ /* 0x000fe200078e000e */
[----:B------:R-:W-:Y:S06]  /*28720*/  BRA `(.L_x_1077) ;  /* 0xffffffd400547947 */ /* 0x000fec000383ffff */
.L_x_983:
[----:B------:R-:W-:Y:S01]  /*28730*/  BSSY B0, `(.L_x_1078) ;  /* 0x0000007000007945 */ /* 0x000fe20003800000 */
[----:B------:R-:W-:Y:S02]  /*28740*/  IMAD.MOV.U32 R13, RZ, RZ, R5 ;  /* 0x000000ffff0d7224 */ /* 0x000fe400078e0005 */
[----:B------:R-:W-:Y:S02]  /*28750*/  IMAD.MOV.U32 R11, RZ, RZ, 0x1f ;  /* 0x0000001fff0b7424 */ /* 0x000fe400078e00ff */
[----:B------:R-:W-:-:S07]  /*28760*/  IMAD.MOV.U32 R15, RZ, RZ, -0x1 ;  /* 0xffffffffff0f7424 */ /* 0x000fce00078e00ff */
[----:B01-3-5:R-:W-:Y:S05]  /*28770*/  WARPSYNC.COLLECTIVE R15, `(.L_x_1079) ;  /* 0x000000000f087348 */ /* 0x02bfea0003c00000 */
[----:B------:R2:W4:Y:S02]  /*28780*/  SHFL.IDX P6, R14, R13, R12, R11 ;  /* 0x0000000c0d0e7389 */ /* 0x00052400000c000b */
[----:B012345:R-:W-:Y:S01]  /*28790*/  ENDCOLLECTIVE ;  /* 0x000000000000791b */ /* 0x03ffe20003800000 */
.L_x_1079:
[----:B------:R-:W-:Y:S05]  /*287a0*/  BSYNC B0 ;  /* 0x0000000000007941 */ /* 0x000fea0003800000 */
.L_x_1078:
[----:B------:R-:W-:Y:S01]  /*287b0*/  IMAD.MOV.U32 R2, RZ, RZ, R14 ;  /* 0x000000ffff027224 */ /* 0x000fe200078e000e */
[----:B------:R-:W-:Y:S06]  /*287c0*/  BRA `(.L_x_982) ;  /* 0xffffffd400487947 */ /* 0x000fec000383ffff */
.L_x_987:
[----:B0-----:R0:W2:Y:S02]  /*287d0*/  SYNCS.PHASECHK.TRANS64.TRYWAIT P0, [R0+URZ+0x36820], R3 ;  /* 0x03682003000075a7 */ /* 0x0010a4000800017f */
[----:B--2---:R-:W-:Y:S05]  /*287e0*/  @!P0 NANOSLEEP.SYNCS 0x989680 ;  /* 0x009896800000895d */ /* 0x004fea0003900000 */
[----:B------:R-:W2:Y:S02]  /*287f0*/  @!P0 SYNCS.PHASECHK.TRANS64 P0, [R0+URZ+0x36820], R3 ;  /* 0x03682003000085a7 */ /* 0x000ea4000800007f */
[----:B--2---:R-:W-:Y:S05]  /*28800*/  @!P0 BRA `(.L_x_987) ;  /* 0xfffffffc00f08947 */ /* 0x004fea000383ffff */
[----:B------:R-:W-:Y:S05]  /*28810*/  BRA `(.L_x_1080) ;  /* 0xffffffd8003c7947 */ /* 0x000fea000383ffff */
.L_x_988:
        /* <DEDUP_REMOVED lines=11> */
.L_x_1082:
[----:B------:R-:W-:Y:S05]  /*288d0*/  BSYNC B0 ;  /* 0x0000000000007941 */ /* 0x000fea0003800000 */
.L_x_1081:
[----:B------:R-:W-:Y:S05]  /*288e0*/  BRA `(.L_x_1083) ;  /* 0xffffffd800247947 */ /* 0x000fea000383ffff */
.L_x_989:
[----:B------:R-:W-:Y:S01]  /*288f0*/  BSSY B0, `(.L_x_1084) ;  /* 0x0000006000007945 */ /* 0x000fe20003800000 */
[----:B------:R-:W-:-:S07]  /*28900*/  IMAD.MOV.U32 R15, RZ, RZ, -0x1 ;  /* 0xffffffffff0f7424 */ /* 0x000fce00078e00ff */
[----:B012-45:R-:W-:Y:S05]  /*28910*/  WARPSYNC.COLLECTIVE R15, `(.L_x_1085) ;  /* 0x000000000f0c7348 */ /* 0x037fea0003c00000 */
[----:B------:R-:W-:Y:S02]  /*28920*/  ELECT P6, UR62, PT ;  /* 0x00000000003e782f */ /* 0x000fe400038c0000 */
[----:B------:R-:W-:Y:S01]  /*28930*/  MOV R14, UR62 ;  /* 0x0000003e000e7c02 */ /* 0x000fe20008000f00 */
[----:B012-45:R-:W-:Y:S10]  /*28940*/  ENDCOLLECTIVE ;  /* 0x000000000000791b */ /* 0x037ff40003800000 */
.L_x_1085:
[----:B------:R-:W-:Y:S05]  /*28950*/  BSYNC B0 ;  /* 0x0000000000007941 */ /* 0x000fea0003800000 */
.L_x_1084:
[----:B------:R-:W-:Y:S05]  /*28960*/  BRA `(.L_x_1086) ;  /* 0xffffffd800187947 */ /* 0x000fea000383ffff */
.L_x_991:
[----:B0-----:R0:W2:Y:S02]  /*28970*/  SYNCS.PHASECHK.TRANS64.TRYWAIT P0, [R6+URZ], R5 ;  /* 0x00000005060075a7 */ /* 0x0010a4000800017f */
[----:B--2---:R-:W-:Y:S05]  /*28980*/  @!P0 NANOSLEEP.SYNCS 0x989680 ;  /* 0x009896800000895d */ /* 0x004fea0003900000 */
[----:B------:R-:W2:Y:S02]  /*28990*/  @!P0 SYNCS.PHASECHK.TRANS64 P0, [R6+URZ], R5 ;  /* 0x00000005060085a7 */ /* 0x000ea4000800007f */
[----:B--2---:R-:W-:Y:S05]  /*289a0*/  @!P0 BRA `(.L_x_991) ;  /* 0xfffffffc00f08947 */ /* 0x004fea000383ffff */
[----:B------:R-:W-:Y:S05]  /*289b0*/  BRA `(.L_x_1087) ;  /* 0xffffffd8005c7947 */ /* 0x000fea000383ffff */
.L_x_992:
[----:B--2---:R2:W3:Y:S02]  /*289c0*/  SYNCS.PHASECHK.TRANS64.TRYWAIT P0, [R7+URZ], R2 ;  /* 0x00000002070075a7 */ /* 0x0044e4000800017f */
[----:B---3--:R-:W-:Y:S05]  /*289d0*/  @!P0 NANOSLEEP.SYNCS 0x989680 ;  /* 0x009896800000895d */ /* 0x008fea0003900000 */
[----:B------:R-:W3:Y:S02]  /*289e0*/  @!P0 SYNCS.PHASECHK.TRANS64 P0, [R7+URZ], R2 ;  /* 0x00000002070085a7 */ /* 0x000ee4000800007f */
[----:B---3--:R-:W-:Y:S05]  /*289f0*/  @!P0 BRA `(.L_x_992) ;  /* 0xfffffffc00f08947 */ /* 0x008fea000383ffff */
[----:B------:R-:W-:Y:S05]  /*28a00*/  BRA `(.L_x_1088) ;  /* 0xffffffd800507947 */ /* 0x000fea000383ffff */
.L_x_994:
[----:B---3--:R3:W4:Y:S02]  /*28a10*/  SYNCS.PHASECHK.TRANS64.TRYWAIT P0, [R4+URZ], R5 ;  /* 0x00000005040075a7 */ /* 0x008724000800017f */
[----:B----4-:R-:W-:Y:S05]  /*28a20*/  @!P0 NANOSLEEP.SYNCS 0x989680 ;  /* 0x009896800000895d */ /* 0x010fea0003900000 */
[----:B------:R-:W4:Y:S02]  /*28a30*/  @!P0 SYNCS.PHASECHK.TRANS64 P0, [R4+URZ], R5 ;  /* 0x00000005040085a7 */ /* 0x000f24000800007f */
[----:B----4-:R-:W-:Y:S05]  /*28a40*/  @!P0 BRA `(.L_x_994) ;  /* 0xfffffffc00f08947 */ /* 0x010fea000383ffff */
[----:B------:R-:W-:Y:S05]  /*28a50*/  BRA `(.L_x_1089) ;  /* 0xffffffd800587947 */ /* 0x000fea000383ffff */
.L_x_1090:
        /* <DEDUP_REMOVED lines=10> */
.L_x_3242:


//--------------------- .text._ZN7cutlass13device_kernelIN5flash11enable_sm90INS1_16FlashAttnFwdSm90INS1_25CollectiveMainloopFwdSm90ILi2EN4cute5tupleIJNS5_1CILi1EEES8_S8_EEENS6_IJNS7_ILi128EEENS7_ILi96EEENS7_ILi192EEEEEELi192ENS_10bfloat16_tEfNS_4arch4Sm90ELb0ELb1ELb0ELb0ELb0ELb0ELb0ELb1ELb1ELb1ELb0ELb0EEENS1_21CollectiveEpilogueFwdINS6_IJSA_SC_SB_EEES9_SE_SG_Li256ELb0ELb1ELb0ELb0EEENS1_30DynamicPersistentTileSchedulerILi256ELi128ELb0ELb1ELb1EEEEEEEEEvNT_6ParamsE --------------------------
	.section	.text._ZN7cutlass13device_kernelIN5flash11enable_sm90INS1_16FlashAttnFwdSm90INS1_25CollectiveMainloopFwdSm90ILi2EN4cute5tupleIJNS5_1CILi1EEES8_S8_EEENS6_IJNS7_ILi128EEENS7_ILi96EEENS7_ILi192EEEEEELi192ENS_10bfloat16_tEfNS_4arch4Sm90ELb0ELb1ELb0ELb0ELb0ELb0ELb0ELb1ELb1ELb1ELb0ELb0EEENS1_21CollectiveEpilogueFwdINS6_IJSA_SC_SB_EEES9_SE_SG_Li256ELb0ELb1ELb0ELb0EEENS1_30DynamicPersistentTileSchedulerILi256ELi128ELb0ELb1ELb1EEEEEEEEEvNT_6ParamsE,"ax",@progbits
	.align	128
.text._ZN7cutlass13device_kernelIN5flash11enable_sm90INS1_16FlashAttnFwdSm90INS1_25CollectiveMainloopFwdSm90ILi2EN4cute5tupleIJNS5_1CILi1EEES8_S8_EEENS6_IJNS7_ILi128EEENS7_ILi96EEENS7_ILi192EEEEEELi192ENS_10bfloat16_tEfNS_4arch4Sm90ELb0ELb1ELb0ELb0ELb0ELb0ELb0ELb1ELb1ELb1ELb0ELb0EEENS1_21CollectiveEpilogueFwdINS6_IJSA_SC_SB_EEES9_SE_SG_Li256ELb0ELb1ELb0ELb0EEENS1_30DynamicPersistentTileSchedulerILi256ELi128ELb0ELb1ELb1EEEEEEEEEvNT_6ParamsE:
        .type           _ZN7cutlass13device_kernelIN5flash11enable_sm90INS1_16FlashAttnFwdSm90INS1_25CollectiveMainloopFwdSm90ILi2EN4cute5tupleIJNS5_1CILi1EEES8_S8_EEENS6_IJNS7_ILi128EEENS7_ILi96EEENS7_ILi192EEEEEELi192ENS_10bfloat16_tEfNS_4arch4Sm90ELb0ELb1ELb0ELb0ELb0ELb0ELb0ELb1ELb1ELb1ELb0ELb0EEENS1_21CollectiveEpilogueFwdINS6_IJSA_SC_SB_EEES9_SE_SG_Li256ELb0ELb1ELb0ELb0EEENS1_30DynamicPersistentTileSchedulerILi256ELi128ELb0ELb1ELb1EEEEEEEEEvNT_6ParamsE,@function
        .size           _ZN7cutlass13device_kernelIN5flash11enable_sm90INS1_16FlashAttnFwdSm90INS1_25CollectiveMainloopFwdSm90ILi2EN4cute5tupleIJNS5_1CILi1EEES8_S8_EEENS6_IJNS7_ILi128EEENS7_ILi96EEENS7_ILi192EEEEEELi192ENS_10bfloat16_tEfNS_4arch4Sm90ELb0ELb1ELb0ELb0ELb0ELb0ELb0ELb1ELb1ELb1ELb0ELb0EEENS1_21CollectiveEpilogueFwdINS6_IJSA_SC_SB_EEES9_SE_SG_Li256ELb0ELb1ELb0ELb0EEENS1_30DynamicPersistentTileSchedulerILi256ELi128ELb0ELb1ELb1EEEEEEEEEvNT_6ParamsE,(.L_x_3243 - _ZN7cutlass13device_kernelIN5flash11enable_sm90INS1_16FlashAttnFwdSm90INS1_25CollectiveMainloopFwdSm90ILi2EN4cute5tupleIJNS5_1CILi1EEES8_S8_EEENS6_IJNS7_ILi128EEENS7_ILi96EEENS7_ILi192EEEEEELi192ENS_10bfloat16_tEfNS_4arch4Sm90ELb0ELb1ELb0ELb0ELb0ELb0ELb0ELb1ELb1ELb1ELb0ELb0EEENS1_21CollectiveEpilogueFwdINS6_IJSA_SC_SB_EEES9_SE_SG_Li256ELb0ELb1ELb0ELb0EEENS1_30DynamicPersistentTileSchedulerILi256ELi128ELb0ELb1ELb1EEEEEEEEEvNT_6ParamsE)
        .other          _ZN7cutlass13device_kernelIN5flash11enable_sm90INS1_16FlashAttnFwdSm90INS1_25CollectiveMainloopFwdSm90ILi2EN4cute5tupleIJNS5_1CILi1EEES8_S8_EEENS6_IJNS7_ILi128EEENS7_ILi96EEENS7_ILi192EEEEEELi192ENS_10bfloat16_tEfNS_4arch4Sm90ELb0ELb1ELb0ELb0ELb0ELb0ELb0ELb1ELb1ELb1ELb0ELb0EEENS1_21CollectiveEpilogueFwdINS6_IJSA_SC_SB_EEES9_SE_SG_Li256ELb0ELb1ELb0ELb0EEENS1_30DynamicPersistentTileSchedulerILi256ELi128ELb0ELb1ELb1EEEEEEEEEvNT_6ParamsE,@"STO_CUDA_ENTRY STV_DEFAULT"
_ZN7cutlass13device_kernelIN5flash11enable_sm90INS1_16FlashAttnFwdSm90INS1_25CollectiveMainloopFwdSm90ILi2EN4cute5tupleIJNS5_1CILi1EEES8_S8_EEENS6_IJNS7_ILi128EEENS7_ILi96EEENS7_ILi192EEEEEELi192ENS_10bfloat16_tEfNS_4arch4Sm90ELb0ELb1ELb0ELb0ELb0ELb0ELb0ELb1ELb1ELb1ELb0ELb0EEENS1_21CollectiveEpilogueFwdINS6_IJSA_SC_SB_EEES9_SE_SG_Li256ELb0ELb1ELb0ELb0EEENS1_30DynamicPersistentTileSchedulerILi256ELi128ELb0ELb1ELb1EEEEEEEEEvNT_6ParamsE:
        /* <DEDUP_REMOVED lines=18> */
.L_x_1092:
[----:B------:R-:W-:Y:S05]  /*0120*/  BSYNC B0 ;  /* 0x0000000000007941 */ /* 0x000fea0003800000 */
.L_x_1091:
        /* <DEDUP_REMOVED lines=41> */
.L_x_1093:
        /* <DEDUP_REMOVED lines=22> */
.L_x_1094:
        /* <DEDUP_REMOVED lines=18> */
.L_x_1095:
        /* <DEDUP_REMOVED lines=22> */
.L_x_1096:
        /* <DEDUP_REMOVED lines=22> */
.L_x_1097:
[----:B0-----:R-:W-:Y:S01]  /*0900*/  UMOV UR4, 0x1 ;  /* 0x0000000100047882 */ /* 0x001fe20000000000 */
[----:B------:R-:W-:Y:S01]  /*0910*/  PLOP3.LUT P0, PT, PT, PT, UP0, 0x80, 0x0 ;  /* 0x000000000000781c */ /* 0x000fe20003f0f008 */
[----:B------:R-:W-:Y:S01]  /*0920*/  USEL UR4, UR4, 0x2, !UP0 ;  /* 0x0000000204047887 */ /* 0x000fe2000c000000 */
[----:B------:R-:W-:-:S05]  /*0930*/  NOP ;  /* 0x0000000000007918 */ /* 0x000fca0000000000 */
[----:B------:R-:W-:-:S05]  /*0940*/  IMAD.U32 R2, RZ, RZ, UR4 ;  /* 0x00000004ff027e24 */ /* 0x000fca000f8e00ff */
[----:B------:R0:W-:Y:S01]  /*0950*/  STL [R1+0x1c], R2 ;  /* 0x00001c0201007387 */ /* 0x0001e20000100800 */
[----:B-12-4-:R-:W-:Y:S06]  /*0960*/  BAR.SYNC.DEFER_BLOCKING 0x0 ;  /* 0x0000000000007b1d */ /* 0x016fec0000010000 */
[----:B------:R-:W-:Y:S05]  /*0970*/  @!P0 BRA `(.L_x_1098) ;  /* 0x000000f400348947 */ /* 0x000fea0003800000 */
.L_x_1099:
[----:B------:R-:W-:-:S08]  /*0980*/  NOP ;  /* 0x0000000000007918 */ /* 0x000fd00000000000 */
[----:B------:R-:W1:Y:S02]  /*0990*/  USETMAXREG.TRY_ALLOC.CTAPOOL UP0, 0xf0 ;  /* 0x000000f0000079c8 */ /* 0x000e640008000600 */
[----:B-1----:R-:W-:-:S13]  /*09a0*/  PLOP3.LUT P0, PT, PT, PT, UP0, 0x80, 0x0 ;  /* 0x000000000000781c */ /* 0x002fda0003f0f008 */
[----:B------:R-:W-:Y:S05]  /*09b0*/  @!P0 BRA `(.L_x_1099) ;  /* 0xfffffffc00f08947 */ /* 0x000fea000383ffff */
[----:B------:R-:W1:Y:S08]  /*09c0*/  S2UR UR4, SR_CTAID.X ;  /* 0x00000000000479c3 */ /* 0x000e700000002500 */
[----:B------:R-:W-:Y:S08]  /*09d0*/  BAR.ARV 0x4, 0x180 ;  /* 0x0106000000007b1d */ /* 0x000ff00000002000 */
[----:B------:R-:W1:Y:S08]  /*09e0*/  LDC R0, c[0x0][0xc38] ;  /* 0x00030e00ff007b82 */ /* 0x000e700000000800 */
[----:B------:R-:W-:Y:S06]  /*09f0*/  BAR.ARV 0x8, 0x180 ;  /* 0x0206000000007b1d */ /* 0x000fec0000002000 */
[----:B-1----:R-:W-:-:S13]  /*0a00*/  ISETP.LE.AND P0, PT, R0, UR4, PT ;  /* 0x0000000400007c0c */ /* 0x002fda000bf03270 */
[----:B------:R-:W-:Y:S05]  /*0a10*/  @P0 EXIT ;  /* 0x000000000000094d */ /* 0x000fea0003800000 */
[----:B------:R-:W2:Y:S01]  /*0a20*/  LDL R3, [R1+0x1c] ;  /* 0x00001c0001037983 */ /* 0x000ea20000100800 */
[----:B------:R-:W-:Y:S01]  /*0a30*/  UMOV UR38, URZ ;  /* 0x0000003f00267c82 */ /* 0x000fe20008000000 */
[----:B------:R-:W-:Y:S01]  /*0a40*/  UMOV UR36, URZ ;  /* 0x0000003f00247c82 */ /* 0x000fe20008000000 */
[----:B0-----:R-:W0:Y:S02]  /*0a50*/  S2R R2, SR_TID.X ;  /* 0x0000000000027919 */ /* 0x001e240000002100 */
[----:B0-----:R-:W-:-:S05]  /*0a60*/  VIADD R205, R2, 0xffffff80 ;  /* 0xffffff8002cd7836 */ /* 0x001fca0000000000 */
[----:B------:R-:W-:-:S04]  /*0a70*/  SHF.R.S32.HI R0, RZ, 0x1f, R205 ;  /* 0x0000001fff007819 */ /* 0x000fc800000114cd */
[----:B------:R-:W-:-:S05]  /*0a80*/  LEA.HI R4, R0, R205, RZ, 0x5 ;  /* 0x000000cd00047211 */ /* 0x000fca00078f28ff */
[----:B------:R-:W-:-:S05]  /*0a90*/  IMAD.SHL.U32 R6, R4, 0x20, RZ ;  /* 0x0000002004067824 */ /* 0x000fca00078e00ff */
[----:B------:R-:W-:Y:S02]  /*0aa0*/  LOP3.LUT R7, R6, 0xfffffc00, RZ, 0xc0, !PT ;  /* 0xfffffc0006077812 */ /* 0x000fe400078ec0ff */
[----:B------:R-:W-:-:S04]  /*0ab0*/  LEA.HI R6, R0, R205, RZ, 0x2 ;  /* 0x000000cd00067211 */ /* 0x000fc800078f10ff */
[----:B------:R-:W-:-:S05]  /*0ac0*/  LOP3.LUT R6, R6, 0xfffffffc, RZ, 0xc0, !PT ;  /* 0xfffffffc06067812 */ /* 0x000fca00078ec0ff */
[----:B------:R-:W-:Y:S01]  /*0ad0*/  IMAD.IADD R6, R205, 0x1, -R6 ;  /* 0x00000001cd067824 */ /* 0x000fe200078e0a06 */
[----:B--2---:R-:W-:Y:S02]  /*0ae0*/  R2UR UR5, R3 ;  /* 0x00000000030572ca */ /* 0x004fe400000e0000 */
[----:B------:R-:W-:-:S04]  /*0af0*/  LEA.HI R3, R0, R205, RZ, 0x7 ;  /* 0x000000cd00037211 */ /* 0x000fc800078f38ff */
[----:B------:R-:W-:Y:S02]  /*0b00*/  LOP3.LUT R2, R3, 0xffffff80, RZ, 0xc0, !PT ;  /* 0xffffff8003027812 */ /* 0x000fe400078ec0ff */
[----:B------:R-:W-:-:S03]  /*0b10*/  SHF.R.S32.HI R198, RZ, 0x7, R3 ;  /* 0x00000007ffc67819 */ /* 0x000fc60000011403 */
[----:B------:R-:W-:Y:S01]  /*0b20*/  IMAD.IADD R197, R205, 0x1, -R2 ;  /* 0x00000001cdc57824 */ /* 0x000fe200078e0a02 */
[CC--:B------:R-:W-:Y:S01]  /*0b30*/  LEA.HI R2, R0.reuse, R205.reuse, RZ, 0x4 ;  /* 0x000000cd00027211 */ /* 0x0c0fe200078f20ff */
[----:B------:R-:W-:Y:S01]  /*0b40*/  ULOP3.LUT UR6, UR5, 0x1, URZ, 0xfc, !UPT ;  /* 0x0000000105067892 */ /* 0x000fe2000f8efc3f */
[----:B------:R-:W-:Y:S02]  /*0b50*/  LEA.HI R0, R0, R205, RZ, 0x3 ;  /* 0x000000cd00007211 */ /* 0x000fe400078f18ff */
[----:B------:R-:W-:Y:S01]  /*0b60*/  SHF.R.S32.HI R8, RZ, 0x1f, R197 ;  /* 0x0000001fff087819 */ /* 0x000fe200000114c5 */
[----:B------:R-:W-:Y:S01]  /*0b70*/  UMOV UR5, URZ ;  /* 0x0000003f00057c82 */ /* 0x000fe20008000000 */
[----:B------:R-:W-:Y:S01]  /*0b80*/  SHF.R.S32.HI R5, RZ, 0x4, R2 ;  /* 0x00000004ff057819 */ /* 0x000fe20000011402 */
[----:B------:R-:W-:Y:S01]  /*0b90*/  IMAD.U32 R201, RZ, RZ, UR6 ;  /* 0x00000006ffc97e24 */ /* 0x000fe2000f8e00ff */
[----:B------:R-:W-:Y:S01]  /*0ba0*/  LEA.HI R9, R8, R197, RZ, 0x2 ;  /* 0x000000c508097211 */ /* 0x000fe200078f10ff */
[----:B------:R-:W-:Y:S01]  /*0bb0*/  IMAD.U32 R196, RZ, RZ, UR5 ;  /* 0x00000005ffc47e24 */ /* 0x000fe2000f8e00ff */
[----:B------:R-:W-:-:S02]  /*0bc0*/  LOP3.LUT R4, R2, 0x3fffff0, RZ, 0xc0, !PT ;  /* 0x03fffff002047812 */ /* 0x000fc400078ec0ff */
[--C-:B------:R-:W-:Y:S02]  /*0bd0*/  SHF.R.S32.HI R10, RZ, 0x2, R9.reuse ;  /* 0x00000002ff0a7819 */ /* 0x100fe40000011409 */
[----:B------:R-:W-:Y:S01]  /*0be0*/  SHF.R.S32.HI R11, RZ, 0x1f, R9 ;  /* 0x0000001fff0b7819 */ /* 0x000fe20000011409 */
[----:B------:R-:W-:Y:S01]  /*0bf0*/  IMAD.IADD R4, R205, 0x1, -R4 ;  /* 0x00000001cd047824 */ /* 0x000fe200078e0a04 */
[----:B------:R-:W-:Y:S02]  /*0c00*/  LEA.HI R2, R2, R5, RZ, 0x1 ;  /* 0x0000000502027211 */ /* 0x000fe400078f08ff */
[----:B------:R-:W-:Y:S01]  /*0c10*/  LEA.HI R11, R11, R10, RZ, 0x3 ;  /* 0x0000000a0b0b7211 */ /* 0x000fe200078f18ff */
[----:B------:R-:W-:Y:S01]  /*0c20*/  IMAD R7, R4, 0x40, R7 ;  /* 0x0000004004077824 */ /* 0x000fe200078e0207 */
[----:B------:R-:W-:Y:S02]  /*0c30*/  LOP3.LUT R192, R0, 0xfffffff8, RZ, 0xc0, !PT ;  /* 0xfffffff800c07812 */ /* 0x000fe400078ec0ff */
[----:B------:R-:W-:-:S02]  /*0c40*/  LOP3.LUT R11, R11, 0xfffffff8, RZ, 0xc0, !PT ;  /* 0xfffffff80b0b7812 */ /* 0x000fc400078ec0ff */
[----:B------:R-:W-:Y:S01]  /*0c50*/  LEA.HI R8, R8, R197, RZ, 0x5 ;  /* 0x000000c508087211 */ /* 0x000fe200078f28ff */
[----:B------:R-:W-:Y:S01]  /*0c60*/  IMAD.IADD R192, R205, 0x1, -R192 ;  /* 0x00000001cdc07824 */ /* 0x000fe200078e0ac0 */
[----:B------:R-:W-:Y:S01]  /*0c70*/  LEA.HI R3, R3, R198, RZ, 0x1 ;  /* 0x000000c603037211 */ /* 0x000fe200078f08ff */
[----:B------:R-:W-:Y:S01]  /*0c80*/  IMAD.IADD R11, R10, 0x1, -R11 ;  /* 0x000000010a0b7824 */ /* 0x000fe200078e0a0b */
[----:B------:R-:W-:Y:S01]  /*0c90*/  LOP3.LUT R2, R2, 0x1ffffffe, RZ, 0xc0, !PT ;  /* 0x1ffffffe02027812 */ /* 0x000fe200078ec0ff */
[----:B------:R-:W-:Y:S01]  /*0ca0*/  IMAD.SHL.U32 R19, R192, 0x8, RZ ;  /* 0x00000008c0137824 */ /* 0x000fe200078e00ff */
[----:B------:R-:W-:Y:S02]  /*0cb0*/  SHF.R.S32.HI R8, RZ, 0x5, R8 ;  /* 0x00000005ff087819 */ /* 0x000fe40000011408 */
[----:B------:R-:W-:Y:S01]  /*0cc0*/  LEA.HI R4, R6, R6, RZ, 0x1 ;  /* 0x0000000606047211 */ /* 0x000fe200078f08ff */
[----:B------:R-:W-:Y:S01]  /*0cd0*/  IMAD.IADD R2, R5, 0x1, -R2 ;  /* 0x0000000105027824 */ /* 0x000fe200078e0a02 */
[----:B------:R-:W-:Y:S01]  /*0ce0*/  LOP3.LUT R3, R3, 0x3fffffe, RZ, 0xc0, !PT ;  /* 0x03fffffe03037812 */ /* 0x000fe200078ec0ff */
[----:B------:R-:W-:Y:S01]  /*0cf0*/  IMAD R8, R8, 0x10, R11 ;  /* 0x0000001008087824 */ /* 0x000fe200078e020b */
[----:B------:R-:W-:Y:S01]  /*0d00*/  LOP3.LUT R5, R4, 0x1ffffffe, RZ, 0xc0, !PT ;  /* 0x1ffffffe04057812 */ /* 0x000fe200078ec0ff */
[----:B------:R-:W-:Y:S01]  /*0d10*/  VIADD R22, R19, 0x40 ;  /* 0x0000004013167836 */ /* 0x000fe20000000000 */
[----:B------:R-:W-:Y:S01]  /*0d20*/  SHF.R.S32.HI R195, RZ, 0x3, R0 ;  /* 0x00000003ffc37819 */ /* 0x000fe20000011400 */
[----:B------:R-:W-:Y:S01]  /*0d30*/  IMAD.IADD R3, R198, 0x1, -R3 ;  /* 0x00000001c6037824 */ /* 0x000fe200078e0a03 */
[----:B------:R-:W-:Y:S01]  /*0d40*/  LOP3.LUT R0, R9, 0x7ffffffc, RZ, 0xc0, !PT ;  /* 0x7ffffffc09007812 */ /* 0x000fe200078ec0ff */
[----:B------:R-:W-:Y:S01]  /*0d50*/  VIADD R23, R19, 0x80 ;  /* 0x0000008013177836 */ /* 0x000fe20000000000 */
[----:B------:R-:W-:Y:S01]  /*0d60*/  SHF.R.S32.HI R204, RZ, 0x1f, R19 ;  /* 0x0000001fffcc7819 */ /* 0x000fe20000011413 */
[----:B------:R-:W-:Y:S01]  /*0d70*/  IMAD.IADD R18, R6, 0x1, -R5 ;  /* 0x0000000106127824 */ /* 0x000fe200078e0a05 */
[----:B------:R-:W-:Y:S01]  /*0d80*/  SHF.R.S32.HI R203, RZ, 0x1f, R22 ;  /* 0x0000001fffcb7819 */ /* 0x000fe20000011416 */
[----:B------:R-:W-:Y:S01]  /*0d90*/  IMAD R199, R3, 0x40, R8 ;  /* 0x0000004003c77824 */ /* 0x000fe200078e0208 */
[----:B------:R-:W-:Y:S01]  /*0da0*/  SHF.R.S32.HI R202, RZ, 0x1f, R23 ;  /* 0x0000001fffca7819 */ /* 0x000fe20000011417 */
[----:B------:R-:W-:-:S02]  /*0db0*/  IMAD R200, R2, 0x8, R7 ;  /* 0x0000000802c87824 */ /* 0x000fc400078e0207 */
[----:B------:R-:W-:Y:S02]  /*0dc0*/  IMAD.IADD R17, R197, 0x1, -R0 ;  /* 0x00000001c5117824 */ /* 0x000fe400078e0a00 */
[----:B------:R-:W-:-:S07]  /*0dd0*/  IMAD R18, R18, 0x8, R199 ;  /* 0x0000000812127824 */ /* 0x000fce00078e02c7 */
.L_x_1196:
[----:B------:R-:W-:Y:S01]  /*0de0*/  ULDC UR5, c[0x0][0xc60] ;  /* 0x0003180000057ab9 */ /* 0x000fe20000000800 */
[----:B------:R-:W-:Y:S01]  /*0df0*/  UMOV UR8, UR4 ;  /* 0x0000000400087c82 */ /* 0x000fe20008000000 */
[----:B------:R-:W-:-:S11]  /*0e00*/  UISETP.NE.AND UP0, UPT, UR5, 0x1, UPT ;  /* 0x000000010500788c */ /* 0x000fd6000bf05270 */
[----:B------:R-:W-:Y:S01]  /*0e10*/  @UP0 ULDC UR6, c[0x0][0xc64] ;  /* 0x0003190000060ab9 */ /* 0x000fe20000000800 */
[----:B------:R-:W-:Y:S01]  /*0e20*/  @UP0 ULDC UR9, c[0x0][0xc68] ;  /* 0x00031a0000090ab9 */ /* 0x000fe20000000800 */
[----:B------:R-:W-:-:S04]  /*0e30*/  UIMAD.WIDE.U32 UR6, UR4, UR6, URZ ;  /* 0x00000006040672a5 */ /* 0x000fc8000f8e003f */
[----:B------:R-:W-:-:S03]  /*0e40*/  @UP0 USHF.R.U32.HI UR8, URZ, UR9, UR7 ;  /* 0x000000093f080299 */ /* 0x000fc60008011607 */
[----:B------:R-:W-:Y:S02]  /*0e50*/  ULDC UR6, c[0x0][0xc78] ;  /* 0x00031e0000067ab9 */ /* 0x000fe40000000800 */
[----:B------:R-:W-:Y:S02]  /*0e60*/  UISETP.GE.AND UP0, UPT, UR8, UR6, UPT ;  /* 0x000000060800728c */ /* 0x000fe4000bf06270 */
[----:B------:R-:W-:-:S04]  /*0e70*/  UIADD3 UR6, -UR8, URZ, URZ ;  /* 0x0000003f08067290 */ /* 0x000fc8000fffe13f */
[----:B------:R-:W-:Y:S01]  /*0e80*/  PLOP3.LUT P0, PT, PT, PT, UP0, 0x80, 0x0 ;  /* 0x000000000000781c */ /* 0x000fe20003f0f008 */
[----:B------:R-:W-:-:S12]  /*0e90*/  UIMAD UR9, UR5, UR6, UR4 ;  /* 0x00000006050972a4 */ /* 0x000fd8000f8e0204 */
[----:B01234-:R-:W-:Y:S05]  /*0ea0*/  @!P0 BRA `(.L_x_1100) ;  /* 0x0000000000208947 */ /* 0x01ffea0003800000 */
[----:B------:R-:W-:Y:S01]  /*0eb0*/  ULDC UR7, c[0x0][0xc6c] ;  /* 0x00031b0000077ab9 */ /* 0x000fe20000000800 */
[----:B------:R-:W-:Y:S01]  /*0ec0*/  UMOV UR6, UR9 ;  /* 0x0000000900067c82 */ /* 0x000fe20008000000 */
[----:B------:R-:W-:-:S11]  /*0ed0*/  UISETP.NE.AND UP0, UPT, UR7, 0x1, UPT ;  /* 0x000000010700788c */ /* 0x000fd6000bf05270 */
[----:B------:R-:W-:Y:S02]  /*0ee0*/  @UP0 ULDC.64 UR10, c[0x0][0xc70] ;  /* 0x00031c00000a0ab9 */ /* 0x000fe40000000a00 */
[----:B------:R-:W-:-:S04]  /*0ef0*/  UIMAD.WIDE.U32 UR4, UR9, UR10, URZ ;  /* 0x0000000a090472a5 */ /* 0x000fc8000f8e003f */
[----:B------:R-:W-:-:S04]  /*0f00*/  @UP0 USHF.R.U32.HI UR6, URZ, UR11, UR5 ;  /* 0x0000000b3f060299 */ /* 0x000fc80008011605 */
[----:B------:R-:W-:Y:S01]  /*0f10*/  UIMAD UR4, UR6, UR7, URZ ;  /* 0x00000007060472a4 */ /* 0x000fe2000f8e023f */
[----:B------:R-:W-:Y:S11]  /*0f20*/  BRA `(.L_x_1101) ;  /* 0x00000000001c7947 */ /* 0x000ff60003800000 */
.L_x_1100:
[----:B------:R-:W-:Y:S01]  /*0f30*/  ULDC UR7, c[0x0][0xc54] ;  /* 0x0003150000077ab9 */ /* 0x000fe20000000800 */
[----:B------:R-:W-:Y:S01]  /*0f40*/  UMOV UR6, UR9 ;  /* 0x0000000900067c82 */ /* 0x000fe20008000000 */
[----:B------:R-:W-:-:S11]  /*0f50*/  UISETP.NE.AND UP0, UPT, UR7, 0x1, UPT ;  /* 0x000000010700788c */ /* 0x000fd6000bf05270 */
[----:B------:R-:W-:Y:S02]  /*0f60*/  @UP0 ULDC.64 UR10, c[0x0][0xc58] ;  /* 0x00031600000a0ab9 */ /* 0x000fe40000000a00 */
[----:B------:R-:W-:-:S04]  /*0f70*/  UIMAD.WIDE.U32 UR4, UR9, UR10, URZ ;  /* 0x0000000a090472a5 */ /* 0x000fc8000f8e003f */
[----:B------:R-:W-:-:S04]  /*0f80*/  @UP0 USHF.R.U32.HI UR6, URZ, UR11, UR5 ;  /* 0x0000000b3f060299 */ /* 0x000fc80008011605 */
[----:B------:R-:W-:-:S12]  /*0f90*/  UIMAD UR4, UR6, UR7, URZ ;  /* 0x00000007060472a4 */ /* 0x000fd8000f8e023f */
.L_x_1101:
[----:B------:R-:W0:Y:S01]  /*0fa0*/  LDC R0, c[0x0][0x448] ;  /* 0x00011200ff007b82 */ /* 0x000e220000000800 */
[----:B------:R-:W-:Y:S01]  /*0fb0*/  ULDC UR7, c[0x0][0xc48] ;  /* 0x0003120000077ab9 */ /* 0x000fe20000000800 */
[----:B------:R-:W-:Y:S02]  /*0fc0*/  ULOP3.LUT UR6, URZ, UR6, URZ, 0x33, !UPT ;  /* 0x000000063f067292 */ /* 0x000fe4000f8e333f */
[----:B------:R-:W-:Y:S02]  /*0fd0*/  UISETP.NE.AND UP0, UPT, UR7, 0x1, UPT ;  /* 0x000000010700788c */ /* 0x000fe4000bf05270 */
[----:B------:R-:W-:Y:S02]  /*0fe0*/  UIADD3 UR4, UR9, -UR4, URZ ;  /* 0x8000000409047290 */ /* 0x000fe4000fffe03f */
[----:B------:R-:W1:Y:S01]  /*0ff0*/  LDC.64 R8, c[0x0][0x9e0] ;  /* 0x00027800ff087b82 */ /* 0x000e620000000a00 */
[----:B------:R-:W-:Y:S01]  /*1000*/  ULDC UR5, c[0x0][0xc3c] ;  /* 0x00030f0000057ab9 */ /* 0x000fe20000000800 */
[----:B------:R-:W-:Y:S01]  /*1010*/  ULDC UR9, c[0x0][0xc54] ;  /* 0x0003150000097ab9 */ /* 0x000fe20000000800 */
[----:B------:R-:W-:-:S02]  /*1020*/  UIADD3 UR6, UR6, UR5, URZ ;  /* 0x0000000506067290 */ /* 0x000fc4000fffe03f */
[----:B------:R-:W-:Y:S02]  /*1030*/  UIMAD UR8, UR8, UR9, UR4 ;  /* 0x00000009080872a4 */ /* 0x000fe4000f8e0204 */
[----:B------:R-:W-:Y:S01]  /*1040*/  USHF.L.U32 UR39, UR6, 0x7, URZ ;  /* 0x0000000706277899 */ /* 0x000fe2000800063f */
[----:B------:R-:W2:Y:S01]  /*1050*/  LDC R74, c[0x0][0x288] ;  /* 0x0000a200ff4a7b82 */ /* 0x000ea20000000800 */
[----:B------:R-:W-:Y:S01]  /*1060*/  ULDC.64 UR10, c[0x0][0x418] ;  /* 0x00010600000a7ab9 */ /* 0x000fe20000000a00 */
[----:B------:R-:W-:Y:S01]  /*1070*/  @UP0 ULDC UR4, c[0x0][0xc4c] ;  /* 0x0003130000040ab9 */ /* 0x000fe20000000800 */
[----:B------:R-:W-:Y:S01]  /*1080*/  ISETP.NE.U32.AND P0, PT, RZ, UR10, PT ;  /* 0x0000000aff007c0c */ /* 0x000fe2000bf05070 */
[----:B------:R-:W-:Y:S02]  /*1090*/  UIMAD.WIDE.U32 UR4, UR8, UR4, URZ ;  /* 0x00000004080472a5 */ /* 0x000fe4000f8e003f */
[----:B------:R-:W-:Y:S01]  /*10a0*/  UIADD3 UR6, UR39, 0x7f, URZ ;  /* 0x0000007f27067890 */ /* 0x000fe2000fffe03f */
[----:B------:R-:W-:Y:S01]  /*10b0*/  ISETP.NE.AND.EX P0, PT, RZ, UR11, PT, P0 ;  /* 0x0000000bff007c0c */ /* 0x000fe2000bf05300 */
[----:B------:R-:W3:Y:S01]  /*10c0*/  LDC R7, c[0x0][0x2f0] ;  /* 0x0000bc00ff077b82 */ /* 0x000ee20000000800 */
[----:B0-----:R-:W-:Y:S01]  /*10d0*/  ISETP.NE.AND P1, PT, R0, 0x1, PT ;  /* 0x000000010000780c */ /* 0x001fe20003f25270 */
[----:B------:R-:W-:Y:S01]  /*10e0*/  @UP0 ULDC UR9, c[0x0][0xc50] ;  /* 0x0003140000090ab9 */ /* 0x000fe20000000800 */
[----:B------:R-:W-:Y:S01]  /*10f0*/  UMOV UR12, UR8 ;  /* 0x00000008000c7c82 */ /* 0x000fe20008000000 */
[----:B------:R-:W-:Y:S01]  /*1100*/  @UP0 USHF.R.U32.HI UR12, URZ, UR9, UR5 ;  /* 0x000000093f0c0299 */ /* 0x000fe20008011605 */
[----:B------:R-:W-:-:S03]  /*1110*/  IMAD.U32 R2, RZ, RZ, UR6 ;  /* 0x00000006ff027e24 */ /* 0x000fc6000f8e00ff */
[----:B------:R-:W0:Y:S01]  /*1120*/  LDC R0, c[0x0][0x424] ;  /* 0x00010900ff007b82 */ /* 0x000e220000000800 */
[----:B-1----:R-:W-:Y:S01]  /*1130*/  ISETP.GE.AND P2, PT, R9, 0x1, PT ;  /* 0x000000010900780c */ /* 0x002fe20003f46270 */
[----:B------:R-:W-:Y:S02]  /*1140*/  UIADD3 UR4, -UR12, URZ, URZ ;  /* 0x0000003f0c047290 */ /* 0x000fe4000fffe13f */
[----:B------:R-:W-:Y:S02]  /*1150*/  IMAD.U32 R194, RZ, RZ, UR12 ;  /* 0x0000000cffc27e24 */ /* 0x000fe4000f8e00ff */
[----:B------:R-:W-:Y:S02]  /*1160*/  UIMAD UR4, UR7, UR4, UR8 ;  /* 0x00000004070472a4 */ /* 0x000fe4000f8e0208 */
[----:B------:R-:W1:Y:S01]  /*1170*/  @P1 LDC R3, c[0x0][0x44c] ;  /* 0x00011300ff031b82 */ /* 0x000e620000000800 */
[----:B--2---:R-:W-:-:S03]  /*1180*/  IADD3 R5, -R74, 0x1, RZ ;  /* 0x000000014a057810 */ /* 0x004fc60007ffe1ff */
[----:B------:R-:W-:-:S04]  /*1190*/  IMAD.U32 R193, RZ, RZ, UR4 ;  /* 0x00000004ffc17e24 */ /* 0x000fc8000f8e00ff */
[----:B------:R-:W2:Y:S01]  /*11a0*/  @P1 LDC R4, c[0x0][0x450] ;  /* 0x00011400ff041b82 */ /* 0x000ea20000000800 */
[----:B0-----:R-:W-:-:S05]  /*11b0*/  SEL R0, R0, 0x1, P0 ;  /* 0x0000000100007807 */ /* 0x001fca0000000000 */
[CC--:B---3--:R-:W-:Y:S02]  /*11c0*/  IMAD R5, R0.reuse, R7.reuse, R5 ;  /* 0x0000000700057224 */ /* 0x0c8fe400078e0205 */
[----:B------:R-:W-:Y:S02]  /*11d0*/  IMAD R16, R0, R7, RZ ;  /* 0x0000000700107224 */ /* 0x000fe400078e02ff */
[----:B-1----:R-:W-:-:S05]  /*11e0*/  @P1 IMAD.HI.U32 R3, R3, UR6, RZ ;  /* 0x0000000603031c27 */ /* 0x002fca000f8e00ff */
[----:B--2---:R-:W-:-:S05]  /*11f0*/  @P1 SHF.R.U32.HI R2, RZ, R4, R3 ;  /* 0x00000004ff021219 */ /* 0x004fca0000011603 */
[----:B------:R-:W-:-:S04]  /*1200*/  IMAD.IADD R11, R5, 0x1, R2 ;  /* 0x00000001050b7824 */ /* 0x000fc800078e0202 */
[----:B------:R-:W-:Y:S01]  /*1210*/  IMAD.IADD R2, R11, 0x1, R8 ;  /* 0x000000010b027824 */ /* 0x000fe200078e0208 */
[----:B------:R-:W-:Y:S06]  /*1220*/  @!P2 BRA `(.L_x_1102) ;  /* 0x000000000040a947 */ /* 0x000fec0003800000 */
[C---:B------:R-:W-:Y:S01]  /*1230*/  ISETP.GT.AND P0, PT, R11.reuse, RZ, PT ;  /* 0x000000ff0b00720c */ /* 0x040fe20003f04270 */
[----:B------:R-:W-:-:S12]  /*1240*/  VIADD R3, R11, 0xffffffff ;  /* 0xffffffff0b037836 */ /* 0x000fd80000000000 */
[----:B------:R-:W-:Y:S05]  /*1250*/  @P0 BRA `(.L_x_1103) ;  /* 0x00000000001c0947 */ /* 0x000fea0003800000 */
[----:B------:R-:W-:Y:S01]  /*1260*/  ISETP.NE.AND P0, PT, R9, 0x1, PT ;  /* 0x000000010900780c */ /* 0x000fe20003f05270 */
[----:B------:R-:W-:-:S12]  /*1270*/  IMAD.MOV R3, RZ, RZ, -R11 ;  /* 0x000000ffff037224 */ /* 0x000fd800078e0a0b */
[----:B------:R-:W0:Y:S02]  /*1280*/  @P0 LDC.64 R4, c[0x0][0x9e8] ;  /* 0x00027a00ff040b82 */ /* 0x000e240000000a00 */
[----:B0-----:R-:W-:-:S05]  /*1290*/  @P0 IMAD.HI.U32 R4, R3, R4, RZ ;  /* 0x0000000403040227 */ /* 0x001fca00078e00ff */
[----:B------:R-:W-:-:S04]  /*12a0*/  @P0 SHF.R.U32.HI R3, RZ, R5, R4 ;  /* 0x00000005ff030219 */ /* 0x000fc80000011604 */
[----:B------:R-:W-:Y:S01]  /*12b0*/  LOP3.LUT R3, RZ, R3, RZ, 0x33, !PT ;  /* 0x00000003ff037212 */ /* 0x000fe200078e33ff */
[----:B------:R-:W-:Y:S06]  /*12c0*/  BRA `(.L_x_1104) ;  /* 0x0000000000107947 */ /* 0x000fec0003800000 */
.L_x_1103:
[----:B------:R-:W-:-:S13]  /*12d0*/  ISETP.NE.AND P0, PT, R9, 0x1, PT ;  /* 0x000000010900780c */ /* 0x000fda0003f05270 */
[----:B------:R-:W0:Y:S02]  /*12e0*/  @P0 LDC.64 R4, c[0x0][0x9e8] ;  /* 0x00027a00ff040b82 */ /* 0x000e240000000a00 */
[----:B0-----:R-:W-:-:S05]  /*12f0*/  @P0 IMAD.HI.U32 R4, R3, R4, RZ ;  /* 0x0000000403040227 */ /* 0x001fca00078e00ff */
[----:B------:R-:W-:-:S07]  /*1300*/  @P0 SHF.R.U32.HI R3, RZ, R5, R4 ;  /* 0x00000005ff030219 */ /* 0x000fce0000011604 */
.L_x_1104:
[----:B------:R-:W-:-:S05]  /*1310*/  IMAD R3, R3, R9, R9 ;  /* 0x0000000903037224 */ /* 0x000fca00078e0209 */
[----:B------:R-:W-:-:S07]  /*1320*/  VIMNMX R2, R2, R3, PT ;  /* 0x0000000302027248 */ /* 0x000fce0003fe0100 */
.L_x_1102:
[----:B------:R-:W0:Y:S01]  /*1330*/  @P1 LDC R4, c[0x0][0x44c] ;  /* 0x00011300ff041b82 */ /* 0x000e220000000800 */
[----:B------:R-:W-:Y:S01]  /*1340*/  IMAD.U32 R3, RZ, RZ, UR39 ;  /* 0x00000027ff037e24 */ /* 0x000fe2000f8e00ff */
[----:B------:R-:W-:Y:S01]  /*1350*/  ULDC UR4, c[0x0][0x9dc] ;  /* 0x0002770000047ab9 */ /* 0x000fe20000000800 */
[-C--:B------:R-:W-:Y:S02]  /*1360*/  IMAD R74, R0, R7.reuse, -R74 ;  /* 0x00000007004a7224 */ /* 0x080fe400078e0a4a */
[----:B------:R-:W-:Y:S02]  /*1370*/  VIADD R2, R2, 0x5f ;  /* 0x0000005f02027836 */ /* 0x000fe40000000000 */
[----:B------:R-:W-:Y:S01]  /*1380*/  IMAD R0, R0, R7, 0x5f ;  /* 0x0000005f00007424 */ /* 0x000fe200078e0207 */
[----:B------:R-:W1:Y:S01]  /*1390*/  @P1 LDC R5, c[0x0][0x450] ;  /* 0x00011400ff051b82 */ /* 0x000e620000000800 */
[----:B------:R-:W-:-:S04]  /*13a0*/  IMAD.HI R2, R2, 0x2aaaaaab, RZ ;  /* 0x2aaaaaab02027827 */ /* 0x000fc800078e02ff */
[----:B------:R-:W-:-:S04]  /*13b0*/  IMAD.HI R0, R0, 0x2aaaaaab, RZ ;  /* 0x2aaaaaab00007827 */ /* 0x000fc800078e02ff */
[----:B0-----:R-:W-:-:S05]  /*13c0*/  @P1 IMAD.HI.U32 R4, R4, UR39, RZ ;  /* 0x0000002704041c27 */ /* 0x001fca000f8e00ff */
[----:B-1----:R-:W-:Y:S02]  /*13d0*/  @P1 SHF.R.U32.HI R3, RZ, R5, R4 ;  /* 0x00000005ff031219 */ /* 0x002fe40000011604 */
[----:B------:R-:W-:-:S03]  /*13e0*/  SHF.R.U32.HI R5, RZ, 0x1f, R2 ;  /* 0x0000001fff057819 */ /* 0x000fc60000011602 */
[----:B------:R-:W-:Y:S01]  /*13f0*/  IMAD.IADD R4, R74, 0x1, R3 ;  /* 0x000000014a047824 */ /* 0x000fe200078e0203 */
[----:B------:R-:W-:Y:S02]  /*1400*/  SHF.R.U32.HI R3, RZ, 0x1f, R0 ;  /* 0x0000001fff037819 */ /* 0x000fe40000011600 */
[----:B------:R-:W-:Y:S01]  /*1410*/  LEA.HI.SX32 R2, R2, R5, 0x1c ;  /* 0x0000000502027211 */ /* 0x000fe200078fe2ff */
[----:B------:R-:W-:Y:S01]  /*1420*/  VIADD R6, R4, -UR4 ;  /* 0x8000000404067c36 */ /* 0x000fe20008000000 */
[----:B------:R-:W-:-:S04]  /*1430*/  LEA.HI.SX32 R3, R0, R3, 0x1c ;  /* 0x0000000300037211 */ /* 0x000fc800078fe2ff */
[----:B------:R-:W-:Y:S02]  /*1440*/  R2UR UR4, R6 ;  /* 0x00000000060472ca */ /* 0x000fe400000e0000 */
[----:B------:R-:W-:Y:S01]  /*1450*/  VIMNMX R75, R3, R2, PT ;  /* 0x00000002034b7248 */ /* 0x000fe20003fe0100 */
[----:B------:R-:W-:-:S12]  /*1460*/  @!P2 BRA `(.L_x_1105) ;  /* 0x000000000044a947 */ /* 0x000fd80003800000 */
[----:B------:R-:W-:-:S13]  /*1470*/  ISETP.GT.AND P0, PT, R4, -0x1, PT ;  /* 0xffffffff0400780c */ /* 0x000fda0003f04270 */
[----:B------:R-:W-:Y:S05]  /*1480*/  @P0 BRA `(.L_x_1106) ;  /* 0x00000000001c0947 */ /* 0x000fea0003800000 */
[----:B------:R-:W-:Y:S02]  /*1490*/  ISETP.NE.AND P0, PT, R9, 0x1, PT ;  /* 0x000000010900780c */ /* 0x000fe40003f05270 */
[----:B------:R-:W-:-:S11]  /*14a0*/  LOP3.LUT R3, RZ, R4, RZ, 0x33, !PT ;  /* 0x00000004ff037212 */ /* 0x000fd600078e33ff */
[----:B------:R-:W0:Y:S02]  /*14b0*/  @P0 LDC.64 R6, c[0x0][0x9e8] ;  /* 0x00027a00ff060b82 */ /* 0x000e240000000a00 */
[----:B0-----:R-:W-:-:S05]  /*14c0*/  @P0 IMAD.HI.U32 R0, R3, R6, RZ ;  /* 0x0000000603000227 */ /* 0x001fca00078e00ff */
[----:B------:R-:W-:-:S04]  /*14d0*/  @P0 SHF.R.U32.HI R3, RZ, R7, R0 ;  /* 0x00000007ff030219 */ /* 0x000fc80000011600 */
[----:B------:R-:W-:Y:S01]  /*14e0*/  LOP3.LUT R4, RZ, R3, RZ, 0x33, !PT ;  /* 0x00000003ff047212 */ /* 0x000fe200078e33ff */
[----:B------:R-:W-:Y:S06]  /*14f0*/  BRA `(.L_x_1107) ;  /* 0x0000000000107947 */ /* 0x000fec0003800000 */
.L_x_1106:
[----:B------:R-:W-:-:S13]  /*1500*/  ISETP.NE.AND P0, PT, R9, 0x1, PT ;  /* 0x000000010900780c */ /* 0x000fda0003f05270 */
[----:B------:R-:W0:Y:S02]  /*1510*/  @P0 LDC.64 R2, c[0x0][0x9e8] ;  /* 0x00027a00ff020b82 */ /* 0x000e240000000a00 */
[----:B0-----:R-:W-:-:S05]  /*1520*/  @P0 IMAD.HI.U32 R0, R4, R2, RZ ;  /* 0x0000000204000227 */ /* 0x001fca00078e00ff */
[----:B------:R-:W-:-:S07]  /*1530*/  @P0 SHF.R.U32.HI R4, RZ, R3, R0 ;  /* 0x00000003ff040219 */ /* 0x000fce0000011600 */
.L_x_1107:
[----:B------:R-:W-:-:S05]  /*1540*/  IMAD R4, R4, R9, RZ ;  /* 0x0000000904047224 */ /* 0x000fca00078e02ff */
[----:B------:R-:W-:-:S13]  /*1550*/  R2UR UR5, R4 ;  /* 0x00000000040572ca */ /* 0x000fda00000e0000 */
[----:B------:R-:W-:-:S04]  /*1560*/  UISETP.LT.AND UP0, UPT, UR4, UR5, UPT ;  /* 0x000000050400728c */ /* 0x000fc8000bf01270 */
[----:B------:R-:W-:-:S12]  /*1570*/  USEL UR4, UR4, UR5, !UP0 ;  /* 0x0000000504047287 */ /* 0x000fd8000c000000 */
.L_x_1105:
[----:B------:R-:W-:Y:S01]  /*1580*/  UIMAD.WIDE UR4, UR4, 0x2aaaaaab, URZ ;  /* 0x2aaaaaab040478a5 */ /* 0x000fe2000f8e023f */
[----:B------:R-:W-:Y:S02]  /*1590*/  PLOP3.LUT P0, PT, PT, PT, PT, 0x80, 0x0 ;  /* 0x000000000000781c */ /* 0x000fe40003f0f070 */
[----:B------:R-:W-:Y:S02]  /*15a0*/  CS2R R2, SRZ ;  /* 0x0000000000027805 */ /* 0x000fe4000001ff00 */
[----:B------:R-:W-:Y:S01]  /*15b0*/  CS2R R118, SRZ ;  /* 0x0000000000767805 */ /* 0x000fe2000001ff00 */
[----:B------:R-:W-:Y:S01]  /*15c0*/  USHF.R.U32.HI UR4, URZ, 0x1f, UR5 ;  /* 0x0000001f3f047899 */ /* 0x000fe20008011605 */
[----:B------:R-:W-:Y:S02]  /*15d0*/  CS2R R116, SRZ ;  /* 0x0000000000747805 */ /* 0x000fe4000001ff00 */
[----:B------:R-:W-:Y:S02]  /*15e0*/  CS2R R114, SRZ ;  /* 0x0000000000727805 */ /* 0x000fe4000001ff00 */
[----:B------:R-:W-:Y:S01]  /*15f0*/  CS2R R112, SRZ ;  /* 0x0000000000707805 */ /* 0x000fe2000001ff00 */
[----:B------:R-:W-:Y:S01]  /*1600*/  ULEA.HI.SX32 UR4, UR5, UR4, 0x1c ;  /* 0x0000000405047291 */ /* 0x000fe2000f8fe23f */
[----:B------:R-:W-:-:S02]  /*1610*/  CS2R R110, SRZ ;  /* 0x00000000006e7805 */ /* 0x000fc4000001ff00 */
[----:B------:R-:W-:Y:S02]  /*1620*/  CS2R R108, SRZ ;  /* 0x00000000006c7805 */ /* 0x000fe4000001ff00 */
[----:B------:R-:W-:Y:S01]  /*1630*/  CS2R R106, SRZ ;  /* 0x00000000006a7805 */ /* 0x000fe2000001ff00 */
[----:B------:R-:W-:Y:S01]  /*1640*/  UISETP.LT.AND UP0, UPT, URZ, UR4, UPT ;  /* 0x000000043f00728c */ /* 0x000fe2000bf01270 */
[----:B------:R-:W-:Y:S02]  /*1650*/  CS2R R104, SRZ ;  /* 0x0000000000687805 */ /* 0x000fe4000001ff00 */
[----:B------:R-:W-:Y:S02]  /*1660*/  CS2R R56, SRZ ;  /* 0x0000000000387805 */ /* 0x000fe4000001ff00 */
[----:B------:R-:W-:Y:S01]  /*1670*/  CS2R R98, SRZ ;  /* 0x0000000000627805 */ /* 0x000fe2000001ff00 */
[----:B------:R-:W-:Y:S01]  /*1680*/  USEL UR61, URZ, UR4, !UP0 ;  /* 0x000000043f3d7287 */ /* 0x000fe2000c000000 */
[----:B------:R-:W-:-:S02]  /*1690*/  CS2R R100, SRZ ;  /* 0x0000000000647805 */ /* 0x000fc4000001ff00 */
[----:B------:R-:W-:Y:S02]  /*16a0*/  CS2R R90, SRZ ;  /* 0x00000000005a7805 */ /* 0x000fe4000001ff00 */
[----:B------:R-:W-:Y:S02]  /*16b0*/  CS2R R96, SRZ ;  /* 0x0000000000607805 */ /* 0x000fe4000001ff00 */
[----:B------:R-:W-:Y:S02]  /*16c0*/  CS2R R94, SRZ ;  /* 0x00000000005e7805 */ /* 0x000fe4000001ff00 */
[----:B------:R-:W-:Y:S02]  /*16d0*/  CS2R R92, SRZ ;  /* 0x00000000005c7805 */ /* 0x000fe4000001ff00 */
[----:B------:R-:W-:Y:S02]  /*16e0*/  ISETP.GT.AND P1, PT, R75, UR61, PT ;  /* 0x0000003d4b007c0c */ /* 0x000fe4000bf24270 */
        /* <DEDUP_REMOVED lines=28> */
[----:B------:R-:W-:Y:S01]  /*18b0*/  CS2R R142, SRZ ;  /* 0x00000000008e7805 */ /* 0x000fe2000001ff00 */
[----:B------:R-:W-:Y:S01]  /*18c0*/  IMAD.MOV.U32 R0, RZ, RZ, RZ ;  /* 0x000000ffff007224 */ /* 0x000fe200078e00ff */
[----:B------:R-:W-:Y:S01]  /*18d0*/  CS2R R6, SRZ ;  /* 0x0000000000067805 */ /* 0x000fe2000001ff00 */
[----:B------:R-:W-:Y:S01]  /*18e0*/  IMAD.MOV.U32 R152, RZ, RZ, RZ ;  /* 0x000000ffff987224 */ /* 0x000fe200078e00ff */
[----:B------:R-:W-:Y:S01]  /*18f0*/  CS2R R4, SRZ ;  /* 0x0000000000047805 */ /* 0x000fe2000001ff00 */
[----:B------:R-:W-:Y:S02]  /*1900*/  IMAD.MOV.U32 R29, RZ, RZ, RZ ;  /* 0x000000ffff1d7224 */ /* 0x000fe400078e00ff */
[----:B------:R-:W-:-:S02]  /*1910*/  IMAD.MOV.U32 R150, RZ, RZ, RZ ;  /* 0x000000ffff967224 */ /* 0x000fc400078e00ff */
        /* <DEDUP_REMOVED lines=33> */
.L_x_1109:
[----:B------:R-:W-:Y:S02]  /*1b30*/  R2UR UR6, R196 ;  /* 0x00000000c40672ca */ /* 0x000fe400000e0000 */
[----:B------:R-:W-:-:S11]  /*1b40*/  R2UR UR5, R201 ;  /* 0x00000000c90572ca */ /* 0x000fd600000e0000 */
[----:B------:R-:W-:Y:S02]  /*1b50*/  ULEA.HI UR4, UR6, UR6, URZ, 0x1 ;  /* 0x0000000606047291 */ /* 0x000fe4000f8f083f */
[----:B------:R-:W-:Y:S02]  /*1b60*/  IMAD.U32 R2, RZ, RZ, UR5 ;  /* 0x00000005ff027e24 */ /* 0x000fe4000f8e00ff */
[----:B------:R-:W-:-:S03]  /*1b70*/  ULOP3.LUT UR4, UR4, 0xfffffffe, URZ, 0xc0, !UPT ;  /* 0xfffffffe04047892 */ /* 0x000fc6000f8ec03f */
[----:B------:R-:W-:Y:S01]  /*1b80*/  ISETP.NE.AND P0, PT, R2, 0x3, PT ;  /* 0x000000030200780c */ /* 0x000fe20003f05270 */
[----:B------:R-:W-:-:S06]  /*1b90*/  UIADD3 UR4, UR6, -UR4, URZ ;  /* 0x8000000406047290 */ /* 0x000fcc000fffe03f */
[----:B------:R-:W-:-:S05]  /*1ba0*/  IMAD.U32 R0, RZ, RZ, UR4 ;  /* 0x00000004ff007e24 */ /* 0x000fca000f8e00ff */
[----:B------:R-:W-:-:S04]  /*1bb0*/  SHF.L.U32 R0, R0, 0x1f, RZ ;  /* 0x0000001f00007819 */ /* 0x000fc800000006ff */
[----:B------:R-:W0:Y:S02]  /*1bc0*/  SYNCS.PHASECHK.TRANS64.TRYWAIT P1, [UR37+0x30800], R0 ;  /* 0x03080000ff0075a7 */ /* 0x000e240008020165 */
[----:B0-----:R-:W-:Y:S05]  /*1bd0*/  @!P1 BRA `(.L_x_1110) ;  /* 0x0000013400689947 */ /* 0x001fea0003800000 */
.L_x_1310:
[----:B------:R-:W-:Y:S05]  /*1be0*/  @!P0 BRA `(.L_x_1111) ;  /* 0x0000000000048947 */ /* 0x000fea0003800000 */
[----:B------:R-:W-:Y:S01]  /*1bf0*/  BPT.TRAP 0x1 ;  /* 0x000000040000795c */ /* 0x000fe20000300000 */
.L_x_1111:
[----:B0-----:R-:W-:Y:S02]  /*1c00*/  IMAD.U32 R3, RZ, RZ, UR36 ;  /* 0x00000024ff037e24 */ /* 0x001fe4000f8e00ff */
[----:B------:R-:W-:-:S03]  /*1c10*/  IMAD.U32 R0, RZ, RZ, UR38 ;  /* 0x00000026ff007e24 */ /* 0x000fc6000f8e00ff */
[----:B------:R-:W-:Y:S02]  /*1c20*/  LEA R3, R3, UR37, 0x3 ;  /* 0x0000002503037c11 */ /* 0x000fe4000f8e18ff */
[----:B------:R-:W-:-:S04]  /*1c30*/  SHF.L.U32 R0, R0, 0x1f, RZ ;  /* 0x0000001f00007819 */ /* 0x000fc800000006ff */
[----:B------:R0:W1:Y:S01]  /*1c40*/  SYNCS.PHASECHK.TRANS64.TRYWAIT P1, [R3+URZ+0x30830], R0 ;  /* 0x03083000030075a7 */ /* 0x000062000802017f */
[----:B------:R-:W-:Y:S05]  /*1c50*/  @!P0 BRA `(.L_x_1112) ;  /* 0x0000000000048947 */ /* 0x000fea0003800000 */
[----:B------:R-:W-:Y:S01]  /*1c60*/  BPT.TRAP 0x1 ;  /* 0x000000040000795c */ /* 0x000fe20000300000 */
.L_x_1112:
[----:B------:R-:W2:Y:S01]  /*1c70*/  LDL.LU R2, [R1+0xc] ;  /* 0x00000c0001027983 */ /* 0x000ea20000300800 */
[----:B------:R-:W3:Y:S02]  /*1c80*/  S2R R4, SR_TID.X ;  /* 0x0000000000047919 */ /* 0x000ee40000002100 */
[----:B---3--:R-:W-:Y:S02]  /*1c90*/  LOP3.LUT P2, RZ, R4, 0x7f, RZ, 0xc0, !PT ;  /* 0x0000007f04ff7812 */ /* 0x008fe4000784c0ff */
[----:B--2---:R-:W-:-:S11]  /*1ca0*/  LOP3.LUT R2, R2, 0xfff7ffff, RZ, 0xc0, !PT ;  /* 0xfff7ffff02027812 */ /* 0x004fd600078ec0ff */
[----:B------:R-:W-:-:S05]  /*1cb0*/  @P2 LOP3.LUT R2, R2, 0x80000, RZ, 0xfc, !PT ;  /* 0x0008000002022812 */ /* 0x000fca00078efcff */
[----:B------:R2:W-:Y:S01]  /*1cc0*/  STL [R1+0xc], R2 ;  /* 0x00000c0201007387 */ /* 0x0005e20000100800 */
[----:B-1----:R-:W-:Y:S05]  /*1cd0*/  @P1 BRA `(.L_x_1113) ;  /* 0x0000000000081947 */ /* 0x002fea0003800000 */
[----:B------:R-:W1:Y:S02]  /*1ce0*/  SYNCS.PHASECHK.TRANS64.TRYWAIT P1, [R3+URZ+0x30830], R0 ;  /* 0x03083000030075a7 */ /* 0x000e64000802017f */
[----:B-1----:R-:W-:Y:S05]  /*1cf0*/  @!P1 BRA `(.L_x_1114) ;  /* 0x0000013400389947 */ /* 0x002fea0003800000 */
.L_x_1113:
[----:B------:R-:W-:Y:S05]  /*1d00*/  WARPSYNC.ALL ;  /* 0x0000000000007948 */ /* 0x000fea0003800000 */
[----:B------:R-:W-:Y:S01]  /*1d10*/  UIADD3 UR4, UR37, 0x1e400, URZ ;  /* 0x0001e40025047890 */ /* 0x000fe2000fffe03f */
[----:B------:R-:W-:Y:S01]  /*1d20*/  WARPGROUP.ARRIVE ;  /* 0x00000000000079c5 */ /* 0x000fe20000000000 */
[----:B------:R-:W-:Y:S01]  /*1d30*/  UMOV UR9, 0x40000040 ;  /* 0x4000004000097882 */ /* 0x000fe20000000000 */
[----:B------:R-:W-:Y:S01]  /*1d40*/  UMOV UR11, 0x40000040 ;  /* 0x40000040000b7882 */ /* 0x000fe20000000000 */
[----:B------:R-:W-:Y:S01]  /*1d50*/  USHF.R.U32.HI UR4, URZ, 0x4, UR4 ;  /* 0x000000043f047899 */ /* 0x000fe20008011604 */
[----:B------:R-:W-:Y:S01]  /*1d60*/  IMAD.U32 R7, RZ, RZ, UR9 ;  /* 0x00000009ff077e24 */ /* 0x000fe2000f8e00ff */
[----:B------:R-:W-:Y:S01]  /*1d70*/  UMOV UR13, 0x40000040 ;  /* 0x40000040000d7882 */ /* 0x000fe20000000000 */
[----:B------:R-:W-:Y:S01]  /*1d80*/  UMOV UR15, 0x40000040 ;  /* 0x40000040000f7882 */ /* 0x000fe20000000000 */
[----:B------:R-:W-:Y:S01]  /*1d90*/  ULOP3.LUT UR4, UR4, 0x3fff, URZ, 0xc0, !UPT ;  /* 0x00003fff04047892 */ /* 0x000fe2000f8ec03f */
[----:B------:R-:W3:Y:S01]  /*1da0*/  S2R R5, SR_TID.X ;  /* 0x0000000000057919 */ /* 0x000ee20000002100 */
[----:B------:R-:W-:Y:S01]  /*1db0*/  UMOV UR17, 0x40000040 ;  /* 0x4000004000117882 */ /* 0x000fe20000000000 */
[----:B------:R-:W-:Y:S01]  /*1dc0*/  UMOV UR19, 0x40000040 ;  /* 0x4000004000137882 */ /* 0x000fe20000000000 */
[----:B------:R-:W-:Y:S01]  /*1dd0*/  ULOP3.LUT UR60, UR4, 0x10000, URZ, 0xfc, !UPT ;  /* 0x00010000043c7892 */ /* 0x000fe2000f8efc3f */
[----:B01----:R-:W-:Y:S01]  /*1de0*/  VIADD R0, R18, UR39 ;  /* 0x0000002712007c36 */ /* 0x003fe20008000000 */
[----:B------:R-:W-:Y:S01]  /*1df0*/  ULOP3.LUT UR4, UR40, 0x10000, URZ, 0xfc, !UPT ;  /* 0x0001000028047892 */ /* 0x000fe2000f8efc3f */
[----:B------:R-:W0:Y:S01]  /*1e00*/  LDC R11, c[0x0][0x288] ;  /* 0x0000a200ff0b7b82 */ /* 0x000e220000000800 */
[----:B------:R-:W-:Y:S01]  /*1e10*/  UIMAD UR5, UR36, 0x900, UR60 ;  /* 0x00000900240578a4 */ /* 0x000fe2000f8e023c */
[----:B--2---:R-:W-:Y:S01]  /*1e20*/  IMAD.MOV.U32 R2, RZ, RZ, R0 ;  /* 0x000000ffff027224 */ /* 0x004fe200078e0000 */
[----:B------:R-:W-:-:S02]  /*1e30*/  UIADD3 UR12, UR4, 0x4, URZ ;  /* 0x00000004040c7890 */ /* 0x000fc4000fffe03f */
[----:B------:R-:W-:Y:S01]  /*1e40*/  UIADD3 UR14, UR5, 0x4, URZ ;  /* 0x00000004050e7890 */ /* 0x000fe2000fffe03f */
[----:B------:R-:W-:Y:S02]  /*1e50*/  UMOV UR8, UR4 ;  /* 0x0000000400087c82 */ /* 0x000fe40008000000 */
[----:B------:R-:W-:Y:S01]  /*1e60*/  UMOV UR10, UR5 ;  /* 0x00000005000a7c82 */ /* 0x000fe20008000000 */
[----:B------:R-:W-:Y:S01]  /*1e70*/  IMAD.U32 R6, RZ, RZ, UR8 ;  /* 0x00000008ff067e24 */ /* 0x000fe2000f8e00ff */
[----:B------:R-:W-:Y:S01]  /*1e80*/  HGMMA.64x96x16.F32.BF16 R24, gdesc[UR8], RZ, !UPT, gsb0 ;  /* 0x01600000081879f0 */ /* 0x000fe2000c0018ff */
[----:B------:R-:W-:Y:S02]  /*1e90*/  UIADD3 UR8, UR4, 0x2, URZ ;  /* 0x0000000204087890 */ /* 0x000fe4000fffe03f */
[----:B------:R-:W-:Y:S01]  /*1ea0*/  UIADD3 UR10, UR5, 0x2, URZ ;  /* 0x00000002050a7890 */ /* 0x000fe2000fffe03f */
[----:B------:R-:W-:Y:S01]  /*1eb0*/  UMOV UR9, 0x40000040 ;  /* 0x4000004000097882 */ /* 0x000fe20000000000 */
[----:B------:R-:W-:Y:S01]  /*1ec0*/  UMOV UR11, 0x40000040 ;  /* 0x40000040000b7882 */ /* 0x000fe20000000000 */
[----:B------:R-:W-:-:S02]  /*1ed0*/  UIADD3 UR16, UR4, 0x6, URZ ;  /* 0x0000000604107890 */ /* 0x000fc4000fffe03f */
[----:B------:R-:W-:Y:S02]  /*1ee0*/  UIADD3 UR18, UR5, 0x6, URZ ;  /* 0x0000000605127890 */ /* 0x000fe4000fffe03f */
[----:B------:R-:W-:Y:S02]  /*1ef0*/  UIADD3 UR20, UR4, 0x400, URZ ;  /* 0x0000040004147890 */ /* 0x000fe4000fffe03f */
[----:B------:R-:W-:Y:S01]  /*1f00*/  UIADD3 UR22, UR5, 0x300, URZ ;  /* 0x0000030005167890 */ /* 0x000fe2000fffe03f */
[----:B------:R-:W-:Y:S01]  /*1f10*/  UMOV UR21, 0x40000040 ;  /* 0x4000004000157882 */ /* 0x000fe20000000000 */
[----:B------:R-:W-:Y:S01]  /*1f20*/  UMOV UR23, 0x40000040 ;  /* 0x4000004000177882 */ /* 0x000fe20000000000 */
[----:B------:R-:W-:Y:S01]  /*1f30*/  UIADD3 UR24, UR4, 0x402, URZ ;  /* 0x0000040204187890 */ /* 0x000fe2000fffe03f */
[----:B---3--:R-:W-:Y:S01]  /*1f40*/  LOP3.LUT P3, RZ, R5, 0x7f, RZ, 0xc0, !PT ;  /* 0x0000007f05ff7812 */ /* 0x008fe2000786c0ff */
[----:B------:R-:W-:Y:S01]  /*1f50*/  UIADD3 UR26, UR5, 0x302, URZ ;  /* 0x00000302051a7890 */ /* 0x000fe2000fffe03f */
[----:B------:R-:W-:Y:S01]  /*1f60*/  UMOV UR25, 0x40000040 ;  /* 0x4000004000197882 */ /* 0x000fe20000000000 */
[----:B------:R-:W-:Y:S01]  /*1f70*/  UMOV UR27, 0x40000040 ;  /* 0x40000040001b7882 */ /* 0x000fe20000000000 */
[----:B------:R-:W-:-:S02]  /*1f80*/  UIADD3 UR28, UR4, 0x404, URZ ;  /* 0x00000404041c7890 */ /* 0x000fc4000fffe03f */
[----:B------:R-:W-:Y:S01]  /*1f90*/  UIADD3 UR30, UR5, 0x304, URZ ;  /* 0x00000304051e7890 */ /* 0x000fe2000fffe03f */
[----:B------:R-:W-:Y:S01]  /*1fa0*/  UMOV UR29, 0x40000040 ;  /* 0x40000040001d7882 */ /* 0x000fe20000000000 */
[----:B------:R-:W-:Y:S01]  /*1fb0*/  UMOV UR31, 0x40000040 ;  /* 0x40000040001f7882 */ /* 0x000fe20000000000 */
[----:B------:R-:W-:Y:S02]  /*1fc0*/  UIADD3 UR32, UR4, 0x406, URZ ;  /* 0x0000040604207890 */ /* 0x000fe4000fffe03f */
[----:B------:R-:W-:Y:S01]  /*1fd0*/  UIADD3 UR34, UR5, 0x306, URZ ;  /* 0x0000030605227890 */ /* 0x000fe2000fffe03f */
[----:B------:R-:W-:Y:S01]  /*1fe0*/  UMOV UR33, 0x40000040 ;  /* 0x4000004000217882 */ /* 0x000fe20000000000 */
[----:B------:R-:W-:Y:S01]  /*1ff0*/  UMOV UR35, 0x40000040 ;  /* 0x4000004000237882 */ /* 0x000fe20000000000 */
[----:B------:R-:W-:Y:S02]  /*2000*/  UIADD3 UR40, UR4, 0x800, URZ ;  /* 0x0000080004287890 */ /* 0x000fe4000fffe03f */
        /* <DEDUP_REMOVED lines=15> */
[----:B------:R-:W-:Y:S01]  /*2100*/  ULDC UR4, c[0x0][0x448] ;  /* 0x0001120000047ab9 */ /* 0x000fe20000000800 */
[----:B------:R-:W-:Y:S01]  /*2110*/  ULDC UR6, c[0x0][0x9dc] ;  /* 0x0002770000067ab9 */ /* 0x000fe20000000800 */
[----:B------:R-:W-:-:S02]  /*2120*/  UISETP.NE.AND UP0, UPT, UR4, 0x1, UPT ;  /* 0x000000010400788c */ /* 0x000fc4000bf05270 */
[----:B------:R-:W-:-:S04]  /*2130*/  ULOP3.LUT UR7, URZ, UR6, URZ, 0x33, !UPT ;  /* 0x000000063f077292 */ /* 0x000fc8000f8e333f */
[----:B------:R-:W-:Y:S02]  /*2140*/  PLOP3.LUT P1, PT, PT, PT, UP0, 0x80, 0x0 ;  /* 0x000000000000781c */ /* 0x000fe40003f2f008 */
[----:B------:R-:W-:-:S03]  /*2150*/  PLOP3.LUT P2, PT, PT, PT, UP0, 0x80, 0x0 ;  /* 0x000000000000781c */ /* 0x000fc60003f4f008 */
[----:B------:R-:W-:-:S08]  /*2160*/  @UP0 ULDC UR4, c[0x0][0x44c] ;  /* 0x0001130000040ab9 */ /* 0x000fd00000000800 */
[----:B------:R-:W-:Y:S01]  /*2170*/  @P1 IMAD.HI.U32 R4, R0, UR4, RZ ;  /* 0x0000000400041c27 */ /* 0x000fe2000f8e00ff */
[----:B------:R-:W-:-:S03]  /*2180*/  @UP0 ULDC UR4, c[0x0][0x450] ;  /* 0x0001140000040ab9 */ /* 0x000fc60000000800 */
[----:B------:R-:W-:Y:S01]  /*2190*/  @!P3 VIADD R0, R3, 0x30840 ;  /* 0x000308400300b836 */ /* 0x000fe20000000000 */
[----:B------:R-:W-:Y:S01]  /*21a0*/  @P2 SHF.R.U32.HI R2, RZ, UR4, R4 ;  /* 0x00000004ff022c19 */ /* 0x000fe20008011604 */
[----:B------:R-:W-:Y:S01]  /*21b0*/  IMAD.MOV.U32 R4, RZ, RZ, -0x60 ;  /* 0xffffffa0ff047424 */ /* 0x000fe200078e00ff */
[----:B------:R-:W-:Y:S02]  /*21c0*/  ULDC.64 UR4, c[0x0][0x9e0] ;  /* 0x0002780000047ab9 */ /* 0x000fe40000000a00 */
[----:B------:R-:W-:Y:S01]  /*21d0*/  UISETP.GE.AND UP1, UPT, UR5, 0x1, UPT ;  /* 0x000000010500788c */ /* 0x000fe2000bf26270 */
[----:B------:R-:W1:Y:S01]  /*21e0*/  SHFL.IDX PT, R12, R2, RZ, 0x1c1f ;  /* 0x001c1fff020c7589 */ /* 0x000e6200000e0000 */
[----:B------:R-:W-:Y:S01]  /*21f0*/  IMAD R4, R75, R4, 0x61 ;  /* 0x000000614b047424 */ /* 0x000fe200078e0204 */
[----:B------:R-:W-:-:S03]  /*2200*/  @!P3 PRMT R0, RZ, 0x654, R0 ;  /* 0x00000654ff00b816 */ /* 0x000fc60000000000 */
[----:B------:R-:W-:Y:S01]  /*2210*/  IMAD R3, R17, -0x2, R4 ;  /* 0xfffffffe11037824 */ /* 0x000fe200078e0204 */
[----:B------:R-:W-:Y:S01]  /*2220*/  PLOP3.LUT P1, PT, PT, PT, UP1, 0x40, 0x0 ;  /* 0x000000000000781c */ /* 0x000fe20003f2e818 */
[----:B------:R-:W-:Y:S02]  /*2230*/  VIADD R10, R4, 0xffffffff ;  /* 0xffffffff040a7836 */ /* 0x000fe40000000000 */
[C---:B------:R-:W-:Y:S01]  /*2240*/  VIADD R15, R3.reuse, 0xffffffff ;  /* 0xffffffff030f7836 */ /* 0x040fe20000000000 */
[----:B0-----:R-:W-:Y:S01]  /*2250*/  IADD3 R5, R3, -R11, R16 ;  /* 0x8000000b03057210 */ /* 0x001fe20007ffe010 */
[----:B------:R-:W-:Y:S02]  /*2260*/  WARPGROUP.DEPBAR.LE gsb0, 0x0 ;  /* 0x00008000000079c5 */ /* 0x000fe40000010000 */
[----:B------:R-:W-:Y:S02]  /*2270*/  WARPGROUP.ARRIVE ;  /* 0x00000000000079c5 */ /* 0x000fe40000000000 */
[----:B------:R-:W-:-:S02]  /*2280*/  VIADD R13, R5, UR4 ;  /* 0x00000004050d7c36 */ /* 0x000fc40008000000 */
[----:B------:R-:W-:Y:S02]  /*2290*/  VIADD R5, R5, UR7 ;  /* 0x0000000705057c36 */ /* 0x000fe40008000000 */
[----:B------:R-:W-:Y:S02]  /*22a0*/  HGMMA.64x96x16.F32.BF16 R24, gdesc[UR8], R24, gsb0 ;  /* 0x01600000081879f0 */ /* 0x000fe40008001818 */
[----:B-1----:R-:W-:Y:S01]  /*22b0*/  IMAD.IADD R3, R5, 0x1, R12 ;  /* 0x0000000105037824 */ /* 0x002fe200078e020c */
[----:B------:R-:W-:Y:S02]  /*22c0*/  WARPGROUP.DEPBAR.LE gsb0, 0x0 ;  /* 0x00008000000079c5 */ /* 0x000fe40000010000 */
[----:B------:R-:W-:-:S06]  /*22d0*/  WARPGROUP.ARRIVE ;  /* 0x00000000000079c5 */ /* 0x000fcc0000000000 */
[----:B------:R-:W-:Y:S03]  /*22e0*/  HGMMA.64x96x16.F32.BF16 R24, gdesc[UR12], R24, gsb0 ;  /* 0x016000000c1879f0 */ /* 0x000fe60008001818 */
        /* <DEDUP_REMOVED lines=28> */
[----:B------:R0:W-:Y:S02]  /*24b0*/  @!P3 SYNCS.ARRIVE.TRANS64.RED.A1T0 RZ, [R0+URZ], RZ ;  /* 0x000000ff00ffb9a7 */ /* 0x0001e4000810043f */
[----:B0-----:R-:W-:-:S04]  /*24c0*/  IMAD R0, R75, -0x60, R16 ;  /* 0xffffffa04b007824 */ /* 0x001fc800078e0210 */
[----:B------:R-:W-:-:S04]  /*24d0*/  VIADD R0, R0, 0x60 ;  /* 0x0000006000007836 */ /* 0x000fc80000000000 */
[----:B------:R-:W-:-:S05]  /*24e0*/  IMAD R8, R17, -0x2, R0 ;  /* 0xfffffffe11087824 */ /* 0x000fca00078e0200 */
[----:B------:R-:W-:Y:S01]  /*24f0*/  VIADDMNMX R0, R12, R13, R8, PT ;  /* 0x0000000d0c007246 */ /* 0x000fe20003800108 */
[----:B------:R-:W-:Y:S06]  /*2500*/  @P1 BRA `(.L_x_1115) ;  /* 0x0000000000541947 */ /* 0x000fec0003800000 */
[----:B------:R-:W-:Y:S01]  /*2510*/  IADD3 R4, R16, -R11, R12 ;  /* 0x8000000b10047210 */ /* 0x000fe20007ffe00c */
[----:B------:R-:W-:Y:S03]  /*2520*/  BSSY B0, `(.L_x_1116) ;  /* 0x0000010000007945 */ /* 0x000fe60003800000 */
[----:B------:R-:W-:-:S13]  /*2530*/  ISETP.GT.AND P1, PT, R4, -0x1, PT ;  /* 0xffffffff0400780c */ /* 0x000fda0003f24270 */
[----:B------:R-:W-:Y:S05]  /*2540*/  @P1 BRA `(.L_x_1117) ;  /* 0x0000000000201947 */ /* 0x000fea0003800000 */
[----:B------:R-:W-:Y:S01]  /*2550*/  UISETP.NE.AND UP2, UPT, UR5, 0x1, UPT ;  /* 0x000000010500788c */ /* 0x000fe2000bf45270 */
[----:B------:R-:W-:-:S05]  /*2560*/  LOP3.LUT R4, RZ, R4, RZ, 0x33, !PT ;  /* 0x00000004ff047212 */ /* 0x000fca00078e33ff */
[----:B------:R-:W-:-:S05]  /*2570*/  PLOP3.LUT P1, PT, PT, PT, UP2, 0x80, 0x0 ;  /* 0x000000000000781c */ /* 0x000fca0003f2f028 */
[----:B------:R-:W-:-:S08]  /*2580*/  @UP2 ULDC.64 UR10, c[0x0][0x9e8] ;  /* 0x00027a00000a2ab9 */ /* 0x000fd00000000a00 */
[----:B------:R-:W-:-:S05]  /*2590*/  @P1 IMAD.HI.U32 R9, R4, UR10, RZ ;  /* 0x0000000a04091c27 */ /* 0x000fca000f8e00ff */
[----:B------:R-:W-:-:S04]  /*25a0*/  @P1 SHF.R.U32.HI R4, RZ, UR11, R9 ;  /* 0x0000000bff041c19 */ /* 0x000fc80008011609 */
[----:B------:R-:W-:Y:S01]  /*25b0*/  LOP3.LUT R4, RZ, R4, RZ, 0x33, !PT ;  /* 0x00000004ff047212 */ /* 0x000fe200078e33ff */
[----:B------:R-:W-:Y:S06]  /*25c0*/  BRA `(.L_x_1118) ;  /* 0x0000000000147947 */ /* 0x000fec0003800000 */
.L_x_1117:
[----:B------:R-:W-:-:S06]  /*25d0*/  UISETP.NE.AND UP2, UPT, UR5, 0x1, UPT ;  /* 0x000000010500788c */ /* 0x000fcc000bf45270 */
[----:B------:R-:W-:-:S05]  /*25e0*/  PLOP3.LUT P1, PT, PT, PT, UP2, 0x80, 0x0 ;  /* 0x000000000000781c */ /* 0x000fca0003f2f028 */
[----:B------:R-:W-:-:S08]  /*25f0*/  @UP2 ULDC.64 UR10, c[0x0][0x9e8] ;  /* 0x00027a00000a2ab9 */ /* 0x000fd00000000a00 */
[----:B------:R-:W-:-:S05]  /*2600*/  @P1 IMAD.HI.U32 R9, R4, UR10, RZ ;  /* 0x0000000a04091c27 */ /* 0x000fca000f8e00ff */
[----:B------:R-:W-:-:S07]  /*2610*/  @P1 SHF.R.U32.HI R4, RZ, UR11, R9 ;  /* 0x0000000bff041c19 */ /* 0x000fce0008011609 */
.L_x_1118:
[----:B------:R-:W-:Y:S05]  /*2620*/  BSYNC B0 ;  /* 0x0000000000007941 */ /* 0x000fea0003800000 */
.L_x_1116:
[----:B------:R-:W-:-:S05]  /*2630*/  IMAD R4, R4, UR5, R15 ;  /* 0x0000000504047c24 */ /* 0x000fca000f8e020f */
[----:B------:R-:W-:Y:S02]  /*2640*/  VIMNMX R3, R3, R4, !PT ;  /* 0x0000000403037248 */ /* 0x000fe40007fe0100 */
[----:B------:R-:W-:-:S07]  /*2650*/  VIADDMNMX R0, R4, UR5, R0, PT ;  /* 0x0000000504007c46 */ /* 0x000fce000b800100 */
.L_x_1115:
[C---:B------:R-:W-:Y:S02]  /*2660*/  ISETP.GE.AND P1, PT, R10.reuse, 0x2, PT ;  /* 0x000000020a00780c */ /* 0x040fe40003f26270 */
[C---:B------:R-:W-:Y:S02]  /*2670*/  ISETP.GE.AND P5, PT, R10.reuse, 0xa, PT ;  /* 0x0000000a0a00780c */ /* 0x040fe40003fa6270 */
[----:B------:R-:W-:Y:S02]  /*2680*/  ISETP.GT.AND P3, PT, R3, 0x1, !P1 ;  /* 0x000000010300780c */ /* 0x000fe40004f64270 */
[----:B------:R-:W-:Y:S02]  /*2690*/  ISETP.GE.AND P2, PT, R10, 0x9, PT ;  /* 0x000000090a00780c */ /* 0x000fe40003f46270 */
[----:B------:R-:W-:Y:S02]  /*26a0*/  ISETP.LT.OR P3, PT, R0, 0x2, P3 ;  /* 0x000000020000780c */ /* 0x000fe40001f61670 */
[----:B------:R-:W-:-:S02]  /*26b0*/  P2R R12, PR, RZ, 0x20 ;  /* 0x00000020ff0c7803 */ /* 0x000fc40000000000 */
[----:B------:R-:W-:Y:S02]  /*26c0*/  FSEL R14, R25, -INF , !P3 ;  /* 0xff800000190e7808 */ /* 0x000fe40005800000 */
[C---:B------:R-:W-:Y:S02]  /*26d0*/  ISETP.GT.AND P3, PT, R3.reuse, 0x9, !P5 ;  /* 0x000000090300780c */ /* 0x040fe40006f64270 */
[----:B------:R-:W-:Y:S02]  /*26e0*/  ISETP.GT.AND P4, PT, R3, 0x8, !P2 ;  /* 0x000000080300780c */ /* 0x000fe40005784270 */
[----:B------:R-:W-:Y:S02]  /*26f0*/  ISETP.LT.OR P3, PT, R0, 0xa, P3 ;  /* 0x0000000a0000780c */ /* 0x000fe40001f61670 */
[----:B------:R-:W-:Y:S02]  /*2700*/  ISETP.GE.AND P5, PT, R10, 0x11, PT ;  /* 0x000000110a00780c */ /* 0x000fe40003fa6270 */
[----:B------:R-:W-:-:S02]  /*2710*/  FSEL R20, R29, -INF , !P3 ;  /* 0xff8000001d147808 */ /* 0x000fc40005800000 */
[----:B------:R-:W-:Y:S02]  /*2720*/  ISETP.LT.OR P4, PT, R0, 0x9, P4 ;  /* 0x000000090000780c */ /* 0x000fe40002781670 */
[----:B------:R-:W-:Y:S02]  /*2730*/  ISETP.GT.AND P3, PT, R3, 0x10, !P5 ;  /* 0x000000100300780c */ /* 0x000fe40006f64270 */
[----:B------:R-:W-:Y:S02]  /*2740*/  FSEL R28, R28, -INF , !P4 ;  /* 0xff8000001c1c7808 */ /* 0x000fe40006000000 */
[----:B------:R-:W-:Y:S02]  /*2750*/  ISETP.LT.OR P3, PT, R0, 0x11, P3 ;  /* 0x000000110000780c */ /* 0x000fe40001f61670 */
[----:B------:R-:W-:Y:S02]  /*2760*/  ISETP.GE.AND P4, PT, R10, 0x12, PT ;  /* 0x000000120a00780c */ /* 0x000fe40003f86270 */
[----:B------:R-:W-:-:S02]  /*2770*/  FSEL R32, R32, -INF , !P3 ;  /* 0xff80000020207808 */ /* 0x000fc40005800000 */
[----:B------:R-:W-:Y:S02]  /*2780*/  ISETP.GT.AND P3, PT, R3, 0x11, !P4 ;  /* 0x000000110300780c */ /* 0x000fe40006764270 */
[----:B------:R-:W-:Y:S02]  /*2790*/  P2R R25, PR, RZ, 0x10 ;  /* 0x00000010ff197803 */ /* 0x000fe40000000000 */
[----:B------:R-:W-:Y:S02]  /*27a0*/  ISETP.LT.OR P3, PT, R0, 0x12, P3 ;  /* 0x000000120000780c */ /* 0x000fe40001f61670 */
[----:B------:R-:W-:Y:S02]  /*27b0*/  ISETP.GE.AND P4, PT, R10, 0x19, PT ;  /* 0x000000190a00780c */ /* 0x000fe40003f86270 */
[----:B------:R-:W-:Y:S02]  /*27c0*/  FSEL R72, R33, -INF , !P3 ;  /* 0xff80000021487808 */ /* 0x000fe40005800000 */
[----:B------:R-:W-:-:S02]  /*27d0*/  ISETP.GT.AND P3, PT, R3, 0x18, !P4 ;  /* 0x000000180300780c */ /* 0x000fc40006764270 */
[----:B------:R-:W-:Y:S02]  /*27e0*/  P2R R29, PR, RZ, 0x10 ;  /* 0x00000010ff1d7803 */ /* 0x000fe40000000000 */
[----:B------:R-:W-:Y:S02]  /*27f0*/  ISETP.LT.OR P3, PT, R0, 0x19, P3 ;  /* 0x000000190000780c */ /* 0x000fe40001f61670 */
[----:B------:R-:W-:Y:S02]  /*2800*/  ISETP.GE.AND P4, PT, R10, 0x1a, PT ;  /* 0x0000001a0a00780c */ /* 0x000fe40003f86270 */
[----:B------:R-:W-:Y:S02]  /*2810*/  FSEL R36, R36, -INF , !P3 ;  /* 0xff80000024247808 */ /* 0x000fe40005800000 */
[----:B------:R-:W-:Y:S02]  /*2820*/  ISETP.GT.AND P3, PT, R3, 0x19, !P4 ;  /* 0x000000190300780c */ /* 0x000fe40006764270 */
[----:B------:R-:W-:-:S02]  /*2830*/  P2R R33, PR, RZ, 0x10 ;  /* 0x00000010ff217803 */ /* 0x000fc40000000000 */
[----:B------:R-:W-:Y:S02]  /*2840*/  ISETP.LT.OR P3, PT, R0, 0x1a, P3 ;  /* 0x0000001a0000780c */ /* 0x000fe40001f61670 */
[----:B------:R-:W-:Y:S02]  /*2850*/  ISETP.GE.AND P4, PT, R10, 0x21, PT ;  /* 0x000000210a00780c */ /* 0x000fe40003f86270 */
[----:B------:R-:W-:Y:S02]  /*2860*/  FSEL R76, R37, -INF , !P3 ;  /* 0xff800000254c7808 */ /* 0x000fe40005800000 */
[----:B------:R-:W-:Y:S02]  /*2870*/  ISETP.GT.AND P3, PT, R3, 0x20, !P4 ;  /* 0x000000200300780c */ /* 0x000fe40006764270 */
[----:B------:R-:W-:Y:S02]  /*2880*/  P2R R37, PR, RZ, 0x10 ;  /* 0x00000010ff257803 */ /* 0x000fe40000000000 */
[----:B------:R-:W-:-:S02]  /*2890*/  ISETP.LT.OR P3, PT, R0, 0x21, P3 ;  /* 0x000000210000780c */ /* 0x000fc40001f61670 */
[----:B------:R-:W-:Y:S02]  /*28a0*/  ISETP.GE.AND P4, PT, R10, 0x22, PT ;  /* 0x000000220a00780c */ /* 0x000fe40003f86270 */
[----:B------:R-:W-:Y:S02]  /*28b0*/  FSEL R40, R40, -INF , !P3 ;  /* 0xff80000028287808 */ /* 0x000fe40005800000 */
[----:B------:R-:W-:Y:S02]  /*28c0*/  ISETP.GT.AND P3, PT, R3, 0x21, !P4 ;  /* 0x000000210300780c */ /* 0x000fe40006764270 */
[----:B------:R-:W-:Y:S02]  /*28d0*/  P2R R73, PR, RZ, 0x10 ;  /* 0x00000010ff497803 */ /* 0x000fe40000000000 */
[----:B------:R-:W-:Y:S02]  /*28e0*/  ISETP.LT.OR P3, PT, R0, 0x22, P3 ;  /* 0x000000220000780c */ /* 0x000fe40001f61670 */
[----:B------:R-:W-:-:S02]  /*28f0*/  ISETP.GE.AND P4, PT, R10, 0x29, PT ;  /* 0x000000290a00780c */ /* 0x000fc40003f86270 */
[----:B------:R-:W-:Y:S02]  /*2900*/  FSEL R78, R41, -INF , !P3 ;  /* 0xff800000294e7808 */ /* 0x000fe40005800000 */
[----:B------:R-:W-:Y:S02]  /*2910*/  ISETP.GT.AND P3, PT, R3, 0x28, !P4 ;  /* 0x000000280300780c */ /* 0x000fe40006764270 */
[----:B------:R-:W-:Y:S02]  /*2920*/  P2R R41, PR, RZ, 0x10 ;  /* 0x00000010ff297803 */ /* 0x000fe40000000000 */
        /* <DEDUP_REMOVED lines=51> */
[----:B------:R-:W-:Y:S02]  /*2c60*/  P2R R21, PR, RZ, 0x20 ;  /* 0x00000020ff157803 */ /* 0x000fe40000000000 */
[----:B------:R-:W-:Y:S02]  /*2c70*/  FSEL R64, R64, -INF , !P3 ;  /* 0xff80000040407808 */ /* 0x000fe40005800000 */
[C---:B------:R-:W-:Y:S02]  /*2c80*/  ISETP.GE.AND P3, PT, R10.reuse, 0x52, PT ;  /* 0x000000520a00780c */ /* 0x040fe40003f66270 */
[----:B------:R-:W-:Y:S02]  /*2c90*/  ISETP.GE.AND P6, PT, R10, 0x1, PT ;  /* 0x000000010a00780c */ /* 0x000fe40003fc6270 */
[----:B------:R-:W-:-:S04]  /*2ca0*/  ISETP.GT.AND P4, PT, R3, 0x51, !P3 ;  /* 0x000000510300780c */ /* 0x000fc80005f84270 */
[----:B------:R-:W-:-:S04]  /*2cb0*/  ISETP.LT.OR P4, PT, R0, 0x52, P4 ;  /* 0x000000520000780c */ /* 0x000fc80002781670 */
[----:B------:R-:W-:Y:S02]  /*2cc0*/  FSEL R90, R65, -INF , !P4 ;  /* 0xff800000415a7808 */ /* 0x000fe40006000000 */
[----:B------:R-:W-:-:S04]  /*2cd0*/  ISETP.GE.AND P4, PT, R10, 0x59, PT ;  /* 0x000000590a00780c */ /* 0x000fc80003f86270 */
[----:B------:R-:W-:-:S04]  /*2ce0*/  ISETP.GT.AND P5, PT, R3, 0x58, !P4 ;  /* 0x000000580300780c */ /* 0x000fc800067a4270 */
[----:B------:R-:W-:-:S04]  /*2cf0*/  ISETP.LT.OR P5, PT, R0, 0x59, P5 ;  /* 0x000000590000780c */ /* 0x000fc80002fa1670 */
[----:B------:R-:W-:Y:S02]  /*2d00*/  FSEL R9, R68, -INF , !P5 ;  /* 0xff80000044097808 */ /* 0x000fe40006800000 */
[----:B------:R-:W-:-:S04]  /*2d10*/  ISETP.GT.AND P5, PT, R3, RZ, !P6 ;  /* 0x000000ff0300720c */ /* 0x000fc800077a4270 */
[----:B------:R-:W-:-:S04]  /*2d20*/  ISETP.LT.OR P5, PT, R0, 0x1, P5 ;  /* 0x000000010000780c */ /* 0x000fc80002fa1670 */
[----:B------:R-:W-:Y:S02]  /*2d30*/  FSEL R24, R24, -INF , !P5 ;  /* 0xff80000018187808 */ /* 0x000fe40006800000 */
[----:B------:R-:W-:-:S04]  /*2d40*/  ISETP.GE.AND P5, PT, R10, 0x5a, PT ;  /* 0x0000005a0a00780c */ /* 0x000fc80003fa6270 */
[----:B------:R-:W-:Y:S02]  /*2d50*/  P2R R65, PR, RZ, 0x20 ;  /* 0x00000020ff417803 */ /* 0x000fe40000000000 */
[----:B------:R-:W-:-:S04]  /*2d60*/  ISETP.GT.AND P5, PT, R3, 0x59, !P5 ;  /* 0x000000590300780c */ /* 0x000fc80006fa4270 */
[----:B------:R-:W-:Y:S02]  /*2d70*/  ISETP.LT.OR P5, PT, R0, 0x5a, P5 ;  /* 0x0000005a0000780c */ /* 0x000fe40002fa1670 */
[----:B------:R-:W0:Y:S02]  /*2d80*/  SHFL.IDX PT, R0, R2, 0x1, 0x1c1f ;  /* 0x003c1f0002007f89 */ /* 0x000e2400000e0000 */
[----:B------:R-:W-:Y:S02]  /*2d90*/  FSEL R68, R69, -INF , !P5 ;  /* 0xff80000045447808 */ /* 0x000fe40006800000 */
[----:B------:R-:W-:Y:S02]  /*2da0*/  PLOP3.LUT P5, PT, PT, PT, UP1, 0x40, 0x0 ;  /* 0x000000000000781c */ /* 0x000fe40003fae818 */
[----:B0-----:R-:W-:Y:S01]  /*2db0*/  VIADDMNMX R4, R0, R13, R8, PT ;  /* 0x0000000d00047246 */ /* 0x001fe20003800108 */
[----:B------:R-:W-:-:S10]  /*2dc0*/  IMAD.IADD R8, R5, 0x1, R0 ;  /* 0x0000000105087824 */ /* 0x000fd400078e0200 */
[----:B------:R-:W-:Y:S05]  /*2dd0*/  @P5 BRA `(.L_x_1119) ;  /* 0x00000000005c5947 */ /* 0x000fea0003800000 */
        /* <DEDUP_REMOVED lines=8> */
[----:B------:R-:W-:Y:S01]  /*2e60*/  @P5 IMAD.HI.U32 R2, R0, UR10, RZ ;  /* 0x0000000a00025c27 */ /* 0x000fe2000f8e00ff */
[----:B------:R-:W-:-:S13]  /*2e70*/  PLOP3.LUT P5, PT, PT, PT, UP2, 0x80, 0x0 ;  /* 0x000000000000781c */ /* 0x000fda0003faf028 */
[----:B------:R-:W-:-:S04]  /*2e80*/  @P5 SHF.R.U32.HI R0, RZ, UR11, R2 ;  /* 0x0000000bff005c19 */ /* 0x000fc80008011602 */
[----:B------:R-:W-:Y:S01]  /*2e90*/  LOP3.LUT R0, RZ, R0, RZ, 0x33, !PT ;  /* 0x00000000ff007212 */ /* 0x000fe200078e33ff */
[----:B------:R-:W-:Y:S06]  /*2ea0*/  BRA `(.L_x_1122) ;  /* 0x0000000000187947 */ /* 0x000fec0003800000 */
.L_x_1121:
[----:B------:R-:W-:-:S06]  /*2eb0*/  UISETP.NE.AND UP2, UPT, UR5, 0x1, UPT ;  /* 0x000000010500788c */ /* 0x000fcc000bf45270 */
[----:B------:R-:W-:-:S05]  /*2ec0*/  PLOP3.LUT P5, PT, PT, PT, UP2, 0x80, 0x0 ;  /* 0x000000000000781c */ /* 0x000fca0003faf028 */
[----:B------:R-:W-:-:S08]  /*2ed0*/  @UP2 ULDC.64 UR10, c[0x0][0x9e8] ;  /* 0x00027a00000a2ab9 */ /* 0x000fd00000000a00 */
[----:B------:R-:W-:Y:S01]  /*2ee0*/  @P5 IMAD.HI.U32 R2, R0, UR10, RZ ;  /* 0x0000000a00025c27 */ /* 0x000fe2000f8e00ff */
[----:B------:R-:W-:-:S13]  /*2ef0*/  PLOP3.LUT P5, PT, PT, PT, UP2, 0x80, 0x0 ;  /* 0x000000000000781c */ /* 0x000fda0003faf028 */
[----:B------:R-:W-:-:S07]  /*2f00*/  @P5 SHF.R.U32.HI R0, RZ, UR11, R2 ;  /* 0x0000000bff005c19 */ /* 0x000fce0008011602 */
.L_x_1122:
[----:B------:R-:W-:Y:S05]  /*2f10*/  BSYNC B0 ;  /* 0x0000000000007941 */ /* 0x000fea0003800000 */
.L_x_1120:
[----:B------:R-:W-:-:S05]  /*2f20*/  IMAD R3, R0, UR5, R15 ;  /* 0x0000000500037c24 */ /* 0x000fca000f8e020f */
[----:B------:R-:W-:Y:S02]  /*2f30*/  VIMNMX R8, R8, R3, !PT ;  /* 0x0000000308087248 */ /* 0x000fe40007fe0100 */
[----:B------:R-:W-:-:S07]  /*2f40*/  VIADDMNMX R4, R3, UR5, R4, PT ;  /* 0x0000000503047c46 */ /* 0x000fce000b800104 */
.L_x_1119:
[C---:B------:R-:W-:Y:S01]  /*2f50*/  ISETP.GT.AND P1, PT, R8.reuse, 0x1, !P1 ;  /* 0x000000010800780c */ /* 0x040fe20004f24270 */
[----:B------:R-:W-:Y:S01]  /*2f60*/  ULDC UR7, c[0x0][0x988] ;  /* 0x0002620000077ab9 */ /* 0x000fe20000000800 */
[----:B------:R-:W-:Y:S01]  /*2f70*/  ISETP.GT.AND P2, PT, R8, 0x8, !P2 ;  /* 0x000000080800780c */ /* 0x000fe20005744270 */
[----:B------:R-:W-:Y:S01]  /*2f80*/  @UP0 ULDC UR10, c[0x0][0x44c] ;  /* 0x00011300000a0ab9 */ /* 0x000fe20000000800 */
[----:B------:R-:W-:Y:S01]  /*2f90*/  ISETP.LT.OR P1, PT, R4, 0x2, P1 ;  /* 0x000000020400780c */ /* 0x000fe20000f21670 */
[----:B------:R-:W-:Y:S01]  /*2fa0*/  UIMAD.WIDE.U32 UR10, UR39, UR10, URZ ;  /* 0x0000000a270a72a5 */ /* 0x000fe2000f8e003f */
[----:B------:R-:W-:Y:S01]  /*2fb0*/  FMNMX.FTZ R0, R24, R14, !PT ;  /* 0x0000000e18007209 */ /* 0x000fe20007810000 */
[----:B------:R-:W-:Y:S01]  /*2fc0*/  @UP0 ULDC UR15, c[0x0][0x450] ;  /* 0x00011400000f0ab9 */ /* 0x000fe20000000800 */
[----:B------:R-:W-:Y:S02]  /*2fd0*/  FSEL R27, R27, -INF , !P1 ;  /* 0xff8000001b1b7808 */ /* 0x000fe40004800000 */
[----:B------:R-:W-:-:S02]  /*2fe0*/  ISETP.NE.AND P1, PT, R12, RZ, PT ;  /* 0x000000ff0c00720c */ /* 0x000fc40003f25270 */
[----:B------:R-:W-:Y:S02]  /*2ff0*/  ISETP.LT.OR P2, PT, R4, 0x9, P2 ;  /* 0x000000090400780c */ /* 0x000fe40001741670 */
[----:B------:R-:W-:Y:S02]  /*3000*/  ISETP.GT.AND P1, PT, R8, 0x9, !P1 ;  /* 0x000000090800780c */ /* 0x000fe40004f24270 */
[----:B------:R-:W-:Y:S02]  /*3010*/  FMNMX.FTZ R0, R28, R0, !PT ;  /* 0x000000001c007209 */ /* 0x000fe40007810000 */
[----:B------:R-:W-:Y:S02]  /*3020*/  ISETP.LT.OR P1, PT, R4, 0xa, P1 ;  /* 0x0000000a0400780c */ /* 0x000fe40000f21670 */
[----:B------:R-:W-:Y:S02]  /*3030*/  FSEL R15, R30, -INF , !P2 ;  /* 0xff8000001e0f7808 */ /* 0x000fe40005000000 */
[----:B------:R-:W-:-:S02]  /*3040*/  FSEL R31, R31, -INF , !P1 ;  /* 0xff8000001f1f7808 */ /* 0x000fc40004800000 */
[----:B------:R-:W-:Y:S02]  /*3050*/  ISETP.NE.AND P1, PT, R21, RZ, PT ;  /* 0x000000ff1500720c */ /* 0x000fe40003f25270 */
[----:B------:R-:W-:Y:S02]  /*3060*/  ISETP.NE.AND P2, PT, R25, RZ, PT ;  /* 0x000000ff1900720c */ /* 0x000fe40003f45270 */
[----:B------:R-:W-:Y:S02]  /*3070*/  ISETP.GT.AND P1, PT, R8, 0x10, !P1 ;  /* 0x000000100800780c */ /* 0x000fe40004f24270 */
[----:B------:R-:W-:Y:S02]  /*3080*/  FMNMX.FTZ R0, R20, R0, !PT ;  /* 0x0000000014007209 */ /* 0x000fe40007810000 */
[----:B------:R-:W-:Y:S02]  /*3090*/  ISETP.LT.OR P1, PT, R4, 0x11, P1 ;  /* 0x000000110400780c */ /* 0x000fe40000f21670 */
[----:B------:R-:W-:-:S02]  /*30a0*/  FMNMX.FTZ R0, R32, R0, !PT ;  /* 0x0000000020007209 */ /* 0x000fc40007810000 */
[----:B------:R-:W-:Y:S02]  /*30b0*/  FSEL R21, R34, -INF , !P1 ;  /* 0xff80000022157808 */ /* 0x000fe40004800000 */
[----:B------:R-:W-:Y:S02]  /*30c0*/  ISETP.GT.AND P1, PT, R8, 0x11, !P2 ;  /* 0x000000110800780c */ /* 0x000fe40005724270 */
[----:B------:R-:W-:Y:S02]  /*30d0*/  ISETP.NE.AND P5, PT, R29, RZ, PT ;  /* 0x000000ff1d00720c */ /* 0x000fe40003fa5270 */
[----:B------:R-:W-:Y:S02]  /*30e0*/  ISETP.LT.OR P1, PT, R4, 0x12, P1 ;  /* 0x000000120400780c */ /* 0x000fe40000f21670 */
[----:B------:R-:W-:Y:S02]  /*30f0*/  FMNMX.FTZ R0, R72, R0, !PT ;  /* 0x0000000048007209 */ /* 0x000fe40007810000 */
[----:B------:R-:W-:-:S02]  /*3100*/  FSEL R35, R35, -INF , !P1 ;  /* 0xff80000023237808 */ /* 0x000fc40004800000 */
[----:B------:R-:W-:Y:S02]  /*3110*/  ISETP.GT.AND P1, PT, R8, 0x18, !P5 ;  /* 0x000000180800780c */ /* 0x000fe40006f24270 */
[----:B------:R-:W-:Y:S02]  /*3120*/  FMNMX.FTZ R0, R36, R0, !PT ;  /* 0x0000000024007209 */ /* 0x000fe40007810000 */
[----:B------:R-:W-:Y:S02]  /*3130*/  ISETP.LT.OR P1, PT, R4, 0x19, P1 ;  /* 0x000000190400780c */ /* 0x000fe40000f21670 */
[----:B------:R-:W-:Y:S02]  /*3140*/  FMNMX.FTZ R0, R76, R0, !PT ;  /* 0x000000004c007209 */ /* 0x000fe40007810000 */
[----:B------:R-:W-:Y:S02]  /*3150*/  FSEL R25, R38, -INF , !P1 ;  /* 0xff80000026197808 */ /* 0x000fe40004800000 */
[----:B------:R-:W-:-:S02]  /*3160*/  FMNMX.FTZ R0, R40, R0, !PT ;  /* 0x0000000028007209 */ /* 0x000fc40007810000 */
[----:B------:R-:W-:Y:S02]  /*3170*/  ISETP.NE.AND P1, PT, R33, RZ, PT ;  /* 0x000000ff2100720c */ /* 0x000fe40003f25270 */
[----:B------:R-:W-:Y:S02]  /*3180*/  FMNMX.FTZ R0, R78, R0, !PT ;  /* 0x000000004e007209 */ /* 0x000fe40007810000 */
[----:B------:R-:W-:Y:S02]  /*3190*/  ISETP.GT.AND P1, PT, R8, 0x19, !P1 ;  /* 0x000000190800780c */ /* 0x000fe40004f24270 */
[----:B------:R-:W-:Y:S02]  /*31a0*/  FMNMX.FTZ R0, R44, R0, !PT ;  /* 0x000000002c007209 */ /* 0x000fe40007810000 */
[----:B------:R-:W-:Y:S02]  /*31b0*/  ISETP.LT.OR P1, PT, R4, 0x1a, P1 ;  /* 0x0000001a0400780c */ /* 0x000fe40000f21670 */
[----:B------:R-:W-:-:S02]  /*31c0*/  FMNMX.FTZ R0, R80, R0, !PT ;  /* 0x0000000050007209 */ /* 0x000fc40007810000 */
[----:B------:R-:W-:Y:S02]  /*31d0*/  FSEL R39, R39, -INF , !P1 ;  /* 0xff80000027277808 */ /* 0x000fe40004800000 */
[----:B------:R-:W-:Y:S02]  /*31e0*/  ISETP.NE.AND P1, PT, R37, RZ, PT ;  /* 0x000000ff2500720c */ /* 0x000fe40003f25270 */
[----:B------:R-:W-:Y:S02]  /*31f0*/  FMNMX.FTZ R0, R48, R0, !PT ;  /* 0x0000000030007209 */ /* 0x000fe40007810000 */
[----:B------:R-:W-:Y:S02]  /*3200*/  ISETP.GT.AND P1, PT, R8, 0x20, !P1 ;  /* 0x000000200800780c */ /* 0x000fe40004f24270 */
[----:B------:R-:W-:Y:S02]  /*3210*/  FMNMX.FTZ R0, R82, R0, !PT ;  /* 0x0000000052007209 */ /* 0x000fe40007810000 */
[----:B------:R-:W-:-:S02]  /*3220*/  ISETP.LT.OR P1, PT, R4, 0x21, P1 ;  /* 0x000000210400780c */ /* 0x000fc40000f21670 */
[----:B------:R-:W-:Y:S02]  /*3230*/  FMNMX.FTZ R0, R52, R0, !PT ;  /* 0x0000000034007209 */ /* 0x000fe40007810000 */
[----:B------:R-:W-:Y:S02]  /*3240*/  FSEL R29, R42, -INF , !P1 ;  /* 0xff8000002a1d7808 */ /* 0x000fe40004800000 */
[----:B------:R-:W-:Y:S02]  /*3250*/  ISETP.NE.AND P1, PT, R73, RZ, PT ;  /* 0x000000ff4900720c */ /* 0x000fe40003f25270 */
[----:B------:R-:W-:Y:S02]  /*3260*/  FMNMX.FTZ R0, R84, R0, !PT ;  /* 0x0000000054007209 */ /* 0x000fe40007810000 */
[----:B------:R-:W-:Y:S02]  /*3270*/  ISETP.GT.AND P1, PT, R8, 0x21, !P1 ;  /* 0x000000210800780c */ /* 0x000fe40004f24270 */
[----:B------:R-:W-:-:S02]  /*3280*/  FMNMX.FTZ R0, R56, R0, !PT ;  /* 0x0000000038007209 */ /* 0x000fc40007810000 */
[----:B------:R-:W-:Y:S02]  /*3290*/  ISETP.LT.OR P1, PT, R4, 0x22, P1 ;  /* 0x000000220400780c */ /* 0x000fe40000f21670 */
[----:B------:R-:W-:Y:S02]  /*32a0*/  FMNMX.FTZ R0, R86, R0, !PT ;  /* 0x0000000056007209 */ /* 0x000fe40007810000 */
[----:B------:R-:W-:Y:S02]  /*32b0*/  FSEL R43, R43, -INF , !P1 ;  /* 0xff8000002b2b7808 */ /* 0x000fe40004800000 */
[----:B------:R-:W-:Y:S02]  /*32c0*/  ISETP.NE.AND P1, PT, R41, RZ, PT ;  /* 0x000000ff2900720c */ /* 0x000fe40003f25270 */
[----:B------:R-:W-:Y:S02]  /*32d0*/  FMNMX.FTZ R0, R60, R0, !PT ;  /* 0x000000003c007209 */ /* 0x000fe40007810000 */
[----:B------:R-:W-:-:S02]  /*32e0*/  ISETP.GT.AND P1, PT, R8, 0x28, !P1 ;  /* 0x000000280800780c */ /* 0x000fc40004f24270 */
[----:B------:R-:W-:Y:S02]  /*32f0*/  FMNMX.FTZ R0, R88, R0, !PT ;  /* 0x0000000058007209 */ /* 0x000fe40007810000 */
[----:B------:R-:W-:Y:S02]  /*3300*/  ISETP.LT.OR P1, PT, R4, 0x29, P1 ;  /* 0x000000290400780c */ /* 0x000fe40000f21670 */
[----:B------:R-:W-:Y:S02]  /*3310*/  FMNMX.FTZ R0, R64, R0, !PT ;  /* 0x0000000040007209 */ /* 0x000fe40007810000 */
[----:B------:R-:W-:Y:S02]  /*3320*/  FSEL R33, R46, -INF , !P1 ;  /* 0xff8000002e217808 */ /* 0x000fe40004800000 */
[----:B------:R-:W-:Y:S02]  /*3330*/  FMNMX.FTZ R0, R90, R0, !PT ;  /* 0x000000005a007209 */ /* 0x000fe40007810000 */
[----:B------:R-:W-:-:S02]  /*3340*/  ISETP.NE.AND P1, PT, R77, RZ, PT ;  /* 0x000000ff4d00720c */ /* 0x000fc40003f25270 */
[----:B------:R-:W-:Y:S02]  /*3350*/  FMNMX.FTZ R0, R9, R0, !PT ;  /* 0x0000000009007209 */ /* 0x000fe40007810000 */
[----:B------:R-:W-:Y:S02]  /*3360*/  ISETP.GT.AND P1, PT, R8, 0x29, !P1 ;  /* 0x000000290800780c */ /* 0x000fe40004f24270 */
[----:B------:R-:W-:Y:S01]  /*3370*/  FMNMX.FTZ R2, R68, R0, !PT ;  /* 0x0000000044027209 */ /* 0x000fe20007810000 */
[----:B------:R-:W-:Y:S01]  /*3380*/  IMAD.U32 R0, RZ, RZ, UR7 ;  /* 0x00000007ff007e24 */ /* 0x000fe2000f8e00ff */
[----:B------:R-:W-:Y:S01]  /*3390*/  ISETP.LT.OR P1, PT, R4, 0x2a, P1 ;  /* 0x0000002a0400780c */ /* 0x000fe20000f21670 */
[----:B------:R-:W-:Y:S01]  /*33a0*/  UMOV UR7, UR39 ;  /* 0x0000002700077c82 */ /* 0x000fe20008000000 */
[----:B------:R-:W-:Y:S01]  /*33b0*/  ISETP.GT.AND P6, PT, R8, RZ, !P6 ;  /* 0x000000ff0800720c */ /* 0x000fe200077c4270 */
[----:B------:R-:W0:Y:S01]  /*33c0*/  SHFL.BFLY PT, R5, R2, 0x2, 0x1f ;  /* 0x0c401f0002057f89 */ /* 0x000e2200000e0000 */
[----:B------:R-:W-:Y:S01]  /*33d0*/  FSEL R47, R47, -INF , !P1 ;  /* 0xff8000002f2f7808 */ /* 0x000fe20004800000 */
[----:B------:R-:W-:Y:S01]  /*33e0*/  @UP0 USHF.R.U32.HI UR7, URZ, UR15, UR11 ;  /* 0x0000000f3f070299 */ /* 0x000fe2000801160b */
[----:B------:R-:W-:-:S02]  /*33f0*/  ISETP.NE.AND P1, PT, R45, RZ, PT ;  /* 0x000000ff2d00720c */ /* 0x000fc40003f25270 */
[----:B------:R-:W-:Y:S02]  /*3400*/  ISETP.LT.OR P6, PT, R4, 0x1, P6 ;  /* 0x000000010400780c */ /* 0x000fe400037c1670 */
[----:B------:R-:W-:Y:S02]  /*3410*/  ISETP.GT.AND P1, PT, R8, 0x30, !P1 ;  /* 0x000000300800780c */ /* 0x000fe40004f24270 */
[----:B------:R-:W-:Y:S02]  /*3420*/  FSEL R13, R26, -INF , !P6 ;  /* 0xff8000001a0d7808 */ /* 0x000fe40007000000 */
[----:B------:R-:W-:Y:S02]  /*3430*/  ISETP.LT.OR P1, PT, R4, 0x31, P1 ;  /* 0x000000310400780c */ /* 0x000fe40000f21670 */
[----:B------:R-:W-:Y:S02]  /*3440*/  ISETP.NE.AND P2, PT, R53, RZ, PT ;  /* 0x000000ff3500720c */ /* 0x000fe40003f45270 */
[----:B------:R-:W-:-:S02]  /*3450*/  FSEL R37, R50, -INF , !P1 ;  /* 0xff80000032257808 */ /* 0x000fc40004800000 */
[----:B------:R-:W-:Y:S02]  /*3460*/  ISETP.NE.AND P1, PT, R79, RZ, PT ;  /* 0x000000ff4f00720c */ /* 0x000fe40003f25270 */
[----:B------:R-:W-:Y:S02]  /*3470*/  ISETP.NE.AND P5, PT, R83, RZ, PT ;  /* 0x000000ff5300720c */ /* 0x000fe40003fa5270 */
[----:B------:R-:W-:Y:S02]  /*3480*/  ISETP.GT.AND P1, PT, R8, 0x31, !P1 ;  /* 0x000000310800780c */ /* 0x000fe40004f24270 */
[----:B------:R-:W-:Y:S02]  /*3490*/  ISETP.NE.AND P6, PT, R85, RZ, PT ;  /* 0x000000ff5500720c */ /* 0x000fe40003fc5270 */
[----:B------:R-:W-:Y:S02]  /*34a0*/  ISETP.LT.OR P1, PT, R4, 0x32, P1 ;  /* 0x000000320400780c */ /* 0x000fe40000f21670 */
[----:B0-----:R-:W-:-:S02]  /*34b0*/  FMNMX.FTZ R10, R2, R5, !PT ;  /* 0x00000005020a7209 */ /* 0x001fc40007810000 */
[----:B------:R-:W-:Y:S02]  /*34c0*/  FMNMX.FTZ R2, R13, R27, !PT ;  /* 0x0000001b0d027209 */ /* 0x000fe40007810000 */
[----:B------:R-:W-:Y:S01]  /*34d0*/  FSEL R51, R51, -INF , !P1 ;  /* 0xff80000033337808 */ /* 0x000fe20004800000 */
[----:B------:R-:W0:Y:S01]  /*34e0*/  SHFL.BFLY PT, R5, R10, 0x1, 0x1f ;  /* 0x0c201f000a057f89 */ /* 0x000e2200000e0000 */
        /* <DEDUP_REMOVED lines=14> */
[----:B------:R-:W-:Y:S02]  /*35d0*/  ISETP.GT.AND P1, PT, R8, 0x40, !P2 ;  /* 0x000000400800780c */ /* 0x000fe40005724270 */
[----:B------:R-:W-:-:S02]  /*35e0*/  FMNMX.FTZ R2, R29, R2, !PT ;  /* 0x000000021d027209 */ /* 0x000fc40007810000 */
[----:B------:R-:W-:Y:S02]  /*35f0*/  ISETP.LT.OR P1, PT, R4, 0x41, P1 ;  /* 0x000000410400780c */ /* 0x000fe40000f21670 */
[----:B------:R-:W-:Y:S02]  /*3600*/  FMNMX.FTZ R2, R43, R2, !PT ;  /* 0x000000022b027209 */ /* 0x000fe40007810000 */
[----:B------:R-:W-:Y:S02]  /*3610*/  FSEL R3, R58, -INF , !P1 ;  /* 0xff8000003a037808 */ /* 0x000fe40004800000 */
[----:B------:R-:W-:Y:S02]  /*3620*/  FMNMX.FTZ R2, R33, R2, !PT ;  /* 0x0000000221027209 */ /* 0x000fe40007810000 */
[----:B------:R-:W-:Y:S02]  /*3630*/  ISETP.GT.AND P1, PT, R8, 0x41, !P5 ;  /* 0x000000410800780c */ /* 0x000fe40006f24270 */
[----:B0-----:R-:W-:-:S02]  /*3640*/  FMNMX.FTZ R5, R10, R5, !PT ;  /* 0x000000050a057209 */ /* 0x001fc40007810000 */
[----:B------:R-:W-:Y:S02]  /*3650*/  FMNMX.FTZ R2, R47, R2, !PT ;  /* 0x000000022f027209 */ /* 0x000fe40007810000 */
[----:B------:R-:W-:Y:S01]  /*3660*/  ISETP.LT.OR P1, PT, R4, 0x42, P1 ;  /* 0x000000420400780c */ /* 0x000fe20000f21670 */
[----:B------:R-:W-:Y:S01]  /*3670*/  FMUL.FTZ R12, R5, R0 ;  /* 0x00000000050c7220 */ /* 0x000fe20000410000 */
[----:B------:R-:W-:Y:S02]  /*3680*/  FMNMX.FTZ R2, R37, R2, !PT ;  /* 0x0000000225027209 */ /* 0x000fe40007810000 */
[----:B------:R-:W-:Y:S02]  /*3690*/  FSEL R59, R59, -INF , !P1 ;  /* 0xff8000003b3b7808 */ /* 0x000fe40004800000 */
[----:B------:R-:W-:Y:S02]  /*36a0*/  FSETP.NEU.FTZ.AND P1, PT, R5, -INF , PT ;  /* 0xff8000000500780b */ /* 0x000fe40003f3d000 */
[----:B------:R-:W-:-:S02]  /*36b0*/  ISETP.NE.AND P5, PT, R57, RZ, PT ;  /* 0x000000ff3900720c */ /* 0x000fc40003fa5270 */
[----:B------:R-:W-:Y:S02]  /*36c0*/  FMNMX.FTZ R2, R51, R2, !PT ;  /* 0x0000000233027209 */ /* 0x000fe40007810000 */
[----:B------:R-:W-:Y:S02]  /*36d0*/  FSEL R61, R12, RZ, P1 ;  /* 0x000000ff0c3d7208 */ /* 0x000fe40000800000 */
[----:B------:R-:W-:Y:S02]  /*36e0*/  ISETP.GT.AND P1, PT, R8, 0x48, !P5 ;  /* 0x000000480800780c */ /* 0x000fe40006f24270 */
[----:B------:R-:W-:Y:S01]  /*36f0*/  FMNMX.FTZ R2, R41, R2, !PT ;  /* 0x0000000229027209 */ /* 0x000fe20007810000 */
[-CC-:B------:R-:W-:Y:S01]  /*3700*/  FFMA.FTZ R10, R24, R0.reuse, -R61.reuse ;  /* 0x00000000180a7223 */ /* 0x180fe2000001083d */
[----:B------:R-:W-:Y:S01]  /*3710*/  ISETP.LT.OR P1, PT, R4, 0x49, P1 ;  /* 0x000000490400780c */ /* 0x000fe20000f21670 */
[--C-:B------:R-:W-:Y:S01]  /*3720*/  FFMA.FTZ R12, R14, R0, -R61.reuse ;  /* 0x000000000e0c7223 */ /* 0x100fe2000001083d */
[----:B------:R-:W-:Y:S01]  /*3730*/  FMNMX.FTZ R2, R55, R2, !PT ;  /* 0x0000000237027209 */ /* 0x000fe20007810000 */
[-CC-:B------:R-:W-:Y:S01]  /*3740*/  FFMA.FTZ R14, R28, R0.reuse, -R61.reuse ;  /* 0x000000001c0e7223 */ /* 0x180fe2000001083d */
[----:B------:R-:W-:Y:S01]  /*3750*/  FSEL R45, R62, -INF , !P1 ;  /* 0xff8000003e2d7808 */ /* 0x000fe20004800000 */
[----:B------:R-:W-:Y:S01]  /*3760*/  MUFU.EX2 R10, R10 ;  /* 0x0000000a000a7308 */ /* 0x000fe20000000800 */
[----:B------:R-:W-:Y:S01]  /*3770*/  ISETP.NE.AND P2, PT, R87, RZ, PT ;  /* 0x000000ff5700720c */ /* 0x000fe20003f45270 */
[-CC-:B------:R-:W-:Y:S01]  /*3780*/  FFMA.FTZ R20, R20, R0.reuse, -R61.reuse ;  /* 0x0000000014147223 */ /* 0x180fe2000001083d */
[----:B------:R-:W-:Y:S01]  /*3790*/  ISETP.GT.AND P1, PT, R8, 0x49, !P6 ;  /* 0x000000490800780c */ /* 0x000fe20007724270 */
[--C-:B------:R-:W-:Y:S01]  /*37a0*/  FFMA.FTZ R24, R32, R0, -R61.reuse ;  /* 0x0000000020187223 */ /* 0x100fe2000001083d */
[----:B------:R-:W-:Y:S01]  /*37b0*/  FMNMX.FTZ R2, R3, R2, !PT ;  /* 0x0000000203027209 */ /* 0x000fe20007810000 */
[-CC-:B------:R-:W-:Y:S01]  /*37c0*/  FFMA.FTZ R9, R9, R0.reuse, -R61.reuse ;  /* 0x0000000009097223 */ /* 0x180fe2000001083d */
[----:B------:R-:W-:Y:S01]  /*37d0*/  ISETP.GT.AND P2, PT, R8, 0x50, !P2 ;  /* 0x000000500800780c */ /* 0x000fe20005744270 */
[----:B------:R-:W-:Y:S01]  /*37e0*/  MUFU.EX2 R14, R14 ;  /* 0x0000000e000e7308 */ /* 0x000fe20000000800 */
[----:B------:R-:W-:Y:S01]  /*37f0*/  ISETP.LT.OR P1, PT, R4, 0x4a, P1 ;  /* 0x0000004a0400780c */ /* 0x000fe20000f21670 */
[--C-:B------:R-:W-:Y:S01]  /*3800*/  FFMA.FTZ R26, R36, R0, -R61.reuse ;  /* 0x00000000241a7223 */ /* 0x100fe2000001083d */
[----:B------:R-:W-:Y:S01]  /*3810*/  FMNMX.FTZ R2, R59, R2, !PT ;  /* 0x000000023b027209 */ /* 0x000fe20007810000 */
[-CC-:B------:R-:W-:Y:S01]  /*3820*/  FFMA.FTZ R36, R90, R0.reuse, -R61.reuse ;  /* 0x000000005a247223 */ /* 0x180fe2000001083d */
[----:B------:R-:W-:Y:S01]  /*3830*/  ISETP.GT.AND P3, PT, R8, 0x51, !P3 ;  /* 0x000000510800780c */ /* 0x000fe20005f64270 */
[-CC-:B------:R-:W-:Y:S01]  /*3840*/  FFMA.FTZ R28, R48, R0.reuse, -R61.reuse ;  /* 0x00000000301c7223 */ /* 0x180fe2000001083d */
[----:B------:R-:W-:Y:S01]  /*3850*/  ISETP.LT.OR P2, PT, R4, 0x51, P2 ;  /* 0x000000510400780c */ /* 0x000fe20001741670 */
[----:B------:R0:W-:Y:S01]  /*3860*/  MUFU.EX2 R69, R20 ;  /* 0x0000001400457308 */ /* 0x0001e20000000800 */
[----:B------:R-:W-:Y:S01]  /*3870*/  FSEL R63, R63, -INF , !P1 ;  /* 0xff8000003f3f7808 */ /* 0x000fe20004800000 */
[--C-:B------:R-:W-:Y:S01]  /*3880*/  FFMA.FTZ R30, R52, R0, -R61.reuse ;  /* 0x00000000341e7223 */ /* 0x100fe2000001083d */
[----:B------:R-:W-:Y:S01]  /*3890*/  FMNMX.FTZ R2, R45, R2, !PT ;  /* 0x000000022d027209 */ /* 0x000fe20007810000 */
[-CC-:B------:R-:W-:Y:S01]  /*38a0*/  FFMA.FTZ R32, R84, R0.reuse, -R61.reuse ;  /* 0x0000000054207223 */ /* 0x180fe2000001083d */
[----:B------:R-:W-:Y:S01]  /*38b0*/  ISETP.NE.AND P5, PT, R65, RZ, PT ;  /* 0x000000ff4100720c */ /* 0x000fe20003fa5270 */
[-CC-:B------:R-:W-:Y:S01]  /*38c0*/  FFMA.FTZ R34, R56, R0.reuse, -R61.reuse ;  /* 0x0000000038227223 */ /* 0x180fe2000001083d */
[----:B------:R-:W-:Y:S01]  /*38d0*/  ISETP.GT.AND P4, PT, R8, 0x58, !P4 ;  /* 0x000000580800780c */ /* 0x000fe20006784270 */
[----:B------:R1:W2:Y:S01]  /*38e0*/  MUFU.EX2 R65, R12 ;  /* 0x0000000c00417308 */ /* 0x0002a20000000800 */
[----:B------:R-:W-:Y:S01]  /*38f0*/  ISETP.LT.OR P3, PT, R4, 0x52, P3 ;  /* 0x000000520400780c */ /* 0x000fe20001f61670 */
[----:B0-----:R-:W-:Y:S01]  /*3900*/  FFMA.FTZ R20, R76, R0, -R61 ;  /* 0x000000004c147223 */ /* 0x001fe2000001083d */
[----:B------:R-:W-:-:S02]  /*3910*/  FSEL R49, R66, -INF , !P2 ;  /* 0xff80000042317808 */ /* 0x000fc40005000000 */
[----:B------:R-:W-:Y:S02]  /*3920*/  FMNMX.FTZ R2, R63, R2, !PT ;  /* 0x000000023f027209 */ /* 0x000fe40007810000 */
[----:B------:R-:W-:Y:S01]  /*3930*/  ISETP.GT.AND P5, PT, R8, 0x59, !P5 ;  /* 0x000000590800780c */ /* 0x000fe20006fa4270 */
[----:B------:R-:W-:Y:S01]  /*3940*/  MUFU.EX2 R24, R24 ;  /* 0x0000001800187308 */ /* 0x000fe20000000800 */
[----:B------:R-:W-:Y:S01]  /*3950*/  ISETP.LT.OR P4, PT, R4, 0x59, P4 ;  /* 0x000000590400780c */ /* 0x000fe20002781670 */
[-CC-:B-1----:R-:W-:Y:S01]  /*3960*/  FFMA.FTZ R12, R72, R0.reuse, -R61.reuse ;  /* 0x00000000480c7223 */ /* 0x182fe2000001083d */
[----:B------:R-:W-:Y:S01]  /*3970*/  FSEL R67, R67, -INF , !P3 ;  /* 0xff80000043437808 */ /* 0x000fe20005800000 */
[--C-:B------:R-:W-:Y:S01]  /*3980*/  FFMA.FTZ R8, R40, R0, -R61.reuse ;  /* 0x0000000028087223 */ /* 0x100fe2000001083d */
[----:B------:R-:W-:Y:S02]  /*3990*/  FMNMX.FTZ R2, R49, R2, !PT ;  /* 0x0000000231027209 */ /* 0x000fe40007810000 */
[----:B------:R-:W-:Y:S01]  /*39a0*/  ISETP.LT.OR P5, PT, R4, 0x5a, P5 ;  /* 0x0000005a0400780c */ /* 0x000fe20002fa1670 */
[----:B------:R-:W-:Y:S01]  /*39b0*/  FFMA.FTZ R4, R44, R0, -R61 ;  /* 0x000000002c047223 */ /* 0x000fe2000001083d */
[----:B------:R-:W-:Y:S01]  /*39c0*/  FSEL R53, R70, -INF , !P4 ;  /* 0xff80000046357808 */ /* 0x000fe20006000000 */
[----:B------:R0:W-:Y:S01]  /*39d0*/  MUFU.EX2 R77, R20 ;  /* 0x00000014004d7308 */ /* 0x0001e20000000800 */
[----:B------:R-:W-:-:S02]  /*39e0*/  FMNMX.FTZ R2, R67, R2, !PT ;  /* 0x0000000243027209 */ /* 0x000fc40007810000 */
[----:B------:R-:W-:Y:S02]  /*39f0*/  FSEL R71, R71, -INF , !P5 ;  /* 0xff80000047477808 */ /* 0x000fe40006800000 */
[----:B------:R-:W-:Y:S02]  /*3a00*/  FMNMX.FTZ R2, R53, R2, !PT ;  /* 0x0000000235027209 */ /* 0x000fe40007810000 */
[----:B--2---:R-:W-:Y:S01]  /*3a10*/  F2FP.BF16.F32.PACK_AB R188, R65, R10 ;  /* 0x0000000a41bc723e */ /* 0x004fe200000010ff */
[----:B------:R-:W-:Y:S01]  /*3a20*/  MUFU.EX2 R182, R4 ;  /* 0x0000000400b67308 */ /* 0x000fe20000000800 */
[----:B------:R-:W-:Y:S01]  /*3a30*/  FMNMX.FTZ R2, R71, R2, !PT ;  /* 0x0000000247027209 */ /* 0x000fe20007810000 */
[--C-:B0-----:R-:W-:Y:S01]  /*3a40*/  FFMA.FTZ R20, R80, R0, -R61.reuse ;  /* 0x0000000050147223 */ /* 0x101fe2000001083d */
[----:B------:R-:W-:Y:S02]  /*3a50*/  R2UR UR14, R74 ;  /* 0x000000004a0e72ca */ /* 0x000fe400000e0000 */
[----:B------:R-:W-:Y:S01]  /*3a60*/  F2FP.BF16.F32.PACK_AB R190, R69, R14 ;  /* 0x0000000e45be723e */ /* 0x000fe200000010ff */
[----:B------:R-:W0:Y:S02]  /*3a70*/  SHFL.BFLY PT, R57, R2, 0x2, 0x1f ;  /* 0x0c401f0002397f89 */ /* 0x000e2400000e0000 */
[----:B------:R1:W2:Y:S08]  /*3a80*/  MUFU.EX2 R73, R12 ;  /* 0x0000000c00497308 */ /* 0x0002b00000000800 */
[----:B------:R3:W-:Y:S01]  /*3a90*/  MUFU.EX2 R170, R9 ;  /* 0x0000000900aa7308 */ /* 0x0007e20000000800 */
[----:B-1----:R-:W-:Y:S01]  /*3aa0*/  FFMA.FTZ R12, R78, R0, -R61 ;  /* 0x000000004e0c7223 */ /* 0x002fe2000001083d */
[----:B------:R-:W-:-:S04]  /*3ab0*/  UIADD3 UR10, UR14, UR7, URZ ;  /* 0x000000070e0a7290 */ /* 0x000fc8000fffe03f */
[----:B------:R-:W-:Y:S02]  /*3ac0*/  UIADD3 UR4, UR10, UR4, URZ ;  /* 0x000000040a047290 */ /* 0x000fe4000fffe03f */
[----:B------:R1:W-:Y:S01]  /*3ad0*/  MUFU.EX2 R81, R20 ;  /* 0x0000001400517308 */ /* 0x0003e20000000800 */
[----:B---3--:R-:W-:Y:S01]  /*3ae0*/  FADD.FTZ R9, R10, R65 ;  /* 0x000000410a097221 */ /* 0x008fe20000010000 */
[----:B--2---:R-:W-:-:S03]  /*3af0*/  F2FP.BF16.F32.PACK_AB R184, R73, R24 ;  /* 0x0000001849b8723e */ /* 0x004fc600000010ff */
[----:B------:R-:W-:Y:S01]  /*3b00*/  FADD.FTZ R46, R14, R9 ;  /* 0x000000090e2e7221 */ /* 0x000fe20000010000 */
[----:B0-----:R-:W-:Y:S01]  /*3b10*/  FMNMX.FTZ R57, R2, R57, !PT ;  /* 0x0000003902397209 */ /* 0x001fe20007810000 */
[-CC-:B------:R-:W-:Y:S01]  /*3b20*/  FFMA.FTZ R2, R86, R0.reuse, -R61.reuse ;  /* 0x0000000056027223 */ /* 0x180fe2000001083d */
[----:B------:R-:W0:Y:S01]  /*3b30*/  MUFU.EX2 R26, R26 ;  /* 0x0000001a001a7308 */ /* 0x000e220000000800 */
[----:B-1----:R-:W-:Y:S01]  /*3b40*/  FFMA.FTZ R20, R88, R0, -R61 ;  /* 0x0000000058147223 */ /* 0x002fe2000001083d */
[----:B------:R-:W-:Y:S01]  /*3b50*/  FADD.FTZ R9, R69, R46 ;  /* 0x0000002e45097221 */ /* 0x000fe20000010000 */
[----:B------:R-:W1:Y:S03]  /*3b60*/  SHFL.BFLY PT, R4, R57, 0x1, 0x1f ;  /* 0x0c201f0039047f89 */ /* 0x000e6600000e0000 */
[----:B------:R-:W-:Y:S02]  /*3b70*/  FADD.FTZ R46, R24, R9 ;  /* 0x00000009182e7221 */ /* 0x000fe40000010000 */
[----:B------:R2:W-:Y:S02]  /*3b80*/  MUFU.EX2 R87, R2 ;  /* 0x0000000200577308 */ /* 0x0005e40000000800 */
[----:B------:R-:W-:-:S06]  /*3b90*/  FADD.FTZ R9, R73, R46 ;  /* 0x0000002e49097221 */ /* 0x000fcc0000010000 */
[----:B------:R-:W-:Y:S01]  /*3ba0*/  MUFU.EX2 R89, R20 ;  /* 0x0000001400597308 */ /* 0x000fe20000000800 */
[----:B0-----:R-:W-:Y:S01]  /*3bb0*/  FADD.FTZ R48, R26, R9 ;  /* 0x000000091a307221 */ /* 0x001fe20000010000 */
[----:B------:R-:W-:-:S03]  /*3bc0*/  F2FP.BF16.F32.PACK_AB R186, R77, R26 ;  /* 0x0000001a4dba723e */ /* 0x000fc600000010ff */
[----:B------:R-:W-:-:S03]  /*3bd0*/  FADD.FTZ R9, R77, R48 ;  /* 0x000000304d097221 */ /* 0x000fc60000010000 */
[----:B------:R-:W0:Y:S01]  /*3be0*/  MUFU.EX2 R8, R8 ;  /* 0x0000000800087308 */ /* 0x000e220000000800 */
[----:B-1----:R-:W-:-:S04]  /*3bf0*/  FMNMX.FTZ R4, R57, R4, !PT ;  /* 0x0000000439047209 */ /* 0x002fc80007810000 */
[C---:B------:R-:W-:Y:S01]  /*3c00*/  FSETP.NEU.FTZ.AND P1, PT, R4.reuse, -INF , PT ;  /* 0xff8000000400780b */ /* 0x040fe20003f3d000 */
[----:B--2---:R-:W-:Y:S02]  /*3c10*/  FMUL.FTZ R2, R4, R0 ;  /* 0x0000000004027220 */ /* 0x004fe40000410000 */
[----:B------:R1:W2:Y:S03]  /*3c20*/  MUFU.EX2 R79, R12 ;  /* 0x0000000c004f7308 */ /* 0x0002a60000000800 */
[----:B------:R-:W-:Y:S02]  /*3c30*/  FSEL R2, R2, RZ, P1 ;  /* 0x000000ff02027208 */ /* 0x000fe40000800000 */
[----:B------:R-:W-:-:S03]  /*3c40*/  PLOP3.LUT P1, PT, PT, PT, UP1, 0x40, 0x0 ;  /* 0x000000000000781c */ /* 0x000fc60003f2e818 */
        /* <DEDUP_REMOVED lines=9> */
[-C--:B-1----:R-:W-:Y:S01]  /*3ce0*/  FFMA.FTZ R12, R82, R0.reuse, -R61 ;  /* 0x00000000520c7223 */ /* 0x082fe2000001083d */
[-CC-:B------:R-:W-:Y:S01]  /*3cf0*/  FFMA.FTZ R39, R39, R0.reuse, -R2.reuse ;  /* 0x0000000027277223 */ /* 0x180fe20000010802 */
[----:B0-----:R-:W-:Y:S01]  /*3d00*/  FADD.FTZ R50, R8, R9 ;  /* 0x0000000908327221 */ /* 0x001fe20000010000 */
[-CC-:B------:R-:W-:Y:S01]  /*3d10*/  FFMA.FTZ R29, R29, R0.reuse, -R2.reuse ;  /* 0x000000001d1d7223 */ /* 0x180fe20000010802 */
[-CC-:B------:R-:W-:Y:S01]  /*3d20*/  FFMA.FTZ R43, R43, R0.reuse, -R2.reuse ;  /* 0x000000002b2b7223 */ /* 0x180fe20000010802 */
[-CC-:B------:R-:W-:Y:S01]  /*3d30*/  FFMA.FTZ R33, R33, R0.reuse, -R2.reuse ;  /* 0x0000000021217223 */ /* 0x180fe20000010802 */
[-CC-:B------:R-:W-:Y:S01]  /*3d40*/  FFMA.FTZ R47, R47, R0.reuse, -R2.reuse ;  /* 0x000000002f2f7223 */ /* 0x180fe20000010802 */
[----:B------:R2:W0:Y:S01]  /*3d50*/  MUFU.EX2 R20, R27 ;  /* 0x0000001b00147308 */ /* 0x0004220000000800 */
[-CC-:B------:R-:W-:Y:S01]  /*3d60*/  FFMA.FTZ R37, R37, R0.reuse, -R2.reuse ;  /* 0x0000000025257223 */ /* 0x180fe20000010802 */
[-CC-:B------:R-:W-:Y:S01]  /*3d70*/  FFMA.FTZ R51, R51, R0.reuse, -R2.reuse ;  /* 0x0000000033337223 */ /* 0x180fe20000010802 */
[-CC-:B------:R-:W-:Y:S01]  /*3d80*/  FFMA.FTZ R41, R41, R0.reuse, -R2.reuse ;  /* 0x0000000029297223 */ /* 0x180fe20000010802 */
[-CC-:B------:R-:W-:Y:S01]  /*3d90*/  FFMA.FTZ R55, R55, R0.reuse, -R2.reuse ;  /* 0x0000000037377223 */ /* 0x180fe20000010802 */
[-CC-:B------:R-:W-:Y:S01]  /*3da0*/  FFMA.FTZ R3, R3, R0.reuse, -R2.reuse ;  /* 0x0000000003037223 */ /* 0x180fe20000010802 */
[-CC-:B------:R-:W-:Y:S01]  /*3db0*/  FFMA.FTZ R59, R59, R0.reuse, -R2.reuse ;  /* 0x000000003b3b7223 */ /* 0x180fe20000010802 */
[-C--:B------:R-:W-:Y:S01]  /*3dc0*/  FFMA.FTZ R45, R45, R0.reuse, -R2 ;  /* 0x000000002d2d7223 */ /* 0x080fe20000010802 */
[----:B------:R-:W1:Y:S01]  /*3dd0*/  MUFU.EX2 R15, R15 ;  /* 0x0000000f000f7308 */ /* 0x000e620000000800 */
[----:B--2---:R-:W-:Y:S01]  /*3de0*/  FADD.FTZ R27, R79, R50 ;  /* 0x000000324f1b7221 */ /* 0x004fe20000010000 */
[-CC-:B------:R-:W-:Y:S01]  /*3df0*/  FFMA.FTZ R63, R63, R0.reuse, -R2.reuse ;  /* 0x000000003f3f7223 */ /* 0x180fe20000010802 */
[-CC-:B------:R-:W-:Y:S01]  /*3e00*/  FFMA.FTZ R49, R49, R0.reuse, -R2.reuse ;  /* 0x0000000031317223 */ /* 0x180fe20000010802 */
[-CC-:B------:R-:W-:Y:S01]  /*3e10*/  FFMA.FTZ R67, R67, R0.reuse, -R2.reuse ;  /* 0x0000000043437223 */ /* 0x180fe20000010802 */
[----:B------:R-:W-:Y:S01]  /*3e20*/  FADD.FTZ R52, R182, R27 ;  /* 0x0000001bb6347221 */ /* 0x000fe20000010000 */
[-CC-:B------:R-:W-:Y:S01]  /*3e30*/  FFMA.FTZ R53, R53, R0.reuse, -R2.reuse ;  /* 0x0000000035357223 */ /* 0x180fe20000010802 */
[----:B------:R-:W-:Y:S01]  /*3e40*/  FFMA.FTZ R71, R71, R0, -R2 ;  /* 0x0000000047477223 */ /* 0x000fe20000010802 */
[----:B------:R-:W2:Y:S01]  /*3e50*/  MUFU.EX2 R36, R31 ;  /* 0x0000001f00247308 */ /* 0x000ea20000000800 */
[----:B0-----:R-:W-:Y:S01]  /*3e60*/  FADD.FTZ R48, R13, R20 ;  /* 0x000000140d307221 */ /* 0x001fe20000010000 */
[----:B------:R-:W-:Y:S01]  /*3e70*/  FADD.FTZ R27, R81, R52 ;  /* 0x00000034511b7221 */ /* 0x000fe20000010000 */
[----:B------:R-:W-:-:S02]  /*3e80*/  F2FP.BF16.F32.PACK_AB R180, R79, R8 ;  /* 0x000000084fb4723e */ /* 0x000fc400000010ff */
[----:B------:R-:W-:Y:S02]  /*3e90*/  F2FP.BF16.F32.PACK_AB R189, R20, R13 ;  /* 0x0000000d14bd723e */ /* 0x000fe400000010ff */
[----:B------:R-:W-:Y:S01]  /*3ea0*/  F2FP.BF16.F32.PACK_AB R182, R81, R182 ;  /* 0x000000b651b6723e */ /* 0x000fe200000010ff */
[----:B------:R-:W0:Y:S01]  /*3eb0*/  MUFU.EX2 R21, R21 ;  /* 0x0000001500157308 */ /* 0x000e220000000800 */
[----:B-1----:R-:W-:-:S07]  /*3ec0*/  FADD.FTZ R9, R15, R48 ;  /* 0x000000300f097221 */ /* 0x002fce0000010000 */
[----:B------:R-:W1:Y:S01]  /*3ed0*/  MUFU.EX2 R38, R35 ;  /* 0x0000002300267308 */ /* 0x000e620000000800 */
[C---:B--2---:R-:W-:Y:S01]  /*3ee0*/  FADD.FTZ R50, R36.reuse, R9 ;  /* 0x0000000924327221 */ /* 0x044fe20000010000 */
[----:B------:R-:W-:-:S06]  /*3ef0*/  F2FP.BF16.F32.PACK_AB R191, R36, R15 ;  /* 0x0000000f24bf723e */ /* 0x000fcc00000010ff */
[----:B------:R-:W2:Y:S01]  /*3f00*/  MUFU.EX2 R28, R28 ;  /* 0x0000001c001c7308 */ /* 0x000ea20000000800 */
[----:B0-----:R-:W-:-:S07]  /*3f10*/  FADD.FTZ R9, R21, R50 ;  /* 0x0000003215097221 */ /* 0x001fce0000010000 */
[----:B------:R-:W0:Y:S01]  /*3f20*/  MUFU.EX2 R25, R25 ;  /* 0x0000001900197308 */ /* 0x000e220000000800 */
[C---:B-1----:R-:W-:Y:S01]  /*3f30*/  FADD.FTZ R50, R38.reuse, R9 ;  /* 0x0000000926327221 */ /* 0x042fe20000010000 */
[----:B------:R-:W-:-:S06]  /*3f40*/  F2FP.BF16.F32.PACK_AB R185, R38, R21 ;  /* 0x0000001526b9723e */ /* 0x000fcc00000010ff */
[----:B------:R1:W3:Y:S01]  /*3f50*/  MUFU.EX2 R83, R12 ;  /* 0x0000000c00537308 */ /* 0x0002e20000000800 */
[----:B--2---:R-:W-:-:S07]  /*3f60*/  FADD.FTZ R52, R28, R27 ;  /* 0x0000001b1c347221 */ /* 0x004fce0000010000 */
[----:B------:R-:W2:Y:S01]  /*3f70*/  MUFU.EX2 R40, R39 ;  /* 0x0000002700287308 */ /* 0x000ea20000000800 */
[----:B-1----:R-:W-:Y:S01]  /*3f80*/  FFMA.FTZ R12, R60, R0, -R61 ;  /* 0x000000003c0c7223 */ /* 0x002fe2000001083d */
[----:B0-----:R-:W-:-:S06]  /*3f90*/  FADD.FTZ R9, R25, R50 ;  /* 0x0000003219097221 */ /* 0x001fcc0000010000 */
[----:B------:R-:W0:Y:S01]  /*3fa0*/  MUFU.EX2 R30, R30 ;  /* 0x0000001e001e7308 */ /* 0x000e220000000800 */
[C---:B---3--:R-:W-:Y:S01]  /*3fb0*/  FADD.FTZ R27, R83.reuse, R52 ;  /* 0x00000034531b7221 */ /* 0x048fe20000010000 */
[----:B------:R-:W-:-:S06]  /*3fc0*/  F2FP.BF16.F32.PACK_AB R176, R83, R28 ;  /* 0x0000001c53b0723e */ /* 0x000fcc00000010ff */
[----:B------:R-:W1:Y:S01]  /*3fd0*/  MUFU.EX2 R29, R29 ;  /* 0x0000001d001d7308 */ /* 0x000e620000000800 */
[C---:B--2---:R-:W-:Y:S01]  /*3fe0*/  FADD.FTZ R52, R40.reuse, R9 ;  /* 0x0000000928347221 */ /* 0x044fe20000010000 */
[----:B------:R-:W-:-:S06]  /*3ff0*/  F2FP.BF16.F32.PACK_AB R187, R40, R25 ;  /* 0x0000001928bb723e */ /* 0x000fcc00000010ff */
[----:B------:R2:W3:Y:S01]  /*4000*/  MUFU.EX2 R85, R32 ;  /* 0x0000002000557308 */ /* 0x0004e20000000800 */
[----:B0-----:R-:W-:-:S07]  /*4010*/  FADD.FTZ R54, R30, R27 ;  /* 0x0000001b1e367221 */ /* 0x001fce0000010000 */
[----:B------:R-:W0:Y:S01]  /*4020*/  MUFU.EX2 R42, R43 ;  /* 0x0000002b002a7308 */ /* 0x000e220000000800 */
[-CC-:B--2---:R-:W-:Y:S01]  /*4030*/  FFMA.FTZ R32, R64, R0.reuse, -R61.reuse ;  /* 0x0000000040207223 */ /* 0x184fe2000001083d */
[----:B-1----:R-:W-:Y:S01]  /*4040*/  FADD.FTZ R9, R29, R52 ;  /* 0x000000341d097221 */ /* 0x002fe20000010000 */
[----:B------:R-:W-:-:S05]  /*4050*/  FFMA.FTZ R61, R68, R0, -R61 ;  /* 0x00000000443d7223 */ /* 0x000fca000001083d */
[----:B------:R-:W1:Y:S01]  /*4060*/  MUFU.EX2 R34, R34 ;  /* 0x0000002200227308 */ /* 0x000e620000000800 */
[C---:B---3--:R-:W-:Y:S01]  /*4070*/  FADD.FTZ R27, R85.reuse, R54 ;  /* 0x00000036551b7221 */ /* 0x048fe20000010000 */
[----:B------:R-:W-:-:S06]  /*4080*/  F2FP.BF16.F32.PACK_AB R178, R85, R30 ;  /* 0x0000001e55b2723e */ /* 0x000fcc00000010ff */
[----:B------:R-:W2:Y:S01]  /*4090*/  MUFU.EX2 R33, R33 ;  /* 0x0000002100217308 */ /* 0x000ea20000000800 */
[C---:B0-----:R-:W-:Y:S01]  /*40a0*/  FADD.FTZ R2, R42.reuse, R9 ;  /* 0x000000092a027221 */ /* 0x041fe20000010000 */
[----:B------:R-:W-:-:S06]  /*40b0*/  F2FP.BF16.F32.PACK_AB R181, R42, R29 ;  /* 0x0000001d2ab5723e */ /* 0x000fcc00000010ff */
[----:B------:R-:W0:Y:S01]  /*40c0*/  MUFU.EX2 R44, R47 ;  /* 0x0000002f002c7308 */ /* 0x000e220000000800 */
[----:B-1----:R-:W-:Y:S01]  /*40d0*/  FADD.FTZ R10, R34, R27 ;  /* 0x0000001b220a7221 */ /* 0x002fe20000010000 */
[----:B------:R-:W-:-:S03]  /*40e0*/  F2FP.BF16.F32.PACK_AB R172, R87, R34 ;  /* 0x0000002257ac723e */ /* 0x000fc600000010ff */
[----:B------:R-:W-:-:S03]  /*40f0*/  FADD.FTZ R27, R87, R10 ;  /* 0x0000000a571b7221 */ /* 0x000fc60000010000 */
[----:B------:R-:W1:Y:S01]  /*4100*/  MUFU.EX2 R12, R12 ;  /* 0x0000000c000c7308 */ /* 0x000e620000000800 */
[----:B--2---:R-:W-:-:S07]  /*4110*/  FADD.FTZ R9, R33, R2 ;  /* 0x0000000221097221 */ /* 0x004fce0000010000 */
        /* <DEDUP_REMOVED lines=17> */
[----:B--2---:R-:W-:Y:S01]  /*4230*/  FADD.FTZ R9, R41, R8 ;  /* 0x0000000829097221 */ /* 0x004fe20000010000 */
[----:B------:R-:W-:-:S06]  /*4240*/  FADD.FTZ R12, R170, R27 ;  /* 0x0000001baa0c7221 */ /* 0x000fcc0000010000 */
[----:B------:R-:W2:Y:S01]  /*4250*/  MUFU.EX2 R50, R59 ;  /* 0x0000003b00327308 */ /* 0x000ea20000000800 */
[C---:B0-----:R-:W-:Y:S01]  /*4260*/  FADD.FTZ R10, R48.reuse, R9 ;  /* 0x00000009300a7221 */ /* 0x041fe20000010000 */
[----:B------:R-:W-:-:S06]  /*4270*/  F2FP.BF16.F32.PACK_AB R179, R48, R41 ;  /* 0x0000002930b3723e */ /* 0x000fcc00000010ff */
        /* <DEDUP_REMOVED lines=10> */
[----:B------:R-:W1:Y:S01]  /*4320*/  MUFU.EX2 R8, R67 ;  /* 0x0000004300087308 */ /* 0x000e620000000800 */
[C---:B--2---:R-:W-:Y:S01]  /*4330*/  FADD.FTZ R12, R2.reuse, R13 ;  /* 0x0000000d020c7221 */ /* 0x044fe20000010000 */
[----:B------:R-:W-:-:S06]  /*4340*/  F2FP.BF16.F32.PACK_AB R175, R2, R45 ;  /* 0x0000002d02af723e */ /* 0x000fcc00000010ff */
        /* <DEDUP_REMOVED lines=8> */
[----:B------:R-:W-:Y:S01]  /*43d0*/  VIADD R10, R75, 0xfffffffe ;  /* 0xfffffffe4b0a7836 */ /* 0x000fe20000000000 */
[----:B------:R-:W-:Y:S06]  /*43e0*/  @P1 BRA `(.L_x_1123) ;  /* 0x0000000000441947 */ /* 0x000fec0003800000 */
[----:B------:R-:W-:Y:S01]  /*43f0*/  ISETP.LT.AND P1, PT, RZ, UR10, PT ;  /* 0x0000000aff007c0c */ /* 0x000fe2000bf21270 */
[----:B------:R-:W-:-:S12]  /*4400*/  UIADD3 UR7, UR10, -0x1, URZ ;  /* 0xffffffff0a077890 */ /* 0x000fd8000fffe03f */
[----:B------:R-:W-:Y:S05]  /*4410*/  @P1 BRA `(.L_x_1124) ;  /* 0x00000000001c1947 */ /* 0x000fea0003800000 */
[----:B------:R-:W-:Y:S02]  /*4420*/  UISETP.NE.AND UP2, UPT, UR5, 0x1, UPT ;  /* 0x000000010500788c */ /* 0x000fe4000bf45270 */
[----:B------:R-:W-:-:S09]  /*4430*/  UIADD3 UR7, -UR10, URZ, URZ ;  /* 0x0000003f0a077290 */ /* 0x000fd2000fffe13f */
[----:B------:R-:W-:Y:S02]  /*4440*/  @UP2 ULDC.64 UR10, c[0x0][0x9e8] ;  /* 0x00027a00000a2ab9 */ /* 0x000fe40000000a00 */
[----:B------:R-:W-:-:S04]  /*4450*/  UIMAD.WIDE.U32 UR14, UR7, UR10, URZ ;  /* 0x0000000a070e72a5 */ /* 0x000fc8000f8e003f */
[----:B------:R-:W-:-:S04]  /*4460*/  @UP2 USHF.R.U32.HI UR7, URZ, UR11, UR15 ;  /* 0x0000000b3f072299 */ /* 0x000fc8000801160f */
[----:B------:R-:W-:Y:S01]  /*4470*/  ULOP3.LUT UR7, URZ, UR7, URZ, 0x33, !UPT ;  /* 0x000000073f077292 */ /* 0x000fe2000f8e333f */
[----:B------:R-:W-:Y:S11]  /*4480*/  BRA `(.L_x_1125) ;  /* 0x0000000000107947 */ /* 0x000ff60003800000 */
.L_x_1124:
[----:B------:R-:W-:-:S11]  /*4490*/  UISETP.NE.AND UP2, UPT, UR5, 0x1, UPT ;  /* 0x000000010500788c */ /* 0x000fd6000bf45270 */
[----:B------:R-:W-:Y:S02]  /*44a0*/  @UP2 ULDC.64 UR10, c[0x0][0x9e8] ;  /* 0x00027a00000a2ab9 */ /* 0x000fe40000000a00 */
[----:B------:R-:W-:-:S04]  /*44b0*/  UIMAD.WIDE.U32 UR14, UR7, UR10, URZ ;  /* 0x0000000a070e72a5 */ /* 0x000fc8000f8e003f */
[----:B------:R-:W-:-:S12]  /*44c0*/  @UP2 USHF.R.U32.HI UR7, URZ, UR11, UR15 ;  /* 0x0000000b3f072299 */ /* 0x000fd8000801160f */
.L_x_1125:
[----:B------:R-:W-:-:S04]  /*44d0*/  UIMAD UR5, UR7, UR5, UR5 ;  /* 0x00000005070572a4 */ /* 0x000fc8000f8e0205 */
[----:B------:R-:W-:-:S04]  /*44e0*/  UISETP.LT.AND UP2, UPT, UR4, UR5, UPT ;  /* 0x000000050400728c */ /* 0x000fc8000bf41270 */
[----:B------:R-:W-:-:S12]  /*44f0*/  USEL UR4, UR4, UR5, UP2 ;  /* 0x0000000504047287 */ /* 0x000fd80009000000 */
.L_x_1123:
[----:B------:R-:W-:Y:S01]  /*4500*/  UIMAD.WIDE UR4, UR4, 0x2aaaaaab, URZ ;  /* 0x2aaaaaab040478a5 */ /* 0x000fe2000f8e023f */
[----:B------:R-:W-:Y:S01]  /*4510*/  IMAD.MOV.U32 R3, RZ, RZ, 0x3f800000 ;  /* 0x3f800000ff037424 */ /* 0x000fe200078e00ff */
[----:B------:R-:W-:Y:S01]  /*4520*/  CS2R R118, SRZ ;  /* 0x0000000000767805 */ /* 0x000fe2000001ff00 */
[----:B------:R-:W-:Y:S01]  /*4530*/  IMAD.MOV.U32 R2, RZ, RZ, 0x3f800000 ;  /* 0x3f800000ff027424 */ /* 0x000fe200078e00ff */
        /* <DEDUP_REMOVED lines=8> */
[----:B------:R-:W-:Y:S01]  /*45c0*/  UISETP.LT.AND UP2, UPT, UR61, UR4, UPT ;  /* 0x000000043d00728c */ /* 0x000fe2000bf41270 */
[----:B------:R-:W-:Y:S02]  /*45d0*/  CS2R R104, SRZ ;  /* 0x0000000000687805 */ /* 0x000fe4000001ff00 */
[----:B------:R-:W-:Y:S02]  /*45e0*/  CS2R R102, SRZ ;  /* 0x0000000000667805 */ /* 0x000fe4000001ff00 */
[----:B------:R-:W-:Y:S01]  /*45f0*/  CS2R R100, SRZ ;  /* 0x0000000000647805 */ /* 0x000fe2000001ff00 */
[----:B------:R-:W-:Y:S01]  /*4600*/  USEL UR58, UR61, UR4, !UP2 ;  /* 0x000000043d3a7287 */ /* 0x000fe2000d000000 */
[----:B------:R-:W-:-:S02]  /*4610*/  CS2R R98, SRZ ;  /* 0x0000000000627805 */ /* 0x000fc4000001ff00 */
[----:B------:R-:W-:Y:S02]  /*4620*/  CS2R R96, SRZ ;  /* 0x0000000000607805 */ /* 0x000fe4000001ff00 */
[----:B------:R-:W-:Y:S02]  /*4630*/  CS2R R94, SRZ ;  /* 0x00000000005e7805 */ /* 0x000fe4000001ff00 */
[----:B------:R-:W-:Y:S02]  /*4640*/  CS2R R92, SRZ ;  /* 0x00000000005c7805 */ /* 0x000fe4000001ff00 */
[----:B------:R-:W-:Y:S02]  /*4650*/  CS2R R90, SRZ ;  /* 0x00000000005a7805 */ /* 0x000fe4000001ff00 */
[----:B------:R-:W-:Y:S02]  /*4660*/  ISETP.GE.AND P1, PT, R10, UR58, PT ;  /* 0x0000003a0a007c0c */ /* 0x000fe4000bf26270 */
        /* <DEDUP_REMOVED lines=33> */
[----:B------:R-:W-:Y:S06]  /*4880*/  @!P1 BRA `(.L_x_1126) ;  /* 0x0000002c00f09947 */ /* 0x000fec0003800000 */
[----:B------:R-:W-:Y:S01]  /*4890*/  IMAD.MOV.U32 R3, RZ, RZ, 0x3f800000 ;  /* 0x3f800000ff037424 */ /* 0x000fe200078e00ff */
[----:B------:R-:W-:Y:S01]  /*48a0*/  ULDC UR59, c[0x0][0x9e4] ;  /* 0x00027900003b7ab9 */ /* 0x000fe20000000800 */
[----:B------:R-:W-:-:S07]  /*48b0*/  IMAD.MOV.U32 R119, RZ, RZ, RZ ;  /* 0x000000ffff777224 */ /* 0x000fce00078e00ff */
.L_x_1143:
[----:B------:R-:W-:-:S04]  /*48c0*/  UIADD3 UR4, UR36, 0x1, URZ ;  /* 0x0000000124047890 */ /* 0x000fc8000fffe03f */
[----:B------:R-:W-:-:S04]  /*48d0*/  UISETP.NE.AND UP2, UPT, UR4, 0x2, UPT ;  /* 0x000000020400788c */ /* 0x000fc8000bf45270 */
[----:B------:R-:W-:Y:S02]  /*48e0*/  USEL UR7, URZ, 0x1, UP2 ;  /* 0x000000013f077887 */ /* 0x000fe40009000000 */
[----:B------:R-:W-:Y:S02]  /*48f0*/  USEL UR4, UR4, URZ, UP2 ;  /* 0x0000003f04047287 */ /* 0x000fe40009000000 */
[----:B------:R-:W-:Y:S01]  /*4900*/  ULOP3.LUT UR7, UR38, UR7, URZ, 0x3c, !UPT ;  /* 0x0000000726077292 */ /* 0x000fe2000f8e3c3f */
[----:B------:R-:W-:Y:S11]  /*4910*/  @!P0 BRA `(.L_x_1127) ;  /* 0x0000000000048947 */ /* 0x000ff60003800000 */
[----:B------:R-:W-:Y:S01]  /*4920*/  BPT.TRAP 0x1 ;  /* 0x000000040000795c */ /* 0x000fe20000300000 */
.L_x_1127:
[----:B------:R-:W-:Y:S01]  /*4930*/  ULEA UR6, UR4, UR37, 0x3 ;  /* 0x0000002504067291 */ /* 0x000fe2000f8e183f */
[----:B------:R-:W-:-:S05]  /*4940*/  IMAD.U32 R0, RZ, RZ, UR7 ;  /* 0x00000007ff007e24 */ /* 0x000fca000f8e00ff */
[----:B------:R-:W-:-:S04]  /*4950*/  SHF.L.U32 R0, R0, 0x1f, RZ ;  /* 0x0000001f00007819 */ /* 0x000fc800000006ff */
[----:B------:R0:W1:Y:S01]  /*4960*/  SYNCS.PHASECHK.TRANS64.TRYWAIT P1, [UR6+0x30830], R0 ;  /* 0x03083000ff0075a7 */ /* 0x0000620008020146 */
[----:B------:R-:W-:Y:S05]  /*4970*/  @!P0 BRA `(.L_x_1128) ;  /* 0x0000000000048947 */ /* 0x000fea0003800000 */
[----:B------:R-:W-:Y:S01]  /*4980*/  BPT.TRAP 0x1 ;  /* 0x000000040000795c */ /* 0x000fe20000300000 */
.L_x_1128:
[----:B-1----:R-:W-:Y:S05]  /*4990*/  @P1 BRA `(.L_x_1129) ;  /* 0x0000000000081947 */ /* 0x002fea0003800000 */
[----:B------:R-:W1:Y:S02]  /*49a0*/  SYNCS.PHASECHK.TRANS64.TRYWAIT P1, [UR6+0x30830], R0 ;  /* 0x03083000ff0075a7 */ /* 0x000e640008020146 */
[----:B-1----:R-:W-:Y:S05]  /*49b0*/  @!P1 BRA `(.L_x_1130) ;  /* 0x00000108001c9947 */ /* 0x002fea0003800000 */
.L_x_1129:
[----:B------:R-:W-:Y:S01]  /*49c0*/  R2UR UR52, R6 ;  /* 0x00000000063472ca */ /* 0x000fe200000e0000 */
[----:B------:R-:W-:Y:S01]  /*49d0*/  UIMAD UR5, UR4, 0x900, UR60 ;  /* 0x00000900040578a4 */ /* 0x000fe2000f8e023c */
[----:B------:R-:W-:Y:S01]  /*49e0*/  R2UR UR53, R7 ;  /* 0x00000000073572ca */ /* 0x000fe200000e0000 */
[----:B------:R-:W-:Y:S01]  /*49f0*/  WARPGROUP.ARRIVE ;  /* 0x00000000000079c5 */ /* 0x000fe20000000000 */
[----:B------:R-:W-:Y:S01]  /*4a00*/  UMOV UR55, 0x40000040 ;  /* 0x4000004000377882 */ /* 0x000fe20000000000 */
[----:B------:R-:W-:Y:S01]  /*4a10*/  UIADD3 UR10, UR5, 0x2, URZ ;  /* 0x00000002050a7890 */ /* 0x000fe2000fffe03f */
[-C--:B------:R-:W-:Y:S01]  /*4a20*/  FMUL.FTZ R24, R24, R2.reuse ;  /* 0x0000000218187220 */ /* 0x080fe20000410000 */
[----:B------:R-:W-:Y:S01]  /*4a30*/  UMOV UR11, 0x40000040 ;  /* 0x40000040000b7882 */ /* 0x000fe20000000000 */
[----:B------:R-:W-:Y:S01]  /*4a40*/  UMOV UR54, UR5 ;  /* 0x0000000500367c82 */ /* 0x000fe20008000000 */
[----:B------:R-:W-:Y:S01]  /*4a50*/  UIADD3 UR14, UR5, 0x4, URZ ;  /* 0x00000004050e7890 */ /* 0x000fe2000fffe03f */
[-C--:B------:R-:W-:Y:S01]  /*4a60*/  FMUL.FTZ R25, R25, R2.reuse ;  /* 0x0000000219197220 */ /* 0x080fe20000410000 */
[----:B------:R-:W-:Y:S01]  /*4a70*/  UMOV UR15, 0x40000040 ;  /* 0x40000040000f7882 */ /* 0x000fe20000000000 */
[----:B------:R-:W-:Y:S01]  /*4a80*/  UIADD3 UR18, UR5, 0x6, URZ ;  /* 0x0000000605127890 */ /* 0x000fe2000fffe03f */
[-C--:B------:R-:W-:Y:S01]  /*4a90*/  FMUL.FTZ R28, R28, R2.reuse ;  /* 0x000000021c1c7220 */ /* 0x080fe20000410000 */
[----:B------:R-:W-:Y:S01]  /*4aa0*/  UMOV UR19, 0x40000040 ;  /* 0x4000004000137882 */ /* 0x000fe20000000000 */
[----:B------:R-:W-:Y:S01]  /*4ab0*/  HGMMA.64x96x16.F32.BF16 R120, gdesc[UR52], RZ, !UPT, gsb0 ;  /* 0x01600000347879f0 */ /* 0x000fe2000c0018ff */
[----:B------:R-:W-:Y:S01]  /*4ac0*/  UIADD3 UR22, UR5, 0x300, URZ ;  /* 0x0000030005167890 */ /* 0x000fe2000fffe03f */
[-C--:B------:R-:W-:Y:S01]  /*4ad0*/  FMUL.FTZ R29, R29, R2.reuse ;  /* 0x000000021d1d7220 */ /* 0x080fe20000410000 */
[----:B------:R-:W-:Y:S01]  /*4ae0*/  UMOV UR23, 0x40000040 ;  /* 0x4000004000177882 */ /* 0x000fe20000000000 */
        /* <DEDUP_REMOVED lines=20> */
[----:B------:R-:W-:Y:S01]  /*4c30*/  UMOV UR52, UR56 ;  /* 0x0000003800347c82 */ /* 0x000fe20008000000 */
[----:B------:R-:W-:Y:S01]  /*4c40*/  UMOV UR53, UR57 ;  /* 0x0000003900357c82 */ /* 0x000fe20008000000 */
        /* <DEDUP_REMOVED lines=83> */
[----:B------:R-:W-:Y:S01]  /*5180*/  HGMMA.64x96x16.F32.BF16 R120, gdesc[UR8], R120, gsb0 ;  /* 0x01600000087879f0 */ /* 0x000fe20008001878 */
[-C--:B------:R-:W-:Y:S01]  /*5190*/  FMUL.FTZ R111, R111, R3.reuse ;  /* 0x000000036f6f7220 */ /* 0x080fe20000410000 */
[-C--:B------:R-:W-:Y:S01]  /*51a0*/  FMUL.FTZ R114, R114, R3.reuse ;  /* 0x0000000372727220 */ /* 0x080fe20000410000 */
[-C--:B------:R-:W-:Y:S01]  /*51b0*/  FMUL.FTZ R115, R115, R3.reuse ;  /* 0x0000000373737220 */ /* 0x080fe20000410000 */
[-C--:B------:R-:W-:Y:S01]  /*51c0*/  FMUL.FTZ R118, R118, R3.reuse ;  /* 0x0000000376767220 */ /* 0x080fe20000410000 */
[----:B------:R-:W-:Y:S01]  /*51d0*/  FMUL.FTZ R119, R119, R3 ;  /* 0x0000000377777220 */ /* 0x000fe20000410000 */
[----:B------:R-:W-:-:S02]  /*51e0*/  WARPGROUP.DEPBAR.LE gsb0, 0x0 ;  /* 0x00008000000079c5 */ /* 0x000fc40000010000 */
        /* <DEDUP_REMOVED lines=30> */
[----:B------:R-:W-:Y:S05]  /*53d0*/  @!P0 BRA `(.L_x_1131) ;  /* 0x0000000000048947 */ /* 0x000fea0003800000 */
[----:B------:R-:W-:Y:S01]  /*53e0*/  BPT.TRAP 0x1 ;  /* 0x000000040000795c */ /* 0x000fe20000300000 */
.L_x_1131:
[----:B------:R-:W-:Y:S01]  /*53f0*/  ULEA UR5, UR36, UR37, 0x3 ;  /* 0x0000002524057291 */ /* 0x000fe2000f8e183f */
[----:B01----:R-:W-:-:S05]  /*5400*/  IMAD.U32 R0, RZ, RZ, UR38 ;  /* 0x00000026ff007e24 */ /* 0x003fca000f8e00ff */
[----:B------:R-:W-:-:S04]  /*5410*/  SHF.L.U32 R0, R0, 0x1f, RZ ;  /* 0x0000001f00007819 */ /* 0x000fc800000006ff */
[----:B------:R0:W1:Y:S01]  /*5420*/  SYNCS.PHASECHK.TRANS64.TRYWAIT P1, [UR5+0x30850], R0 ;  /* 0x03085000ff0075a7 */ /* 0x0000620008020145 */
[----:B------:R-:W-:Y:S05]  /*5430*/  @!P0 BRA `(.L_x_1132) ;  /* 0x0000000000048947 */ /* 0x000fea0003800000 */
[----:B------:R-:W-:Y:S01]  /*5440*/  BPT.TRAP 0x1 ;  /* 0x000000040000795c */ /* 0x000fe20000300000 */
.L_x_1132:
[----:B-1----:R-:W-:Y:S05]  /*5450*/  @P1 BRA `(.L_x_1133) ;  /* 0x0000000000081947 */ /* 0x002fea0003800000 */
[----:B------:R-:W1:Y:S02]  /*5460*/  SYNCS.PHASECHK.TRANS64.TRYWAIT P1, [UR5+0x30850], R0 ;  /* 0x03085000ff0075a7 */ /* 0x000e640008020145 */
[----:B-1----:R-:W-:Y:S05]  /*5470*/  @!P1 BRA `(.L_x_1134) ;  /* 0x000000fc00849947 */ /* 0x002fea0003800000 */
.L_x_1133:
[----:B------:R-:W-:Y:S01]  /*5480*/  UIADD3 UR10, UR37, 0x400, URZ ;  /* 0x00000400250a7890 */ /* 0x000fe2000fffe03f */
[----:B------:R-:W-:Y:S01]  /*5490*/  WARPGROUP.ARRIVE ;  /* 0x00000000000079c5 */ /* 0x000fe20000000000 */
[----:B------:R-:W-:-:S05]  /*54a0*/  UMOV UR11, 0x40000040 ;  /* 0x40000040000b7882 */ /* 0x000fca0000000000 */
[----:B------:R-:W2:Y:S01]  /*54b0*/  S2R R206, SR_TID.X ;  /* 0x0000000000ce7919 */ /* 0x000ea20000002100 */
[----:B------:R-:W-:Y:S01]  /*54c0*/  USHF.R.U32.HI UR10, URZ, 0x4, UR10 ;  /* 0x000000043f0a7899 */ /* 0x000fe2000801160a */
[----:B------:R-:W-:Y:S01]  /*54d0*/  PLOP3.LUT P1, PT, PT, PT, UP0, 0x80, 0x0 ;  /* 0x000000000000781c */ /* 0x000fe20003f2f008 */
[----:B------:R-:W-:Y:S01]  /*54e0*/  VIADD R12, R18, UR39 ;  /* 0x00000027120c7c36 */ /* 0x000fe20008000000 */
[----:B------:R-:W-:Y:S01]  /*54f0*/  PLOP3.LUT P2, PT, PT, PT, UP0, 0x80, 0x0 ;  /* 0x000000000000781c */ /* 0x000fe20003f4f008 */
[----:B------:R-:W-:Y:S01]  /*5500*/  ULOP3.LUT UR10, UR10, 0x3fff, URZ, 0xc0, !UPT ;  /* 0x00003fff0a0a7892 */ /* 0x000fe2000f8ec03f */
[----:B------:R-:W3:Y:S01]  /*5510*/  LDC R11, c[0x0][0x288] ;  /* 0x0000a200ff0b7b82 */ /* 0x000ee20000000800 */
[----:B------:R-:W-:Y:S01]  /*5520*/  IMAD R13, R10, -0x60, RZ ;  /* 0xffffffa00a0d7824 */ /* 0x000fe200078e02ff */
[----:B------:R-:W-:Y:S01]  /*5530*/  ULDC UR15, c[0x0][0x9dc] ;  /* 0x00027700000f7ab9 */ /* 0x000fe20000000800 */
[----:B------:R-:W-:Y:S02]  /*5540*/  ULOP3.LUT UR10, UR10, 0x3000000, URZ, 0xfc, !UPT ;  /* 0x030000000a0a7892 */ /* 0x000fe4000f8efc3f */
[----:B------:R-:W-:-:S02]  /*5550*/  VIADD R2, R13, 0x1 ;  /* 0x000000010d027836 */ /* 0x000fc40000000000 */
[----:B------:R-:W-:-:S07]  /*5560*/  UIMAD UR14, UR36, 0x900, UR10 ;  /* 0x00000900240e78a4 */ /* 0x000fce000f8e020a */
[----:B------:R-:W-:Y:S02]  /*5570*/  UMOV UR10, UR14 ;  /* 0x0000000e000a7c82 */ /* 0x000fe40008000000 */
[----:B------:R-:W-:Y:S01]  /*5580*/  HGMMA.64x192x16.F32.BF16 R24, R188, gdesc[UR8].tnspB, R24, gsb0 ;  /* 0x42e00008bc187df0 */ /* 0x000fe20008001818 */
[----:B------:R-:W-:Y:S01]  /*5590*/  UIADD3 UR10, UR14, 0x80, URZ ;  /* 0x000000800e0a7890 */ /* 0x000fe2000fffe03f */
[----:B------:R-:W-:Y:S01]  /*55a0*/  UMOV UR11, 0x40000040 ;  /* 0x40000040000b7882 */ /* 0x000fe20000000000 */
[----:B--2---:R-:W-:Y:S01]  /*55b0*/  LOP3.LUT P3, RZ, R206, 0x7f, RZ, 0xc0, !PT ;  /* 0x0000007fceff7812 */ /* 0x004fe2000786c0ff */
[----:B------:R-:W-:Y:S02]  /*55c0*/  WARPGROUP.DEPBAR.LE gsb0, 0x0 ;  /* 0x00008000000079c5 */ /* 0x000fe40000010000 */
[----:B------:R-:W-:-:S14]  /*55d0*/  WARPGROUP.ARRIVE ;  /* 0x00000000000079c5 */ /* 0x000fdc0000000000 */
        /* <DEDUP_REMOVED lines=21> */
[----:B------:R-:W-:Y:S02]  /*5730*/  @UP0 ULDC UR10, c[0x0][0x44c] ;  /* 0x00011300000a0ab9 */ /* 0x000fe40000000800 */
[----:B01----:R-:W-:Y:S01]  /*5740*/  @P1 IMAD.HI.U32 R0, R12, UR10, RZ ;  /* 0x0000000a0c001c27 */ /* 0x003fe2000f8e00ff */
[----:B------:R-:W-:Y:S01]  /*5750*/  @UP0 ULDC UR10, c[0x0][0x450] ;  /* 0x00011400000a0ab9 */ /* 0x000fe20000000800 */
[----:B------:R-:W-:-:S03]  /*5760*/  PLOP3.LUT P1, PT, PT, PT, UP1, 0x40, 0x0 ;  /* 0x000000000000781c */ /* 0x000fc60003f2e818 */
[----:B------:R-:W-:Y:S01]  /*5770*/  @P2 SHF.R.U32.HI R12, RZ, UR10, R0 ;  /* 0x0000000aff0c2c19 */ /* 0x000fe20008011600 */
[----:B------:R-:W-:Y:S01]  /*5780*/  IMAD.U32 R0, RZ, RZ, UR6 ;  /* 0x00000006ff007e24 */ /* 0x000fe2000f8e00ff */
[----:B------:R-:W-:Y:S01]  /*5790*/  UMOV UR6, UR15 ;  /* 0x0000000f00067c82 */ /* 0x000fe20008000000 */
[----:B------:R-:W-:Y:S01]  /*57a0*/  ULDC UR15, c[0x0][0x9e0] ;  /* 0x00027800000f7ab9 */ /* 0x000fe20000000800 */
[----:B------:R-:W-:Y:S01]  /*57b0*/  ULOP3.LUT UR10, URZ, UR6, URZ, 0x33, !UPT ;  /* 0x000000063f0a7292 */ /* 0x000fe2000f8e333f */
[----:B------:R-:W-:Y:S01]  /*57c0*/  @!P3 VIADD R0, R0, 0x30840 ;  /* 0x000308400000b836 */ /* 0x000fe20000000000 */
[----:B------:R-:W0:Y:S04]  /*57d0*/  SHFL.IDX PT, R3, R12, RZ, 0x1c1f ;  /* 0x001c1fff0c037589 */ /* 0x000e2800000e0000 */
[----:B------:R-:W-:Y:S01]  /*57e0*/  @!P3 PRMT R0, RZ, 0x654, R0 ;  /* 0x00000654ff00b816 */ /* 0x000fe20000000000 */
[----:B------:R-:W-:-:S03]  /*57f0*/  WARPGROUP.DEPBAR.LE gsb0, 0x0 ;  /* 0x00008000000079c5 */ /* 0x000fc60000010000 */
[----:B------:R1:W-:Y:S02]  /*5800*/  @!P3 SYNCS.ARRIVE.TRANS64.RED.A1T0 RZ, [R0+URZ], RZ ;  /* 0x000000ff00ffb9a7 */ /* 0x0003e4000810043f */
[----:B-1----:R-:W-:-:S05]  /*5810*/  IMAD R0, R17, -0x2, R2 ;  /* 0xfffffffe11007824 */ /* 0x002fca00078e0202 */
[C---:B---3--:R-:W-:Y:S01]  /*5820*/  IADD3 R14, R0.reuse, -R11, R16 ;  /* 0x8000000b000e7210 */ /* 0x048fe20007ffe010 */
[----:B------:R-:W-:-:S04]  /*5830*/  VIADD R0, R0, 0xffffffff ;  /* 0xffffffff00007836 */ /* 0x000fc80000000000 */
[C---:B------:R-:W-:Y:S02]  /*5840*/  VIADD R2, R14.reuse, UR15 ;  /* 0x0000000f0e027c36 */ /* 0x040fe40008000000 */
[----:B------:R-:W-:Y:S02]  /*5850*/  VIADD R14, R14, UR10 ;  /* 0x0000000a0e0e7c36 */ /* 0x000fe40008000000 */
[--C-:B0-----:R-:W-:Y:S02]  /*5860*/  IMAD.IADD R20, R2, 0x1, R3.reuse ;  /* 0x0000000102147824 */ /* 0x101fe400078e0203 */
[----:B------:R-:W-:Y:S01]  /*5870*/  IMAD.IADD R168, R14, 0x1, R3 ;  /* 0x000000010ea87824 */ /* 0x000fe200078e0203 */
[----:B------:R-:W-:Y:S06]  /*5880*/  @P1 BRA `(.L_x_1135) ;  /* 0x0000000000541947 */ /* 0x000fec0003800000 */
[----:B------:R-:W-:Y:S01]  /*5890*/  IADD3 R3, R16, -R11, R3 ;  /* 0x8000000b10037210 */ /* 0x000fe20007ffe003 */
[----:B------:R-:W-:Y:S03]  /*58a0*/  BSSY B0, `(.L_x_1136) ;  /* 0x0000010000007945 */ /* 0x000fe60003800000 */
[----:B------:R-:W-:-:S13]  /*58b0*/  ISETP.GT.AND P1, PT, R3, -0x1, PT ;  /* 0xffffffff0300780c */ /* 0x000fda0003f24270 */
[----:B------:R-:W-:Y:S05]  /*58c0*/  @P1 BRA `(.L_x_1137) ;  /* 0x0000000000201947 */ /* 0x000fea0003800000 */
[----:B------:R-:W-:Y:S01]  /*58d0*/  IMAD.U32 R15, RZ, RZ, UR59 ;  /* 0x0000003bff0f7e24 */ /* 0x000fe2000f8e00ff */
[----:B------:R-:W-:-:S04]  /*58e0*/  LOP3.LUT R3, RZ, R3, RZ, 0x33, !PT ;  /* 0x00000003ff037212 */ /* 0x000fc800078e33ff */
[----:B------:R-:W-:-:S13]  /*58f0*/  ISETP.NE.AND P1, PT, R15, 0x1, PT ;  /* 0x000000010f00780c */ /* 0x000fda0003f25270 */
[----:B------:R-:W0:Y:S02]  /*5900*/  @P1 LDC.64 R170, c[0x0][0x9e8] ;  /* 0x00027a00ffaa1b82 */ /* 0x000e240000000a00 */
[----:B0-----:R-:W-:-:S05]  /*5910*/  @P1 IMAD.HI.U32 R170, R3, R170, RZ ;  /* 0x000000aa03aa1227 */ /* 0x001fca00078e00ff */
[----:B------:R-:W-:-:S04]  /*5920*/  @P1 SHF.R.U32.HI R3, RZ, R171, R170 ;  /* 0x000000abff031219 */ /* 0x000fc800000116aa */
[----:B------:R-:W-:Y:S01]  /*5930*/  LOP3.LUT R3, RZ, R3, RZ, 0x33, !PT ;  /* 0x00000003ff037212 */ /* 0x000fe200078e33ff */
[----:B------:R-:W-:Y:S06]  /*5940*/  BRA `(.L_x_1138) ;  /* 0x0000000000147947 */ /* 0x000fec0003800000 */
.L_x_1137:
[----:B------:R-:W-:-:S05]  /*5950*/  IMAD.U32 R15, RZ, RZ, UR59 ;  /* 0x0000003bff0f7e24 */ /* 0x000fca000f8e00ff */
[----:B------:R-:W-:-:S13]  /*5960*/  ISETP.NE.AND P1, PT, R15, 0x1, PT ;  /* 0x000000010f00780c */ /* 0x000fda0003f25270 */
[----:B------:R-:W0:Y:S02]  /*5970*/  @P1 LDC.64 R170, c[0x0][0x9e8] ;  /* 0x00027a00ffaa1b82 */ /* 0x000e240000000a00 */
[----:B0-----:R-:W-:-:S05]  /*5980*/  @P1 IMAD.HI.U32 R170, R3, R170, RZ ;  /* 0x000000aa03aa1227 */ /* 0x001fca00078e00ff */
[----:B------:R-:W-:-:S07]  /*5990*/  @P1 SHF.R.U32.HI R3, RZ, R171, R170 ;  /* 0x000000abff031219 */ /* 0x000fce00000116aa */
.L_x_1138:
[----:B------:R-:W-:Y:S05]  /*59a0*/  BSYNC B0 ;  /* 0x0000000000007941 */ /* 0x000fea0003800000 */
.L_x_1136:
[----:B------:R-:W-:-:S05]  /*59b0*/  IMAD R3, R3, R15, R0 ;  /* 0x0000000f03037224 */ /* 0x000fca00078e0200 */
[----:B------:R-:W-:Y:S02]  /*59c0*/  VIADDMNMX R20, R3, R15, R20, PT ;  /* 0x0000000f03147246 */ /* 0x000fe40003800114 */
[----:B------:R-:W-:-:S07]  /*59d0*/  VIMNMX R168, R168, R3, !PT ;  /* 0x00000003a8a87248 */ /* 0x000fce0007fe0100 */
.L_x_1135:
[C---:B------:R-:W-:Y:S01]  /*59e0*/  ISETP.GE.AND P1, PT, R13.reuse, 0x2, PT ;  /* 0x000000020d00780c */ /* 0x040fe20003f26270 */
[----:B------:R-:W0:Y:S01]  /*59f0*/  SHFL.IDX PT, R185, R12, 0x1, 0x1c1f ;  /* 0x003c1f000cb97f89 */ /* 0x000e2200000e0000 */
        /* <DEDUP_REMOVED lines=11> */
[----:B------:R-:W-:Y:S01]  /*5ab0*/  ISETP.LT.OR P4, PT, R20, 0x9, P4 ;  /* 0x000000091400780c */ /* 0x000fe20002781670 */
[--C-:B0-----:R-:W-:Y:S01]  /*5ac0*/  IMAD.IADD R2, R2, 0x1, R185.reuse ;  /* 0x0000000102027824 */ /* 0x101fe200078e02b9 */
[----:B------:R-:W-:Y:S01]  /*5ad0*/  ISETP.GT.AND P3, PT, R168, 0x10, !P5 ;  /* 0x00000010a800780c */ /* 0x000fe20006f64270 */
[----:B------:R-:W-:Y:S01]  /*5ae0*/  IMAD.IADD R14, R14, 0x1, R185 ;  /* 0x000000010e0e7824 */ /* 0x000fe200078e02b9 */
        /* <DEDUP_REMOVED lines=22> */
[C---:B------:R-:W-:Y:S02]  /*5c50*/  ISETP.GE.AND P4, PT, R13.reuse, 0x22, PT ;  /* 0x000000220d00780c */ /* 0x040fe40003f86270 */
        /* <DEDUP_REMOVED lines=54> */
[----:B------:R-:W-:Y:S02]  /*5fc0*/  P2R R172, PR, RZ, 0x20 ;  /* 0x00000020ffac7803 */ /* 0x000fe40000000000 */
[----:B------:R-:W-:Y:S02]  /*5fd0*/  FSEL R157, R157, -INF , !P3 ;  /* 0xff8000009d9d7808 */ /* 0x000fe40005800000 */
[----:B------:R-:W-:-:S04]  /*5fe0*/  ISETP.GE.AND P3, PT, R13, 0x51, PT ;  /* 0x000000510d00780c */ /* 0x000fc80003f66270 */
[----:B------:R-:W-:-:S04]  /*5ff0*/  ISETP.GT.AND P4, PT, R168, 0x50, !P3 ;  /* 0x00000050a800780c */ /* 0x000fc80005f84270 */
[----:B------:R-:W-:-:S04]  /*6000*/  ISETP.LT.OR P4, PT, R20, 0x51, P4 ;  /* 0x000000511400780c */ /* 0x000fc80002781670 */
        /* <DEDUP_REMOVED lines=10> */
[----:B------:R-:W-:Y:S02]  /*60b0*/  P2R R156, PR, RZ, 0x40 ;  /* 0x00000040ff9c7803 */ /* 0x000fe40000000000 */
[----:B------:R-:W-:-:S04]  /*60c0*/  ISETP.GT.AND P6, PT, R168, RZ, !P6 ;  /* 0x000000ffa800720c */ /* 0x000fc800077c4270 */
[----:B------:R-:W-:-:S04]  /*60d0*/  ISETP.LT.OR P6, PT, R20, 0x1, P6 ;  /* 0x000000011400780c */ /* 0x000fc800037c1670 */
[----:B------:R-:W-:Y:S02]  /*60e0*/  FSEL R120, R120, -INF , !P6 ;  /* 0xff80000078787808 */ /* 0x000fe40007000000 */
[----:B------:R-:W-:-:S04]  /*60f0*/  ISETP.GE.AND P6, PT, R13, 0x5a, PT ;  /* 0x0000005a0d00780c */ /* 0x000fc80003fc6270 */
[----:B------:R-:W-:Y:S02]  /*6100*/  P2R R124, PR, RZ, 0x40 ;  /* 0x00000040ff7c7803 */ /* 0x000fe40000000000 */
[----:B------:R-:W-:-:S04]  /*6110*/  ISETP.GT.AND P6, PT, R168, 0x59, !P6 ;  /* 0x00000059a800780c */ /* 0x000fc800077c4270 */
[----:B------:R-:W-:-:S04]  /*6120*/  ISETP.LT.OR P6, PT, R20, 0x5a, P6 ;  /* 0x0000005a1400780c */ /* 0x000fc800037c1670 */
[----:B------:R-:W-:Y:S02]  /*6130*/  FSEL R165, R165, -INF , !P6 ;  /* 0xff800000a5a57808 */ /* 0x000fe40007000000 */
[----:B------:R-:W-:-:S13]  /*6140*/  PLOP3.LUT P6, PT, PT, PT, UP1, 0x40, 0x0 ;  /* 0x000000000000781c */ /* 0x000fda0003fce818 */
[----:B------:R-:W-:Y:S05]  /*6150*/  @P6 BRA `(.L_x_1139) ;  /* 0x0000000000546947 */ /* 0x000fea0003800000 */
        /* <DEDUP_REMOVED lines=12> */
.L_x_1141:
[----:B------:R-:W-:-:S05]  /*6220*/  IMAD.U32 R20, RZ, RZ, UR59 ;  /* 0x0000003bff147e24 */ /* 0x000fca000f8e00ff */
[----:B------:R-:W-:-:S13]  /*6230*/  ISETP.NE.AND P6, PT, R20, 0x1, PT ;  /* 0x000000011400780c */ /* 0x000fda0003fc5270 */
[----:B------:R-:W0:Y:S02]  /*6240*/  @P6 LDC.64 R12, c[0x0][0x9e8] ;  /* 0x00027a00ff0c6b82 */ /* 0x000e240000000a00 */
[----:B0-----:R-:W-:-:S05]  /*6250*/  @P6 IMAD.HI.U32 R12, R185, R12, RZ ;  /* 0x0000000cb90c6227 */ /* 0x001fca00078e00ff */
[----:B------:R-:W-:-:S07]  /*6260*/  @P6 SHF.R.U32.HI R185, RZ, R13, R12 ;  /* 0x0000000dffb96219 */ /* 0x000fce000001160c */
.L_x_1142:
[----:B------:R-:W-:Y:S05]  /*6270*/  BSYNC B0 ;  /* 0x0000000000007941 */ /* 0x000fea0003800000 */
.L_x_1140:
[----:B------:R-:W-:-:S05]  /*6280*/  IMAD R185, R185, R20, R0 ;  /* 0x00000014b9b97224 */ /* 0x000fca00078e0200 */
[----:B------:R-:W-:Y:S02]  /*6290*/  VIADDMNMX R2, R185, R20, R2, PT ;  /* 0x00000014b9027246 */ /* 0x000fe40003800102 */
[----:B------:R-:W-:-:S07]  /*62a0*/  VIMNMX R14, R14, R185, !PT ;  /* 0x000000b90e0e7248 */ /* 0x000fce0007fe0100 */
.L_x_1139:
[C---:B------:R-:W-:Y:S01]  /*62b0*/  ISETP.GT.AND P1, PT, R14.reuse, 0x1, !P1 ;  /* 0x000000010e00780c */ /* 0x040fe20004f24270 */
[----:B------:R-:W-:Y:S01]  /*62c0*/  UMOV UR38, UR7 ;  /* 0x0000000700267c82 */ /* 0x000fe20008000000 */
[----:B------:R-:W-:Y:S01]  /*62d0*/  ISETP.GT.AND P2, PT, R14, 0x8, !P2 ;  /* 0x000000080e00780c */ /* 0x000fe20005744270 */
[----:B------:R-:W-:Y:S01]  /*62e0*/  UMOV UR36, UR4 ;  /* 0x0000000400247c82 */ /* 0x000fe20008000000 */
[C---:B------:R-:W-:Y:S02]  /*62f0*/  ISETP.LT.OR P1, PT, R2.reuse, 0x2, P1 ;  /* 0x000000020200780c */ /* 0x040fe40000f21670 */
[----:B------:R-:W-:Y:S02]  /*6300*/  ISETP.LT.OR P2, PT, R2, 0x9, P2 ;  /* 0x000000090200780c */ /* 0x000fe40001741670 */
[----:B------:R-:W-:Y:S02]  /*6310*/  FSEL R215, R123, -INF , !P1 ;  /* 0xff8000007bd77808 */ /* 0x000fe40004800000 */
[----:B------:R-:W-:-:S02]  /*6320*/  ISETP.NE.AND P1, PT, R174, RZ, PT ;  /* 0x000000ffae00720c */ /* 0x000fc40003f25270 */
[----:B------:R-:W-:Y:S02]  /*6330*/  FSEL R185, R126, -INF , !P2 ;  /* 0xff8000007eb97808 */ /* 0x000fe40005000000 */
[----:B------:R-:W-:Y:S02]  /*6340*/  ISETP.GT.AND P1, PT, R14, 0x9, !P1 ;  /* 0x000000090e00780c */ /* 0x000fe40004f24270 */
[----:B------:R-:W-:Y:S02]  /*6350*/  ISETP.NE.AND P2, PT, R182, RZ, PT ;  /* 0x000000ffb600720c */ /* 0x000fe40003f45270 */
[----:B------:R-:W-:Y:S02]  /*6360*/  ISETP.LT.OR P1, PT, R2, 0xa, P1 ;  /* 0x0000000a0200780c */ /* 0x000fe40000f21670 */
[----:B------:R-:W-:Y:S02]  /*6370*/  ISETP.NE.AND P6, PT, R184, RZ, PT ;  /* 0x000000ffb800720c */ /* 0x000fe40003fc5270 */
[----:B------:R-:W-:-:S02]  /*6380*/  FSEL R213, R127, -INF , !P1 ;  /* 0xff8000007fd57808 */ /* 0x000fc40004800000 */
        /* <DEDUP_REMOVED lines=21> */
[----:B------:R-:W-:Y:S02]  /*64e0*/  ISETP.GT.AND P1, PT, R14, 0x19, !P2 ;  /* 0x000000190e00780c */ /* 0x000fe40005724270 */
[----:B------:R-:W-:Y:S02]  /*64f0*/  FMNMX.FTZ R0, R137, R0, !PT ;  /* 0x0000000089007209 */ /* 0x000fe40007810000 */
[----:B------:R-:W-:-:S02]  /*6500*/  ISETP.LT.OR P1, PT, R2, 0x1a, P1 ;  /* 0x0000001a0200780c */ /* 0x000fc40000f21670 */
[----:B------:R-:W-:Y:S02]  /*6510*/  FMNMX.FTZ R0, R133, R0, !PT ;  /* 0x0000000085007209 */ /* 0x000fe40007810000 */
[----:B------:R-:W-:Y:S02]  /*6520*/  FSEL R209, R135, -INF , !P1 ;  /* 0xff80000087d17808 */ /* 0x000fe40004800000 */
[----:B------:R-:W-:Y:S02]  /*6530*/  ISETP.GT.AND P1, PT, R14, 0x20, !P6 ;  /* 0x000000200e00780c */ /* 0x000fe40007724270 */
[----:B------:R-:W-:Y:S02]  /*6540*/  FMNMX.FTZ R0, R141, R0, !PT ;  /* 0x000000008d007209 */ /* 0x000fe40007810000 */
[----:B------:R-:W-:Y:S02]  /*6550*/  ISETP.LT.OR P1, PT, R2, 0x21, P1 ;  /* 0x000000210200780c */ /* 0x000fe40000f21670 */
[----:B------:R-:W-:-:S02]  /*6560*/  FMNMX.FTZ R0, R3, R0, !PT ;  /* 0x0000000003007209 */ /* 0x000fc40007810000 */
[----:B------:R-:W-:Y:S02]  /*6570*/  FSEL R189, R138, -INF , !P1 ;  /* 0xff8000008abd7808 */ /* 0x000fe40004800000 */
[----:B------:R-:W-:Y:S01]  /*6580*/  ISETP.NE.AND P1, PT, R132, RZ, PT ;  /* 0x000000ff8400720c */ /* 0x000fe20003f25270 */
[----:B------:R-:W-:Y:S01]  /*6590*/  IMAD.U32 R132, RZ, RZ, UR5 ;  /* 0x00000005ff847e24 */ /* 0x000fe2000f8e00ff */
        /* <DEDUP_REMOVED lines=20> */
[----:B------:R-:W-:Y:S02]  /*66e0*/  ISETP.NE.AND P1, PT, R176, RZ, PT ;  /* 0x000000ffb000720c */ /* 0x000fe40003f25270 */
[----:B------:R-:W-:-:S02]  /*66f0*/  ISETP.NE.AND P2, PT, R186, RZ, PT ;  /* 0x000000ffba00720c */ /* 0x000fc40003f45270 */
[----:B------:R-:W-:Y:S02]  /*6700*/  ISETP.GT.AND P1, PT, R14, 0x30, !P1 ;  /* 0x000000300e00780c */ /* 0x000fe40004f24270 */
[----:B------:R-:W-:Y:S02]  /*6710*/  FMNMX.FTZ R0, R129, R0, !PT ;  /* 0x0000000081007209 */ /* 0x000fe40007810000 */
[----:B------:R-:W-:Y:S02]  /*6720*/  ISETP.LT.OR P1, PT, R2, 0x31, P1 ;  /* 0x000000310200780c */ /* 0x000fe40000f21670 */
[----:B------:R-:W-:Y:S02]  /*6730*/  FMNMX.FTZ R20, R165, R0, !PT ;  /* 0x00000000a5147209 */ /* 0x000fe40007810000 */
[----:B------:R-:W-:Y:S01]  /*6740*/  FSEL R135, R146, -INF , !P1 ;  /* 0xff80000092877808 */ /* 0x000fe20004800000 */
[----:B------:R-:W0:Y:S01]  /*6750*/  LDC R0, c[0x0][0x988] ;  /* 0x00026200ff007b82 */ /* 0x000e220000000800 */
[----:B------:R-:W-:Y:S01]  /*6760*/  ISETP.NE.AND P1, PT, R144, RZ, PT ;  /* 0x000000ff9000720c */ /* 0x000fe20003f25270 */
[----:B------:R-:W1:Y:S01]  /*6770*/  SHFL.BFLY PT, R13, R20, 0x2, 0x1f ;  /* 0x0c401f00140d7f89 */ /* 0x000e6200000e0000 */
[----:B------:R-:W-:-:S02]  /*6780*/  ISETP.NE.AND P6, PT, R188, RZ, PT ;  /* 0x000000ffbc00720c */ /* 0x000fc40003fc5270 */
[C---:B------:R-:W-:Y:S02]  /*6790*/  ISETP.GT.AND P1, PT, R14.reuse, 0x31, !P1 ;  /* 0x000000310e00780c */ /* 0x040fe40004f24270 */
[----:B------:R-:W-:Y:S02]  /*67a0*/  ISETP.GT.AND P3, PT, R14, 0x50, !P3 ;  /* 0x000000500e00780c */ /* 0x000fe40005f64270 */
[----:B------:R-:W-:Y:S02]  /*67b0*/  ISETP.LT.OR P1, PT, R2, 0x32, P1 ;  /* 0x000000320200780c */ /* 0x000fe40000f21670 */
[----:B------:R-:W-:Y:S02]  /*67c0*/  ISETP.GT.AND P4, PT, R14, 0x51, !P4 ;  /* 0x000000510e00780c */ /* 0x000fe40006784270 */
[----:B------:R-:W-:Y:S02]  /*67d0*/  FSEL R147, R147, -INF , !P1 ;  /* 0xff80000093937808 */ /* 0x000fe40004800000 */
[----:B------:R-:W-:-:S02]  /*67e0*/  ISETP.NE.AND P1, PT, R178, RZ, PT ;  /* 0x000000ffb200720c */ /* 0x000fc40003f25270 */
[----:B------:R-:W-:Y:S02]  /*67f0*/  ISETP.LT.OR P3, PT, R2, 0x51, P3 ;  /* 0x000000510200780c */ /* 0x000fe40001f61670 */
[C---:B------:R-:W-:Y:S02]  /*6800*/  ISETP.GT.AND P1, PT, R14.reuse, 0x38, !P1 ;  /* 0x000000380e00780c */ /* 0x040fe40004f24270 */
[----:B------:R-:W-:Y:S02]  /*6810*/  ISETP.GT.AND P5, PT, R14, 0x58, !P5 ;  /* 0x000000580e00780c */ /* 0x000fe40006fa4270 */
[C---:B------:R-:W-:Y:S02]  /*6820*/  ISETP.LT.OR P1, PT, R2.reuse, 0x39, P1 ;  /* 0x000000390200780c */ /* 0x040fe40000f21670 */
[----:B------:R-:W-:Y:S02]  /*6830*/  ISETP.LT.OR P4, PT, R2, 0x52, P4 ;  /* 0x000000520200780c */ /* 0x000fe40002781670 */
[----:B------:R-:W-:-:S02]  /*6840*/  FSEL R131, R150, -INF , !P1 ;  /* 0xff80000096837808 */ /* 0x000fc40004800000 */
[----:B------:R-:W-:Y:S02]  /*6850*/  ISETP.NE.AND P1, PT, R148, RZ, PT ;  /* 0x000000ff9400720c */ /* 0x000fe40003f25270 */
[----:B-1----:R-:W-:Y:S02]  /*6860*/  FMNMX.FTZ R126, R20, R13, !PT ;  /* 0x0000000d147e7209 */ /* 0x002fe40007810000 */
[----:B------:R-:W-:Y:S02]  /*6870*/  ISETP.GT.AND P1, PT, R14, 0x39, !P1 ;  /* 0x000000390e00780c */ /* 0x000fe40004f24270 */
[C---:B------:R-:W-:Y:S01]  /*6880*/  ISETP.LT.OR P5, PT, R2.reuse, 0x59, P5 ;  /* 0x000000590200780c */ /* 0x040fe20002fa1670 */
[----:B------:R-:W1:Y:S01]  /*6890*/  SHFL.BFLY PT, R13, R126, 0x1, 0x1f ;  /* 0x0c201f007e0d7f89 */ /* 0x000e6200000e0000 */
[----:B------:R-:W-:Y:S02]  /*68a0*/  ISETP.LT.OR P1, PT, R2, 0x3a, P1 ;  /* 0x0000003a0200780c */ /* 0x000fe40000f21670 */
[----:B------:R-:W-:-:S02]  /*68b0*/  FSEL R163, R163, -INF , !P4 ;  /* 0xff800000a3a37808 */ /* 0x000fc40006000000 */
[----:B------:R-:W-:Y:S02]  /*68c0*/  FSEL R151, R151, -INF , !P1 ;  /* 0xff80000097977808 */ /* 0x000fe40004800000 */
[----:B------:R-:W-:-:S04]  /*68d0*/  ISETP.NE.AND P1, PT, R180, RZ, PT ;  /* 0x000000ffb400720c */ /* 0x000fc80003f25270 */
[----:B------:R-:W-:-:S04]  /*68e0*/  ISETP.GT.AND P1, PT, R14, 0x40, !P1 ;  /* 0x000000400e00780c */ /* 0x000fc80004f24270 */
[----:B------:R-:W-:-:S04]  /*68f0*/  ISETP.LT.OR P1, PT, R2, 0x41, P1 ;  /* 0x000000410200780c */ /* 0x000fc80000f21670 */
[----:B------:R-:W-:Y:S02]  /*6900*/  FSEL R127, R154, -INF , !P1 ;  /* 0xff8000009a7f7808 */ /* 0x000fe40004800000 */
[----:B------:R-:W-:Y:S02]  /*6910*/  ISETP.NE.AND P1, PT, R152, RZ, PT ;  /* 0x000000ff9800720c */ /* 0x000fe40003f25270 */
[----:B-1----:R-:W-:Y:S02]  /*6920*/  FMNMX.FTZ R13, R126, R13, !PT ;  /* 0x0000000d7e0d7209 */ /* 0x002fe40007810000 */
[----:B------:R-:W-:-:S03]  /*6930*/  ISETP.GT.AND P1, PT, R14, 0x41, !P1 ;  /* 0x000000410e00780c */ /* 0x000fc60004f24270 */
[----:B0-----:R-:W-:Y:S01]  /*6940*/  FMUL.FTZ R12, R13, R0 ;  /* 0x000000000d0c7220 */ /* 0x001fe20000410000 */
[----:B------:R-:W-:-:S04]  /*6950*/  ISETP.LT.OR P1, PT, R2, 0x42, P1 ;  /* 0x000000420200780c */ /* 0x000fc80000f21670 */
[----:B------:R-:W-:Y:S02]  /*6960*/  FSEL R155, R155, -INF , !P1 ;  /* 0xff8000009b9b7808 */ /* 0x000fe40004800000 */
[----:B------:R-:W-:-:S04]  /*6970*/  ISETP.GT.AND P1, PT, R14, 0x48, !P2 ;  /* 0x000000480e00780c */ /* 0x000fc80005724270 */
[----:B------:R-:W-:-:S04]  /*6980*/  ISETP.LT.OR P1, PT, R2, 0x49, P1 ;  /* 0x000000490200780c */ /* 0x000fc80000f21670 */
[----:B------:R-:W-:Y:S02]  /*6990*/  FSEL R123, R158, -INF , !P1 ;  /* 0xff8000009e7b7808 */ /* 0x000fe40004800000 */
[----:B------:R-:W-:Y:S02]  /*69a0*/  ISETP.GT.AND P1, PT, R14, 0x49, !P6 ;  /* 0x000000490e00780c */ /* 0x000fe40007724270 */
[----:B------:R-:W-:Y:S02]  /*69b0*/  ISETP.NE.AND P6, PT, R156, RZ, PT ;  /* 0x000000ff9c00720c */ /* 0x000fe40003fc5270 */
[----:B------:R-:W-:-:S04]  /*69c0*/  ISETP.LT.OR P1, PT, R2, 0x4a, P1 ;  /* 0x0000004a0200780c */ /* 0x000fc80000f21670 */
[----:B------:R-:W-:Y:S02]  /*69d0*/  FSEL R159, R159, -INF , !P1 ;  /* 0xff8000009f9f7808 */ /* 0x000fe40004800000 */
[----:B------:R-:W-:Y:S02]  /*69e0*/  ISETP.GT.AND P1, PT, R14, RZ, !P6 ;  /* 0x000000ff0e00720c */ /* 0x000fe40007724270 */
[----:B------:R-:W-:Y:S02]  /*69f0*/  ISETP.NE.AND P6, PT, R124, RZ, PT ;  /* 0x000000ff7c00720c */ /* 0x000fe40003fc5270 */
[----:B------:R-:W-:Y:S02]  /*6a00*/  ISETP.LT.OR P1, PT, R2, 0x1, P1 ;  /* 0x000000010200780c */ /* 0x000fe40000f21670 */
[----:B------:R-:W-:Y:S02]  /*6a10*/  ISETP.GT.AND P2, PT, R14, 0x59, !P6 ;  /* 0x000000590e00780c */ /* 0x000fe40007744270 */
[----:B------:R-:W-:-:S02]  /*6a20*/  FSEL R219, R122, -INF , !P1 ;  /* 0xff8000007adb7808 */ /* 0x000fc40004800000 */
[----:B------:R-:W-:Y:S02]  /*6a30*/  FSETP.NEU.FTZ.AND P1, PT, R13, -INF , PT ;  /* 0xff8000000d00780b */ /* 0x000fe40003f3d000 */
[----:B------:R-:W-:Y:S02]  /*6a40*/  FMNMX.FTZ R20, R219, R4, !PT ;  /* 0x00000004db147209 */ /* 0x000fe40007810000 */
[----:B------:R-:W-:Y:S02]  /*6a50*/  FSEL R12, R12, RZ, P1 ;  /* 0x000000ff0c0c7208 */ /* 0x000fe40000800000 */
[----:B------:R-:W-:Y:S02]  /*6a60*/  FMNMX.FTZ R20, R215, R20, !PT ;  /* 0x00000014d7147209 */ /* 0x000fe40007810000 */
[----:B------:R-:W-:Y:S01]  /*6a70*/  ISETP.LT.OR P2, PT, R2, 0x5a, P2 ;  /* 0x0000005a0200780c */ /* 0x000fe20001741670 */
[--C-:B------:R-:W-:Y:S01]  /*6a80*/  FFMA.FTZ R184, R175, R0, -R12.reuse ;  /* 0x00000000afb87223 */ /* 0x100fe2000001080c */
[----:B------:R-:W-:Y:S01]  /*6a90*/  FMNMX.FTZ R20, R185, R20, !PT ;  /* 0x00000014b9147209 */ /* 0x000fe20007810000 */
[-CC-:B------:R-:W-:Y:S01]  /*6aa0*/  FFMA.FTZ R190, R171, R0.reuse, -R12.reuse ;  /* 0x00000000abbe7223 */ /* 0x180fe2000001080c */
[----:B------:R-:W-:Y:S01]  /*6ab0*/  FSEL R175, R162, -INF , !P3 ;  /* 0xff800000a2af7808 */ /* 0x000fe20005800000 */
        /* <DEDUP_REMOVED lines=10> */
[--C-:B------:R-:W-:Y:S01]  /*6b60*/  FFMA.FTZ R169, R173, R0, -R12.reuse ;  /* 0x00000000ada97223 */ /* 0x100fe2000001080c */
[----:B------:R-:W-:Y:S01]  /*6b70*/  FSEL R14, R13, RZ, P1 ;  /* 0x000000ff0d0e7208 */ /* 0x000fe20000800000 */
        /* <DEDUP_REMOVED lines=23> */
[----:B------:R-:W-:Y:S01]  /*6cf0*/  FFMA.FTZ R170, R129, R0, -R12 ;  /* 0x0000000081aa7223 */ /* 0x000fe2000001080c */
[----:B------:R-:W-:Y:S01]  /*6d00*/  MUFU.EX2 R169, R169 ;  /* 0x000000a900a97308 */ /* 0x000fe20000000800 */
[----:B------:R-:W-:-:S02]  /*6d10*/  FMNMX.FTZ R20, R135, R20, !PT ;  /* 0x0000001487147209 */ /* 0x000fc40007810000 */
[----:B------:R-:W-:Y:S02]  /*6d20*/  LOP3.LUT P6, RZ, R206, 0x7f, RZ, 0xc0, !PT ;  /* 0x0000007fceff7812 */ /* 0x000fe400078cc0ff */
[----:B------:R-:W-:-:S03]  /*6d30*/  FMNMX.FTZ R20, R147, R20, !PT ;  /* 0x0000001493147209 */ /* 0x000fc60007810000 */
[----:B------:R-:W-:Y:S01]  /*6d40*/  MUFU.EX2 R184, R184 ;  /* 0x000000b800b87308 */ /* 0x000fe20000000800 */
[----:B------:R-:W-:-:S04]  /*6d50*/  FMNMX.FTZ R20, R131, R20, !PT ;  /* 0x0000001483147209 */ /* 0x000fc80007810000 */
        /* <DEDUP_REMOVED lines=13> */
[----:B------:R-:W-:Y:S02]  /*6e30*/  MUFU.EX2 R137, R137 ;  /* 0x0000008900897308 */ /* 0x000fe40000000800 */
[----:B------:R-:W0:Y:S06]  /*6e40*/  SHFL.BFLY PT, R3, R20, 0x2, 0x1f ;  /* 0x0c401f0014037f89 */ /* 0x000e2c00000e0000 */
[----:B------:R-:W-:Y:S08]  /*6e50*/  MUFU.EX2 R182, R182 ;  /* 0x000000b600b67308 */ /* 0x000ff00000000800 */
[----:B------:R-:W-:Y:S08]  /*6e60*/  MUFU.EX2 R133, R133 ;  /* 0x0000008500857308 */ /* 0x000ff00000000800 */
[----:B------:R-:W-:Y:S01]  /*6e70*/  MUFU.EX2 R176, R176 ;  /* 0x000000b000b07308 */ /* 0x000fe20000000800 */
[----:B0-----:R-:W-:-:S05]  /*6e80*/  FMNMX.FTZ R3, R20, R3, !PT ;  /* 0x0000000314037209 */ /* 0x001fca0007810000 */
[----:B------:R-:W0:Y:S02]  /*6e90*/  SHFL.BFLY PT, R2, R3, 0x1, 0x1f ;  /* 0x0c201f0003027f89 */ /* 0x000e2400000e0000 */
[----:B------:R-:W-:Y:S08]  /*6ea0*/  MUFU.EX2 R141, R141 ;  /* 0x0000008d008d7308 */ /* 0x000ff00000000800 */
[----:B------:R-:W-:Y:S08]  /*6eb0*/  MUFU.EX2 R178, R178 ;  /* 0x000000b200b27308 */ /* 0x000ff00000000800 */
[----:B------:R-:W-:Y:S01]  /*6ec0*/  MUFU.EX2 R15, R15 ;  /* 0x0000000f000f7308 */ /* 0x000fe20000000800 */
[----:B0-----:R-:W-:Y:S01]  /*6ed0*/  FMNMX.FTZ R21, R3, R2, !PT ;  /* 0x0000000203157209 */ /* 0x001fe20007810000 */
[----:B------:R-:W-:Y:S01]  /*6ee0*/  FADD.FTZ R3, -R14, R5 ;  /* 0x000000050e037221 */ /* 0x000fe20000010100 */
[----:B------:R-:W-:-:S05]  /*6ef0*/  FFMA.FTZ R5, R165, R0, -R12 ;  /* 0x00000000a5057223 */ /* 0x000fca000001080c */
[----:B------:R-:W-:Y:S01]  /*6f00*/  MUFU.EX2 R172, R172 ;  /* 0x000000ac00ac7308 */ /* 0x000fe20000000800 */
[----:B------:R-:W-:Y:S01]  /*6f10*/  FSETP.NEU.FTZ.AND P1, PT, R21, -INF , PT ;  /* 0xff8000001500780b */ /* 0x000fe20003f3d000 */
[-C--:B------:R-:W-:Y:S01]  /*6f20*/  FMUL.FTZ R3, R3, R0.reuse ;  /* 0x0000000003037220 */ /* 0x080fe20000410000 */
[----:B------:R-:W-:-:S05]  /*6f30*/  FMUL.FTZ R120, R21, R0 ;  /* 0x0000000015787220 */ /* 0x000fca0000410000 */
[----:B------:R0:W1:Y:S01]  /*6f40*/  MUFU.EX2 R2, R3 ;  /* 0x0000000300027308 */ /* 0x0000620000000800 */
[----:B------:R-:W-:-:S05]  /*6f50*/  FSEL R120, R120, RZ, P1 ;  /* 0x000000ff78787208 */ /* 0x000fca0000800000 */
[-CC-:B------:R-:W-:Y:S01]  /*6f60*/  FFMA.FTZ R12, R219, R0.reuse, -R120.reuse ;  /* 0x00000000db0c7223 */ /* 0x180fe20000010878 */
[-CC-:B------:R-:W-:Y:S01]  /*6f70*/  FFMA.FTZ R129, R215, R0.reuse, -R120.reuse ;  /* 0x00000000d7817223 */ /* 0x180fe20000010878 */
[-CC-:B------:R-:W-:Y:S01]  /*6f80*/  FFMA.FTZ R14, R185, R0.reuse, -R120.reuse ;  /* 0x00000000b90e7223 */ /* 0x180fe20000010878 */
[----:B0-----:R-:W-:Y:S01]  /*6f90*/  FSEL R3, R21, RZ, P1 ;  /* 0x000000ff15037208 */ /* 0x001fe20000800000 */
[-CC-:B------:R-:W-:Y:S01]  /*6fa0*/  FFMA.FTZ R149, R213, R0.reuse, -R120.reuse ;  /* 0x00000000d5957223 */ /* 0x180fe20000010878 */
[-CC-:B------:R-:W-:Y:S01]  /*6fb0*/  FFMA.FTZ R185, R191, R0.reuse, -R120.reuse ;  /* 0x00000000bfb97223 */ /* 0x180fe20000010878 */
[----:B------:R-:W-:Y:S01]  /*6fc0*/  MUFU.EX2 R12, R12 ;  /* 0x0000000c000c7308 */ /* 0x000fe20000000800 */
[-C--:B------:R-:W-:Y:S01]  /*6fd0*/  FFMA.FTZ R20, R211, R0.reuse, -R120 ;  /* 0x00000000d3147223 */ /* 0x080fe20000010878 */
[----:B------:R-:W-:Y:S01]  /*6fe0*/  FADD.FTZ R3, -R3, R4 ;  /* 0x0000000403037221 */ /* 0x000fe20000010100 */
[-CC-:B------:R-:W-:Y:S01]  /*6ff0*/  FFMA.FTZ R187, R187, R0.reuse, -R120.reuse ;  /* 0x00000000bbbb7223 */ /* 0x180fe20000010878 */
[-CC-:B------:R-:W-:Y:S01]  /*7000*/  FFMA.FTZ R179, R131, R0.reuse, -R120.reuse ;  /* 0x0000000083b37223 */ /* 0x180fe20000010878 */
[----:B-1----:R-:W-:Y:S01]  /*7010*/  FFMA.FTZ R9, R2, R9, R217 ;  /* 0x0000000902097223 */ /* 0x002fe200000100d9 */
[-C--:B------:R-:W-:Y:S01]  /*7020*/  FMUL.FTZ R3, R3, R0.reuse ;  /* 0x0000000003037220 */ /* 0x080fe20000410000 */
[-CC-:B------:R-:W-:Y:S01]  /*7030*/  FFMA.FTZ R122, R209, R0.reuse, -R120.reuse ;  /* 0x00000000d17a7223 */ /* 0x180fe20000010878 */
[----:B------:R-:W-:Y:S01]  /*7040*/  MUFU.EX2 R129, R129 ;  /* 0x0000008100817308 */ /* 0x000fe20000000800 */
[----:B------:R-:W-:Y:S01]  /*7050*/  FADD.FTZ R9, R188, R9 ;  /* 0x00000009bc097221 */ /* 0x000fe20000010000 */
[-CC-:B------:R-:W-:Y:S01]  /*7060*/  FFMA.FTZ R181, R189, R0.reuse, -R120.reuse ;  /* 0x00000000bdb57223 */ /* 0x180fe20000010878 */
[-CC-:B------:R-:W-:Y:S01]  /*7070*/  FFMA.FTZ R124, R207, R0.reuse, -R120.reuse ;  /* 0x00000000cf7c7223 */ /* 0x180fe20000010878 */
[-CC-:B------:R-:W-:Y:S01]  /*7080*/  FFMA.FTZ R183, R139, R0.reuse, -R120.reuse ;  /* 0x000000008bb77223 */ /* 0x180fe20000010878 */
[----:B------:R-:W-:Y:S01]  /*7090*/  FADD.FTZ R128, R190, R9 ;  /* 0x00000009be807221 */ /* 0x000fe20000010000 */
[-CC-:B------:R-:W-:Y:S01]  /*70a0*/  FFMA.FTZ R143, R143, R0.reuse, -R120.reuse ;  /* 0x000000008f8f7223 */ /* 0x180fe20000010878 */
[-C--:B------:R-:W-:Y:S01]  /*70b0*/  FFMA.FTZ R126, R135, R0.reuse, -R120 ;  /* 0x00000000877e7223 */ /* 0x080fe20000010878 */
[----:B------:R-:W0:Y:S01]  /*70c0*/  MUFU.EX2 R3, R3 ;  /* 0x0000000300037308 */ /* 0x000e220000000800 */
[----:B------:R-:W-:Y:S01]  /*70d0*/  FADD.FTZ R9, R169, R128 ;  /* 0x00000080a9097221 */ /* 0x000fe20000010000 */
[-CC-:B------:R-:W-:Y:S01]  /*70e0*/  FFMA.FTZ R135, R147, R0.reuse, -R120.reuse ;  /* 0x0000000093877223 */ /* 0x180fe20000010878 */
[-CC-:B------:R-:W-:Y:S01]  /*70f0*/  FFMA.FTZ R127, R127, R0.reuse, -R120.reuse ;  /* 0x000000007f7f7223 */ /* 0x180fe20000010878 */
[-CC-:B------:R-:W-:Y:S01]  /*7100*/  FFMA.FTZ R123, R123, R0.reuse, -R120.reuse ;  /* 0x000000007b7b7223 */ /* 0x180fe20000010878 */
[----:B------:R-:W-:Y:S01]  /*7110*/  FADD.FTZ R128, R184, R9 ;  /* 0x00000009b8807221 */ /* 0x000fe20000010000 */
[-CC-:B------:R-:W-:Y:S01]  /*7120*/  FFMA.FTZ R159, R159, R0.reuse, -R120.reuse ;  /* 0x000000009f9f7223 */ /* 0x180fe20000010878 */
[-C--:B------:R-:W-:Y:S01]  /*7130*/  FFMA.FTZ R175, R175, R0.reuse, -R120 ;  /* 0x00000000afaf7223 */ /* 0x080fe20000010878 */
[----:B------:R-:W1:Y:S01]  /*7140*/  MUFU.EX2 R14, R14 ;  /* 0x0000000e000e7308 */ /* 0x000e620000000800 */
[----:B------:R-:W-:Y:S01]  /*7150*/  FADD.FTZ R131, R171, R128 ;  /* 0x00000080ab837221 */ /* 0x000fe20000010000 */
[-CC-:B------:R-:W-:Y:S01]  /*7160*/  FFMA.FTZ R163, R163, R0.reuse, -R120.reuse ;  /* 0x00000000a3a37223 */ /* 0x180fe20000010878 */
[----:B------:R-:W-:Y:S01]  /*7170*/  FFMA.FTZ R177, R177, R0, -R120 ;  /* 0x00000000b1b17223 */ /* 0x000fe20000010878 */
[----:B------:R-:W-:Y:S01]  /*7180*/  ISETP.GT.AND P1, PT, R10, UR58, PT ;  /* 0x0000003a0a007c0c */ /* 0x000fe2000bf24270 */
[----:B------:R-:W-:Y:S01]  /*7190*/  FADD.FTZ R130, R186, R131 ;  /* 0x00000083ba827221 */ /* 0x000fe20000010000 */
[----:B------:R-:W-:Y:S01]  /*71a0*/  F2FP.BF16.F32.PACK_AB R190, R169, R190 ;  /* 0x000000bea9be723e */ /* 0x000fe200000010ff */
[----:B------:R-:W-:Y:S01]  /*71b0*/  VIADD R10, R10, 0xffffffff ;  /* 0xffffffff0a0a7836 */ /* 0x000fe20000000000 */
[----:B------:R-:W2:Y:S01]  /*71c0*/  MUFU.EX2 R149, R149 ;  /* 0x0000009500957308 */ /* 0x000ea20000000800 */
[----:B0-----:R-:W-:Y:S01]  /*71d0*/  FFMA.FTZ R8, R3, R8, R12 ;  /* 0x0000000803087223 */ /* 0x001fe2000001000c */
[----:B------:R-:W-:-:S02]  /*71e0*/  F2FP.BF16.F32.PACK_AB R184, R171, R184 ;  /* 0x000000b8abb8723e */ /* 0x000fc400000010ff */
[----:B------:R-:W-:Y:S01]  /*71f0*/  F2FP.BF16.F32.PACK_AB R186, R173, R186 ;  /* 0x000000baadba723e */ /* 0x000fe200000010ff */
[----:B------:R-:W-:Y:S01]  /*7200*/  FADD.FTZ R9, R129, R8 ;  /* 0x0000000881097221 */ /* 0x000fe20000010000 */
[----:B------:R-:W-:Y:S01]  /*7210*/  FFMA.FTZ R8, R151, R0, -R120 ;  /* 0x0000000097087223 */ /* 0x000fe20000010878 */
[----:B------:R-:W-:Y:S01]  /*7220*/  F2FP.BF16.F32.PACK_AB R188, R188, R217 ;  /* 0x000000d9bcbc723e */ /* 0x000fe200000010ff */
[----:B------:R-:W0:Y:S01]  /*7230*/  MUFU.EX2 R185, R185 ;  /* 0x000000b900b97308 */ /* 0x000e220000000800 */
[----:B-1----:R-:W-:Y:S01]  /*7240*/  FADD.FTZ R128, R14, R9 ;  /* 0x000000090e807221 */ /* 0x002fe20000010000 */
[----:B------:R-:W-:Y:S01]  /*7250*/  FADD.FTZ R9, R173, R130 ;  /* 0x00000082ad097221 */ /* 0x000fe20000010000 */
[----:B------:R-:W-:-:S03]  /*7260*/  F2FP.BF16.F32.PACK_AB R189, R129, R12 ;  /* 0x0000000c81bd723e */ /* 0x000fc600000010ff */
[----:B------:R-:W-:Y:S01]  /*7270*/  FADD.FTZ R130, R180, R9 ;  /* 0x00000009b4827221 */ /* 0x000fe20000010000 */
[----:B------:R-:W-:Y:S01]  /*7280*/  F2FP.BF16.F32.PACK_AB R180, R137, R180 ;  /* 0x000000b489b4723e */ /* 0x000fe200000010ff */
[----:B------:R-:W1:Y:S01]  /*7290*/  MUFU.EX2 R20, R20 ;  /* 0x0000001400147308 */ /* 0x000e620000000800 */
[----:B--2---:R-:W-:Y:S01]  /*72a0*/  FADD.FTZ R128, R149, R128 ;  /* 0x0000008095807221 */ /* 0x004fe20000010000 */
[----:B------:R-:W-:Y:S01]  /*72b0*/  FADD.FTZ R131, R137, R130 ;  /* 0x0000008289837221 */ /* 0x000fe20000010000 */
[----:B------:R-:W-:-:S05]  /*72c0*/  F2FP.BF16.F32.PACK_AB R191, R149, R14 ;  /* 0x0000000e95bf723e */ /* 0x000fca00000010ff */
[----:B------:R-:W2:Y:S01]  /*72d0*/  MUFU.EX2 R187, R187 ;  /* 0x000000bb00bb7308 */ /* 0x000ea20000000800 */
[----:B0-----:R-:W-:Y:S01]  /*72e0*/  FADD.FTZ R9, R185, R128 ;  /* 0x00000080b9097221 */ /* 0x001fe20000010000 */
[----:B------:R-:W-:Y:S02]  /*72f0*/  @!P6 VIADD R128, R132, 0x30860 ;  /* 0x000308608480e836 */ /* 0x000fe40000000000 */
[----:B------:R-:W-:Y:S01]  /*7300*/  FADD.FTZ R132, R182, R131 ;  /* 0x00000083b6847221 */ /* 0x000fe20000010000 */
[----:B------:R-:W-:-:S03]  /*7310*/  F2FP.BF16.F32.PACK_AB R182, R133, R182 ;  /* 0x000000b685b6723e */ /* 0x000fc600000010ff */
[----:B------:R-:W-:Y:S01]  /*7320*/  FADD.FTZ R131, R133, R132 ;  /* 0x0000008485837221 */ /* 0x000fe20000010000 */
[----:B------:R-:W0:Y:S01]  /*7330*/  MUFU.EX2 R122, R122 ;  /* 0x0000007a007a7308 */ /* 0x000e220000000800 */
[----:B-1----:R-:W-:Y:S01]  /*7340*/  FADD.FTZ R130, R20, R9 ;  /* 0x0000000914827221 */ /* 0x002fe20000010000 */
[----:B------:R-:W-:Y:S01]  /*7350*/  @!P6 PRMT R134, RZ, 0x654, R128 ;  /* 0x00000654ff86e816 */ /* 0x000fe20000000080 */
[----:B------:R-:W-:Y:S01]  /*7360*/  FADD.FTZ R132, R176, R131 ;  /* 0x00000083b0847221 */ /* 0x000fe20000010000 */
[-CC-:B------:R-:W-:Y:S01]  /*7370*/  FFMA.FTZ R128, R155, R0.reuse, -R120.reuse ;  /* 0x000000009b807223 */ /* 0x180fe20000010878 */
[----:B------:R-:W-:Y:S01]  /*7380*/  FFMA.FTZ R120, R167, R0, -R120 ;  /* 0x00000000a7787223 */ /* 0x000fe20000010878 */
[----:B------:R1:W-:Y:S01]  /*7390*/  @!P6 SYNCS.ARRIVE.TRANS64.RED.A1T0 RZ, [R134+URZ], RZ ;  /* 0x000000ff86ffe9a7 */ /* 0x0003e2000810043f */
[----:B------:R-:W-:Y:S01]  /*73a0*/  FADD.FTZ R131, R141, R132 ;  /* 0x000000848d837221 */ /* 0x000fe20000010000 */
[----:B------:R-:W3:Y:S01]  /*73b0*/  MUFU.EX2 R181, R181 ;  /* 0x000000b500b57308 */ /* 0x000ee20000000800 */
[----:B--2---:R-:W-:Y:S01]  /*73c0*/  FADD.FTZ R9, R187, R130 ;  /* 0x00000082bb097221 */ /* 0x004fe20000010000 */
[----:B------:R-:W-:Y:S01]  /*73d0*/  F2FP.BF16.F32.PACK_AB R176, R141, R176 ;  /* 0x000000b08db0723e */ /* 0x000fe200000010ff */
[----:B------:R-:W-:Y:S01]  /*73e0*/  FADD.FTZ R132, R178, R131 ;  /* 0x00000083b2847221 */ /* 0x000fe20000010000 */
[----:B------:R-:W-:-:S02]  /*73f0*/  F2FP.BF16.F32.PACK_AB R178, R15, R178 ;  /* 0x000000b20fb2723e */ /* 0x000fc400000010ff */
[----:B------:R-:W-:Y:S01]  /*7400*/  F2FP.BF16.F32.PACK_AB R185, R20, R185 ;  /* 0x000000b914b9723e */ /* 0x000fe200000010ff */
[----:B------:R-:W-:Y:S01]  /*7410*/  FADD.FTZ R131, R15, R132 ;  /* 0x000000840f837221 */ /* 0x000fe20000010000 */
[----:B------:R-:W2:Y:S01]  /*7420*/  MUFU.EX2 R124, R124 ;  /* 0x0000007c007c7308 */ /* 0x000ea20000000800 */
[C---:B0-----:R-:W-:Y:S01]  /*7430*/  FADD.FTZ R130, R122.reuse, R9 ;  /* 0x000000097a827221 */ /* 0x041fe20000010000 */
[----:B------:R-:W-:Y:S01]  /*7440*/  F2FP.BF16.F32.PACK_AB R187, R122, R187 ;  /* 0x000000bb7abb723e */ /* 0x000fe200000010ff */
[----:B------:R-:W-:-:S05]  /*7450*/  FADD.FTZ R132, R172, R131 ;  /* 0x00000083ac847221 */ /* 0x000fca0000010000 */
[----:B------:R-:W0:Y:S01]  /*7460*/  MUFU.EX2 R183, R183 ;  /* 0x000000b700b77308 */ /* 0x000e220000000800 */
[----:B---3--:R-:W-:-:S07]  /*7470*/  FADD.FTZ R9, R181, R130 ;  /* 0x00000082b5097221 */ /* 0x008fce0000010000 */
[----:B------:R-:W3:Y:S01]  /*7480*/  MUFU.EX2 R4, R143 ;  /* 0x0000008f00047308 */ /* 0x000ee20000000800 */
[C---:B--2---:R-:W-:Y:S01]  /*7490*/  FADD.FTZ R130, R124.reuse, R9 ;  /* 0x000000097c827221 */ /* 0x044fe20000010000 */
[----:B------:R-:W-:-:S06]  /*74a0*/  F2FP.BF16.F32.PACK_AB R181, R124, R181 ;  /* 0x000000b57cb5723e */ /* 0x000fcc00000010ff */
[----:B------:R-:W2:Y:S01]  /*74b0*/  MUFU.EX2 R126, R126 ;  /* 0x0000007e007e7308 */ /* 0x000ea20000000800 */
[----:B0-----:R-:W-:-:S07]  /*74c0*/  FADD.FTZ R9, R183, R130 ;  /* 0x00000082b7097221 */ /* 0x001fce0000010000 */
[----:B------:R-:W0:Y:S01]  /*74d0*/  MUFU.EX2 R145, R145 ;  /* 0x0000009100917308 */ /* 0x000e220000000800 */
[C---:B---3--:R-:W-:Y:S01]  /*74e0*/  FADD.FTZ R9, R4.reuse, R9 ;  /* 0x0000000904097221 */ /* 0x048fe20000010000 */
[----:B------:R-:W-:Y:S01]  /*74f0*/  F2FP.BF16.F32.PACK_AB R183, R4, R183 ;  /* 0x000000b704b7723e */ /* 0x000fe200000010ff */
[----:B------:R-:W-:-:S05]  /*7500*/  IMAD.MOV.U32 R4, RZ, RZ, R21 ;  /* 0x000000ffff047224 */ /* 0x000fca00078e0015 */
[----:B------:R-:W3:Y:S01]  /*7510*/  MUFU.EX2 R135, R135 ;  /* 0x0000008700877308 */ /* 0x000ee20000000800 */
[----:B--2---:R-:W-:-:S07]  /*7520*/  FADD.FTZ R130, R126, R9 ;  /* 0x000000097e827221 */ /* 0x004fce0000010000 */
[----:B------:R-:W2:Y:S01]  /*7530*/  MUFU.EX2 R174, R174 ;  /* 0x000000ae00ae7308 */ /* 0x000ea20000000800 */
[C---:B0-----:R-:W-:Y:S01]  /*7540*/  FADD.FTZ R9, R145.reuse, R132 ;  /* 0x0000008491097221 */ /* 0x041fe20000010000 */
[----:B------:R-:W-:-:S06]  /*7550*/  F2FP.BF16.F32.PACK_AB R172, R145, R172 ;  /* 0x000000ac91ac723e */ /* 0x000fcc00000010ff */
[----:B------:R-:W0:Y:S01]  /*7560*/  MUFU.EX2 R179, R179 ;  /* 0x000000b300b37308 */ /* 0x000e220000000800 */
[----:B---3--:R-:W-:-:S07]  /*7570*/  FADD.FTZ R130, R135, R130 ;  /* 0x0000008287827221 */ /* 0x008fce0000010000 */
[----:B------:R-:W3:Y:S01]  /*7580*/  MUFU.EX2 R121, R121 ;  /* 0x0000007900797308 */ /* 0x000ee20000000800 */
[----:B--2---:R-:W-:-:S07]  /*7590*/  FADD.FTZ R132, R174, R9 ;  /* 0x00000009ae847221 */ /* 0x004fce0000010000 */
[----:B------:R-:W2:Y:S01]  /*75a0*/  MUFU.EX2 R8, R8 ;  /* 0x0000000800087308 */ /* 0x000ea20000000800 */
[----:B0-----:R-:W-:-:S07]  /*75b0*/  FADD.FTZ R9, R179, R130 ;  /* 0x00000082b3097221 */ /* 0x001fce0000010000 */
[----:B------:R-:W-:Y:S01]  /*75c0*/  MUFU.EX2 R168, R168 ;  /* 0x000000a800a87308 */ /* 0x000fe20000000800 */
[----:B---3--:R-:W-:-:S07]  /*75d0*/  F2FP.BF16.F32.PACK_AB R174, R121, R174 ;  /* 0x000000ae79ae723e */ /* 0x008fce00000010ff */
[----:B------:R-:W0:Y:S01]  /*75e0*/  MUFU.EX2 R127, R127 ;  /* 0x0000007f007f7308 */ /* 0x000e220000000800 */
[C---:B--2---:R-:W-:Y:S01]  /*75f0*/  FADD.FTZ R130, R8.reuse, R9 ;  /* 0x0000000908827221 */ /* 0x044fe20000010000 */
[----:B------:R-:W-:-:S06]  /*7600*/  F2FP.BF16.F32.PACK_AB R179, R8, R179 ;  /* 0x000000b308b3723e */ /* 0x000fcc00000010ff */
[----:B------:R-:W-:Y:S08]  /*7610*/  MUFU.EX2 R125, R125 ;  /* 0x0000007d007d7308 */ /* 0x000ff00000000800 */
[----:B------:R-:W2:Y:S01]  /*7620*/  MUFU.EX2 R128, R128 ;  /* 0x0000008000807308 */ /* 0x000ea20000000800 */
[----:B0-----:R-:W-:-:S07]  /*7630*/  FADD.FTZ R9, R127, R130 ;  /* 0x000000827f097221 */ /* 0x001fce0000010000 */
[----:B------:R-:W0:Y:S08]  /*7640*/  MUFU.EX2 R170, R170 ;  /* 0x000000aa00aa7308 */ /* 0x000e300000000800 */
[----:B-1----:R1:W3:Y:S01]  /*7650*/  MUFU.EX2 R134, R123 ;  /* 0x0000007b00867308 */ /* 0x0022e20000000800 */
[C---:B--2---:R-:W-:Y:S01]  /*7660*/  FADD.FTZ R9, R128.reuse, R9 ;  /* 0x0000000980097221 */ /* 0x044fe20000010000 */
[----:B------:R-:W-:-:S06]  /*7670*/  F2FP.BF16.F32.PACK_AB R173, R128, R127 ;  /* 0x0000007f80ad723e */ /* 0x000fcc00000010ff */
[----:B------:R-:W2:Y:S01]  /*7680*/  MUFU.EX2 R159, R159 ;  /* 0x0000009f009f7308 */ /* 0x000ea20000000800 */
[----:B-1----:R-:W-:-:S04]  /*7690*/  FADD.FTZ R123, R121, R132 ;  /* 0x00000084797b7221 */ /* 0x002fc80000010000 */
[----:B------:R-:W-:Y:S01]  /*76a0*/  FADD.FTZ R132, R168, R123 ;  /* 0x0000007ba8847221 */ /* 0x000fe20000010000 */
[C---:B------:R-:W-:Y:S02]  /*76b0*/  F2FP.BF16.F32.PACK_AB R168, R125.reuse, R168 ;  /* 0x000000a87da8723e */ /* 0x040fe400000010ff */
[----:B------:R2:W1:Y:S01]  /*76c0*/  MUFU.EX2 R136, R175 ;  /* 0x000000af00887308 */ /* 0x0004620000000800 */
[----:B------:R-:W-:-:S04]  /*76d0*/  FADD.FTZ R15, R125, R132 ;  /* 0x000000847d0f7221 */ /* 0x000fc80000010000 */
[----:B0-----:R-:W-:Y:S01]  /*76e0*/  FADD.FTZ R130, R170, R15 ;  /* 0x0000000faa827221 */ /* 0x001fe20000010000 */
[----:B---3--:R-:W-:Y:S02]  /*76f0*/  FADD.FTZ R15, R134, R9 ;  /* 0x00000009860f7221 */ /* 0x008fe40000010000 */
[----:B------:R-:W0:Y:S01]  /*7700*/  MUFU.EX2 R163, R163 ;  /* 0x000000a300a37308 */ /* 0x000e220000000800 */
[C---:B--2---:R-:W-:Y:S01]  /*7710*/  F2FP.BF16.F32.PACK_AB R175, R159.reuse, R134 ;  /* 0x000000869faf723e */ /* 0x044fe200000010ff */
[----:B------:R-:W-:-:S06]  /*7720*/  FADD.FTZ R15, R159, R15 ;  /* 0x0000000f9f0f7221 */ /* 0x000fcc0000010000 */
[----:B------:R2:W3:Y:S01]  /*7730*/  MUFU.EX2 R132, R177 ;  /* 0x000000b100847308 */ /* 0x0004e20000000800 */
[----:B-1----:R-:W-:-:S07]  /*7740*/  FADD.FTZ R15, R136, R15 ;  /* 0x0000000f880f7221 */ /* 0x002fce0000010000 */
[----:B------:R-:W1:Y:S01]  /*7750*/  MUFU.EX2 R5, R5 ;  /* 0x0000000500057308 */ /* 0x000e620000000800 */
[----:B0-----:R-:W-:Y:S01]  /*7760*/  FADD.FTZ R15, R163, R15 ;  /* 0x0000000fa30f7221 */ /* 0x001fe20000010000 */
[----:B--2---:R-:W-:Y:S02]  /*7770*/  F2FP.BF16.F32.PACK_AB R177, R135, R126 ;  /* 0x0000007e87b1723e */ /* 0x004fe400000010ff */
[----:B------:R-:W-:-:S04]  /*7780*/  F2FP.BF16.F32.PACK_AB R169, R163, R136 ;  /* 0x00000088a3a9723e */ /* 0x000fc800000010ff */
[----:B------:R-:W0:Y:S01]  /*7790*/  MUFU.EX2 R120, R120 ;  /* 0x0000007800787308 */ /* 0x000e220000000800 */
[----:B---3--:R-:W-:Y:S01]  /*77a0*/  FADD.FTZ R15, R132, R15 ;  /* 0x0000000f840f7221 */ /* 0x008fe20000010000 */
[C---:B-1----:R-:W-:Y:S01]  /*77b0*/  FADD.FTZ R9, R5.reuse, R130 ;  /* 0x0000008205097221 */ /* 0x042fe20000010000 */
[----:B------:R-:W-:Y:S01]  /*77c0*/  F2FP.BF16.F32.PACK_AB R170, R5, R170 ;  /* 0x000000aa05aa723e */ /* 0x000fe200000010ff */
[----:B------:R-:W-:Y:S02]  /*77d0*/  IMAD.MOV.U32 R5, RZ, RZ, R13 ;  /* 0x000000ffff057224 */ /* 0x000fe400078e000d */
[C---:B0-----:R-:W-:Y:S01]  /*77e0*/  FADD.FTZ R8, R120.reuse, R15 ;  /* 0x0000000f78087221 */ /* 0x041fe20000010000 */
[----:B------:R-:W-:Y:S01]  /*77f0*/  F2FP.BF16.F32.PACK_AB R171, R120, R132 ;  /* 0x0000008478ab723e */ /* 0x000fe200000010ff */
[----:B------:R-:W-:Y:S06]  /*7800*/  @P1 BRA `(.L_x_1143) ;  /* 0xffffffd0002c1947 */ /* 0x000fec000383ffff */
[----:B------:R-:W-:Y:S01]  /*7810*/  IMAD.MOV.U32 R4, RZ, RZ, R21 ;  /* 0x000000ffff047224 */ /* 0x000fe200078e0015 */
[----:B------:R-:W-:Y:S01]  /*7820*/  UMOV UR36, UR4 ;  /* 0x0000000400247c82 */ /* 0x000fe20008000000 */
[----:B------:R-:W-:Y:S01]  /*7830*/  IMAD.MOV.U32 R5, RZ, RZ, R13 ;  /* 0x000000ffff057224 */ /* 0x000fe200078e000d */
[----:B------:R-:W-:-:S06]  /*7840*/  UMOV UR38, UR7 ;  /* 0x0000000700267c82 */ /* 0x000fcc0008000000 */
.L_x_1126:
[----:B------:R-:W-:Y:S01]  /*7850*/  ULDC UR4, c[0x0][0x448] ;  /* 0x0001120000047ab9 */ /* 0x000fe20000000800 */
[----:B------:R-:W-:Y:S01]  /*7860*/  IADD3 R11, R16, 0x1, -R11 ;  /* 0x00000001100b7810 */ /* 0x000fe20007ffe80b */
[----:B------:R-:W-:Y:S01]  /*7870*/  UISETP.NE.AND UP0, UPT, UR4, 0x1, UPT ;  /* 0x000000010400788c */ /* 0x000fe2000bf05270 */
[----:B------:R-:W-:Y:S02]  /*7880*/  ULDC UR7, c[0x0][0x9e4] ;  /* 0x0002790000077ab9 */ /* 0x000fe40000000800 */
[----:B------:R-:W-:Y:S01]  /*7890*/  R2UR UR11, R11 ;  /* 0x000000000b0b72ca */ /* 0x000fe200000e0000 */
[----:B------:R-:W-:Y:S02]  /*78a0*/  UISETP.GE.AND UP1, UPT, UR7, 0x1, UPT ;  /* 0x000000010700788c */ /* 0x000fe4000bf26270 */
[----:B------:R-:W-:-:S04]  /*78b0*/  UIADD3 UR10, UR39, 0x7f, URZ ;  /* 0x0000007f270a7890 */ /* 0x000fc8000fffe03f */
[----:B------:R-:W-:Y:S01]  /*78c0*/  PLOP3.LUT P1, PT, PT, PT, UP1, 0x40, 0x0 ;  /* 0x000000000000781c */ /* 0x000fe20003f2e818 */
[----:B------:R-:W-:Y:S01]  /*78d0*/  @UP0 ULDC UR4, c[0x0][0x44c] ;  /* 0x0001130000040ab9 */ /* 0x000fe20000000800 */
[----:B------:R-:W-:Y:S01]  /*78e0*/  @UP0 ULDC UR14, c[0x0][0x450] ;  /* 0x00011400000e0ab9 */ /* 0x000fe20000000800 */
[----:B------:R-:W-:-:S04]  /*78f0*/  UIMAD.WIDE.U32 UR4, UR10, UR4, URZ ;  /* 0x000000040a0472a5 */ /* 0x000fc8000f8e003f */
[----:B------:R-:W-:-:S04]  /*7900*/  @UP0 USHF.R.U32.HI UR10, URZ, UR14, UR5 ;  /* 0x0000000e3f0a0299 */ /* 0x000fc80008011605 */
[----:B------:R-:W-:-:S04]  /*7910*/  UIADD3 UR10, UR11, UR10, URZ ;  /* 0x0000000a0b0a7290 */ /* 0x000fc8000fffe03f */
[----:B------:R-:W-:Y:S01]  /*7920*/  UIADD3 UR14, UR10, -UR6, URZ ;  /* 0x800000060a0e7290 */ /* 0x000fe2000fffe03f */
[----:B------:R-:W-:Y:S11]  /*7930*/  @P1 BRA `(.L_x_1144) ;  /* 0x0000000000481947 */ /* 0x000ff60003800000 */
[----:B------:R-:W-:Y:S02]  /*7940*/  UMOV UR6, UR10 ;  /* 0x0000000a00067c82 */ /* 0x000fe40008000000 */
[----:B------:R-:W-:-:S06]  /*7950*/  UISETP.GT.AND UP2, UPT, UR6, -0x1, UPT ;  /* 0xffffffff0600788c */ /* 0x000fcc000bf44270 */
[----:B------:R-:W-:-:S13]  /*7960*/  PLOP3.LUT P1, PT, PT, PT, UP2, 0x80, 0x0 ;  /* 0x000000000000781c */ /* 0x000fda0003f2f028 */
[----:B------:R-:W-:Y:S05]  /*7970*/  @P1 BRA `(.L_x_1145) ;  /* 0x00000000001c1947 */ /* 0x000fea0003800000 */
[----:B------:R-:W-:Y:S02]  /*7980*/  UISETP.NE.AND UP2, UPT, UR7, 0x1, UPT ;  /* 0x000000010700788c */ /* 0x000fe4000bf45270 */
[----:B------:R-:W-:-:S09]  /*7990*/  ULOP3.LUT UR6, URZ, UR6, URZ, 0x33, !UPT ;  /* 0x000000063f067292 */ /* 0x000fd2000f8e333f */
[----:B------:R-:W-:Y:S02]  /*79a0*/  @UP2 ULDC.64 UR4, c[0x0][0x9e8] ;  /* 0x00027a0000042ab9 */ /* 0x000fe40000000a00 */
[----:B------:R-:W-:-:S04]  /*79b0*/  UIMAD.WIDE.U32 UR10, UR6, UR4, URZ ;  /* 0x00000004060a72a5 */ /* 0x000fc8000f8e003f */
[----:B------:R-:W-:-:S04]  /*79c0*/  @UP2 USHF.R.U32.HI UR6, URZ, UR5, UR11 ;  /* 0x000000053f062299 */ /* 0x000fc8000801160b */
[----:B------:R-:W-:Y:S01]  /*79d0*/  ULOP3.LUT UR6, URZ, UR6, URZ, 0x33, !UPT ;  /* 0x000000063f067292 */ /* 0x000fe2000f8e333f */
[----:B------:R-:W-:Y:S11]  /*79e0*/  BRA `(.L_x_1146) ;  /* 0x0000000000107947 */ /* 0x000ff60003800000 */
.L_x_1145:
[----:B------:R-:W-:-:S11]  /*79f0*/  UISETP.NE.AND UP2, UPT, UR7, 0x1, UPT ;  /* 0x000000010700788c */ /* 0x000fd6000bf45270 */
[----:B------:R-:W-:Y:S02]  /*7a00*/  @UP2 ULDC.64 UR4, c[0x0][0x9e8] ;  /* 0x00027a0000042ab9 */ /* 0x000fe40000000a00 */
[----:B------:R-:W-:-:S04]  /*7a10*/  UIMAD.WIDE.U32 UR10, UR6, UR4, URZ ;  /* 0x00000004060a72a5 */ /* 0x000fc8000f8e003f */
[----:B------:R-:W-:-:S12]  /*7a20*/  @UP2 USHF.R.U32.HI UR6, URZ, UR5, UR11 ;  /* 0x000000053f062299 */ /* 0x000fd8000801160b */
.L_x_1146:
[----:B------:R-:W-:-:S04]  /*7a30*/  UIMAD UR6, UR6, UR7, URZ ;  /* 0x00000007060672a4 */ /* 0x000fc8000f8e023f */
[----:B------:R-:W-:-:S04]  /*7a40*/  UISETP.LT.AND UP2, UPT, UR14, UR6, UPT ;  /* 0x000000060e00728c */ /* 0x000fc8000bf41270 */
[----:B------:R-:W-:-:S12]  /*7a50*/  USEL UR14, UR14, UR6, !UP2 ;  /* 0x000000060e0e7287 */ /* 0x000fd8000d000000 */
.L_x_1144:
[----:B------:R-:W-:-:S04]  /*7a60*/  UIADD3 UR4, UR14, 0x5f, URZ ;  /* 0x0000005f0e047890 */ /* 0x000fc8000fffe03f */
[----:B------:R-:W-:-:S04]  /*7a70*/  UIMAD.WIDE UR4, UR4, 0x2aaaaaab, URZ ;  /* 0x2aaaaaab040478a5 */ /* 0x000fc8000f8e023f */
[----:B------:R-:W-:-:S04]  /*7a80*/  USHF.R.U32.HI UR4, URZ, 0x1f, UR5 ;  /* 0x0000001f3f047899 */ /* 0x000fc80008011605 */
[----:B------:R-:W-:-:S04]  /*7a90*/  ULEA.HI.SX32 UR4, UR5, UR4, 0x1c ;  /* 0x0000000405047291 */ /* 0x000fc8000f8fe23f */
[----:B------:R-:W-:-:S04]  /*7aa0*/  UISETP.LT.AND UP2, UPT, UR61, UR4, UPT ;  /* 0x000000043d00728c */ /* 0x000fc8000bf41270 */
[----:B------:R-:W-:-:S06]  /*7ab0*/  USEL UR58, UR61, UR4, !UP2 ;  /* 0x000000043d3a7287 */ /* 0x000fcc000d000000 */
[----:B------:R-:W-:-:S13]  /*7ac0*/  ISETP.GE.AND P1, PT, R10, UR58, PT ;  /* 0x0000003a0a007c0c */ /* 0x000fda000bf26270 */
[----:B------:R-:W-:Y:S05]  /*7ad0*/  @!P1 BRA `(.L_x_1147) ;  /* 0x0000001c007c9947 */ /* 0x000fea0003800000 */
[----:B------:R-:W-:Y:S01]  /*7ae0*/  IMAD.MOV.U32 R11, RZ, RZ, R4 ;  /* 0x000000ffff0b7224 */ /* 0x000fe200078e0004 */
[----:B------:R-:W-:Y:S01]  /*7af0*/  UMOV UR6, UR38 ;  /* 0x0000002600067c82 */ /* 0x000fe20008000000 */
[----:B------:R-:W-:Y:S01]  /*7b00*/  IMAD.MOV.U32 R12, RZ, RZ, R5 ;  /* 0x000000ffff0c7224 */ /* 0x000fe200078e0005 */
[----:B------:R-:W-:-:S06]  /*7b10*/  UMOV UR4, UR36 ;  /* 0x0000002400047c82 */ /* 0x000fcc0008000000 */
.L_x_1156:
[----:B------:R-:W-:-:S04]  /*7b20*/  UIADD3 UR7, UR4, 0x1, URZ ;  /* 0x0000000104077890 */ /* 0x000fc8000fffe03f */
[----:B------:R-:W-:-:S04]  /*7b30*/  UISETP.NE.AND UP2, UPT, UR7, 0x2, UPT ;  /* 0x000000020700788c */ /* 0x000fc8000bf45270 */
[----:B------:R-:W-:Y:S02]  /*7b40*/  USEL UR7, UR7, URZ, UP2 ;  /* 0x0000003f07077287 */ /* 0x000fe40009000000 */
[----:B------:R-:W-:-:S04]  /*7b50*/  USEL UR38, URZ, 0x1, UP2 ;  /* 0x000000013f267887 */ /* 0x000fc80009000000 */
[----:B------:R-:W-:Y:S01]  /*7b60*/  ULOP3.LUT UR38, UR6, UR38, URZ, 0x3c, !UPT ;  /* 0x0000002606267292 */ /* 0x000fe2000f8e3c3f */
[----:B------:R-:W-:Y:S01]  /*7b70*/  UMOV UR36, UR7 ;  /* 0x0000000700247c82 */ /* 0x000fe20008000000 */
[----:B------:R-:W-:Y:S10]  /*7b80*/  @!P0 BRA `(.L_x_1148) ;  /* 0x0000000000048947 */ /* 0x000ff40003800000 */
[----:B------:R-:W-:Y:S01]  /*7b90*/  BPT.TRAP 0x1 ;  /* 0x000000040000795c */ /* 0x000fe20000300000 */
.L_x_1148:
[----:B------:R-:W-:Y:S01]  /*7ba0*/  ULEA UR5, UR36, UR37, 0x3 ;  /* 0x0000002524057291 */ /* 0x000fe2000f8e183f */
[----:B------:R-:W-:-:S05]  /*7bb0*/  IMAD.U32 R0, RZ, RZ, UR38 ;  /* 0x00000026ff007e24 */ /* 0x000fca000f8e00ff */
[----:B------:R-:W-:-:S04]  /*7bc0*/  SHF.L.U32 R0, R0, 0x1f, RZ ;  /* 0x0000001f00007819 */ /* 0x000fc800000006ff */
[----:B------:R0:W1:Y:S01]  /*7bd0*/  SYNCS.PHASECHK.TRANS64.TRYWAIT P1, [UR5+0x30830], R0 ;  /* 0x03083000ff0075a7 */ /* 0x0000620008020145 */
[----:B------:R-:W-:Y:S05]  /*7be0*/  @!P0 BRA `(.L_x_1149) ;  /* 0x0000000000048947 */ /* 0x000fea0003800000 */
[----:B------:R-:W-:Y:S01]  /*7bf0*/  BPT.TRAP 0x1 ;  /* 0x000000040000795c */ /* 0x000fe20000300000 */
.L_x_1149:
[----:B-1----:R-:W-:Y:S05]  /*7c00*/  @P1 BRA `(.L_x_1150) ;  /* 0x0000000000081947 */ /* 0x002fea0003800000 */
[----:B------:R-:W1:Y:S02]  /*7c10*/  SYNCS.PHASECHK.TRANS64.TRYWAIT P1, [UR5+0x30830], R0 ;  /* 0x03083000ff0075a7 */ /* 0x000e640008020145 */
[----:B-1----:R-:W-:Y:S05]  /*7c20*/  @!P1 BRA `(.L_x_1151) ;  /* 0x000000d400b09947 */ /* 0x002fea0003800000 */
.L_x_1150:
        /* <DEDUP_REMOVED lines=163> */
.L_x_1152:
[----:B------:R-:W-:Y:S01]  /*8660*/  ULEA UR5, UR4, UR37, 0x3 ;  /* 0x0000002504057291 */ /* 0x000fe2000f8e183f */
[----:B01----:R-:W-:-:S05]  /*8670*/  IMAD.U32 R0, RZ, RZ, UR6 ;  /* 0x00000006ff007e24 */ /* 0x003fca000f8e00ff */
[----:B------:R-:W-:-:S04]  /*8680*/  SHF.L.U32 R0, R0, 0x1f, RZ ;  /* 0x0000001f00007819 */ /* 0x000fc800000006ff */
[----:B------:R0:W1:Y:S01]  /*8690*/  SYNCS.PHASECHK.TRANS64.TRYWAIT P1, [UR5+0x30850], R0 ;  /* 0x03085000ff0075a7 */ /* 0x0000620008020145 */
[----:B------:R-:W-:Y:S05]  /*86a0*/  @!P0 BRA `(.L_x_1153) ;  /* 0x0000000000048947 */ /* 0x000fea0003800000 */
[----:B------:R-:W-:Y:S01]  /*86b0*/  BPT.TRAP 0x1 ;  /* 0x000000040000795c */ /* 0x000fe20000300000 */
.L_x_1153:
[----:B-1----:R-:W-:Y:S05]  /*86c0*/  @P1 BRA `(.L_x_1154) ;  /* 0x0000000000081947 */ /* 0x002fea0003800000 */
[----:B------:R-:W1:Y:S02]  /*86d0*/  SYNCS.PHASECHK.TRANS64.TRYWAIT P1, [UR5+0x30850], R0 ;  /* 0x03085000ff0075a7 */ /* 0x000e640008020145 */
[----:B-1----:R-:W-:Y:S05]  /*86e0*/  @!P1 BRA `(.L_x_1155) ;  /* 0x000000cc00189947 */ /* 0x002fea0003800000 */
.L_x_1154:
[----:B------:R-:W-:Y:S01]  /*86f0*/  UIADD3 UR6, UR37, 0x400, URZ ;  /* 0x0000040025067890 */ /* 0x000fe2000fffe03f */
[----:B------:R-:W-:Y:S01]  /*8700*/  WARPGROUP.ARRIVE ;  /* 0x00000000000079c5 */ /* 0x000fe20000000000 */
[----:B------:R-:W-:Y:S01]  /*8710*/  UMOV UR11, 0x40000040 ;  /* 0x40000040000b7882 */ /* 0x000fe20000000000 */
[----:B01----:R-:W-:Y:S01]  /*8720*/  FMNMX.FTZ R0, R120, R12, !PT ;  /* 0x0000000c78007209 */ /* 0x003fe20007810000 */
[----:B------:R-:W-:Y:S01]  /*8730*/  USHF.R.U32.HI UR6, URZ, 0x4, UR6 ;  /* 0x000000043f067899 */ /* 0x000fe20008011606 */
[----:B------:R-:W-:Y:S02]  /*8740*/  FMNMX.FTZ R4, R122, R11, !PT ;  /* 0x0000000b7a047209 */ /* 0x000fe40007810000 */
[----:B------:R-:W0:Y:S01]  /*8750*/  S2R R206, SR_TID.X ;  /* 0x0000000000ce7919 */ /* 0x000e220000002100 */
[----:B------:R-:W-:Y:S01]  /*8760*/  FMNMX.FTZ R3, R121, R0, !PT ;  /* 0x0000000079037209 */ /* 0x000fe20007810000 */
[----:B------:R-:W-:Y:S01]  /*8770*/  ULOP3.LUT UR6, UR6, 0x3fff, URZ, 0xc0, !UPT ;  /* 0x00003fff06067892 */ /* 0x000fe2000f8ec03f */
[----:B------:R-:W-:-:S02]  /*8780*/  FMNMX.FTZ R15, R123, R4, !PT ;  /* 0x000000047b0f7209 */ /* 0x000fc40007810000 */
[----:B------:R-:W-:Y:S01]  /*8790*/  FMNMX.FTZ R0, R124, R3, !PT ;  /* 0x000000037c007209 */ /* 0x000fe20007810000 */
[----:B------:R-:W-:Y:S01]  /*87a0*/  ULOP3.LUT UR6, UR6, 0x3000000, URZ, 0xfc, !UPT ;  /* 0x0300000006067892 */ /* 0x000fe2000f8efc3f */
[----:B------:R-:W-:Y:S02]  /*87b0*/  FMNMX.FTZ R4, R126, R15, !PT ;  /* 0x0000000f7e047209 */ /* 0x000fe40007810000 */
[----:B------:R-:W-:Y:S01]  /*87c0*/  FMNMX.FTZ R3, R125, R0, !PT ;  /* 0x000000007d037209 */ /* 0x000fe20007810000 */
[----:B------:R-:W-:Y:S01]  /*87d0*/  UIMAD UR4, UR4, 0x900, UR6 ;  /* 0x00000900040478a4 */ /* 0x000fe2000f8e0206 */
[----:B------:R-:W-:Y:S02]  /*87e0*/  FMNMX.FTZ R15, R127, R4, !PT ;  /* 0x000000047f0f7209 */ /* 0x000fe40007810000 */
[----:B------:R-:W-:Y:S01]  /*87f0*/  FMNMX.FTZ R0, R128, R3, !PT ;  /* 0x0000000380007209 */ /* 0x000fe20007810000 */
[----:B------:R-:W-:Y:S01]  /*8800*/  UMOV UR6, UR38 ;  /* 0x0000002600067c82 */ /* 0x000fe20008000000 */
[----:B------:R-:W-:-:S02]  /*8810*/  FMNMX.FTZ R4, R130, R15, !PT ;  /* 0x0000000f82047209 */ /* 0x000fc40007810000 */
[----:B------:R-:W-:Y:S01]  /*8820*/  UMOV UR10, UR4 ;  /* 0x00000004000a7c82 */ /* 0x000fe20008000000 */
[----:B------:R-:W-:Y:S01]  /*8830*/  FMNMX.FTZ R3, R129, R0, !PT ;  /* 0x0000000081037209 */ /* 0x000fe20007810000 */
[----:B------:R-:W-:Y:S01]  /*8840*/  HGMMA.64x192x16.F32.BF16 R24, R188, gdesc[UR8].tnspB, R24, gsb0 ;  /* 0x42e00008bc187df0 */ /* 0x000fe20008001818 */
[----:B------:R-:W-:Y:S01]  /*8850*/  UIADD3 UR10, UR4, 0x80, URZ ;  /* 0x00000080040a7890 */ /* 0x000fe2000fffe03f */
[----:B------:R-:W-:Y:S01]  /*8860*/  FMNMX.FTZ R15, R131, R4, !PT ;  /* 0x00000004830f7209 */ /* 0x000fe20007810000 */
[----:B------:R-:W-:Y:S01]  /*8870*/  UMOV UR11, 0x40000040 ;  /* 0x40000040000b7882 */ /* 0x000fe20000000000 */
        /* <DEDUP_REMOVED lines=11> */
[----:B0-----:R-:W-:Y:S02]  /*8930*/  LOP3.LUT P1, RZ, R206, 0x7f, RZ, 0xc0, !PT ;  /* 0x0000007fceff7812 */ /* 0x001fe4000782c0ff */
        /* <DEDUP_REMOVED lines=14> */
[----:B-1----:R-:W-:-:S05]  /*8a20*/  FMNMX.FTZ R14, R2, R3, !PT ;  /* 0x00000003020e7209 */ /* 0x002fca0007810000 */
[----:B------:R-:W1:Y:S02]  /*8a30*/  SHFL.BFLY PT, R5, R14, 0x1, 0x1f ;  /* 0x0c201f000e057f89 */ /* 0x000e6400000e0000 */
[----:B-1----:R-:W-:-:S05]  /*8a40*/  FMNMX.FTZ R5, R14, R5, !PT ;  /* 0x000000050e057209 */ /* 0x002fca0007810000 */
[----:B------:R-:W-:-:S04]  /*8a50*/  FADD.FTZ R3, -R5, R12 ;  /* 0x0000000c05037221 */ /* 0x000fc80000010100 */
[-C--:B0-----:R-:W-:Y:S01]  /*8a60*/  FMUL.FTZ R12, R3, R0.reuse ;  /* 0x00000000030c7220 */ /* 0x081fe20000410000 */
[----:B------:R-:W-:-:S03]  /*8a70*/  FMUL.FTZ R3, R5, R0 ;  /* 0x0000000005037220 */ /* 0x000fc60000410000 */
[----:B------:R0:W-:Y:S01]  /*8a80*/  MUFU.EX2 R2, R12 ;  /* 0x0000000c00027308 */ /* 0x0001e20000000800 */
[-CC-:B------:R-:W-:Y:S01]  /*8a90*/  FFMA.FTZ R15, R125, R0.reuse, -R3.reuse ;  /* 0x000000007d0f7223 */ /* 0x180fe20000010803 */
[-CC-:B------:R-:W-:Y:S01]  /*8aa0*/  FFMA.FTZ R21, R129, R0.reuse, -R3.reuse ;  /* 0x0000000081157223 */ /* 0x180fe20000010803 */
[-CC-:B------:R-:W-:Y:S01]  /*8ab0*/  FFMA.FTZ R13, R120, R0.reuse, -R3.reuse ;  /* 0x00000000780d7223 */ /* 0x180fe20000010803 */
[-CC-:B------:R-:W-:Y:S01]  /*8ac0*/  FFMA.FTZ R164, R164, R0.reuse, -R3.reuse ;  /* 0x00000000a4a47223 */ /* 0x180fe20000010803 */
[----:B------:R-:W-:-:S03]  /*8ad0*/  FFMA.FTZ R165, R165, R0, -R3 ;  /* 0x00000000a5a57223 */ /* 0x000fc60000010803 */
[----:B------:R-:W-:Y:S01]  /*8ae0*/  MUFU.EX2 R15, R15 ;  /* 0x0000000f000f7308 */ /* 0x000fe20000000800 */
[----:B0-----:R-:W-:-:S07]  /*8af0*/  FFMA.FTZ R12, R160, R0, -R3 ;  /* 0x00000000a00c7223 */ /* 0x001fce0000010803 */
[----:B------:R-:W0:Y:S08]  /*8b00*/  MUFU.EX2 R13, R13 ;  /* 0x0000000d000d7308 */ /* 0x000e300000000800 */
[----:B------:R-:W-:Y:S08]  /*8b10*/  MUFU.EX2 R21, R21 ;  /* 0x0000001500157308 */ /* 0x000ff00000000800 */
[----:B------:R-:W-:Y:S01]  /*8b20*/  MUFU.EX2 R12, R12 ;  /* 0x0000000c000c7308 */ /* 0x000fe20000000800 */
[----:B0-----:R-:W-:Y:S01]  /*8b30*/  FFMA.FTZ R9, R2, R9, R13 ;  /* 0x0000000902097223 */ /* 0x001fe2000001000d */
[----:B------:R-:W-:-:S02]  /*8b40*/  WARPGROUP.DEPBAR.LE gsb0, 0x0 ;  /* 0x00008000000079c5 */ /* 0x000fc40000010000 */
[----:B------:R-:W-:Y:S01]  /*8b50*/  WARPGROUP.ARRIVE ;  /* 0x00000000000079c5 */ /* 0x000fe20000000000 */
[--C-:B------:R-:W-:Y:S01]  /*8b60*/  FFMA.FTZ R188, R121, R0, -R3.reuse ;  /* 0x0000000079bc7223 */ /* 0x100fe20000010803 */
[----:B------:R-:W-:Y:S01]  /*8b70*/  FMNMX.FTZ R121, R143, R4, !PT ;  /* 0x000000048f797209 */ /* 0x000fe20007810000 */
[----:B------:R-:W-:-:S03]  /*8b80*/  FFMA.FTZ R190, R124, R0, -R3 ;  /* 0x000000007cbe7223 */ /* 0x000fc60000010803 */
[----:B------:R-:W-:Y:S01]  /*8b90*/  HGMMA.64x192x16.F32.BF16 R24, R184, gdesc[UR8].tnspB, R24, gsb0 ;  /* 0x42e00008b8187df0 */ /* 0x000fe20008001818 */
[----:B------:R-:W-:Y:S01]  /*8ba0*/  UIADD3 UR10, UR4, 0x100, URZ ;  /* 0x00000100040a7890 */ /* 0x000fe2000fffe03f */
[----:B------:R-:W-:Y:S01]  /*8bb0*/  FMNMX.FTZ R4, R146, R121, !PT ;  /* 0x0000007992047209 */ /* 0x000fe20007810000 */
[----:B------:R-:W-:Y:S01]  /*8bc0*/  UMOV UR11, 0x40000040 ;  /* 0x40000040000b7882 */ /* 0x000fe20000000000 */
[----:B------:R-:W0:Y:S02]  /*8bd0*/  MUFU.EX2 R188, R188 ;  /* 0x000000bc00bc7308 */ /* 0x000e240000000800 */
[----:B------:R-:W-:-:S04]  /*8be0*/  FMNMX.FTZ R121, R147, R4, !PT ;  /* 0x0000000493797209 */ /* 0x000fc80007810000 */
[----:B------:R-:W-:Y:S01]  /*8bf0*/  FMNMX.FTZ R4, R150, R121, !PT ;  /* 0x0000007996047209 */ /* 0x000fe20007810000 */
[-CC-:B------:R-:W-:Y:S01]  /*8c00*/  FFMA.FTZ R121, R133, R0.reuse, -R3.reuse ;  /* 0x0000000085797223 */ /* 0x180fe20000010803 */
[-CC-:B------:R-:W-:Y:S01]  /*8c10*/  FFMA.FTZ R133, R145, R0.reuse, -R3.reuse ;  /* 0x0000000091857223 */ /* 0x180fe20000010803 */
[----:B------:R-:W-:Y:S01]  /*8c20*/  FFMA.FTZ R145, R157, R0, -R3 ;  /* 0x000000009d917223 */ /* 0x000fe20000010803 */
[----:B------:R-:W-:Y:S01]  /*8c30*/  FMNMX.FTZ R125, R151, R4, !PT ;  /* 0x00000004977d7209 */ /* 0x000fe20007810000 */
[----:B------:R-:W1:Y:S03]  /*8c40*/  MUFU.EX2 R190, R190 ;  /* 0x000000be00be7308 */ /* 0x000e660000000800 */
[----:B------:R-:W-:Y:S01]  /*8c50*/  FMNMX.FTZ R4, R154, R125, !PT ;  /* 0x0000007d9a047209 */ /* 0x000fe20007810000 */
[----:B0-----:R-:W-:-:S03]  /*8c60*/  FADD.FTZ R9, R188, R9 ;  /* 0x00000009bc097221 */ /* 0x001fc60000010000 */
[----:B------:R-:W-:Y:S01]  /*8c70*/  FMNMX.FTZ R125, R155, R4, !PT ;  /* 0x000000049b7d7209 */ /* 0x000fe20007810000 */
[----:B------:R-:W-:Y:S01]  /*8c80*/  MUFU.EX2 R121, R121 ;  /* 0x0000007900797308 */ /* 0x000fe20000000800 */
[----:B------:R-:W-:Y:S02]  /*8c90*/  F2FP.BF16.F32.PACK_AB R188, R188, R13 ;  /* 0x0000000dbcbc723e */ /* 0x000fe400000010ff */
[----:B------:R-:W-:Y:S01]  /*8ca0*/  FMNMX.FTZ R4, R158, R125, !PT ;  /* 0x0000007d9e047209 */ /* 0x000fe20007810000 */
[-CC-:B------:R-:W-:Y:S01]  /*8cb0*/  FFMA.FTZ R125, R137, R0.reuse, -R3.reuse ;  /* 0x00000000897d7223 */ /* 0x180fe20000010803 */
[-CC-:B------:R-:W-:Y:S01]  /*8cc0*/  FFMA.FTZ R137, R149, R0.reuse, -R3.reuse ;  /* 0x0000000095897223 */ /* 0x180fe20000010803 */
[----:B------:R-:W-:Y:S01]  /*8cd0*/  FFMA.FTZ R149, R161, R0, -R3 ;  /* 0x00000000a1957223 */ /* 0x000fe20000010803 */
[----:B------:R-:W-:Y:S01]  /*8ce0*/  FMNMX.FTZ R129, R159, R4, !PT ;  /* 0x000000049f817209 */ /* 0x000fe20007810000 */
[----:B------:R-:W-:Y:S03]  /*8cf0*/  MUFU.EX2 R133, R133 ;  /* 0x0000008500857308 */ /* 0x000fe60000000800 */
[----:B------:R-:W-:-:S04]  /*8d00*/  FMNMX.FTZ R4, R162, R129, !PT ;  /* 0x00000081a2047209 */ /* 0x000fc80007810000 */
[----:B------:R-:W-:Y:S01]  /*8d10*/  FMNMX.FTZ R129, R163, R4, !PT ;  /* 0x00000004a3817209 */ /* 0x000fe20007810000 */
[----:B------:R-:W-:Y:S03]  /*8d20*/  MUFU.EX2 R125, R125 ;  /* 0x0000007d007d7308 */ /* 0x000fe60000000800 */
[----:B------:R-:W-:Y:S01]  /*8d30*/  FMNMX.FTZ R4, R166, R129, !PT ;  /* 0x00000081a6047209 */ /* 0x000fe20007810000 */
[----:B------:R-:W-:-:S03]  /*8d40*/  FFMA.FTZ R129, R141, R0, -R3 ;  /* 0x000000008d817223 */ /* 0x000fc60000010803 */
[----:B------:R-:W-:Y:S01]  /*8d50*/  FMNMX.FTZ R4, R167, R4, !PT ;  /* 0x00000004a7047209 */ /* 0x000fe20007810000 */
[----:B------:R-:W-:Y:S04]  /*8d60*/  MUFU.EX2 R137, R137 ;  /* 0x0000008900897308 */ /* 0x000fe80000000800 */
[----:B------:R-:W0:Y:S04]  /*8d70*/  SHFL.BFLY PT, R141, R4, 0x2, 0x1f ;  /* 0x0c401f00048d7f89 */ /* 0x000e2800000e0000 */
[----:B------:R-:W-:Y:S08]  /*8d80*/  MUFU.EX2 R129, R129 ;  /* 0x0000008100817308 */ /* 0x000ff00000000800 */
[----:B------:R-:W-:Y:S08]  /*8d90*/  MUFU.EX2 R145, R145 ;  /* 0x0000009100917308 */ /* 0x000ff00000000800 */
[----:B------:R-:W-:Y:S01]  /*8da0*/  MUFU.EX2 R149, R149 ;  /* 0x0000009500957308 */ /* 0x000fe20000000800 */
[----:B0-----:R-:W-:Y:S01]  /*8db0*/  FMNMX.FTZ R14, R4, R141, !PT ;  /* 0x0000008d040e7209 */ /* 0x001fe20007810000 */
[----:B------:R-:W-:-:S04]  /*8dc0*/  FFMA.FTZ R141, R153, R0, -R3 ;  /* 0x00000000998d7223 */ /* 0x000fc80000010803 */
[----:B------:R-:W0:Y:S02]  /*8dd0*/  SHFL.BFLY PT, R153, R14, 0x1, 0x1f ;  /* 0x0c201f000e997f89 */ /* 0x000e2400000e0000 */
[----:B------:R-:W-:Y:S01]  /*8de0*/  MUFU.EX2 R141, R141 ;  /* 0x0000008d008d7308 */ /* 0x000fe20000000800 */
[----:B0-----:R-:W-:-:S07]  /*8df0*/  FMNMX.FTZ R4, R14, R153, !PT ;  /* 0x000000990e047209 */ /* 0x001fce0007810000 */
[----:B------:R-:W-:Y:S01]  /*8e00*/  MUFU.EX2 R14, R164 ;  /* 0x000000a4000e7308 */ /* 0x000fe20000000800 */
[----:B------:R-:W-:-:S04]  /*8e10*/  FMUL.FTZ R153, R4, R0 ;  /* 0x0000000004997220 */ /* 0x000fc80000410000 */
[-CC-:B------:R-:W-:Y:S01]  /*8e20*/  FFMA.FTZ R20, R122, R0.reuse, -R153.reuse ;  /* 0x000000007a147223 */ /* 0x180fe20000010899 */
[-CC-:B------:R-:W-:Y:S01]  /*8e30*/  FFMA.FTZ R189, R123, R0.reuse, -R153.reuse ;  /* 0x000000007bbd7223 */ /* 0x180fe20000010899 */
[----:B------:R-:W-:Y:S02]  /*8e40*/  IMAD.U32 R123, RZ, RZ, UR7 ;  /* 0x00000007ff7b7e24 */ /* 0x000fe4000f8e00ff */
[-CC-:B------:R-:W-:Y:S01]  /*8e50*/  FFMA.FTZ R191, R126, R0.reuse, -R153.reuse ;  /* 0x000000007ebf7223 */ /* 0x180fe20000010899 */
[-CC-:B------:R-:W-:Y:S01]  /*8e60*/  FFMA.FTZ R120, R127, R0.reuse, -R153.reuse ;  /* 0x000000007f787223 */ /* 0x180fe20000010899 */
[-CC-:B------:R-:W-:Y:S01]  /*8e70*/  FFMA.FTZ R122, R131, R0.reuse, -R153.reuse ;  /* 0x00000000837a7223 */ /* 0x180fe20000010899 */
[----:B------:R-:W-:Y:S01]  /*8e80*/  MUFU.EX2 R20, R20 ;  /* 0x0000001400147308 */ /* 0x000fe20000000800 */
[----:B------:R-:W-:Y:S01]  /*8e90*/  @!P1 LEA R123, R123, UR37, 0x3 ;  /* 0x000000257b7b9c11 */ /* 0x000fe2000f8e18ff */
[----:B------:R-:W-:Y:S02]  /*8ea0*/  IMAD.U32 R127, RZ, RZ, UR5 ;  /* 0x00000005ff7f7e24 */ /* 0x000fe4000f8e00ff */
[-CC-:B------:R-:W-:Y:S01]  /*8eb0*/  FFMA.FTZ R124, R135, R0.reuse, -R153.reuse ;  /* 0x00000000877c7223 */ /* 0x180fe20000010899 */
[-CC-:B------:R-:W-:Y:S01]  /*8ec0*/  FFMA.FTZ R126, R139, R0.reuse, -R153.reuse ;  /* 0x000000008b7e7223 */ /* 0x180fe20000010899 */
[----:B------:R-:W-:Y:S01]  /*8ed0*/  FFMA.FTZ R151, R151, R0, -R153 ;  /* 0x0000000097977223 */ /* 0x000fe20000010899 */
[----:B------:R-:W-:-:S02]  /*8ee0*/  @!P1 VIADD R123, R123, 0x30840 ;  /* 0x000308407b7b9836 */ /* 0x000fc40000000000 */
[-CC-:B------:R-:W-:Y:S01]  /*8ef0*/  FFMA.FTZ R154, R154, R0.reuse, -R153.reuse ;  /* 0x000000009a9a7223 */ /* 0x180fe20000010899 */
[----:B------:R-:W-:Y:S01]  /*8f00*/  MUFU.EX2 R189, R189 ;  /* 0x000000bd00bd7308 */ /* 0x000fe20000000800 */
[-CC-:B------:R-:W-:Y:S01]  /*8f10*/  FFMA.FTZ R155, R155, R0.reuse, -R153.reuse ;  /* 0x000000009b9b7223 */ /* 0x180fe20000010899 */
[-C--:B------:R-:W-:Y:S01]  /*8f20*/  FFMA.FTZ R158, R158, R0.reuse, -R153 ;  /* 0x000000009e9e7223 */ /* 0x080fe20000010899 */
[----:B------:R-:W-:Y:S01]  /*8f30*/  @!P1 PRMT R123, RZ, 0x654, R123 ;  /* 0x00000654ff7b9816 */ /* 0x000fe2000000007b */
        /* <DEDUP_REMOVED lines=17> */
[-CC-:B------:R-:W-:Y:S01]  /*9050*/  FFMA.FTZ R185, R130, R0.reuse, -R153.reuse ;  /* 0x0000000082b97223 */ /* 0x180fe20000010899 */
[-C--:B------:R-:W-:Y:S01]  /*9060*/  FFMA.FTZ R187, R134, R0.reuse, -R153 ;  /* 0x0000000086bb7223 */ /* 0x080fe20000010899 */
[----:B-1----:R-:W-:Y:S01]  /*9070*/  FADD.FTZ R132, R190, R9 ;  /* 0x00000009be847221 */ /* 0x002fe20000010000 */
[----:B------:R-:W-:Y:S01]  /*9080*/  HGMMA.64x192x16.F32.BF16 R24, R180, gdesc[UR8].tnspB, R24, gsb0 ;  /* 0x42e00008b4187df0 */ /* 0x000fe20008001818 */
[----:B------:R-:W-:Y:S01]  /*9090*/  UIADD3 UR10, UR4, 0x180, URZ ;  /* 0x00000180040a7890 */ /* 0x000fe2000fffe03f */
[----:B------:R-:W-:Y:S01]  /*90a0*/  MUFU.EX2 R184, R184 ;  /* 0x000000b800b87308 */ /* 0x000fe20000000800 */
[----:B------:R-:W-:Y:S01]  /*90b0*/  UMOV UR11, 0x40000040 ;  /* 0x40000040000b7882 */ /* 0x000fe20000000000 */
[-CC-:B------:R-:W-:Y:S01]  /*90c0*/  FFMA.FTZ R128, R143, R0.reuse, -R153.reuse ;  /* 0x000000008f807223 */ /* 0x180fe20000010899 */
[----:B------:R-:W-:Y:S01]  /*90d0*/  FFMA.FTZ R130, R147, R0, -R153 ;  /* 0x0000000093827223 */ /* 0x000fe20000010899 */
[----:B------:R-:W-:-:S04]  /*90e0*/  F2FP.BF16.F32.PACK_AB R190, R15, R190 ;  /* 0x000000be0fbe723e */ /* 0x000fc800000010ff */
        /* <DEDUP_REMOVED lines=10> */
[----:B------:R-:W-:Y:S02]  /*9190*/  FFMA.FTZ R183, R142, R0, -R153 ;  /* 0x000000008eb77223 */ /* 0x000fe40000010899 */
[----:B------:R-:W-:Y:S01]  /*91a0*/  HGMMA.64x192x16.F32.BF16 R24, R176, gdesc[UR8].tnspB, R24, gsb0 ;  /* 0x42e00008b0187df0 */ /* 0x000fe20008001818 */
[----:B------:R-:W-:Y:S01]  /*91b0*/  UIADD3 UR10, UR4, 0x200, URZ ;  /* 0x00000200040a7890 */ /* 0x000fe2000fffe03f */
[----:B------:R-:W-:Y:S01]  /*91c0*/  MUFU.EX2 R180, R180 ;  /* 0x000000b400b47308 */ /* 0x000fe20000000800 */
[----:B------:R-:W-:-:S07]  /*91d0*/  UMOV UR11, 0x40000040 ;  /* 0x40000040000b7882 */ /* 0x000fce0000000000 */
        /* <DEDUP_REMOVED lines=8> */
[-CC-:B------:R-:W-:Y:S01]  /*9260*/  FFMA.FTZ R179, R150, R0.reuse, -R153.reuse ;  /* 0x0000000096b37223 */ /* 0x180fe20000010899 */
[----:B------:R-:W-:Y:S01]  /*9270*/  FFMA.FTZ R153, R167, R0, -R153 ;  /* 0x00000000a7997223 */ /* 0x000fe20000010899 */
[----:B------:R-:W-:Y:S01]  /*9280*/  HGMMA.64x192x16.F32.BF16 R24, R172, gdesc[UR8].tnspB, R24, gsb0 ;  /* 0x42e00008ac187df0 */ /* 0x000fe20008001818 */
[----:B------:R-:W-:Y:S01]  /*9290*/  UIADD3 UR10, UR4, 0x280, URZ ;  /* 0x00000280040a7890 */ /* 0x000fe2000fffe03f */
[----:B------:R-:W-:Y:S01]  /*92a0*/  MUFU.EX2 R176, R176 ;  /* 0x000000b000b07308 */ /* 0x000fe20000000800 */
[----:B------:R-:W-:Y:S01]  /*92b0*/  UMOV UR11, 0x40000040 ;  /* 0x40000040000b7882 */ /* 0x000fe20000000000 */
[----:B------:R-:W-:-:S06]  /*92c0*/  UMOV UR4, UR36 ;  /* 0x0000002400047c82 */ /* 0x000fcc0008000000 */
        /* <DEDUP_REMOVED lines=8> */
[----:B------:R-:W-:Y:S02]  /*9350*/  FADD.FTZ R3, -R4, R11 ;  /* 0x0000000b04037221 */ /* 0x000fe40000010100 */
[----:B------:R-:W-:Y:S01]  /*9360*/  MUFU.EX2 R173, R154 ;  /* 0x0000009a00ad7308 */ /* 0x000fe20000000800 */
[----:B------:R-:W-:Y:S01]  /*9370*/  HGMMA.64x192x16.F32.BF16 R24, R168, gdesc[UR8].tnspB, R24, gsb0 ;  /* 0x42e00008a8187df0 */ /* 0x000fe20008001818 */
[----:B------:R-:W-:-:S06]  /*9380*/  FMUL.FTZ R3, R3, R0 ;  /* 0x0000000003037220 */ /* 0x000fcc0000410000 */
[----:B------:R-:W-:Y:S08]  /*9390*/  MUFU.EX2 R172, R172 ;  /* 0x000000ac00ac7308 */ /* 0x000ff00000000800 */
[----:B------:R-:W0:Y:S08]  /*93a0*/  MUFU.EX2 R3, R3 ;  /* 0x0000000300037308 */ /* 0x000e300000000800 */
[----:B------:R-:W-:Y:S08]  /*93b0*/  MUFU.EX2 R174, R174 ;  /* 0x000000ae00ae7308 */ /* 0x000ff00000000800 */
[----:B------:R-:W1:Y:S01]  /*93c0*/  MUFU.EX2 R175, R158 ;  /* 0x0000009e00af7308 */ /* 0x000e620000000800 */
[----:B0-----:R-:W-:-:S04]  /*93d0*/  FFMA.FTZ R8, R3, R8, R20 ;  /* 0x0000000803087223 */ /* 0x001fc80000010014 */
[C---:B------:R-:W-:Y:S01]  /*93e0*/  FADD.FTZ R8, R189.reuse, R8 ;  /* 0x00000008bd087221 */ /* 0x040fe20000010000 */
[----:B------:R-:W-:Y:S02]  /*93f0*/  F2FP.BF16.F32.PACK_AB R189, R189, R20 ;  /* 0x00000014bdbd723e */ /* 0x000fe400000010ff */
[----:B------:R-:W0:Y:S01]  /*9400*/  MUFU.EX2 R11, R165 ;  /* 0x000000a5000b7308 */ /* 0x000e220000000800 */
[----:B------:R-:W-:Y:S01]  /*9410*/  FADD.FTZ R9, R191, R8 ;  /* 0x00000008bf097221 */ /* 0x000fe20000010000 */
[----:B------:R-:W-:-:S03]  /*9420*/  F2FP.BF16.F32.PACK_AB R191, R120, R191 ;  /* 0x000000bf78bf723e */ /* 0x000fc600000010ff */
[----:B------:R-:W-:-:S04]  /*9430*/  FADD.FTZ R8, R120, R9 ;  /* 0x0000000978087221 */ /* 0x000fc80000010000 */
        /* <DEDUP_REMOVED lines=21> */
[----:B-1----:R-:W-:Y:S01]  /*9590*/  FADD.FTZ R8, R175, R8 ;  /* 0x00000008af087221 */ /* 0x002fe20000010000 */
[----:B------:R-:W-:-:S03]  /*95a0*/  F2FP.BF16.F32.PACK_AB R175, R159, R175 ;  /* 0x000000af9faf723e */ /* 0x000fc600000010ff */
[----:B------:R-:W-:Y:S01]  /*95b0*/  FADD.FTZ R8, R159, R8 ;  /* 0x000000089f087221 */ /* 0x000fe20000010000 */
[----:B------:R-:W-:Y:S02]  /*95c0*/  WARPGROUP.DEPBAR.LE gsb0, 0x0 ;  /* 0x00008000000079c5 */ /* 0x000fe40000010000 */
[----:B------:R1:W-:Y:S01]  /*95d0*/  @!P1 SYNCS.ARRIVE.TRANS64.RED.A1T0 RZ, [R123+URZ], RZ ;  /* 0x000000ff7bff99a7 */ /* 0x0003e2000810043f */
[----:B------:R-:W2:Y:S01]  /*95e0*/  MUFU.EX2 R169, R162 ;  /* 0x000000a200a97308 */ /* 0x000ea20000000800 */
[----:B------:R-:W-:Y:S02]  /*95f0*/  F2FP.BF16.F32.PACK_AB R168, R149, R12 ;  /* 0x0000000c95a8723e */ /* 0x000fe400000010ff */
[----:B0-----:R-:W-:Y:S01]  /*9600*/  F2FP.BF16.F32.PACK_AB R170, R11, R14 ;  /* 0x0000000e0baa723e */ /* 0x001fe200000010ff */
[----:B-1----:R-:W-:-:S04]  /*9610*/  @!P1 VIADD R123, R127, 0x30860 ;  /* 0x000308607f7b9836 */ /* 0x002fc80000000000 */
[----:B------:R-:W0:Y:S01]  /*9620*/  MUFU.EX2 R171, R166 ;  /* 0x000000a600ab7308 */ /* 0x000e220000000800 */
[----:B------:R-:W-:-:S04]  /*9630*/  @!P1 PRMT R123, RZ, 0x654, R123 ;  /* 0x00000654ff7b9816 */ /* 0x000fc8000000007b */
[----:B------:R1:W-:Y:S01]  /*9640*/  @!P1 SYNCS.ARRIVE.TRANS64.RED.A1T0 RZ, [R123+URZ], RZ ;  /* 0x000000ff7bff99a7 */ /* 0x0003e2000810043f */
[C---:B------:R-:W-:Y:S01]  /*9650*/  ISETP.GT.AND P1, PT, R10.reuse, UR58, PT ;  /* 0x0000003a0a007c0c */ /* 0x040fe2000bf24270 */
[----:B--2---:R-:W-:Y:S01]  /*9660*/  FADD.FTZ R8, R169, R8 ;  /* 0x00000008a9087221 */ /* 0x004fe20000010000 */
[C---:B------:R-:W-:Y:S01]  /*9670*/  F2FP.BF16.F32.PACK_AB R169, R163.reuse, R169 ;  /* 0x000000a9a3a9723e */ /* 0x040fe200000010ff */
[----:B------:R-:W-:Y:S02]  /*9680*/  VIADD R10, R10, 0xffffffff ;  /* 0xffffffff0a0a7836 */ /* 0x000fe40000000000 */
[----:B------:R-:W-:Y:S01]  /*9690*/  FADD.FTZ R8, R163, R8 ;  /* 0x00000008a3087221 */ /* 0x000fe20000010000 */
[----:B-1----:R-:W-:-:S03]  /*96a0*/  FADD.FTZ R123, R15, R132 ;  /* 0x000000840f7b7221 */ /* 0x002fc60000010000 */
[----:B0-----:R-:W-:Y:S01]  /*96b0*/  FADD.FTZ R8, R171, R8 ;  /* 0x00000008ab087221 */ /* 0x001fe20000010000 */
[----:B------:R-:W-:Y:S01]  /*96c0*/  F2FP.BF16.F32.PACK_AB R171, R153, R171 ;  /* 0x000000ab99ab723e */ /* 0x000fe200000010ff */
[----:B------:R-:W-:Y:S01]  /*96d0*/  FADD.FTZ R132, R184, R123 ;  /* 0x0000007bb8847221 */ /* 0x000fe20000010000 */
[----:B------:R-:W-:Y:S01]  /*96e0*/  F2FP.BF16.F32.PACK_AB R184, R21, R184 ;  /* 0x000000b815b8723e */ /* 0x000fe200000010ff */
[----:B------:R-:W-:Y:S02]  /*96f0*/  FADD.FTZ R8, R153, R8 ;  /* 0x0000000899087221 */ /* 0x000fe40000010000 */
        /* <DEDUP_REMOVED lines=22> */
[----:B------:R-:W-:-:S04]  /*9860*/  FADD.FTZ R20, R12, R9 ;  /* 0x000000090c147221 */ /* 0x000fc80000010000 */
[----:B------:R-:W-:-:S04]  /*9870*/  FADD.FTZ R9, R149, R20 ;  /* 0x0000001495097221 */ /* 0x000fc80000010000 */
[----:B------:R-:W-:-:S04]  /*9880*/  FADD.FTZ R12, R14, R9 ;  /* 0x000000090e0c7221 */ /* 0x000fc80000010000 */
[----:B------:R-:W-:Y:S01]  /*9890*/  FADD.FTZ R9, R11, R12 ;  /* 0x0000000c0b097221 */ /* 0x000fe20000010000 */
[----:B------:R-:W-:Y:S02]  /*98a0*/  IMAD.MOV.U32 R11, RZ, RZ, R4 ;  /* 0x000000ffff0b7224 */ /* 0x000fe400078e0004 */
[----:B------:R-:W-:Y:S01]  /*98b0*/  IMAD.MOV.U32 R12, RZ, RZ, R5 ;  /* 0x000000ffff0c7224 */ /* 0x000fe200078e0005 */
[----:B------:R-:W-:Y:S06]  /*98c0*/  @P1 BRA `(.L_x_1156) ;  /* 0xffffffe000941947 */ /* 0x000fec000383ffff */
.L_x_1147:
[----:B------:R-:W-:-:S13]  /*98d0*/  ISETP.GE.AND P1, PT, R10, UR61, PT ;  /* 0x0000003d0a007c0c */ /* 0x000fda000bf26270 */
[----:B------:R-:W-:Y:S05]  /*98e0*/  @!P1 BRA `(.L_x_1157) ;  /* 0x0000002c00ec9947 */ /* 0x000fea0003800000 */
[----:B------:R-:W-:Y:S01]  /*98f0*/  IMAD.MOV.U32 R11, RZ, RZ, R4 ;  /* 0x000000ffff0b7224 */ /* 0x000fe200078e0004 */
[----:B------:R-:W-:Y:S01]  /*9900*/  UMOV UR6, UR38 ;  /* 0x0000002600067c82 */ /* 0x000fe20008000000 */
[----:B------:R-:W-:Y:S01]  /*9910*/  IMAD.MOV.U32 R12, RZ, RZ, R5 ;  /* 0x000000ffff0c7224 */ /* 0x000fe200078e0005 */
[----:B------:R-:W-:Y:S01]  /*9920*/  UMOV UR4, UR36 ;  /* 0x0000002400047c82 */ /* 0x000fe20008000000 */
[----:B------:R-:W-:Y:S01]  /*9930*/  ULDC UR58, c[0x0][0x9e4] ;  /* 0x00027900003a7ab9 */ /* 0x000fe20000000800 */
[----:B------:R-:W-:-:S05]  /*9940*/  ULDC UR59, c[0x0][0x288] ;  /* 0x0000a200003b7ab9 */ /* 0x000fca0000000800 */
.L_x_1174:
        /* <DEDUP_REMOVED lines=8> */
.L_x_1158:
[----:B------:R-:W-:Y:S01]  /*99d0*/  ULEA UR5, UR36, UR37, 0x3 ;  /* 0x0000002524057291 */ /* 0x000fe2000f8e183f */
[----:B------:R-:W-:-:S05]  /*99e0*/  IMAD.U32 R0, RZ, RZ, UR38 ;  /* 0x00000026ff007e24 */ /* 0x000fca000f8e00ff */
[----:B------:R-:W-:-:S04]  /*99f0*/  SHF.L.U32 R0, R0, 0x1f, RZ ;  /* 0x0000001f00007819 */ /* 0x000fc800000006ff */
[----:B------:R0:W1:Y:S01]  /*9a00*/  SYNCS.PHASECHK.TRANS64.TRYWAIT P1, [UR5+0x30830], R0 ;  /* 0x03083000ff0075a7 */ /* 0x0000620008020145 */
[----:B------:R-:W-:Y:S05]  /*9a10*/  @!P0 BRA `(.L_x_1159) ;  /* 0x0000000000048947 */ /* 0x000fea0003800000 */
[----:B------:R-:W-:Y:S01]  /*9a20*/  BPT.TRAP 0x1 ;  /* 0x000000040000795c */ /* 0x000fe20000300000 */
.L_x_1159:
[----:B-1----:R-:W-:Y:S05]  /*9a30*/  @P1 BRA `(.L_x_1160) ;  /* 0x0000000000081947 */ /* 0x002fea0003800000 */
[----:B------:R-:W1:Y:S02]  /*9a40*/  SYNCS.PHASECHK.TRANS64.TRYWAIT P1, [UR5+0x30830], R0 ;  /* 0x03083000ff0075a7 */ /* 0x000e640008020145 */
[----:B-1----:R-:W-:Y:S05]  /*9a50*/  @!P1 BRA `(.L_x_1161) ;  /* 0x000000b800549947 */ /* 0x002fea0003800000 */
.L_x_1160:
        /* <DEDUP_REMOVED lines=163> */
.L_x_1162:
[----:B------:R-:W-:Y:S01]  /*a490*/  ULEA UR5, UR4, UR37, 0x3 ;  /* 0x0000002504057291 */ /* 0x000fe2000f8e183f */
[----:B01----:R-:W-:-:S05]  /*a4a0*/  IMAD.U32 R0, RZ, RZ, UR6 ;  /* 0x00000006ff007e24 */ /* 0x003fca000f8e00ff */
[----:B------:R-:W-:-:S04]  /*a4b0*/  SHF.L.U32 R0, R0, 0x1f, RZ ;  /* 0x0000001f00007819 */ /* 0x000fc800000006ff */
[----:B------:R0:W1:Y:S01]  /*a4c0*/  SYNCS.PHASECHK.TRANS64.TRYWAIT P1, [UR5+0x30850], R0 ;  /* 0x03085000ff0075a7 */ /* 0x0000620008020145 */
[----:B------:R-:W-:Y:S05]  /*a4d0*/  @!P0 BRA `(.L_x_1163) ;  /* 0x0000000000048947 */ /* 0x000fea0003800000 */
[----:B------:R-:W-:Y:S01]  /*a4e0*/  BPT.TRAP 0x1 ;  /* 0x000000040000795c */ /* 0x000fe20000300000 */
.L_x_1163:
[----:B-1----:R-:W-:Y:S05]  /*a4f0*/  @P1 BRA `(.L_x_1164) ;  /* 0x0000000000081947 */ /* 0x002fea0003800000 */
[----:B------:R-:W1:Y:S02]  /*a500*/  SYNCS.PHASECHK.TRANS64.TRYWAIT P1, [UR5+0x30850], R0 ;  /* 0x03085000ff0075a7 */ /* 0x000e640008020145 */
[----:B-1----:R-:W-:Y:S05]  /*a510*/  @!P1 BRA `(.L_x_1165) ;  /* 0x000000ac00bc9947 */ /* 0x002fea0003800000 */
.L_x_1164:
        /* <DEDUP_REMOVED lines=9> */
[----:B------:R-:W-:Y:S01]  /*a5b0*/  IMAD R5, R10, -0x60, RZ ;  /* 0xffffffa00a057824 */ /* 0x000fe200078e02ff */
[----:B------:R-:W-:Y:S01]  /*a5c0*/  ULDC UR15, c[0x0][0x9dc] ;  /* 0x00027700000f7ab9 */ /* 0x000fe20000000800 */
[----:B01----:R-:W-:Y:S01]  /*a5d0*/  IMAD.U32 R0, RZ, RZ, UR7 ;  /* 0x00000007ff007e24 */ /* 0x003fe2000f8e00ff */
[----:B------:R-:W-:Y:S01]  /*a5e0*/  ULOP3.LUT UR6, UR6, 0x3000000, URZ, 0xfc, !UPT ;  /* 0x0300000006067892 */ /* 0x000fe2000f8efc3f */
[----:B------:R-:W-:-:S03]  /*a5f0*/  ULDC UR14, c[0x0][0x9e0] ;  /* 0x00027800000e7ab9 */ /* 0x000fc60000000800 */
[----:B------:R-:W-:-:S07]  /*a600*/  UIMAD UR4, UR4, 0x900, UR6 ;  /* 0x00000900040478a4 */ /* 0x000fce000f8e0206 */
[----:B------:R-:W-:Y:S02]  /*a610*/  UMOV UR10, UR4 ;  /* 0x00000004000a7c82 */ /* 0x000fe40008000000 */
[----:B------:R-:W-:Y:S01]  /*a620*/  HGMMA.64x192x16.F32.BF16 R24, R188, gdesc[UR8].tnspB, R24, gsb0 ;  /* 0x42e00008bc187df0 */ /* 0x000fe20008001818 */
[----:B------:R-:W-:Y:S01]  /*a630*/  UIADD3 UR10, UR4, 0x80, URZ ;  /* 0x00000080040a7890 */ /* 0x000fe2000fffe03f */
[----:B------:R-:W-:Y:S01]  /*a640*/  UMOV UR11, 0x40000040 ;  /* 0x40000040000b7882 */ /* 0x000fe20000000000 */
[----:B--2---:R-:W-:-:S13]  /*a650*/  LOP3.LUT P3, RZ, R206, 0x7f, RZ, 0xc0, !PT ;  /* 0x0000007fceff7812 */ /* 0x004fda000786c0ff */
[----:B------:R-:W-:-:S05]  /*a660*/  @!P3 LEA R0, R0, UR37, 0x3 ;  /* 0x000000250000bc11 */ /* 0x000fca000f8e18ff */
[----:B------:R-:W-:-:S05]  /*a670*/  @!P3 VIADD R0, R0, 0x30840 ;  /* 0x000308400000b836 */ /* 0x000fca0000000000 */
[----:B------:R-:W-:Y:S01]  /*a680*/  @!P3 PRMT R0, RZ, 0x654, R0 ;  /* 0x00000654ff00b816 */ /* 0x000fe20000000000 */
        /* <DEDUP_REMOVED lines=19> */
[----:B------:R-:W-:Y:S02]  /*a7c0*/  UMOV UR11, 0x40000040 ;  /* 0x40000040000b7882 */ /* 0x000fe40000000000 */
[----:B------:R-:W-:Y:S02]  /*a7d0*/  @UP0 ULDC UR4, c[0x0][0x44c] ;  /* 0x0001130000040ab9 */ /* 0x000fe40000000800 */
[----:B------:R-:W-:Y:S01]  /*a7e0*/  @P1 IMAD.HI.U32 R2, R4, UR4, RZ ;  /* 0x0000000404021c27 */ /* 0x000fe2000f8e00ff */
[----:B------:R-:W-:Y:S01]  /*a7f0*/  @UP0 ULDC UR4, c[0x0][0x450] ;  /* 0x0001140000040ab9 */ /* 0x000fe20000000800 */
[----:B------:R-:W-:-:S03]  /*a800*/  PLOP3.LUT P1, PT, PT, PT, UP1, 0x40, 0x0 ;  /* 0x000000000000781c */ /* 0x000fc60003f2e818 */
[----:B------:R-:W-:Y:S01]  /*a810*/  @P2 SHF.R.U32.HI R4, RZ, UR4, R2 ;  /* 0x00000004ff042c19 */ /* 0x000fe20008011602 */
[----:B------:R-:W-:Y:S01]  /*a820*/  VIADD R2, R5, 0x1 ;  /* 0x0000000105027836 */ /* 0x000fe20000000000 */
[----:B------:R-:W-:-:S03]  /*a830*/  ULOP3.LUT UR4, URZ, UR15, URZ, 0x33, !UPT ;  /* 0x0000000f3f047292 */ /* 0x000fc6000f8e333f */
[----:B------:R-:W0:Y:S01]  /*a840*/  SHFL.IDX PT, R13, R4, RZ, 0x1c1f ;  /* 0x001c1fff040d7589 */ /* 0x000e2200000e0000 */
[----:B------:R-:W-:-:S05]  /*a850*/  IMAD R3, R17, -0x2, R2 ;  /* 0xfffffffe11037824 */ /* 0x000fca00078e0202 */
[----:B------:R-:W-:-:S05]  /*a860*/  IADD3 R14, R3, -UR59, R16 ;  /* 0x8000003b030e7c10 */ /* 0x000fca000fffe010 */
[C---:B------:R-:W-:Y:S02]  /*a870*/  VIADD R2, R14.reuse, UR14 ;  /* 0x0000000e0e027c36 */ /* 0x040fe40008000000 */
[----:B------:R-:W-:Y:S02]  /*a880*/  VIADD R14, R14, UR4 ;  /* 0x000000040e0e7c36 */ /* 0x000fe40008000000 */
[----:B0-----:R-:W-:Y:S01]  /*a890*/  IMAD.IADD R20, R2, 0x1, R13 ;  /* 0x0000000102147824 */ /* 0x001fe200078e020d */
[----:B------:R-:W-:Y:S02]  /*a8a0*/  WARPGROUP.DEPBAR.LE gsb0, 0x0 ;  /* 0x00008000000079c5 */ /* 0x000fe40000010000 */
[----:B------:R-:W-:-:S06]  /*a8b0*/  WARPGROUP.ARRIVE ;  /* 0x00000000000079c5 */ /* 0x000fcc0000000000 */
[----:B------:R-:W-:Y:S03]  /*a8c0*/  HGMMA.64x192x16.F32.BF16 R24, R168, gdesc[UR8].tnspB, R24, gsb0 ;  /* 0x42e00008a8187df0 */ /* 0x000fe60008001818 */
[----:B------:R-:W-:Y:S02]  /*a8d0*/  WARPGROUP.DEPBAR.LE gsb0, 0x0 ;  /* 0x00008000000079c5 */ /* 0x000fe40000010000 */
[----:B------:R0:W-:Y:S01]  /*a8e0*/  @!P3 SYNCS.ARRIVE.TRANS64.RED.A1T0 RZ, [R0+URZ], RZ ;  /* 0x000000ff00ffb9a7 */ /* 0x0001e2000810043f */
[----:B------:R-:W-:Y:S02]  /*a8f0*/  IMAD.IADD R168, R14, 0x1, R13 ;  /* 0x000000010ea87824 */ /* 0x000fe400078e020d */
[----:B0-----:R-:W-:Y:S01]  /*a900*/  VIADD R0, R3, 0xffffffff ;  /* 0xffffffff03007836 */ /* 0x001fe20000000000 */
[----:B------:R-:W-:Y:S06]  /*a910*/  @P1 BRA `(.L_x_1166) ;  /* 0x0000000000541947 */ /* 0x000fec0003800000 */
[----:B------:R-:W-:Y:S01]  /*a920*/  IADD3 R3, R16, -UR59, R13 ;  /* 0x8000003b10037c10 */ /* 0x000fe2000fffe00d */
        /* <DEDUP_REMOVED lines=11> */
.L_x_1168:
[----:B------:R-:W-:-:S05]  /*a9e0*/  IMAD.U32 R13, RZ, RZ, UR58 ;  /* 0x0000003aff0d7e24 */ /* 0x000fca000f8e00ff */
[----:B------:R-:W-:-:S13]  /*a9f0*/  ISETP.NE.AND P1, PT, R13, 0x1, PT ;  /* 0x000000010d00780c */ /* 0x000fda0003f25270 */
[----:B------:R-:W0:Y:S02]  /*aa00*/  @P1 LDC.64 R170, c[0x0][0x9e8] ;  /* 0x00027a00ffaa1b82 */ /* 0x000e240000000a00 */
[----:B0-----:R-:W-:-:S05]  /*aa10*/  @P1 IMAD.HI.U32 R170, R3, R170, RZ ;  /* 0x000000aa03aa1227 */ /* 0x001fca00078e00ff */
[----:B------:R-:W-:-:S07]  /*aa20*/  @P1 SHF.R.U32.HI R3, RZ, R171, R170 ;  /* 0x000000abff031219 */ /* 0x000fce00000116aa */
.L_x_1169:
[----:B------:R-:W-:Y:S05]  /*aa30*/  BSYNC B0 ;  /* 0x0000000000007941 */ /* 0x000fea0003800000 */
.L_x_1167:
[----:B------:R-:W-:-:S05]  /*aa40*/  IMAD R3, R3, R13, R0 ;  /* 0x0000000d03037224 */ /* 0x000fca00078e0200 */
[----:B------:R-:W-:Y:S02]  /*aa50*/  VIADDMNMX R20, R3, R13, R20, PT ;  /* 0x0000000d03147246 */ /* 0x000fe40003800114 */
[----:B------:R-:W-:-:S07]  /*aa60*/  VIMNMX R168, R168, R3, !PT ;  /* 0x00000003a8a87248 */ /* 0x000fce0007fe0100 */
.L_x_1166:
        /* <DEDUP_REMOVED lines=132> */
.L_x_1172:
[----:B------:R-:W-:-:S05]  /*b2b0*/  IMAD.U32 R20, RZ, RZ, UR58 ;  /* 0x0000003aff147e24 */ /* 0x000fca000f8e00ff */
[----:B------:R-:W-:-:S13]  /*b2c0*/  ISETP.NE.AND P6, PT, R20, 0x1, PT ;  /* 0x000000011400780c */ /* 0x000fda0003fc5270 */
[----:B------:R-:W0:Y:S02]  /*b2d0*/  @P6 LDC.64 R4, c[0x0][0x9e8] ;  /* 0x00027a00ff046b82 */ /* 0x000e240000000a00 */
[----:B0-----:R-:W-:-:S05]  /*b2e0*/  @P6 IMAD.HI.U32 R4, R183, R4, RZ ;  /* 0x00000004b7046227 */ /* 0x001fca00078e00ff */
[----:B------:R-:W-:-:S07]  /*b2f0*/  @P6 SHF.R.U32.HI R183, RZ, R5, R4 ;  /* 0x00000005ffb76219 */ /* 0x000fce0000011604 */
.L_x_1173:
[----:B------:R-:W-:Y:S05]  /*b300*/  BSYNC B0 ;  /* 0x0000000000007941 */ /* 0x000fea0003800000 */
.L_x_1171:
[----:B------:R-:W-:-:S05]  /*b310*/  IMAD R183, R183, R20, R0 ;  /* 0x00000014b7b77224 */ /* 0x000fca00078e0200 */
[----:B------:R-:W-:Y:S02]  /*b320*/  VIADDMNMX R2, R183, R20, R2, PT ;  /* 0x00000014b7027246 */ /* 0x000fe40003800102 */
[----:B------:R-:W-:-:S07]  /*b330*/  VIMNMX R14, R14, R183, !PT ;  /* 0x000000b70e0e7248 */ /* 0x000fce0007fe0100 */
.L_x_1170:
        /* <DEDUP_REMOVED lines=90> */
[----:B------:R-:W-:Y:S02]  /*b8e0*/  ISETP.LT.OR P5, PT, R2, 0x59, P5 ;  /* 0x000000590200780c */ /* 0x000fe40002fa1670 */
[----:B------:R-:W-:Y:S02]  /*b8f0*/  ISETP.GT.AND P1, PT, R14, 0x39, !P1 ;  /* 0x000000390e00780c */ /* 0x000fe40004f24270 */
[----:B------:R-:W-:Y:S02]  /*b900*/  FSEL R163, R163, -INF , !P4 ;  /* 0xff800000a3a37808 */ /* 0x000fe40006000000 */
[----:B------:R-:W-:-:S04]  /*b910*/  ISETP.LT.OR P1, PT, R2, 0x3a, P1 ;  /* 0x0000003a0200780c */ /* 0x000fc80000f21670 */
[----:B------:R-:W-:Y:S02]  /*b920*/  FSEL R151, R151, -INF , !P1 ;  /* 0xff80000097977808 */ /* 0x000fe40004800000 */
[----:B------:R-:W-:-:S04]  /*b930*/  ISETP.NE.AND P1, PT, R184, RZ, PT ;  /* 0x000000ffb800720c */ /* 0x000fc80003f25270 */
[----:B------:R-:W-:-:S04]  /*b940*/  ISETP.GT.AND P1, PT, R14, 0x40, !P1 ;  /* 0x000000400e00780c */ /* 0x000fc80004f24270 */
[----:B------:R-:W-:-:S04]  /*b950*/  ISETP.LT.OR P1, PT, R2, 0x41, P1 ;  /* 0x000000410200780c */ /* 0x000fc80000f21670 */
[----:B------:R-:W-:Y:S02]  /*b960*/  FSEL R123, R154, -INF , !P1 ;  /* 0xff8000009a7b7808 */ /* 0x000fe40004800000 */
[----:B------:R-:W-:-:S04]  /*b970*/  ISETP.NE.AND P1, PT, R152, RZ, PT ;  /* 0x000000ff9800720c */ /* 0x000fc80003f25270 */
[----:B------:R-:W-:-:S04]  /*b980*/  ISETP.GT.AND P1, PT, R14, 0x41, !P1 ;  /* 0x000000410e00780c */ /* 0x000fc80004f24270 */
[----:B------:R-:W-:-:S04]  /*b990*/  ISETP.LT.OR P1, PT, R2, 0x42, P1 ;  /* 0x000000420200780c */ /* 0x000fc80000f21670 */
[----:B------:R-:W-:Y:S02]  /*b9a0*/  FSEL R155, R155, -INF , !P1 ;  /* 0xff8000009b9b7808 */ /* 0x000fe40004800000 */
[----:B------:R-:W-:-:S04]  /*b9b0*/  ISETP.GT.AND P1, PT, R14, 0x48, !P2 ;  /* 0x000000480e00780c */ /* 0x000fc80005724270 */
[----:B------:R-:W-:-:S04]  /*b9c0*/  ISETP.LT.OR P1, PT, R2, 0x49, P1 ;  /* 0x000000490200780c */ /* 0x000fc80000f21670 */
[----:B------:R-:W-:Y:S02]  /*b9d0*/  FSEL R143, R158, -INF , !P1 ;  /* 0xff8000009e8f7808 */ /* 0x000fe40004800000 */
[----:B------:R-:W-:Y:S02]  /*b9e0*/  ISETP.GT.AND P1, PT, R14, 0x49, !P6 ;  /* 0x000000490e00780c */ /* 0x000fe40007724270 */
[----:B------:R-:W-:Y:S02]  /*b9f0*/  ISETP.NE.AND P6, PT, R124, RZ, PT ;  /* 0x000000ff7c00720c */ /* 0x000fe40003fc5270 */
[----:B------:R-:W-:Y:S02]  /*ba00*/  ISETP.LT.OR P1, PT, R2, 0x4a, P1 ;  /* 0x0000004a0200780c */ /* 0x000fe40000f21670 */
[----:B-1----:R-:W-:Y:S02]  /*ba10*/  FMNMX.FTZ R124, R4, R5, !PT ;  /* 0x00000005047c7209 */ /* 0x002fe40007810000 */
[----:B------:R-:W-:-:S02]  /*ba20*/  FSEL R159, R159, -INF , !P1 ;  /* 0xff8000009f9f7808 */ /* 0x000fc40004800000 */
[----:B------:R-:W-:Y:S01]  /*ba30*/  ISETP.GT.AND P1, PT, R14, RZ, !P6 ;  /* 0x000000ff0e00720c */ /* 0x000fe20007724270 */
[----:B------:R-:W1:Y:S01]  /*ba40*/  SHFL.BFLY PT, R5, R124, 0x1, 0x1f ;  /* 0x0c201f007c057f89 */ /* 0x000e6200000e0000 */
[----:B------:R-:W-:Y:S02]  /*ba50*/  ISETP.NE.AND P6, PT, R120, RZ, PT ;  /* 0x000000ff7800720c */ /* 0x000fe40003fc5270 */
[----:B------:R-:W-:Y:S02]  /*ba60*/  ISETP.LT.OR P1, PT, R2, 0x1, P1 ;  /* 0x000000010200780c */ /* 0x000fe40000f21670 */
[----:B------:R-:W-:Y:S02]  /*ba70*/  ISETP.GT.AND P2, PT, R14, 0x59, !P6 ;  /* 0x000000590e00780c */ /* 0x000fe40007744270 */
[----:B------:R-:W-:Y:S02]  /*ba80*/  FSEL R122, R122, -INF , !P1 ;  /* 0xff8000007a7a7808 */ /* 0x000fe40004800000 */
[----:B------:R-:W-:-:S02]  /*ba90*/  ISETP.LT.OR P2, PT, R2, 0x5a, P2 ;  /* 0x0000005a0200780c */ /* 0x000fc40001741670 */
[----:B------:R-:W-:Y:S02]  /*baa0*/  FMNMX.FTZ R4, R122, R11, !PT ;  /* 0x0000000b7a047209 */ /* 0x000fe40007810000 */
[----:B------:R-:W-:Y:S02]  /*bab0*/  FSEL R167, R167, -INF , !P2 ;  /* 0xff800000a7a77808 */ /* 0x000fe40005000000 */
[----:B------:R-:W-:Y:S02]  /*bac0*/  FMNMX.FTZ R4, R213, R4, !PT ;  /* 0x00000004d5047209 */ /* 0x000fe40007810000 */
[----:B------:R-:W-:Y:S02]  /*bad0*/  LOP3.LUT P6, RZ, R206, 0x7f, RZ, 0xc0, !PT ;  /* 0x0000007fceff7812 */ /* 0x000fe400078cc0ff */
[----:B------:R-:W-:-:S04]  /*bae0*/  FMNMX.FTZ R4, R183, R4, !PT ;  /* 0x00000004b7047209 */ /* 0x000fc80007810000 */
[----:B------:R-:W-:Y:S02]  /*baf0*/  FMNMX.FTZ R4, R211, R4, !PT ;  /* 0x00000004d3047209 */ /* 0x000fe40007810000 */
[----:B-1----:R-:W-:Y:S02]  /*bb00*/  FMNMX.FTZ R5, R124, R5, !PT ;  /* 0x000000057c057209 */ /* 0x002fe40007810000 */
[----:B------:R-:W-:Y:S02]  /*bb10*/  FMNMX.FTZ R4, R187, R4, !PT ;  /* 0x00000004bb047209 */ /* 0x000fe40007810000 */
[C---:B------:R-:W-:Y:S01]  /*bb20*/  FSETP.NEU.FTZ.AND P1, PT, R5.reuse, -INF , PT ;  /* 0xff8000000500780b */ /* 0x040fe20003f3d000 */
[----:B0-----:R-:W-:Y:S01]  /*bb30*/  FMUL.FTZ R20, R5, R0 ;  /* 0x0000000005147220 */ /* 0x001fe20000410000 */
[----:B------:R-:W-:-:S04]  /*bb40*/  FMNMX.FTZ R4, R209, R4, !PT ;  /* 0x00000004d1047209 */ /* 0x000fc80007810000 */
[----:B------:R-:W-:Y:S02]  /*bb50*/  FMNMX.FTZ R4, R185, R4, !PT ;  /* 0x00000004b9047209 */ /* 0x000fe40007810000 */
[----:B------:R-:W-:Y:S02]  /*bb60*/  FSEL R20, R20, RZ, P1 ;  /* 0x000000ff14147208 */ /* 0x000fe40000800000 */
[----:B------:R-:W-:-:S03]  /*bb70*/  FMNMX.FTZ R4, R207, R4, !PT ;  /* 0x00000004cf047209 */ /* 0x000fc60007810000 */
        /* <DEDUP_REMOVED lines=11> */
[-CC-:B------:R-:W-:Y:S01]  /*bc30*/  FFMA.FTZ R141, R145, R0.reuse, -R20.reuse ;  /* 0x00000000918d7223 */ /* 0x180fe20000010814 */
[----:B------:R-:W-:Y:S01]  /*bc40*/  FSEL R145, R5, RZ, P1 ;  /* 0x000000ff05917208 */ /* 0x000fe20000800000 */
[--C-:B------:R-:W-:Y:S01]  /*bc50*/  FFMA.FTZ R215, R215, R0, -R20.reuse ;  /* 0x00000000d7d77223 */ /* 0x100fe20000010814 */
[----:B------:R-:W-:Y:S01]  /*bc60*/  FMNMX.FTZ R4, R189, R4, !PT ;  /* 0x00000004bd047209 */ /* 0x000fe20007810000 */
[----:B------:R-:W-:Y:S01]  /*bc70*/  FFMA.FTZ R190, R171, R0, -R20 ;  /* 0x00000000abbe7223 */ /* 0x000fe20000010814 */
[----:B------:R-:W-:Y:S01]  /*bc80*/  MUFU.EX2 R188, R188 ;  /* 0x000000bc00bc7308 */ /* 0x000fe20000000800 */
[----:B------:R-:W-:Y:S01]  /*bc90*/  FADD.FTZ R145, -R145, R12 ;  /* 0x0000000c91917221 */ /* 0x000fe20000010100 */
[----:B------:R-:W-:Y:S01]  /*bca0*/  FMNMX.FTZ R4, R131, R4, !PT ;  /* 0x0000000483047209 */ /* 0x000fe20007810000 */
[-CC-:B------:R-:W-:Y:S01]  /*bcb0*/  FFMA.FTZ R171, R177, R0.reuse, -R20.reuse ;  /* 0x00000000b1ab7223 */ /* 0x180fe20000010814 */
[-CC-:B------:R-:W-:Y:S01]  /*bcc0*/  FFMA.FTZ R186, R179, R0.reuse, -R20.reuse ;  /* 0x00000000b3ba7223 */ /* 0x180fe20000010814 */
[----:B------:R-:W-:Y:S01]  /*bcd0*/  FMUL.FTZ R2, R145, R0 ;  /* 0x0000000091027220 */ /* 0x000fe20000410000 */
[----:B------:R-:W-:Y:S01]  /*bce0*/  FMNMX.FTZ R4, R147, R4, !PT ;  /* 0x0000000493047209 */ /* 0x000fe20007810000 */
[-CC-:B------:R-:W-:Y:S01]  /*bcf0*/  FFMA.FTZ R178, R13, R0.reuse, -R20.reuse ;  /* 0x000000000db27223 */ /* 0x180fe20000010814 */
[----:B------:R-:W-:Y:S01]  /*bd00*/  MUFU.EX2 R215, R215 ;  /* 0x000000d700d77308 */ /* 0x000fe20000000800 */
[--C-:B------:R-:W-:Y:S01]  /*bd10*/  FFMA.FTZ R133, R133, R0, -R20.reuse ;  /* 0x0000000085857223 */ /* 0x100fe20000010814 */
[----:B------:R-:W-:Y:S01]  /*bd20*/  FMNMX.FTZ R4, R127, R4, !PT ;  /* 0x000000047f047209 */ /* 0x000fe20007810000 */
[-CC-:B------:R-:W-:Y:S01]  /*bd30*/  FFMA.FTZ R13, R149, R0.reuse, -R20.reuse ;  /* 0x00000000950d7223 */ /* 0x180fe20000010814 */
[-CC-:B------:R-:W-:Y:S01]  /*bd40*/  FFMA.FTZ R172, R15, R0.reuse, -R20.reuse ;  /* 0x000000000fac7223 */ /* 0x180fe20000010814 */
[--C-:B------:R-:W-:Y:S01]  /*bd50*/  FFMA.FTZ R174, R21, R0, -R20.reuse ;  /* 0x0000000015ae7223 */ /* 0x100fe20000010814 */
[----:B------:R-:W-:Y:S01]  /*bd60*/  FMNMX.FTZ R4, R151, R4, !PT ;  /* 0x0000000497047209 */ /* 0x000fe20007810000 */
[-CC-:B------:R-:W-:Y:S01]  /*bd70*/  FFMA.FTZ R168, R121, R0.reuse, -R20.reuse ;  /* 0x0000000079a87223 */ /* 0x180fe20000010814 */
[----:B------:R-:W0:Y:S01]  /*bd80*/  MUFU.EX2 R2, R2 ;  /* 0x0000000200027308 */ /* 0x000e220000000800 */
[--C-:B------:R-:W-:Y:S01]  /*bd90*/  FFMA.FTZ R170, R125, R0, -R20.reuse ;  /* 0x000000007daa7223 */ /* 0x100fe20000010814 */
[----:B------:R-:W-:Y:S01]  /*bda0*/  FMNMX.FTZ R4, R123, R4, !PT ;  /* 0x000000047b047209 */ /* 0x000fe20007810000 */
[-CC-:B------:R-:W-:Y:S01]  /*bdb0*/  FFMA.FTZ R180, R181, R0.reuse, -R20.reuse ;  /* 0x00000000b5b47223 */ /* 0x180fe20000010814 */
[-CC-:B------:R-:W-:Y:S01]  /*bdc0*/  FFMA.FTZ R137, R137, R0.reuse, -R20.reuse ;  /* 0x0000000089897223 */ /* 0x180fe20000010814 */
[--C-:B------:R-:W-:Y:S01]  /*bdd0*/  FFMA.FTZ R15, R153, R0, -R20.reuse ;  /* 0x00000000990f7223 */ /* 0x100fe20000010814 */
[----:B------:R-:W-:Y:S01]  /*bde0*/  FMNMX.FTZ R4, R155, R4, !PT ;  /* 0x000000049b047209 */ /* 0x000fe20007810000 */
[-CC-:B------:R-:W-:Y:S01]  /*bdf0*/  FFMA.FTZ R21, R157, R0.reuse, -R20.reuse ;  /* 0x000000009d157223 */ /* 0x180fe20000010814 */
[----:B------:R-:W1:Y:S01]  /*be00*/  MUFU.EX2 R190, R190 ;  /* 0x000000be00be7308 */ /* 0x000e620000000800 */
[--C-:B------:R-:W-:Y:S01]  /*be10*/  FFMA.FTZ R121, R161, R0, -R20.reuse ;  /* 0x00000000a1797223 */ /* 0x100fe20000010814 */
[----:B------:R-:W-:Y:S01]  /*be20*/  FMNMX.FTZ R4, R143, R4, !PT ;  /* 0x000000048f047209 */ /* 0x000fe20007810000 */
[----:B------:R-:W-:-:S03]  /*be30*/  FFMA.FTZ R125, R165, R0, -R20 ;  /* 0x00000000a57d7223 */ /* 0x000fc60000010814 */
[----:B------:R-:W-:Y:S02]  /*be40*/  FMNMX.FTZ R4, R159, R4, !PT ;  /* 0x000000049f047209 */ /* 0x000fe40007810000 */
[----:B------:R-:W2:Y:S01]  /*be50*/  MUFU.EX2 R169, R169 ;  /* 0x000000a900a97308 */ /* 0x000ea20000000800 */
[----:B0-----:R-:W-:Y:S01]  /*be60*/  FFMA.FTZ R9, R2, R9, R215 ;  /* 0x0000000902097223 */ /* 0x001fe200000100d7 */
[----:B------:R-:W-:-:S03]  /*be70*/  FMNMX.FTZ R4, R173, R4, !PT ;  /* 0x00000004ad047209 */ /* 0x000fc60007810000 */
[----:B------:R-:W-:Y:S01]  /*be80*/  FADD.FTZ R9, R188, R9 ;  /* 0x00000009bc097221 */ /* 0x000fe20000010000 */
[----:B------:R-:W-:Y:S02]  /*be90*/  FMNMX.FTZ R4, R163, R4, !PT ;  /* 0x00000004a3047209 */ /* 0x000fe40007810000 */
[----:B------:R-:W0:Y:S01]  /*bea0*/  MUFU.EX2 R184, R184 ;  /* 0x000000b800b87308 */ /* 0x000e220000000800 */
[----:B-1----:R-:W-:Y:S01]  /*beb0*/  FADD.FTZ R130, R190, R9 ;  /* 0x00000009be827221 */ /* 0x002fe20000010000 */
[----:B------:R-:W-:Y:S02]  /*bec0*/  FMNMX.FTZ R4, R175, R4, !PT ;  /* 0x00000004af047209 */ /* 0x000fe40007810000 */
[----:B------:R-:W-:Y:S02]  /*bed0*/  F2FP.BF16.F32.PACK_AB R188, R188, R215 ;  /* 0x000000d7bcbc723e */ /* 0x000fe400000010ff */
[----:B------:R-:W-:Y:S02]  /*bee0*/  FMNMX.FTZ R4, R167, R4, !PT ;  /* 0x00000004a7047209 */ /* 0x000fe40007810000 */
[----:B------:R-:W1:Y:S01]  /*bef0*/  MUFU.EX2 R171, R171 ;  /* 0x000000ab00ab7308 */ /* 0x000e620000000800 */
[C---:B--2---:R-:W-:Y:S01]  /*bf00*/  FADD.FTZ R9, R169.reuse, R130 ;  /* 0x00000082a9097221 */ /* 0x044fe20000010000 */
[----:B------:R-:W-:Y:S01]  /*bf10*/  F2FP.BF16.F32.PACK_AB R190, R169, R190 ;  /* 0x000000bea9be723e */ /* 0x000fe200000010ff */
[----:B------:R-:W2:Y:S05]  /*bf20*/  SHFL.BFLY PT, R3, R4, 0x2, 0x1f ;  /* 0x0c401f0004037f89 */ /* 0x000eaa00000e0000 */
[----:B------:R-:W3:Y:S01]  /*bf30*/  MUFU.EX2 R186, R186 ;  /* 0x000000ba00ba7308 */ /* 0x000ee20000000800 */
[----:B0-----:R-:W-:-:S07]  /*bf40*/  FADD.FTZ R130, R184, R9 ;  /* 0x00000009b8827221 */ /* 0x001fce0000010000 */
[----:B------:R-:W0:Y:S01]  /*bf50*/  MUFU.EX2 R133, R133 ;  /* 0x0000008500857308 */ /* 0x000e220000000800 */
[----:B-1----:R-:W-:-:S07]  /*bf60*/  F2FP.BF16.F32.PACK_AB R184, R171, R184 ;  /* 0x000000b8abb8723e */ /* 0x002fce00000010ff */
[----:B------:R-:W1:Y:S01]  /*bf70*/  MUFU.EX2 R180, R180 ;  /* 0x000000b400b47308 */ /* 0x000e620000000800 */
[----:B--2---:R-:W-:-:S05]  /*bf80*/  FMNMX.FTZ R3, R4, R3, !PT ;  /* 0x0000000304037209 */ /* 0x004fca0007810000 */
[----:B------:R-:W2:Y:S02]  /*bf90*/  SHFL.BFLY PT, R4, R3, 0x1, 0x1f ;  /* 0x0c201f0003047f89 */ /* 0x000ea400000e0000 */
[----:B------:R-:W-:Y:S08]  /*bfa0*/  MUFU.EX2 R137, R137 ;  /* 0x0000008900897308 */ /* 0x000ff00000000800 */
[----:B------:R-:W-:Y:S08]  /*bfb0*/  MUFU.EX2 R182, R182 ;  /* 0x000000b600b67308 */ /* 0x000ff00000000800 */
[----:B------:R-:W-:Y:S01]  /*bfc0*/  MUFU.EX2 R129, R129 ;  /* 0x0000008100817308 */ /* 0x000fe20000000800 */
[----:B--2---:R-:W-:-:S07]  /*bfd0*/  FMNMX.FTZ R4, R3, R4, !PT ;  /* 0x0000000403047209 */ /* 0x004fce0007810000 */
[----:B------:R-:W-:Y:S01]  /*bfe0*/  MUFU.EX2 R176, R176 ;  /* 0x000000b000b07308 */ /* 0x000fe20000000800 */
[C---:B------:R-:W-:Y:S01]  /*bff0*/  FSETP.NEU.FTZ.AND P1, PT, R4.reuse, -INF , PT ;  /* 0xff8000000400780b */ /* 0x040fe20003f3d000 */
[----:B------:R-:W-:-:S03]  /*c000*/  FMUL.FTZ R120, R4, R0 ;  /* 0x0000000004787220 */ /* 0x000fc60000410000 */
[----:B------:R-:W-:-:S03]  /*c010*/  FSEL R126, R4, RZ, P1 ;  /* 0x000000ff047e7208 */ /* 0x000fc60000800000 */
[----:B------:R-:W-:Y:S01]  /*c020*/  MUFU.EX2 R141, R141 ;  /* 0x0000008d008d7308 */ /* 0x000fe20000000800 */
[----:B------:R-:W-:Y:S02]  /*c030*/  FSEL R120, R120, RZ, P1 ;  /* 0x000000ff78787208 */ /* 0x000fe40000800000 */
[----:B------:R-:W-:Y:S01]  /*c040*/  ISETP.GT.AND P1, PT, R10, UR61, PT ;  /* 0x0000003d0a007c0c */ /* 0x000fe2000bf24270 */
[----:B------:R-:W-:Y:S01]  /*c050*/  FADD.FTZ R3, -R126, R11 ;  /* 0x0000000b7e037221 */ /* 0x000fe20000010100 */
[----:B------:R-:W-:Y:S01]  /*c060*/  FADD.FTZ R11, R171, R130 ;  /* 0x00000082ab0b7221 */ /* 0x000fe20000010000 */
[-CC-:B------:R-:W-:Y:S01]  /*c070*/  FFMA.FTZ R12, R122, R0.reuse, -R120.reuse ;  /* 0x000000007a0c7223 */ /* 0x180fe20000010878 */
[-CC-:B------:R-:W-:Y:S01]  /*c080*/  FFMA.FTZ R145, R213, R0.reuse, -R120.reuse ;  /* 0x00000000d5917223 */ /* 0x180fe20000010878 */
[-C--:B------:R-:W-:Y:S01]  /*c090*/  FMUL.FTZ R3, R3, R0.reuse ;  /* 0x0000000003037220 */ /* 0x080fe20000410000 */
[-CC-:B------:R-:W-:Y:S01]  /*c0a0*/  FFMA.FTZ R14, R183, R0.reuse, -R120.reuse ;  /* 0x00000000b70e7223 */ /* 0x180fe20000010878 */
[-CC-:B------:R-:W-:Y:S01]  /*c0b0*/  FFMA.FTZ R149, R211, R0.reuse, -R120.reuse ;  /* 0x00000000d3957223 */ /* 0x180fe20000010878 */
[-CC-:B------:R-:W-:Y:S01]  /*c0c0*/  FFMA.FTZ R20, R187, R0.reuse, -R120.reuse ;  /* 0x00000000bb147223 */ /* 0x180fe20000010878 */
[----:B------:R-:W-:Y:S01]  /*c0d0*/  MUFU.EX2 R12, R12 ;  /* 0x0000000c000c7308 */ /* 0x000fe20000000800 */
[-CC-:B------:R-:W-:Y:S01]  /*c0e0*/  FFMA.FTZ R153, R209, R0.reuse, -R120.reuse ;  /* 0x00000000d1997223 */ /* 0x180fe20000010878 */
[-CC-:B------:R-:W-:Y:S01]  /*c0f0*/  FFMA.FTZ R187, R185, R0.reuse, -R120.reuse ;  /* 0x00000000b9bb7223 */ /* 0x180fe20000010878 */
[-CC-:B------:R-:W-:Y:S01]  /*c100*/  FFMA.FTZ R122, R207, R0.reuse, -R120.reuse ;  /* 0x00000000cf7a7223 */ /* 0x180fe20000010878 */
[----:B---3--:R-:W-:Y:S01]  /*c110*/  FADD.FTZ R132, R186, R11 ;  /* 0x0000000bba847221 */ /* 0x008fe20000010000 */
[-CC-:B------:R-:W-:Y:S01]  /*c120*/  FFMA.FTZ R181, R135, R0.reuse, -R120.reuse ;  /* 0x0000000087b57223 */ /* 0x180fe20000010878 */
[-CC-:B------:R-:W-:Y:S01]  /*c130*/  FFMA.FTZ R124, R191, R0.reuse, -R120.reuse ;  /* 0x00000000bf7c7223 */ /* 0x180fe20000010878 */
[-C--:B------:R-:W-:Y:S01]  /*c140*/  FFMA.FTZ R183, R139, R0.reuse, -R120 ;  /* 0x000000008bb77223 */ /* 0x080fe20000010878 */
[----:B------:R-:W2:Y:S01]  /*c150*/  MUFU.EX2 R3, R3 ;  /* 0x0000000300037308 */ /* 0x000ea20000000800 */
[----:B0-----:R-:W-:Y:S01]  /*c160*/  FADD.FTZ R11, R133, R132 ;  /* 0x00000084850b7221 */ /* 0x001fe20000010000 */
[-CC-:B------:R-:W-:Y:S01]  /*c170*/  FFMA.FTZ R189, R189, R0.reuse, -R120.reuse ;  /* 0x00000000bdbd7223 */ /* 0x180fe20000010878 */
[-CC-:B------:R-:W-:Y:S01]  /*c180*/  FFMA.FTZ R177, R131, R0.reuse, -R120.reuse ;  /* 0x0000000083b17223 */ /* 0x180fe20000010878 */
[-CC-:B------:R-:W-:Y:S01]  /*c190*/  FFMA.FTZ R128, R147, R0.reuse, -R120.reuse ;  /* 0x0000000093807223 */ /* 0x180fe20000010878 */
[----:B-1----:R-:W-:Y:S01]  /*c1a0*/  FADD.FTZ R132, R180, R11 ;  /* 0x0000000bb4847221 */ /* 0x002fe20000010000 */
[-CC-:B------:R-:W-:Y:S01]  /*c1b0*/  FFMA.FTZ R179, R127, R0.reuse, -R120.reuse ;  /* 0x000000007fb37223 */ /* 0x180fe20000010878 */
[----:B------:R-:W-:Y:S01]  /*c1c0*/  IMAD.U32 R127, RZ, RZ, UR5 ;  /* 0x00000005ff7f7e24 */ /* 0x000fe2000f8e00ff */
[----:B------:R-:W0:Y:S01]  /*c1d0*/  MUFU.EX2 R145, R145 ;  /* 0x0000009100917308 */ /* 0x000e220000000800 */
[-CC-:B------:R-:W-:Y:S01]  /*c1e0*/  FFMA.FTZ R11, R123, R0.reuse, -R120.reuse ;  /* 0x000000007b0b7223 */ /* 0x180fe20000010878 */
[----:B------:R-:W-:Y:S01]  /*c1f0*/  FFMA.FTZ R155, R155, R0, -R120 ;  /* 0x000000009b9b7223 */ /* 0x000fe20000010878 */
[----:B------:R-:W-:-:S02]  /*c200*/  @!P6 VIADD R123, R127, 0x30860 ;  /* 0x000308607f7be836 */ /* 0x000fc40000000000 */
[-CC-:B------:R-:W-:Y:S01]  /*c210*/  FFMA.FTZ R143, R143, R0.reuse, -R120.reuse ;  /* 0x000000008f8f7223 */ /* 0x180fe20000010878 */
[-CC-:B------:R-:W-:Y:S01]  /*c220*/  FFMA.FTZ R159, R159, R0.reuse, -R120.reuse ;  /* 0x000000009f9f7223 */ /* 0x180fe20000010878 */
[-CC-:B------:R-:W-:Y:S01]  /*c230*/  FFMA.FTZ R173, R173, R0.reuse, -R120.reuse ;  /* 0x00000000adad7223 */ /* 0x180fe20000010878 */
[----:B------:R-:W-:Y:S01]  /*c240*/  FFMA.FTZ R163, R163, R0, -R120 ;  /* 0x00000000a3a37223 */ /* 0x000fe20000010878 */
[----:B------:R-:W1:Y:S01]  /*c250*/  MUFU.EX2 R14, R14 ;  /* 0x0000000e000e7308 */ /* 0x000e620000000800 */
[----:B--2---:R-:W-:Y:S01]  /*c260*/  FFMA.FTZ R8, R3, R8, R12 ;  /* 0x0000000803087223 */ /* 0x004fe2000001000c */
[----:B------:R-:W-:Y:S01]  /*c270*/  @!P6 PRMT R127, RZ, 0x654, R123 ;  /* 0x00000654ff7fe816 */ /* 0x000fe2000000007b */
[----:B------:R-:W-:Y:S01]  /*c280*/  FFMA.FTZ R175, R175, R0, -R120 ;  /* 0x00000000afaf7223 */ /* 0x000fe20000010878 */
[----:B------:R-:W-:Y:S01]  /*c290*/  F2FP.BF16.F32.PACK_AB R186, R133, R186 ;  /* 0x000000ba85ba723e */ /* 0x000fe200000010ff */
[----:B------:R-:W-:Y:S01]  /*c2a0*/  VIADD R10, R10, 0xffffffff ;  /* 0xffffffff0a0a7836 */ /* 0x000fe20000000000 */
[----:B------:R2:W-:Y:S01]  /*c2b0*/  @!P6 SYNCS.ARRIVE.TRANS64.RED.A1T0 RZ, [R127+URZ], RZ ;  /* 0x000000ff7fffe9a7 */ /* 0x0005e2000810043f */
[----:B------:R-:W-:Y:S01]  /*c2c0*/  F2FP.BF16.F32.PACK_AB R180, R137, R180 ;  /* 0x000000b489b4723e */ /* 0x000fe200000010ff */
[----:B------:R-:W3:Y:S01]  /*c2d0*/  MUFU.EX2 R149, R149 ;  /* 0x0000009500957308 */ /* 0x000ee20000000800 */
[----:B0-----:R-:W-:Y:S01]  /*c2e0*/  FADD.FTZ R9, R145, R8 ;  /* 0x0000000891097221 */ /* 0x001fe20000010000 */
[-CC-:B------:R-:W-:Y:S01]  /*c2f0*/  FFMA.FTZ R8, R151, R0.reuse, -R120.reuse ;  /* 0x0000000097087223 */ /* 0x180fe20000010878 */
[----:B------:R-:W-:-:S05]  /*c300*/  FFMA.FTZ R120, R167, R0, -R120 ;  /* 0x00000000a7787223 */ /* 0x000fca0000010878 */
[----:B------:R-:W0:Y:S01]  /*c310*/  MUFU.EX2 R20, R20 ;  /* 0x0000001400147308 */ /* 0x000e220000000800 */
[----:B-1----:R-:W-:-:S07]  /*c320*/  FADD.FTZ R130, R14, R9 ;  /* 0x000000090e827221 */ /* 0x002fce0000010000 */
[----:B------:R-:W1:Y:S01]  /*c330*/  MUFU.EX2 R153, R153 ;  /* 0x0000009900997308 */ /* 0x000e620000000800 */
[C---:B---3--:R-:W-:Y:S01]  /*c340*/  FADD.FTZ R9, R149.reuse, R130 ;  /* 0x0000008295097221 */ /* 0x048fe20000010000 */
[----:B------:R-:W-:-:S06]  /*c350*/  F2FP.BF16.F32.PACK_AB R191, R149, R14 ;  /* 0x0000000e95bf723e */ /* 0x000fcc00000010ff */
[----:B------:R-:W3:Y:S01]  /*c360*/  MUFU.EX2 R187, R187 ;  /* 0x000000bb00bb7308 */ /* 0x000ee20000000800 */
[----:B0-----:R-:W-:Y:S01]  /*c370*/  FADD.FTZ R130, R20, R9 ;  /* 0x0000000914827221 */ /* 0x001fe20000010000 */
[----:B------:R-:W-:-:S04]  /*c380*/  FADD.FTZ R9, R137, R132 ;  /* 0x0000008489097221 */ /* 0x000fc80000010000 */
[----:B------:R-:W-:Y:S01]  /*c390*/  FADD.FTZ R132, R182, R9 ;  /* 0x00000009b6847221 */ /* 0x000fe20000010000 */
        /* <DEDUP_REMOVED lines=8> */
[----:B---3--:R-:W-:Y:S01]  /*c420*/  FADD.FTZ R9, R187, R130 ;  /* 0x00000082bb097221 */ /* 0x008fe20000010000 */
[----:B------:R-:W-:-:S06]  /*c430*/  FADD.FTZ R123, R141, R132 ;  /* 0x000000848d7b7221 */ /* 0x000fcc0000010000 */
[----:B------:R-:W3:Y:S01]  /*c440*/  MUFU.EX2 R124, R124 ;  /* 0x0000007c007c7308 */ /* 0x000ee20000000800 */
[C---:B0-----:R-:W-:Y:S01]  /*c450*/  FADD.FTZ R130, R122.reuse, R9 ;  /* 0x000000097a827221 */ /* 0x041fe20000010000 */
[----:B------:R-:W-:-:S06]  /*c460*/  F2FP.BF16.F32.PACK_AB R187, R122, R187 ;  /* 0x000000bb7abb723e */ /* 0x000fcc00000010ff */
[----:B------:R-:W0:Y:S01]  /*c470*/  MUFU.EX2 R183, R183 ;  /* 0x000000b700b77308 */ /* 0x000e220000000800 */
[----:B-1----:R-:W-:-:S07]  /*c480*/  FADD.FTZ R9, R181, R130 ;  /* 0x00000082b5097221 */ /* 0x002fce0000010000 */
[----:B------:R1:W4:Y:S01]  /*c490*/  MUFU.EX2 R126, R189 ;  /* 0x000000bd007e7308 */ /* 0x0003220000000800 */
[C---:B---3--:R-:W-:Y:S01]  /*c4a0*/  FADD.FTZ R130, R124.reuse, R9 ;  /* 0x000000097c827221 */ /* 0x048fe20000010000 */
[----:B------:R-:W-:-:S06]  /*c4b0*/  F2FP.BF16.F32.PACK_AB R181, R124, R181 ;  /* 0x000000b57cb5723e */ /* 0x000fcc00000010ff */
[----:B------:R-:W3:Y:S01]  /*c4c0*/  MUFU.EX2 R177, R177 ;  /* 0x000000b100b17308 */ /* 0x000ee20000000800 */
[----:B0-----:R-:W-:Y:S01]  /*c4d0*/  FADD.FTZ R9, R183, R130 ;  /* 0x00000082b7097221 */ /* 0x001fe20000010000 */
[----:B-1----:R-:W-:Y:S01]  /*c4e0*/  F2FP.BF16.F32.PACK_AB R189, R145, R12 ;  /* 0x0000000c91bd723e */ /* 0x002fe200000010ff */
[----:B------:R-:W-:-:S05]  /*c4f0*/  IMAD.MOV.U32 R12, RZ, RZ, R5 ;  /* 0x000000ffff0c7224 */ /* 0x000fca00078e0005 */
[----:B------:R-:W0:Y:S01]  /*c500*/  MUFU.EX2 R128, R128 ;  /* 0x0000008000807308 */ /* 0x000e220000000800 */
[C---:B----4-:R-:W-:Y:S01]  /*c510*/  FADD.FTZ R130, R126.reuse, R9 ;  /* 0x000000097e827221 */ /* 0x050fe20000010000 */
[----:B------:R-:W-:-:S06]  /*c520*/  F2FP.BF16.F32.PACK_AB R183, R126, R183 ;  /* 0x000000b77eb7723e */ /* 0x000fcc00000010ff */
[----:B------:R-:W1:Y:S01]  /*c530*/  MUFU.EX2 R178, R178 ;  /* 0x000000b200b27308 */ /* 0x000e620000000800 */
[----:B---3--:R-:W-:-:S07]  /*c540*/  FADD.FTZ R9, R177, R130 ;  /* 0x00000082b1097221 */ /* 0x008fce0000010000 */
[----:B------:R-:W3:Y:S01]  /*c550*/  MUFU.EX2 R179, R179 ;  /* 0x000000b300b37308 */ /* 0x000ee20000000800 */
[C---:B0-----:R-:W-:Y:S01]  /*c560*/  FADD.FTZ R130, R128.reuse, R9 ;  /* 0x0000000980827221 */ /* 0x041fe20000010000 */
[----:B------:R-:W-:-:S06]  /*c570*/  F2FP.BF16.F32.PACK_AB R177, R128, R177 ;  /* 0x000000b180b1723e */ /* 0x000fcc00000010ff */
[----:B------:R-:W0:Y:S01]  /*c580*/  MUFU.EX2 R13, R13 ;  /* 0x0000000d000d7308 */ /* 0x000e220000000800 */
[----:B-1----:R-:W-:-:S07]  /*c590*/  FADD.FTZ R132, R178, R123 ;  /* 0x0000007bb2847221 */ /* 0x002fce0000010000 */
[----:B------:R-:W1:Y:S01]  /*c5a0*/  MUFU.EX2 R8, R8 ;  /* 0x0000000800087308 */ /* 0x000e620000000800 */
[----:B---3--:R-:W-:-:S07]  /*c5b0*/  FADD.FTZ R9, R179, R130 ;  /* 0x00000082b3097221 */ /* 0x008fce0000010000 */
[----:B------:R-:W3:Y:S01]  /*c5c0*/  MUFU.EX2 R172, R172 ;  /* 0x000000ac00ac7308 */ /* 0x000ee20000000800 */
[C---:B0-----:R-:W-:Y:S01]  /*c5d0*/  FADD.FTZ R123, R13.reuse, R132 ;  /* 0x000000840d7b7221 */ /* 0x041fe20000010000 */
[----:B------:R-:W-:-:S06]  /*c5e0*/  F2FP.BF16.F32.PACK_AB R178, R13, R178 ;  /* 0x000000b20db2723e */ /* 0x000fcc00000010ff */
[----:B------:R-:W0:Y:S01]  /*c5f0*/  MUFU.EX2 R11, R11 ;  /* 0x0000000b000b7308 */ /* 0x000e220000000800 */
[C---:B-1----:R-:W-:Y:S01]  /*c600*/  FADD.FTZ R130, R8.reuse, R9 ;  /* 0x0000000908827221 */ /* 0x042fe20000010000 */
[----:B------:R-:W-:-:S06]  /*c610*/  F2FP.BF16.F32.PACK_AB R179, R8, R179 ;  /* 0x000000b308b3723e */ /* 0x000fcc00000010ff */
[----:B------:R-:W1:Y:S01]  /*c620*/  MUFU.EX2 R15, R15 ;  /* 0x0000000f000f7308 */ /* 0x000e620000000800 */
[----:B---3--:R-:W-:-:S07]  /*c630*/  FADD.FTZ R132, R172, R123 ;  /* 0x0000007bac847221 */ /* 0x008fce0000010000 */
[----:B------:R-:W3:Y:S01]  /*c640*/  MUFU.EX2 R155, R155 ;  /* 0x0000009b009b7308 */ /* 0x000ee20000000800 */
[----:B0-----:R-:W-:-:S07]  /*c650*/  FADD.FTZ R130, R11, R130 ;  /* 0x000000820b827221 */ /* 0x001fce0000010000 */
        /* <DEDUP_REMOVED lines=8> */
[----:B-1----:R-:W-:-:S07]  /*c6e0*/  FADD.FTZ R130, R143, R130 ;  /* 0x000000828f827221 */ /* 0x002fce0000010000 */
[----:B------:R-:W1:Y:S01]  /*c6f0*/  MUFU.EX2 R168, R168 ;  /* 0x000000a800a87308 */ /* 0x000e620000000800 */
[C---:B---3--:R-:W-:Y:S01]  /*c700*/  FADD.FTZ R123, R21.reuse, R132 ;  /* 0x00000084157b7221 */ /* 0x048fe20000010000 */
[----:B------:R-:W-:-:S06]  /*c710*/  F2FP.BF16.F32.PACK_AB R174, R21, R174 ;  /* 0x000000ae15ae723e */ /* 0x000fcc00000010ff */
[----:B------:R3:W4:Y:S01]  /*c720*/  MUFU.EX2 R169, R173 ;  /* 0x000000ad00a97308 */ /* 0x0007220000000800 */
[----:B0-----:R-:W-:-:S07]  /*c730*/  FADD.FTZ R130, R159, R130 ;  /* 0x000000829f827221 */ /* 0x001fce0000010000 */
[----:B------:R-:W0:Y:S01]  /*c740*/  MUFU.EX2 R121, R121 ;  /* 0x0000007900797308 */ /* 0x000e220000000800 */
[----:B-1----:R-:W-:Y:S01]  /*c750*/  FADD.FTZ R132, R168, R123 ;  /* 0x0000007ba8847221 */ /* 0x002fe20000010000 */
[----:B---3--:R-:W-:Y:S01]  /*c760*/  F2FP.BF16.F32.PACK_AB R173, R155, R11 ;  /* 0x0000000b9bad723e */ /* 0x008fe200000010ff */
[----:B------:R-:W-:-:S05]  /*c770*/  IMAD.MOV.U32 R11, RZ, RZ, R4 ;  /* 0x000000ffff0b7224 */ /* 0x000fca00078e0004 */
[----:B------:R-:W1:Y:S01]  /*c780*/  MUFU.EX2 R163, R163 ;  /* 0x000000a300a37308 */ /* 0x000e620000000800 */
[----:B----4-:R-:W-:-:S07]  /*c790*/  FADD.FTZ R130, R169, R130 ;  /* 0x00000082a9827221 */ /* 0x010fce0000010000 */
[----:B------:R-:W3:Y:S01]  /*c7a0*/  MUFU.EX2 R170, R170 ;  /* 0x000000aa00aa7308 */ /* 0x000ee20000000800 */
[C---:B0-----:R-:W-:Y:S01]  /*c7b0*/  FADD.FTZ R9, R121.reuse, R132 ;  /* 0x0000008479097221 */ /* 0x041fe20000010000 */
[----:B------:R-:W-:-:S06]  /*c7c0*/  F2FP.BF16.F32.PACK_AB R168, R121, R168 ;  /* 0x000000a879a8723e */ /* 0x000fcc00000010ff */
[----:B------:R0:W4:Y:S01]  /*c7d0*/  MUFU.EX2 R171, R175 ;  /* 0x000000af00ab7308 */ /* 0x0001220000000800 */
[C---:B-1----:R-:W-:Y:S01]  /*c7e0*/  FADD.FTZ R130, R163.reuse, R130 ;  /* 0x00000082a3827221 */ /* 0x042fe20000010000 */
[----:B------:R-:W-:-:S06]  /*c7f0*/  F2FP.BF16.F32.PACK_AB R169, R163, R169 ;  /* 0x000000a9a3a9723e */ /* 0x000fcc00000010ff */
[----:B------:R-:W1:Y:S01]  /*c800*/  MUFU.EX2 R125, R125 ;  /* 0x0000007d007d7308 */ /* 0x000e620000000800 */
[----:B---3--:R-:W-:Y:S01]  /*c810*/  FADD.FTZ R132, R170, R9 ;  /* 0x00000009aa847221 */ /* 0x008fe20000010000 */
[----:B0-----:R-:W-:-:S06]  /*c820*/  F2FP.BF16.F32.PACK_AB R175, R159, R143 ;  /* 0x0000008f9faf723e */ /* 0x001fcc00000010ff */
[----:B------:R-:W0:Y:S01]  /*c830*/  MUFU.EX2 R120, R120 ;  /* 0x0000007800787308 */ /* 0x000e220000000800 */
[----:B----4-:R-:W-:Y:S01]  /*c840*/  FADD.FTZ R130, R171, R130 ;  /* 0x00000082ab827221 */ /* 0x010fe20000010000 */
[C---:B-1----:R-:W-:Y:S01]  /*c850*/  FADD.FTZ R9, R125.reuse, R132 ;  /* 0x000000847d097221 */ /* 0x042fe20000010000 */
[----:B------:R-:W-:Y:S02]  /*c860*/  F2FP.BF16.F32.PACK_AB R170, R125, R170 ;  /* 0x000000aa7daa723e */ /* 0x000fe400000010ff */
[C---:B0-----:R-:W-:Y:S01]  /*c870*/  FADD.FTZ R8, R120.reuse, R130 ;  /* 0x0000008278087221 */ /* 0x041fe20000010000 */
[----:B------:R-:W-:Y:S01]  /*c880*/  F2FP.BF16.F32.PACK_AB R171, R120, R171 ;  /* 0x000000ab78ab723e */ /* 0x000fe200000010ff */
[----:B--2---:R-:W-:Y:S06]  /*c890*/  @P1 BRA `(.L_x_1174) ;  /* 0xffffffd0002c1947 */ /* 0x004fec000383ffff */
.L_x_1157:
        /* <DEDUP_REMOVED lines=99> */
.L_x_1175:
[----:B------:R-:W-:Y:S01]  /*ced0*/  ULEA UR5, UR36, UR37, 0x3 ;  /* 0x0000002524057291 */ /* 0x000fe2000f8e183f */
[----:B------:R-:W-:-:S05]  /*cee0*/  IMAD.U32 R2, RZ, RZ, UR38 ;  /* 0x00000026ff027e24 */ /* 0x000fca000f8e00ff */
[----:B------:R-:W-:-:S04]  /*cef0*/  SHF.L.U32 R2, R2, 0x1f, RZ ;  /* 0x0000001f02027819 */ /* 0x000fc800000006ff */
[----:B------:R0:W1:Y:S01]  /*cf00*/  SYNCS.PHASECHK.TRANS64.TRYWAIT P1, [UR5+0x30850], R2 ;  /* 0x03085002ff0075a7 */ /* 0x0000620008020145 */
[----:B------:R-:W-:Y:S05]  /*cf10*/  @!P0 BRA `(.L_x_1176) ;  /* 0x0000000000048947 */ /* 0x000fea0003800000 */
[----:B------:R-:W-:Y:S01]  /*cf20*/  BPT.TRAP 0x1 ;  /* 0x000000040000795c */ /* 0x000fe20000300000 */
.L_x_1176:
[----:B-1----:R-:W-:Y:S05]  /*cf30*/  @P1 BRA `(.L_x_1177) ;  /* 0x0000000000081947 */ /* 0x002fea0003800000 */
[----:B------:R-:W1:Y:S02]  /*cf40*/  SYNCS.PHASECHK.TRANS64.TRYWAIT P0, [UR5+0x30850], R2 ;  /* 0x03085002ff0075a7 */ /* 0x000e640008000145 */
[----:B-1----:R-:W-:Y:S05]  /*cf50*/  @!P0 BRA `(.L_x_1178) ;  /* 0x0000008400448947 */ /* 0x002fea0003800000 */
.L_x_1177:
[----:B------:R-:W-:Y:S01]  /*cf60*/  UIADD3 UR37, UR37, 0x400, URZ ;  /* 0x0000040025257890 */ /* 0x000fe2000fffe03f */
[----:B------:R-:W-:Y:S01]  /*cf70*/  WARPGROUP.ARRIVE ;  /* 0x00000000000079c5 */ /* 0x000fe20000000000 */
[----:B------:R-:W-:Y:S01]  /*cf80*/  UMOV UR7, 0x40000040 ;  /* 0x4000004000077882 */ /* 0x000fe20000000000 */
[----:B01----:R-:W0:Y:S01]  /*cf90*/  SHFL.BFLY PT, R2, R9, 0x2, 0x1f ;  /* 0x0c401f0009027f89 */ /* 0x003e2200000e0000 */
[----:B------:R-:W-:Y:S01]  /*cfa0*/  USHF.R.U32.HI UR37, URZ, 0x4, UR37 ;  /* 0x000000043f257899 */ /* 0x000fe20008011625 */
[----:B------:R-:W-:Y:S01]  /*cfb0*/  IMAD.U32 R14, RZ, RZ, UR5 ;  /* 0x00000005ff0e7e24 */ /* 0x000fe2000f8e00ff */
[----:B------:R-:W-:Y:S01]  /*cfc0*/  R2UR UR8, R196 ;  /* 0x00000000c40872ca */ /* 0x000fe200000e0000 */
[----:B------:R-:W1:Y:S01]  /*cfd0*/  SHFL.BFLY PT, R3, R8, 0x2, 0x1f ;  /* 0x0c401f0008037f89 */ /* 0x000e6200000e0000 */
[----:B------:R-:W-:Y:S01]  /*cfe0*/  ULOP3.LUT UR37, UR37, 0x3fff, URZ, 0xc0, !UPT ;  /* 0x00003fff25257892 */ /* 0x000fe2000f8ec03f */
[----:B------:R-:W-:Y:S01]  /*cff0*/  IMAD.MOV.U32 R16, RZ, RZ, RZ ;  /* 0x000000ffff107224 */ /* 0x000fe200078e00ff */
[----:B------:R-:W2:Y:S02]  /*d000*/  S2R R15, SR_TID.X ;  /* 0x00000000000f7919 */ /* 0x000ea40000002100 */
[----:B------:R-:W-:-:S04]  /*d010*/  ULOP3.LUT UR4, UR37, 0x3000000, URZ, 0xfc, !UPT ;  /* 0x0300000025047892 */ /* 0x000fc8000f8efc3f */
[----:B------:R-:W-:Y:S02]  /*d020*/  UIMAD UR4, UR36, 0x900, UR4 ;  /* 0x00000900240478a4 */ /* 0x000fe4000f8e0204 */
[----:B------:R-:W-:Y:S02]  /*d030*/  UIADD3 UR36, UR36, 0x1, URZ ;  /* 0x0000000124247890 */ /* 0x000fe4000fffe03f */
[----:B------:R-:W-:Y:S02]  /*d040*/  UIADD3 UR8, UR8, 0x1, URZ ;  /* 0x0000000108087890 */ /* 0x000fe4000fffe03f */
[----:B------:R-:W-:Y:S01]  /*d050*/  UISETP.NE.AND UP0, UPT, UR36, 0x2, UPT ;  /* 0x000000022400788c */ /* 0x000fe2000bf05270 */
[----:B------:R-:W-:Y:S02]  /*d060*/  UMOV UR6, UR4 ;  /* 0x0000000400067c82 */ /* 0x000fe40008000000 */
[----:B------:R-:W-:Y:S01]  /*d070*/  HGMMA.64x192x16.F32.BF16 R24, R188, gdesc[UR4].tnspB, R24, gsb0 ;  /* 0x42e00004bc187df0 */ /* 0x000fe20008001818 */
[----:B------:R-:W-:Y:S01]  /*d080*/  UIADD3 UR6, UR4, 0x80, URZ ;  /* 0x0000008004067890 */ /* 0x000fe2000fffe03f */
[----:B0-----:R-:W-:Y:S01]  /*d090*/  FADD.FTZ R2, R2, R9 ;  /* 0x0000000902027221 */ /* 0x001fe20000010000 */
[----:B------:R-:W-:Y:S01]  /*d0a0*/  UMOV UR7, 0x40000040 ;  /* 0x4000004000077882 */ /* 0x000fe20000000000 */
[----:B------:R-:W-:-:S02]  /*d0b0*/  IMAD.U32 R196, RZ, RZ, UR8 ;  /* 0x00000008ffc47e24 */ /* 0x000fc4000f8e00ff */
[----:B-1----:R-:W-:Y:S01]  /*d0c0*/  FADD.FTZ R6, R3, R8 ;  /* 0x0000000803067221 */ /* 0x002fe20000010000 */
[----:B------:R-:W-:Y:S01]  /*d0d0*/  USEL UR36, UR36, URZ, UP0 ;  /* 0x0000003f24247287 */ /* 0x000fe20008000000 */
[----:B------:R-:W0:Y:S04]  /*d0e0*/  SHFL.BFLY PT, R3, R2, 0x1, 0x1f ;  /* 0x0c201f0002037f89 */ /* 0x000e2800000e0000 */
[----:B------:R-:W1:Y:S01]  /*d0f0*/  SHFL.BFLY PT, R7, R6, 0x1, 0x1f ;  /* 0x0c201f0006077f89 */ /* 0x000e6200000e0000 */
[----:B--2---:R-:W-:Y:S01]  /*d100*/  LOP3.LUT P2, RZ, R15, 0x7f, RZ, 0xc0, !PT ;  /* 0x0000007f0fff7812 */ /* 0x004fe2000784c0ff */
[----:B0-----:R-:W-:Y:S01]  /*d110*/  FADD.FTZ R12, R2, R3 ;  /* 0x00000003020c7221 */ /* 0x001fe20000010000 */
[----:B------:R-:W-:Y:S02]  /*d120*/  IMAD.MOV.U32 R3, RZ, RZ, -0x800000 ;  /* 0xff800000ff037424 */ /* 0x000fe400078e00ff */
[----:B------:R-:W-:-:S02]  /*d130*/  IMAD.MOV.U32 R2, RZ, RZ, -0x800000 ;  /* 0xff800000ff027424 */ /* 0x000fc400078e00ff */
[----:B-1----:R-:W-:Y:S01]  /*d140*/  FADD.FTZ R13, R6, R7 ;  /* 0x00000007060d7221 */ /* 0x002fe20000010000 */
[----:B------:R-:W-:Y:S01]  /*d150*/  FSETP.NE.FTZ.AND P0, PT, R12, RZ, PT ;  /* 0x000000ff0c00720b */ /* 0x000fe20003f15000 */
[----:B------:R-:W-:-:S03]  /*d160*/  IMAD.MOV.U32 R7, RZ, RZ, RZ ;  /* 0x000000ffff077224 */ /* 0x000fc600078e00ff */
[----:B------:R-:W-:-:S09]  /*d170*/  FSETP.NE.FTZ.AND P1, PT, R13, RZ, PT ;  /* 0x000000ff0d00720b */ /* 0x000fd20003f35000 */
[C---:B------:R-:W-:Y:S01]  /*d180*/  @P0 FMUL.FTZ R6, R0.reuse, 0.69314718246459960938 ;  /* 0x3f31721800060820 */ /* 0x040fe20000410000 */
[----:B------:R-:W0:Y:S03]  /*d190*/  @P0 MUFU.LG2 R10, R12 ;  /* 0x0000000c000a0308 */ /* 0x000e260000000c00 */
[----:B------:R-:W-:Y:S01]  /*d1a0*/  @P1 FMUL.FTZ R8, R0, 0.69314718246459960938 ;  /* 0x3f31721800081820 */ /* 0x000fe20000410000 */
[----:B------:R-:W-:-:S04]  /*d1b0*/  @!P2 VIADD R0, R14, 0x30860 ;  /* 0x000308600e00a836 */ /* 0x000fc80000000000 */
[----:B------:R-:W1:Y:S01]  /*d1c0*/  @P1 MUFU.LG2 R11, R13 ;  /* 0x0000000d000b1308 */ /* 0x000e620000000c00 */
[----:B------:R-:W-:-:S07]  /*d1d0*/  @!P2 PRMT R20, RZ, 0x654, R0 ;  /* 0x00000654ff14a816 */ /* 0x000fce0000000000 */
        /* <DEDUP_REMOVED lines=28> */
[----:B------:R-:W-:-:S04]  /*d3a0*/  USEL UR4, URZ, 0x1, UP0 ;  /* 0x000000013f047887 */ /* 0x000fc80008000000 */
[----:B------:R-:W-:Y:S01]  /*d3b0*/  ULOP3.LUT UR38, UR38, UR4, URZ, 0x3c, !UPT ;  /* 0x0000000426267292 */ /* 0x000fe2000f8e3c3f */
[----:B------:R-:W-:Y:S02]  /*d3c0*/  WARPGROUP.DEPBAR.LE gsb0, 0x0 ;  /* 0x00008000000079c5 */ /* 0x000fe40000010000 */
[----:B------:R-:W-:-:S10]  /*d3d0*/  WARPGROUP.ARRIVE ;  /* 0x00000000000079c5 */ /* 0x000fd40000000000 */
[----:B------:R-:W-:Y:S03]  /*d3e0*/  HGMMA.64x192x16.F32.BF16 R24, R168, gdesc[UR4].tnspB, R24, gsb0 ;  /* 0x42e00004a8187df0 */ /* 0x000fe60008001818 */
[----:B------:R-:W-:Y:S02]  /*d3f0*/  WARPGROUP.DEPBAR.LE gsb0, 0x0 ;  /* 0x00008000000079c5 */ /* 0x000fe40000010000 */
[----:B------:R1:W-:Y:S01]  /*d400*/  @!P2 SYNCS.ARRIVE.TRANS64.RED.A1T0 RZ, [R20+URZ], RZ ;  /* 0x000000ff14ffa9a7 */ /* 0x0003e2000810043f */
[-C--:B--2---:R-:W-:Y:S01]  /*d410*/  FMUL.FTZ R4, R24, R7.reuse ;  /* 0x0000000718047220 */ /* 0x084fe20000410000 */
        /* <DEDUP_REMOVED lines=95> */
.L_x_1108:
[----:B------:R-:W0:Y:S01]  /*da10*/  S2R R27, SR_CgaCtaId ;  /* 0x00000000001b7919 */ /* 0x000e220000008800 */
[----:B------:R-:W-:Y:S01]  /*da20*/  MOV R16, 0x400 ;  /* 0x0000040000107802 */ /* 0x000fe20000000f00 */
[----:B------:R-:W-:Y:S01]  /*da30*/  BSSY B0, `(.L_x_1179) ;  /* 0x000023c000007945 */ /* 0x000fe20003800000 */
[----:B------:R-:W-:Y:S02]  /*da40*/  BAR.SYNC.DEFER_BLOCKING 0x5, 0x180 ;  /* 0x0146000000007b1d */ /* 0x000fe40000010000 */
[----:B0-----:R-:W-:-:S05]  /*da50*/  LEA R16, R27, R16, 0x18 ;  /* 0x000000101b107211 */ /* 0x001fca00078ec0ff */
[----:B------:R-:W0:Y:S02]  /*da60*/  LDS R20, [R16+0x308d0] ;  /* 0x0308d00010147984 */ /* 0x000e240000000800 */
[----:B0-----:R-:W-:Y:S01]  /*da70*/  R2UR UR4, R20 ;  /* 0x00000000140472ca */ /* 0x001fe200000e0000 */
[----:B------:R-:W-:Y:S06]  /*da80*/  BAR.ARV 0x4, 0x180 ;  /* 0x0106000000007b1d */ /* 0x000fec0000002000 */
[----:B------:R-:W-:Y:S08]  /*da90*/  @P0 BRA `(.L_x_1180) ;  /* 0x0000001800140947 */ /* 0x000ff00003800000 */
[----:B------:R-:W0:Y:S01]  /*daa0*/  S2R R27, SR_SWINHI ;  /* 0x00000000001b7919 */ /* 0x000e220000002f00 */
[----:B------:R-:W1:Y:S01]  /*dab0*/  LDC R52, c[0x0][0xbe8] ;  /* 0x0002fa00ff347b82 */ /* 0x000e620000000800 */
[----:B------:R-:W-:Y:S01]  /*dac0*/  F2FP.BF16.F32.PACK_AB R4, R5, R4 ;  /* 0x000000040504723e */ /* 0x000fe200000010ff */
[----:B------:R-:W-:Y:S01]  /*dad0*/  ULDC.64 UR8, c[0x0][0xb90] ;  /* 0x0002e40000087ab9 */ /* 0x000fe20000000a00 */
[----:B------:R-:W-:Y:S01]  /*dae0*/  F2FP.BF16.F32.PACK_AB R5, R150, R21 ;  /* 0x000000159605723e */ /* 0x000fe200000010ff */
[----:B------:R-:W-:Y:S01]  /*daf0*/  ULDC.64 UR14, c[0x0][0x208] ;  /* 0x00008200000e7ab9 */ /* 0x000fe20000000a00 */
[----:B------:R-:W-:Y:S02]  /*db00*/  R2UR UR11, R193 ;  /* 0x00000000c10b72ca */ /* 0x000fe400000e0000 */
[----:B------:R-:W-:Y:S02]  /*db10*/  F2FP.BF16.F32.PACK_AB R6, R29, R6 ;  /* 0x000000061d06723e */ /* 0x000fe400000010ff */
[----:B------:R-:W-:-:S02]  /*db20*/  R2UR UR13, R194 ;  /* 0x00000000c20d72ca */ /* 0x000fc400000e0000 */
[----:B------:R-:W-:Y:S02]  /*db30*/  F2FP.BF16.F32.PACK_AB R7, R152, R7 ;  /* 0x000000079807723e */ /* 0x000fe400000010ff */
[----:B------:R-:W-:Y:S02]  /*db40*/  F2FP.BF16.F32.PACK_AB R10, R11, R10 ;  /* 0x0000000a0b0a723e */ /* 0x000fe400000010ff */
[----:B------:R-:W-:Y:S02]  /*db50*/  F2FP.BF16.F32.PACK_AB R8, R15, R8 ;  /* 0x000000080f08723e */ /* 0x000fe400000010ff */
[----:B------:R-:W-:Y:S01]  /*db60*/  F2FP.BF16.F32.PACK_AB R11, R147, R140 ;  /* 0x0000008c930b723e */ /* 0x000fe200000010ff */
[----:B------:R-:W-:Y:S01]  /*db70*/  USHF.R.S32.HI UR10, URZ, 0x1f, UR11 ;  /* 0x0000001f3f0a7899 */ /* 0x000fe2000801140b */
[----:B------:R-:W-:Y:S01]  /*db80*/  F2FP.BF16.F32.PACK_AB R12, R13, R12 ;  /* 0x0000000c0d0c723e */ /* 0x000fe200000010ff */
[----:B------:R-:W-:Y:S01]  /*db90*/  UIMAD.WIDE.U32 UR6, UR11, UR8, URZ ;  /* 0x000000080b0672a5 */ /* 0x000fe2000f8e003f */
[----:B------:R-:W-:Y:S01]  /*dba0*/  F2FP.BF16.F32.PACK_AB R13, R144, R139 ;  /* 0x0000008b900d723e */ /* 0x000fe200000010ff */
[----:B------:R-:W-:Y:S01]  /*dbb0*/  UIMAD UR5, UR10, UR8, URZ ;  /* 0x000000080a0572a4 */ /* 0x000fe2000f8e023f */
[----:B------:R-:W-:Y:S01]  /*dbc0*/  F2FP.BF16.F32.PACK_AB R14, R53, R14 ;  /* 0x0000000e350e723e */ /* 0x000fe200000010ff */
[----:B------:R-:W-:Y:S01]  /*dbd0*/  USHF.R.S32.HI UR12, URZ, 0x1f, UR13 ;  /* 0x0000001f3f0c7899 */ /* 0x000fe2000801140d */
[----:B------:R-:W-:Y:S01]  /*dbe0*/  F2FP.BF16.F32.PACK_AB R15, R145, R138 ;  /* 0x0000008a910f723e */ /* 0x000fe200000010ff */
[----:B------:R-:W-:Y:S01]  /*dbf0*/  UIMAD UR5, UR11, UR9, UR5 ;  /* 0x000000090b0572a4 */ /* 0x000fe2000f8e0205 */
[----:B------:R-:W-:-:S02]  /*dc00*/  F2FP.BF16.F32.PACK_AB R24, R57, R24 ;  /* 0x000000183918723e */ /* 0x000fc400000010ff */
[----:B------:R-:W-:Y:S01]  /*dc10*/  ULDC.64 UR8, c[0x0][0xb98] ;  /* 0x0002e60000087ab9 */ /* 0x000fe20000000a00 */
[----:B------:R-:W-:Y:S01]  /*dc20*/  UIADD3 UR7, UR7, UR5, URZ ;  /* 0x0000000507077290 */ /* 0x000fe2000fffe03f */
[----:B------:R-:W-:Y:S02]  /*dc30*/  MOV R48, R16 ;  /* 0x0000001000307202 */ /* 0x000fe40000000f00 */
[----:B0-----:R-:W-:Y:S01]  /*dc40*/  MOV R49, R27 ;  /* 0x0000001b00317202 */ /* 0x001fe20000000f00 */
[----:B------:R-:W-:Y:S01]  /*dc50*/  IMAD R27, R195, 0x40, R19 ;  /* 0x00000040c31b7824 */ /* 0x000fe200078e0213 */
[----:B------:R-:W-:Y:S01]  /*dc60*/  UIMAD UR5, UR12, UR8, URZ ;  /* 0x000000080c0572a4 */ /* 0x000fe2000f8e023f */
[----:B------:R-:W-:Y:S01]  /*dc70*/  F2FP.BF16.F32.PACK_AB R96, R97, R96 ;  /* 0x000000606160723e */ /* 0x000fe200000010ff */
[----:B------:R-:W-:Y:S01]  /*dc80*/  UIMAD.WIDE.U32 UR6, UR13, UR8, UR6 ;  /* 0x000000080d0672a5 */ /* 0x000fe2000f8e0006 */
[----:B------:R-:W-:Y:S01]  /*dc90*/  IMAD.WIDE R46, R200, 0x2, R48 ;  /* 0x00000002c82e7825 */ /* 0x000fe200078e0230 */
[----:B------:R-:W-:Y:S01]  /*dca0*/  UIMAD UR5, UR13, UR9, UR5 ;  /* 0x000000090d0572a4 */ /* 0x000fe2000f8e0205 */
[----:B------:R-:W-:-:S02]  /*dcb0*/  F2FP.BF16.F32.PACK_AB R97, R91, R98 ;  /* 0x000000625b61723e */ /* 0x000fc400000010ff */
[----:B------:R-:W-:Y:S01]  /*dcc0*/  IMAD.WIDE R48, R27, 0x2, R48 ;  /* 0x000000021b307825 */ /* 0x000fe200078e0230 */
[C---:B------:R-:W-:Y:S01]  /*dcd0*/  IADD3 R33, P5, R46.reuse, 0x8060, RZ ;  /* 0x000080602e217810 */ /* 0x040fe20007fbe0ff */
[----:B------:R-:W-:Y:S01]  /*dce0*/  ULDC.64 UR8, c[0x0][0xae8] ;  /* 0x0002ba0000087ab9 */ /* 0x000fe20000000a00 */
[----:B------:R-:W-:Y:S02]  /*dcf0*/  IADD3 R43, P2, R46, 0x4060, RZ ;  /* 0x000040602e2b7810 */ /* 0x000fe40007f5e0ff */
[----:B------:R-:W-:Y:S01]  /*dd00*/  LOP3.LUT R26, R33, 0x380, RZ, 0xc0, !PT ;  /* 0x00000380211a7812 */ /* 0x000fe200078ec0ff */
[--C-:B------:R-:W-:Y:S01]  /*dd10*/  IMAD.X R27, RZ, RZ, R47.reuse, P5 ;  /* 0x000000ffff1b7224 */ /* 0x100fe200028e062f */
[----:B------:R-:W-:Y:S01]  /*dd20*/  LOP3.LUT R20, R43, 0x380, RZ, 0xc0, !PT ;  /* 0x000003802b147812 */ /* 0x000fe200078ec0ff */
[----:B------:R-:W-:Y:S01]  /*dd30*/  IMAD.X R63, RZ, RZ, R47, P2 ;  /* 0x000000ffff3f7224 */ /* 0x000fe200010e062f */
[----:B------:R-:W-:Y:S02]  /*dd40*/  SHF.R.U64 R26, R26, 0x3, RZ ;  /* 0x000000031a1a7819 */ /* 0x000fe400000012ff */
[----:B------:R-:W-:-:S02]  /*dd50*/  SHF.R.U64 R20, R20, 0x3, RZ ;  /* 0x0000000314147819 */ /* 0x000fc400000012ff */
[----:B------:R-:W-:Y:S02]  /*dd60*/  LOP3.LUT R26, R26, R33, RZ, 0x3c, !PT ;  /* 0x000000211a1a7212 */ /* 0x000fe400078e3cff */
[C---:B------:R-:W-:Y:S02]  /*dd70*/  IADD3 R33, P3, R46.reuse, 0x20, RZ ;  /* 0x000000202e217810 */ /* 0x040fe40007f7e0ff */
[----:B------:R-:W-:Y:S02]  /*dd80*/  IADD3 R45, P1, R46, 0x8000, RZ ;  /* 0x000080002e2d7810 */ /* 0x000fe40007f3e0ff */
[----:B------:R-:W-:Y:S01]  /*dd90*/  LOP3.LUT R62, R20, R43, RZ, 0x3c, !PT ;  /* 0x0000002b143e7212 */ /* 0x000fe200078e3cff */
[--C-:B------:R-:W-:Y:S01]  /*dda0*/  IMAD.X R67, RZ, RZ, R47.reuse, P3 ;  /* 0x000000ffff437224 */ /* 0x100fe200018e062f */
[----:B------:R-:W-:Y:S01]  /*ddb0*/  LOP3.LUT R20, R33, 0x380, RZ, 0xc0, !PT ;  /* 0x0000038021147812 */ /* 0x000fe200078ec0ff */
[----:B------:R-:W-:Y:S01]  /*ddc0*/  IMAD.X R59, RZ, RZ, R47, P1 ;  /* 0x000000ffff3b7224 */ /* 0x000fe200008e062f */
[----:B------:R-:W-:-:S02]  /*ddd0*/  IADD3 R35, P1, R46, 0x40, RZ ;  /* 0x000000402e237810 */ /* 0x000fc40007f3e0ff */
[----:B------:R-:W-:Y:S02]  /*dde0*/  SHF.R.U64 R20, R20, 0x3, RZ ;  /* 0x0000000314147819 */ /* 0x000fe400000012ff */
[----:B------:R-:W-:Y:S01]  /*ddf0*/  IADD3 R103, P0, R46, 0x8020, RZ ;  /* 0x000080202e677810 */ /* 0x000fe20007f1e0ff */
[--C-:B------:R-:W-:Y:S01]  /*de00*/  IMAD.X R87, RZ, RZ, R47.reuse, P1 ;  /* 0x000000ffff577224 */ /* 0x100fe200008e062f */
[----:B------:R-:W-:Y:S02]  /*de10*/  LOP3.LUT R66, R20, R33, RZ, 0x3c, !PT ;  /* 0x0000002114427212 */ /* 0x000fe400078e3cff */
[----:B------:R-:W-:Y:S01]  /*de20*/  LOP3.LUT R20, R35, 0x380, RZ, 0xc0, !PT ;  /* 0x0000038023147812 */ /* 0x000fe200078ec0ff */
[----:B------:R-:W-:Y:S01]  /*de30*/  IMAD.X R55, RZ, RZ, R47, P0 ;  /* 0x000000ffff377224 */ /* 0x000fe200000e062f */
[----:B------:R-:W-:Y:S02]  /*de40*/  MOV R102, R26 ;  /* 0x0000001a00667202 */ /* 0x000fe40000000f00 */
[----:B------:R-:W-:-:S02]  /*de50*/  SHF.R.U64 R20, R20, 0x3, RZ ;  /* 0x0000000314147819 */ /* 0x000fc400000012ff */
[----:B------:R-:W-:Y:S02]  /*de60*/  IADD3 R37, P0, R46, 0x60, RZ ;  /* 0x000000602e257810 */ /* 0x000fe40007f1e0ff */
[----:B------:R-:W-:Y:S02]  /*de70*/  LOP3.LUT R86, R20, R35, RZ, 0x3c, !PT ;  /* 0x0000002314567212 */ /* 0x000fe400078e3cff */
[----:B------:R-:W-:Y:S01]  /*de80*/  IADD3 R35, P1, R48, 0x4000, RZ ;  /* 0x0000400030237810 */ /* 0x000fe20007f3e0ff */
[----:B------:R-:W-:Y:S01]  /*de90*/  IMAD.X R83, RZ, RZ, R47, P0 ;  /* 0x000000ffff537224 */ /* 0x000fe200000e062f */
[C---:B------:R-:W-:Y:S02]  /*dea0*/  IADD3 R34, P6, R46.reuse, 0x8040, RZ ;  /* 0x000080402e227810 */ /* 0x040fe40007fde0ff */
[----:B------:R-:W-:Y:S01]  /*deb0*/  LOP3.LUT R31, R46, 0x380, RZ, 0xc0, !PT ;  /* 0x000003802e1f7812 */ /* 0x000fe200078ec0ff */
[----:B------:R-:W-:Y:S01]  /*dec0*/  IMAD.X R21, RZ, RZ, R49, P1 ;  /* 0x000000ffff157224 */ /* 0x000fe200008e0631 */
[----:B-1----:R-:W-:Y:S01]  /*ded0*/  ISETP.NE.AND P1, PT, R52, 0x1, PT ;  /* 0x000000013400780c */ /* 0x002fe20003f25270 */
[----:B------:R-:W-:Y:S01]  /*dee0*/  IMAD.X R51, RZ, RZ, R47, P6 ;  /* 0x000000ffff337224 */ /* 0x000fe200030e062f */
[----:B------:R-:W-:-:S02]  /*def0*/  LOP3.LUT R30, R103, 0x380, RZ, 0xc0, !PT ;  /* 0x00000380671e7812 */ /* 0x000fc400078ec0ff */
[----:B------:R-:W-:Y:S02]  /*df00*/  LOP3.LUT R28, R45, 0x380, RZ, 0xc0, !PT ;  /* 0x000003802d1c7812 */ /* 0x000fe400078ec0ff */
[----:B------:R-:W-:Y:S02]  /*df10*/  IADD3 R33, P0, R48, 0x5000, RZ ;  /* 0x0000500030217810 */ /* 0x000fe40007f1e0ff */
[----:B------:R-:W-:Y:S02]  /*df20*/  SHF.R.U64 R31, R31, 0x3, RZ ;  /* 0x000000031f1f7819 */ /* 0x000fe400000012ff */
[----:B------:R-:W-:Y:S01]  /*df30*/  SHF.R.U64 R30, R30, 0x3, RZ ;  /* 0x000000031e1e7819 */ /* 0x000fe200000012ff */
[----:B------:R-:W-:Y:S01]  /*df40*/  IMAD.X R29, RZ, RZ, R49, P0 ;  /* 0x000000ffff1d7224 */ /* 0x000fe200000e0631 */
[----:B------:R-:W-:Y:S01]  /*df50*/  SHF.R.U64 R28, R28, 0x3, RZ ;  /* 0x000000031c1c7819 */ /* 0x000fe200000012ff */
[----:B------:R-:W0:Y:S01]  /*df60*/  @P1 LDC R26, c[0x0][0xbec] ;  /* 0x0002fb00ff1a1b82 */ /* 0x000e220000000800 */
[----:B------:R-:W-:-:S02]  /*df70*/  IADD3 R39, P6, R46, 0x4000, RZ ;  /* 0x000040002e277810 */ /* 0x000fc40007fde0ff */
[C---:B------:R-:W-:Y:S02]  /*df80*/  IADD3 R32, P4, R46.reuse, 0x4040, RZ ;  /* 0x000040402e207810 */ /* 0x040fe40007f9e0ff */
[----:B------:R-:W-:Y:S01]  /*df90*/  IADD3 R41, P5, R46, 0x4020, RZ ;  /* 0x000040202e297810 */ /* 0x000fe20007fbe0ff */
[--C-:B------:R-:W-:Y:S01]  /*dfa0*/  IMAD.X R79, RZ, RZ, R47.reuse, P6 ;  /* 0x000000ffff4f7224 */ /* 0x100fe200030e062f */
[----:B------:R-:W-:Y:S01]  /*dfb0*/  LOP3.LUT R46, R31, R46, RZ, 0x3c, !PT ;  /* 0x0000002e1f2e7212 */ /* 0x000fe200078e3cff */
[----:B------:R-:W1:Y:S01]  /*dfc0*/  @P1 LDC R27, c[0x0][0xbf0] ;  /* 0x0002fc00ff1b1b82 */ /* 0x000e620000000800 */
[----:B------:R-:W-:Y:S01]  /*dfd0*/  LOP3.LUT R54, R30, R103, RZ, 0x3c, !PT ;  /* 0x000000671e367212 */ /* 0x000fe200078e3cff */
[--C-:B------:R-:W-:Y:S01]  /*dfe0*/  IMAD.X R71, RZ, RZ, R47.reuse, P4 ;  /* 0x000000ffff477224 */ /* 0x100fe200020e062f */
[----:B------:R-:W-:Y:S01]  /*dff0*/  LOP3.LUT R58, R28, R45, RZ, 0x3c, !PT ;  /* 0x0000002d1c3a7212 */ /* 0x000fe200078e3cff */
[----:B------:R-:W-:Y:S01]  /*e000*/  IMAD.X R75, RZ, RZ, R47, P5 ;  /* 0x000000ffff4b7224 */ /* 0x000fe200028e062f */
[----:B------:R-:W-:-:S02]  /*e010*/  LOP3.LUT R28, R39, 0x380, RZ, 0xc0, !PT ;  /* 0x00000380271c7812 */ /* 0x000fc400078ec0ff */
[----:B------:R-:W-:Y:S02]  /*e020*/  IADD3 R103, P0, R48, 0xb000, RZ ;  /* 0x0000b00030677810 */ /* 0x000fe40007f1e0ff */
[----:B------:R-:W-:Y:S02]  /*e030*/  LOP3.LUT R31, R34, 0x380, RZ, 0xc0, !PT ;  /* 0x00000380221f7812 */ /* 0x000fe400078ec0ff */
[----:B------:R-:W-:Y:S01]  /*e040*/  MOV R151, R46 ;  /* 0x0000002e00977202 */ /* 0x000fe20000000f00 */
[----:B------:R-:W-:Y:S01]  /*e050*/  BAR.SYNC.DEFER_BLOCKING 0x1, 0x100 ;  /* 0x0044000000007b1d */ /* 0x000fe20000010000 */
[----:B------:R-:W-:Y:S01]  /*e060*/  SHF.R.U64 R28, R28, 0x3, RZ ;  /* 0x000000031c1c7819 */ /* 0x000fe200000012ff */
[----:B------:R-:W-:Y:S01]  /*e070*/  IMAD.X R47, RZ, RZ, R49, P0 ;  /* 0x000000ffff2f7224 */ /* 0x000fe200000e0631 */
[----:B------:R-:W-:Y:S02]  /*e080*/  LOP3.LUT R46, R103, 0x380, RZ, 0xc0, !PT ;  /* 0x00000380672e7812 */ /* 0x000fe400078ec0ff */
[----:B------:R-:W-:-:S02]  /*e090*/  SHF.R.U64 R31, R31, 0x3, RZ ;  /* 0x000000031f1f7819 */ /* 0x000fc400000012ff */
[----:B------:R-:W-:Y:S01]  /*e0a0*/  MOV R150, R54 ;  /* 0x0000003600967202 */ /* 0x000fe20000000f00 */
[----:B------:R-:W-:Y:S01]  /*e0b0*/  VIADD R55, R18, UR39 ;  /* 0x0000002712377c36 */ /* 0x000fe20008000000 */
[----:B------:R-:W-:Y:S02]  /*e0c0*/  LOP3.LUT R78, R28, R39, RZ, 0x3c, !PT ;  /* 0x000000271c4e7212 */ /* 0x000fe400078e3cff */
[----:B------:R-:W-:Y:S02]  /*e0d0*/  SHF.R.U64 R46, R46, 0x3, RZ ;  /* 0x000000032e2e7819 */ /* 0x000fe400000012ff */
[----:B------:R-:W-:Y:S02]  /*e0e0*/  LOP3.LUT R50, R31, R34, RZ, 0x3c, !PT ;  /* 0x000000221f327212 */ /* 0x000fe400078e3cff */
[----:B------:R-:W-:Y:S02]  /*e0f0*/  LOP3.LUT R28, R37, 0x380, RZ, 0xc0, !PT ;  /* 0x00000380251c7812 */ /* 0x000fe400078ec0ff */
[----:B------:R-:W-:-:S02]  /*e100*/  LOP3.LUT R46, R46, R103, RZ, 0x3c, !PT ;  /* 0x000000672e2e7212 */ /* 0x000fc400078e3cff */
[----:B------:R-:W-:Y:S02]  /*e110*/  SHF.R.U64 R28, R28, 0x3, RZ ;  /* 0x000000031c1c7819 */ /* 0x000fe400000012ff */
[----:B------:R-:W-:Y:S01]  /*e120*/  MOV R103, R50 ;  /* 0x0000003200677202 */ /* 0x000fe20000000f00 */
[----:B------:R-:W-:Y:S01]  /*e130*/  IMAD.MOV.U32 R50, RZ, RZ, R55 ;  /* 0x000000ffff327224 */ /* 0x000fe200078e0037 */
[----:B------:R-:W-:Y:S01]  /*e140*/  LOP3.LUT R82, R28, R37, RZ, 0x3c, !PT ;  /* 0x000000251c527212 */ /* 0x000fe200078e3cff */
[----:B------:R0:W-:Y:S01]  /*e150*/  STSM.16.M88.4 [R151], R4 ;  /* 0x0000000497007844 */ /* 0x0001e20000000200 */
[----:B------:R-:W-:Y:S02]  /*e160*/  MOV R66, R66 ;  /* 0x0000004200427202 */ /* 0x000fe40000000f00 */
[----:B------:R-:W-:Y:S02]  /*e170*/  LOP3.LUT R28, R33, 0x380, RZ, 0xc0, !PT ;  /* 0x00000380211c7812 */ /* 0x000fe400078ec0ff */
[----:B------:R-:W-:-:S02]  /*e180*/  MOV R86, R86 ;  /* 0x0000005600567202 */ /* 0x000fc40000000f00 */
[----:B------:R-:W-:Y:S02]  /*e190*/  MOV R82, R82 ;  /* 0x0000005200527202 */ /* 0x000fe40000000f00 */
[----:B------:R-:W-:Y:S02]  /*e1a0*/  LOP3.LUT R31, R32, 0x380, RZ, 0xc0, !PT ;  /* 0x00000380201f7812 */ /* 0x000fe400078ec0ff */
[----:B------:R-:W-:Y:S02]  /*e1b0*/  LOP3.LUT R30, R41, 0x380, RZ, 0xc0, !PT ;  /* 0x00000380291e7812 */ /* 0x000fe400078ec0ff */
[----:B------:R-:W-:Y:S02]  /*e1c0*/  SHF.R.U64 R28, R28, 0x3, RZ ;  /* 0x000000031c1c7819 */ /* 0x000fe400000012ff */
[----:B------:R-:W-:Y:S01]  /*e1d0*/  SHF.R.U64 R31, R31, 0x3, RZ ;  /* 0x000000031f1f7819 */ /* 0x000fe200000012ff */
[----:B0-----:R-:W-:Y:S01]  /*e1e0*/  @P1 IMAD.HI.U32 R4, R55, R26, RZ ;  /* 0x0000001a37041227 */ /* 0x001fe200078e00ff */
[----:B------:R-:W-:-:S02]  /*e1f0*/  F2FP.BF16.F32.PACK_AB R5, R148, R143 ;  /* 0x0000008f9405723e */ /* 0x000fc400000010ff */
[----:B------:R-:W-:Y:S02]  /*e200*/  F2FP.BF16.F32.PACK_AB R6, R25, R0 ;  /* 0x000000001906723e */ /* 0x000fe400000010ff */
[----:B-1----:R-:W-:Y:S02]  /*e210*/  @P1 SHF.R.U32.HI R50, RZ, R27, R4 ;  /* 0x0000001bff321219 */ /* 0x002fe40000011604 */
[----:B------:R-:W-:Y:S02]  /*e220*/  F2FP.BF16.F32.PACK_AB R4, R120, R9 ;  /* 0x000000097804723e */ /* 0x000fe400000010ff */
[----:B------:R-:W-:Y:S01]  /*e230*/  F2FP.BF16.F32.PACK_AB R7, R149, R142 ;  /* 0x0000008e9507723e */ /* 0x000fe200000010ff */
[----:B------:R-:W-:Y:S01]  /*e240*/  IMAD.MOV R51, RZ, RZ, -R50 ;  /* 0x000000ffff337224 */ /* 0x000fe200078e0a32 */
[----:B------:R-:W-:Y:S02]  /*e250*/  F2FP.BF16.F32.PACK_AB R9, R146, R141 ;  /* 0x0000008d9209723e */ /* 0x000fe400000010ff */
[----:B------:R-:W-:Y:S01]  /*e260*/  SHF.R.U64 R30, R30, 0x3, RZ ;  /* 0x000000031e1e7819 */ /* 0x000fe200000012ff */
[----:B------:R-:W-:Y:S01]  /*e270*/  STSM.16.M88.4 [R66], R4 ;  /* 0x0000000442007844 */ /* 0x000fe20000000200 */
[----:B------:R-:W-:Y:S01]  /*e280*/  IMAD R51, R52, R51, R55 ;  /* 0x0000003334337224 */ /* 0x000fe200078e0237 */
[----:B------:R-:W-:-:S02]  /*e290*/  LOP3.LUT R28, R28, R33, RZ, 0x3c, !PT ;  /* 0x000000211c1c7212 */ /* 0x000fc400078e3cff */
[----:B------:R0:W-:Y:S01]  /*e2a0*/  STSM.16.M88.4 [R86], R8 ;  /* 0x0000000856007844 */ /* 0x0001e20000000200 */
[----:B------:R-:W-:Y:S02]  /*e2b0*/  IADD3 R33, P3, R48, 0x7000, RZ ;  /* 0x0000700030217810 */ /* 0x000fe40007f7e0ff */
[----:B------:R-:W-:Y:S01]  /*e2c0*/  SHF.R.S32.HI R0, RZ, 0x1f, R51 ;  /* 0x0000001fff007819 */ /* 0x000fe20000011433 */
[----:B------:R1:W-:Y:S01]  /*e2d0*/  STSM.16.M88.4 [R82], R12 ;  /* 0x0000000c52007844 */ /* 0x0003e20000000200 */
[----:B------:R-:W-:Y:S02]  /*e2e0*/  LOP3.LUT R70, R31, R32, RZ, 0x3c, !PT ;  /* 0x000000201f467212 */ /* 0x000fe400078e3cff */
[----:B------:R-:W-:Y:S02]  /*e2f0*/  LOP3.LUT R74, R30, R41, RZ, 0x3c, !PT ;  /* 0x000000291e4a7212 */ /* 0x000fe400078e3cff */
[----:B------:R-:W-:Y:S02]  /*e300*/  IADD3 R31, P2, R48, 0x6000, RZ ;  /* 0x00006000301f7810 */ /* 0x000fe40007f5e0ff */
[----:B------:R-:W-:-:S02]  /*e310*/  LOP3.LUT R32, R33, 0x380, RZ, 0xc0, !PT ;  /* 0x0000038021207812 */ /* 0x000fc400078ec0ff */
[----:B------:R-:W-:Y:S02]  /*e320*/  MOV R78, R78 ;  /* 0x0000004e004e7202 */ /* 0x000fe40000000f00 */
[----:B------:R-:W-:Y:S01]  /*e330*/  F2FP.BF16.F32.PACK_AB R25, R137, R134 ;  /* 0x000000868919723e */ /* 0x000fe200000010ff */
[----:B0-----:R-:W-:Y:S01]  /*e340*/  IMAD.U32 R9, RZ, RZ, UR5 ;  /* 0x00000005ff097e24 */ /* 0x001fe2000f8e00ff */
[----:B------:R-:W-:Y:S01]  /*e350*/  SHF.R.S32.HI R8, RZ, 0x1f, R50 ;  /* 0x0000001fff087819 */ /* 0x000fe20000011432 */
[----:B------:R-:W-:Y:S01]  /*e360*/  ULDC UR5, c[0x0][0xa88] ;  /* 0x0002a20000057ab9 */ /* 0x000fe20000000800 */
[----:B------:R-:W-:Y:S01]  /*e370*/  F2FP.BF16.F32.PACK_AB R26, R61, R60 ;  /* 0x0000003c3d1a723e */ /* 0x000fe200000010ff */
[----:B-1----:R-:W-:Y:S01]  /*e380*/  VIADD R15, R199, UR39 ;  /* 0x00000027c70f7c36 */ /* 0x002fe20008000000 */
[----:B------:R-:W-:Y:S02]  /*e390*/  IADD3 R12, P0, R50, UR6, RZ ;  /* 0x00000006320c7c10 */ /* 0x000fe4000ff1e0ff */
[----:B------:R-:W-:-:S02]  /*e3a0*/  F2FP.BF16.F32.PACK_AB R27, R136, R133 ;  /* 0x00000085881b723e */ /* 0x000fc400000010ff */
[----:B------:R-:W-:Y:S01]  /*e3b0*/  IADD3.X R13, R8, UR7, R9, P0, !PT ;  /* 0x00000007080d7c10 */ /* 0x000fe200087fe409 */
[----:B------:R-:W-:Y:S01]  /*e3c0*/  ULDC.64 UR6, c[0x0][0xb88] ;  /* 0x0002e20000067ab9 */ /* 0x000fe20000000a00 */
[----:B------:R-:W-:Y:S01]  /*e3d0*/  LOP3.LUT R30, R31, 0x380, RZ, 0xc0, !PT ;  /* 0x000003801f1e7812 */ /* 0x000fe200078ec0ff */
[----:B------:R-:W-:Y:S01]  /*e3e0*/  IMAD R0, R0, UR6, RZ ;  /* 0x0000000600007c24 */ /* 0x000fe2000f8e02ff */
[----:B------:R-:W-:Y:S01]  /*e3f0*/  MOV R74, R74 ;  /* 0x0000004a004a7202 */ /* 0x000fe20000000f00 */
[----:B------:R-:W-:Y:S01]  /*e400*/  IMAD.WIDE.U32 R12, R51, UR6, R12 ;  /* 0x00000006330c7c25 */ /* 0x000fe2000f8e000c */
[----:B------:R-:W-:Y:S01]  /*e410*/  F2FP.BF16.F32.PACK_AB R4, R65, R64 ;  /* 0x000000404104723e */ /* 0x000fe200000010ff */
[----:B------:R0:W-:Y:S01]  /*e420*/  STSM.16.M88.4 [R78], R24 ;  /* 0x000000184e007844 */ /* 0x0001e20000000200 */
[----:B------:R-:W-:Y:S01]  /*e430*/  F2FP.BF16.F32.PACK_AB R5, R135, R132 ;  /* 0x000000848705723e */ /* 0x000fe200000010ff */
[----:B------:R-:W-:Y:S01]  /*e440*/  IMAD R51, R51, UR7, R0 ;  /* 0x0000000733337c24 */ /* 0x000fe2000f8e0200 */
[----:B------:R-:W-:Y:S01]  /*e450*/  F2FP.BF16.F32.PACK_AB R6, R69, R68 ;  /* 0x000000444506723e */ /* 0x000fe200000010ff */
[----:B------:R-:W-:Y:S01]  /*e460*/  ULDC.64 UR6, c[0x0][0xb50] ;  /* 0x0002d40000067ab9 */ /* 0x000fe20000000a00 */
[----:B------:R-:W-:Y:S01]  /*e470*/  F2FP.BF16.F32.PACK_AB R7, R131, R130 ;  /* 0x000000828307723e */ /* 0x000fe200000010ff */
[----:B------:R-:W-:Y:S01]  /*e480*/  IMAD R0, R52, UR5, RZ ;  /* 0x0000000534007c24 */ /* 0x000fe2000f8e02ff */
[----:B------:R-:W-:-:S02]  /*e490*/  SHF.R.U64 R32, R32, 0x3, RZ ;  /* 0x0000000320207819 */ /* 0x000fc400000012ff */
[----:B------:R-:W-:Y:S01]  /*e4a0*/  SHF.R.U64 R30, R30, 0x3, RZ ;  /* 0x000000031e1e7819 */ /* 0x000fe200000012ff */
[----:B------:R1:W-:Y:S01]  /*e4b0*/  STSM.16.M88.4 [R74], R4 ;  /* 0x000000044a007844 */ /* 0x0003e20000000200 */
[----:B------:R-:W-:Y:S01]  /*e4c0*/  LOP3.LUT R32, R32, R33, RZ, 0x3c, !PT ;  /* 0x0000002120207212 */ /* 0x000fe200078e3cff */
[--C-:B------:R-:W-:Y:S01]  /*e4d0*/  IMAD.X R33, RZ, RZ, R49.reuse, P3 ;  /* 0x000000ffff217224 */ /* 0x100fe200018e0631 */
[----:B------:R-:W-:Y:S02]  /*e4e0*/  LOP3.LUT P0, RZ, R197, 0x3, RZ, 0xc0, !PT ;  /* 0x00000003c5ff7812 */ /* 0x000fe4000780c0ff */
[----:B------:R-:W-:Y:S01]  /*e4f0*/  LOP3.LUT R30, R30, R31, RZ, 0x3c, !PT ;  /* 0x0000001f1e1e7212 */ /* 0x000fe200078e3cff */
[----:B------:R-:W-:Y:S01]  /*e500*/  IMAD.X R31, RZ, RZ, R49, P2 ;  /* 0x000000ffff1f7224 */ /* 0x000fe200010e0631 */
[----:B0-----:R-:W-:Y:S02]  /*e510*/  LEA R24, P3, R12, UR6, 0x2 ;  /* 0x000000060c187c11 */ /* 0x001fe4000f8610ff */
[----:B------:R-:W-:-:S02]  /*e520*/  ISETP.GE.OR P2, PT, R15, R0, P0 ;  /* 0x000000000f00720c */ /* 0x000fc40000746670 */
[----:B------:R-:W-:Y:S01]  /*e530*/  MOV R70, R70 ;  /* 0x0000004600467202 */ /* 0x000fe20000000f00 */
[----:B------:R-:W-:Y:S01]  /*e540*/  SHFL.IDX PT, R54, R24, RZ, 0x1c1f ;  /* 0x001c1fff18367589 */ /* 0x000fe200000e0000 */
[----:B------:R-:W-:Y:S02]  /*e550*/  F2FP.BF16.F32.PACK_AB R8, R73, R72 ;  /* 0x000000484908723e */ /* 0x000fe400000010ff */
[----:B------:R-:W-:Y:S01]  /*e560*/  F2FP.BF16.F32.PACK_AB R9, R128, R127 ;  /* 0x0000007f8009723e */ /* 0x000fe200000010ff */
[----:B-1----:R-:W-:Y:S01]  /*e570*/  VIADD R5, R15, 0x8 ;  /* 0x000000080f057836 */ /* 0x002fe20000000000 */
[----:B------:R-:W-:Y:S01]  /*e580*/  F2FP.BF16.F32.PACK_AB R10, R77, R76 ;  /* 0x0000004c4d0a723e */ /* 0x000fe200000010ff */
[----:B------:R-:W-:Y:S01]  /*e590*/  IMAD.IADD R7, R13, 0x1, R51 ;  /* 0x000000010d077824 */ /* 0x000fe200078e0233 */
[----:B------:R-:W-:Y:S01]  /*e5a0*/  F2FP.BF16.F32.PACK_AB R11, R129, R126 ;  /* 0x0000007e810b723e */ /* 0x000fe200000010ff */
[----:B------:R-:W-:Y:S01]  /*e5b0*/  SHFL.IDX PT, R64, R24, 0x1, 0x1c1f ;  /* 0x003c1f0018407f89 */ /* 0x000fe200000e0000 */
[----:B------:R-:W-:-:S02]  /*e5c0*/  ISETP.GE.OR P0, PT, R5, R0, P0 ;  /* 0x000000000500720c */ /* 0x000fc40000706670 */
[----:B------:R-:W-:Y:S01]  /*e5d0*/  LEA.HI.X R25, R12, UR7, R7, 0x2, P3 ;  /* 0x000000070c197c11 */ /* 0x000fe200098f1407 */
[----:B------:R-:W-:Y:S01]  /*e5e0*/  STSM.16.M88.4 [R70], R8 ;  /* 0x0000000846007844 */ /* 0x000fe20000000200 */
[----:B------:R-:W-:Y:S02]  /*e5f0*/  MOV R62, R62 ;  /* 0x0000003e003e7202 */ /* 0x000fe40000000f00 */
[----:B------:R-:W-:Y:S01]  /*e600*/  F2FP.BF16.F32.PACK_AB R4, R81, R80 ;  /* 0x000000505104723e */ /* 0x000fe200000010ff */
[----:B------:R-:W0:Y:S01]  /*e610*/  SHFL.IDX PT, R55, R25, RZ, 0x1c1f ;  /* 0x001c1fff19377589 */ /* 0x000e2200000e0000 */
[----:B------:R-:W-:Y:S02]  /*e620*/  F2FP.BF16.F32.PACK_AB R5, R124, R123 ;  /* 0x0000007b7c05723e */ /* 0x000fe400000010ff */
[----:B------:R-:W-:Y:S01]  /*e630*/  F2FP.BF16.F32.PACK_AB R6, R85, R84 ;  /* 0x000000545506723e */ /* 0x000fe200000010ff */
[----:B------:R-:W1:Y:S01]  /*e640*/  SHFL.IDX PT, R65, R25, 0x1, 0x1c1f ;  /* 0x003c1f0019417f89 */ /* 0x000e6200000e0000 */
[----:B------:R-:W-:-:S02]  /*e650*/  F2FP.BF16.F32.PACK_AB R7, R125, R122 ;  /* 0x0000007a7d07723e */ /* 0x000fc400000010ff */
[----:B------:R-:W-:Y:S02]  /*e660*/  MOV R58, R58 ;  /* 0x0000003a003a7202 */ /* 0x000fe40000000f00 */
[----:B------:R-:W-:Y:S01]  /*e670*/  F2FP.BF16.F32.PACK_AB R12, R89, R88 ;  /* 0x00000058590c723e */ /* 0x000fe200000010ff */
[----:B------:R-:W-:Y:S01]  /*e680*/  STSM.16.M88.4 [R62], R4 ;  /* 0x000000043e007844 */ /* 0x000fe20000000200 */
[----:B------:R-:W-:Y:S02]  /*e690*/  F2FP.BF16.F32.PACK_AB R13, R121, R90 ;  /* 0x0000005a790d723e */ /* 0x000fe400000010ff */
[----:B------:R-:W-:Y:S02]  /*e6a0*/  F2FP.BF16.F32.PACK_AB R14, R93, R92 ;  /* 0x0000005c5d0e723e */ /* 0x000fe400000010ff */
[----:B------:R-:W-:Y:S02]  /*e6b0*/  F2FP.BF16.F32.PACK_AB R15, R95, R94 ;  /* 0x0000005e5f0f723e */ /* 0x000fe400000010ff */
[----:B------:R-:W-:-:S02]  /*e6c0*/  F2FP.BF16.F32.PACK_AB R104, R105, R104 ;  /* 0x000000686968723e */ /* 0x000fc400000010ff */
[----:B------:R-:W-:Y:S01]  /*e6d0*/  F2FP.BF16.F32.PACK_AB R98, R101, R100 ;  /* 0x000000646562723e */ /* 0x000fe200000010ff */
[----:B------:R-:W-:Y:S01]  /*e6e0*/  STSM.16.M88.4 [R58], R12 ;  /* 0x0000000c3a007844 */ /* 0x000fe20000000200 */
[----:B------:R-:W-:Y:S02]  /*e6f0*/  F2FP.BF16.F32.PACK_AB R99, R56, R99 ;  /* 0x000000633863723e */ /* 0x000fe400000010ff */
[----:B------:R-:W-:Y:S02]  /*e700*/  F2FP.BF16.F32.PACK_AB R105, R107, R106 ;  /* 0x0000006a6b69723e */ /* 0x000fe400000010ff */
[----:B------:R-:W-:Y:S01]  /*e710*/  F2FP.BF16.F32.PACK_AB R112, R113, R112 ;  /* 0x000000707170723e */ /* 0x000fe200000010ff */
[----:B------:R-:W-:Y:S01]  /*e720*/  STSM.16.M88.4 [R150], R96 ;  /* 0x0000006096007844 */ /* 0x000fe20000000200 */
[----:B------:R-:W-:Y:S02]  /*e730*/  F2FP.BF16.F32.PACK_AB R106, R109, R108 ;  /* 0x0000006c6d6a723e */ /* 0x000fe400000010ff */
[----:B------:R-:W-:-:S02]  /*e740*/  F2FP.BF16.F32.PACK_AB R107, R111, R110 ;  /* 0x0000006e6f6b723e */ /* 0x000fc400000010ff */
        /* <DEDUP_REMOVED lines=8> */
[----:B------:R-:W-:Y:S01]  /*e7d0*/  LOP3.LUT R42, R43, 0x380, RZ, 0xc0, !PT ;  /* 0x000003802b2a7812 */ /* 0x000fe200078ec0ff */
[----:B------:R-:W-:Y:S01]  /*e7e0*/  BAR.SYNC.DEFER_BLOCKING 0x1, 0x100 ;  /* 0x0044000000007b1d */ /* 0x000fe20000010000 */
[----:B------:R-:W-:Y:S02]  /*e7f0*/  SHF.R.U64 R40, R40, 0x3, RZ ;  /* 0x0000000328287819 */ /* 0x000fe400000012ff */
[----:B------:R-:W-:Y:S02]  /*e800*/  SHF.R.U64 R42, R42, 0x3, RZ ;  /* 0x000000032a2a7819 */ /* 0x000fe400000012ff */
[----:B------:R-:W-:Y:S01]  /*e810*/  LOP3.LUT R40, R40, R41, RZ, 0x3c, !PT ;  /* 0x0000002928287212 */ /* 0x000fe200078e3cff */
[--C-:B------:R-:W-:Y:S01]  /*e820*/  IMAD.X R41, RZ, RZ, R49.reuse, P4 ;  /* 0x000000ffff297224 */ /* 0x100fe200020e0631 */
[----:B------:R-:W-:Y:S02]  /*e830*/  IADD3 R45, P6, R48, 0x3000, RZ ;  /* 0x00003000302d7810 */ /* 0x000fe40007fde0ff */
[----:B------:R-:W-:Y:S01]  /*e840*/  LOP3.LUT R42, R42, R43, RZ, 0x3c, !PT ;  /* 0x0000002b2a2a7212 */ /* 0x000fe200078e3cff */
[----:B------:R-:W-:Y:S01]  /*e850*/  IMAD.X R43, RZ, RZ, R49, P5 ;  /* 0x000000ffff2b7224 */ /* 0x000fe200028e0631 */
[----:B------:R-:W-:-:S02]  /*e860*/  LOP3.LUT R44, R45, 0x380, RZ, 0xc0, !PT ;  /* 0x000003802d2c7812 */ /* 0x000fc400078ec0ff */
[----:B------:R-:W-:Y:S02]  /*e870*/  LOP3.LUT R20, R35, 0x380, RZ, 0xc0, !PT ;  /* 0x0000038023147812 */ /* 0x000fe400078ec0ff */
[----:B------:R-:W-:Y:S02]  /*e880*/  IADD3 R37, P5, R48, 0x9000, RZ ;  /* 0x0000900030257810 */ /* 0x000fe40007fbe0ff */
[----:B------:R-:W-:Y:S01]  /*e890*/  SHF.R.U64 R44, R44, 0x3, RZ ;  /* 0x000000032c2c7819 */ /* 0x000fe200000012ff */
[----:B------:R-:W-:Y:S01]  /*e8a0*/  UIMAD UR5, UR10, UR8, URZ ;  /* 0x000000080a0572a4 */ /* 0x000fe2000f8e023f */
[----:B------:R-:W-:Y:S02]  /*e8b0*/  SHF.R.U64 R20, R20, 0x3, RZ ;  /* 0x0000000314147819 */ /* 0x000fe400000012ff */
[----:B------:R-:W-:Y:S02]  /*e8c0*/  LOP3.LUT R36, R37, 0x380, RZ, 0xc0, !PT ;  /* 0x0000038025247812 */ /* 0x000fe400078ec0ff */
[----:B------:R-:W-:Y:S01]  /*e8d0*/  LOP3.LUT R44, R44, R45, RZ, 0x3c, !PT ;  /* 0x0000002d2c2c7212 */ /* 0x000fe200078e3cff */
[----:B0-----:R0:W-:Y:S01]  /*e8e0*/  @!P2 ST.E desc[UR14][R54.64], R3 ;  /* 0x000000033600a985 */ /* 0x0011e2000c10190e */
[----:B------:R-:W-:Y:S01]  /*e8f0*/  LOP3.LUT R20, R20, R35, RZ, 0x3c, !PT ;  /* 0x0000002314147212 */ /* 0x000fe200078e3cff */
[----:B------:R-:W-:Y:S01]  /*e900*/  IMAD.X R45, RZ, RZ, R49, P6 ;  /* 0x000000ffff2d7224 */ /* 0x000fe200030e0631 */
[----:B------:R-:W-:Y:S01]  /*e910*/  SHF.R.U64 R36, R36, 0x3, RZ ;  /* 0x0000000324247819 */ /* 0x000fe200000012ff */
[----:B-1----:R1:W-:Y:S01]  /*e920*/  @!P0 ST.E desc[UR14][R64.64], R2 ;  /* 0x0000000240008985 */ /* 0x0023e2000c10190e */
[C---:B------:R-:W-:Y:S01]  /*e930*/  IADD3 R35, P4, R48.reuse, 0x8000, RZ ;  /* 0x0000800030237810 */ /* 0x040fe20007f9e0ff */
[----:B------:R-:W-:Y:S01]  /*e940*/  UIMAD.WIDE.U32 UR6, UR11, UR8, URZ ;  /* 0x000000080b0672a5 */ /* 0x000fe2000f8e003f */
[----:B------:R-:W-:Y:S01]  /*e950*/  IADD3 R39, P6, R48, 0xa000, RZ ;  /* 0x0000a00030277810 */ /* 0x000fe20007fde0ff */
[----:B------:R2:W5:Y:S01]  /*e960*/  LD.E.128 R24, desc[UR14][R40.64] ;  /* 0x0000000e28187980 */ /* 0x000562000c101d00 */
[----:B------:R-:W-:Y:S01]  /*e970*/  UIMAD UR5, UR11, UR9, UR5 ;  /* 0x000000090b0572a4 */ /* 0x000fe2000f8e0205 */
[----:B------:R-:W-:Y:S01]  /*e980*/  LOP3.LUT R36, R36, R37, RZ, 0x3c, !PT ;  /* 0x0000002524247212 */ /* 0x000fe200078e3cff */
[----:B0-----:R-:W0:Y:S01]  /*e990*/  @P1 LDC R3, c[0x0][0xbec] ;  /* 0x0002fb00ff031b82 */ /* 0x001e220000000800 */
[----:B------:R3:W5:Y:S01]  /*e9a0*/  LD.E.128 R60, desc[UR14][R28.64] ;  /* 0x0000000e1c3c7980 */ /* 0x000762000c101d00 */
[----:B------:R-:W-:Y:S01]  /*e9b0*/  ULDC.64 UR10, c[0x0][0xaf0] ;  /* 0x0002bc00000a7ab9 */ /* 0x000fe20000000a00 */
[----:B------:R-:W-:Y:S01]  /*e9c0*/  LOP3.LUT R34, R35, 0x380, RZ, 0xc0, !PT ;  /* 0x0000038023227812 */ /* 0x000fe200078ec0ff */
[----:B-1----:R-:W-:Y:S01]  /*e9d0*/  IMAD R2, R192, 0x20, R195 ;  /* 0x00000020c0027824 */ /* 0x002fe200078e02c3 */
[----:B------:R-:W-:Y:S01]  /*e9e0*/  LOP3.LUT R38, R39, 0x380, RZ, 0xc0, !PT ;  /* 0x0000038027267812 */ /* 0x000fe200078ec0ff */
[----:B------:R1:W5:Y:S01]  /*e9f0*/  LD.E.128 R68, desc[UR14][R20.64] ;  /* 0x0000000e14447980 */ /* 0x000362000c101d00 */
[----:B------:R-:W-:Y:S01]  /*ea00*/  LOP3.LUT R37, R48, 0x380, RZ, 0xc0, !PT ;  /* 0x0000038030257812 */ /* 0x000fe200078ec0ff */
[----:B--2---:R-:W2:Y:S01]  /*ea10*/  @P1 LDC R41, c[0x0][0xbf0] ;  /* 0x0002fc00ff291b82 */ /* 0x004ea20000000800 */
[----:B------:R-:W-:Y:S01]  /*ea20*/  UIMAD UR8, UR12, UR10, URZ ;  /* 0x0000000a0c0872a4 */ /* 0x000fe2000f8e023f */
[----:B------:R-:W-:Y:S01]  /*ea30*/  SHF.R.U64 R34, R34, 0x3, RZ ;  /* 0x0000000322227819 */ /* 0x000fe200000012ff */
[----:B---3--:R-:W-:Y:S01]  /*ea40*/  VIADD R28, R2, UR39 ;  /* 0x00000027021c7c36 */ /* 0x008fe20008000000 */
[----:B------:R-:W-:Y:S01]  /*ea50*/  UIADD3 UR7, UR7, UR5, URZ ;  /* 0x0000000507077290 */ /* 0x000fe2000fffe03f */
[----:B------:R-:W-:Y:S01]  /*ea60*/  SHF.R.U64 R38, R38, 0x3, RZ ;  /* 0x0000000326267819 */ /* 0x000fe200000012ff */
[----:B------:R-:W-:Y:S01]  /*ea70*/  UIMAD UR5, UR13, UR11, UR8 ;  /* 0x0000000b0d0572a4 */ /* 0x000fe2000f8e0208 */
[----:B------:R-:W-:Y:S01]  /*ea80*/  SHF.R.U64 R37, R37, 0x3, RZ ;  /* 0x0000000325257819 */ /* 0x000fe200000012ff */
[----:B-1----:R-:W-:Y:S01]  /*ea90*/  IMAD.MOV.U32 R21, RZ, RZ, R28 ;  /* 0x000000ffff157224 */ /* 0x002fe200078e001c */
[----:B------:R-:W-:Y:S01]  /*eaa0*/  UIMAD.WIDE.U32 UR6, UR13, UR10, UR6 ;  /* 0x0000000a0d0672a5 */ /* 0x000fe2000f8e0006 */
[----:B------:R-:W-:Y:S01]  /*eab0*/  LOP3.LUT R34, R34, R35, RZ, 0x3c, !PT ;  /* 0x0000002322227212 */ /* 0x000fe200078e3cff */
[--C-:B------:R-:W-:Y:S01]  /*eac0*/  IMAD.X R35, RZ, RZ, R49.reuse, P4 ;  /* 0x000000ffff237224 */ /* 0x100fe200020e0631 */
[----:B------:R-:W-:Y:S01]  /*ead0*/  LOP3.LUT R38, R38, R39, RZ, 0x3c, !PT ;  /* 0x0000002726267212 */ /* 0x000fe200078e3cff */
[----:B------:R-:W5:Y:S01]  /*eae0*/  LD.E.128 R8, desc[UR14][R42.64] ;  /* 0x0000000e2a087980 */ /* 0x000f62000c101d00 */
[----:B------:R-:W-:Y:S01]  /*eaf0*/  LOP3.LUT R48, R37, R48, RZ, 0x3c, !PT ;  /* 0x0000003025307212 */ /* 0x000fe200078e3cff */
[----:B0-----:R-:W-:Y:S01]  /*eb00*/  @P1 IMAD.HI.U32 R2, R28, R3, RZ ;  /* 0x000000031c021227 */ /* 0x001fe200078e00ff */
[----:B------:R-:W-:Y:S01]  /*eb10*/  UIADD3 UR5, UR7, UR5, URZ ;  /* 0x0000000507057290 */ /* 0x000fe2000fffe03f */
[----:B------:R-:W5:Y:S01]  /*eb20*/  LD.E.128 R4, desc[UR14][R44.64] ;  /* 0x0000000e2c047980 */ /* 0x000f62000c101d00 */
[----:B------:R-:W-:Y:S01]  /*eb30*/  ULDC.64 UR8, c[0x0][0xae0] ;  /* 0x0002b80000087ab9 */ /* 0x000fe20000000a00 */
[----:B------:R-:W-:-:S02]  /*eb40*/  IMAD.X R37, RZ, RZ, R49, P5 ;  /* 0x000000ffff257224 */ /* 0x000fc400028e0631 */
[----:B------:R-:W-:Y:S01]  /*eb50*/  IMAD.X R39, RZ, RZ, R49, P6 ;  /* 0x000000ffff277224 */ /* 0x000fe200030e0631 */
[----:B------:R0:W5:Y:S01]  /*eb60*/  LD.E.128 R56, desc[UR14][R30.64] ;  /* 0x0000000e1e387980 */ /* 0x000162000c101d00 */
[----:B--2---:R-:W-:Y:S01]  /*eb70*/  @P1 SHF.R.U32.HI R21, RZ, R41, R2 ;  /* 0x00000029ff151219 */ /* 0x004fe20000011602 */
[----:B------:R-:W-:Y:S02]  /*eb80*/  IMAD.U32 R3, RZ, RZ, UR7 ;  /* 0x00000007ff037e24 */ /* 0x000fe4000f8e00ff */
[----:B------:R-:W5:Y:S01]  /*eb90*/  LD.E.128 R48, desc[UR14][R48.64] ;  /* 0x0000000e30307980 */ /* 0x000f62000c101d00 */
[--C-:B------:R-:W-:Y:S01]  /*eba0*/  SHF.R.S32.HI R20, RZ, 0x1f, R21.reuse ;  /* 0x0000001fff147819 */ /* 0x100fe20000011415 */
[----:B------:R-:W-:Y:S02]  /*ebb0*/  IMAD.MOV R29, RZ, RZ, -R21 ;  /* 0x000000ffff1d7224 */ /* 0x000fe400078e0a15 */
[----:B------:R1:W5:Y:S02]  /*ebc0*/  LD.E.128 R12, desc[UR14][R32.64] ;  /* 0x0000000e200c7980 */ /* 0x000364000c101d00 */
[----:B------:R-:W-:-:S02]  /*ebd0*/  IMAD R20, R20, UR8, RZ ;  /* 0x0000000814147c24 */ /* 0x000fc4000f8e02ff */
[----:B------:R-:W-:Y:S01]  /*ebe0*/  IMAD R29, R52, R29, R28 ;  /* 0x0000001d341d7224 */ /* 0x000fe200078e021c */
[----:B------:R2:W5:Y:S01]  /*ebf0*/  LD.E.128 R80, desc[UR14][R34.64] ;  /* 0x0000000e22507980 */ /* 0x000562000c101d00 */
[----:B------:R-:W-:Y:S01]  /*ec00*/  IMAD.U32 R2, RZ, RZ, UR6 ;  /* 0x00000006ff027e24 */ /* 0x000fe2000f8e00ff */
[----:B------:R-:W-:Y:S01]  /*ec10*/  ULDC.64 UR6, c[0x0][0xad8] ;  /* 0x0002b60000067ab9 */ /* 0x000fe20000000a00 */
[----:B------:R-:W-:Y:S01]  /*ec20*/  IMAD.U32 R3, RZ, RZ, UR5 ;  /* 0x00000005ff037e24 */ /* 0x000fe2000f8e00ff */
[----:B------:R2:W5:Y:S01]  /*ec30*/  LD.E.128 R76, desc[UR14][R36.64] ;  /* 0x0000000e244c7980 */ /* 0x000562000c101d00 */
[----:B0-----:R-:W-:-:S03]  /*ec40*/  IMAD R31, R21, UR9, R20 ;  /* 0x00000009151f7c24 */ /* 0x001fc6000f8e0214 */
[----:B------:R2:W5:Y:S01]  /*ec50*/  LD.E.128 R72, desc[UR14][R38.64] ;  /* 0x0000000e26487980 */ /* 0x000562000c101d00 */
[----:B------:R-:W-:-:S03]  /*ec60*/  SHF.R.S32.HI R20, RZ, 0x1f, R29 ;  /* 0x0000001fff147819 */ /* 0x000fc6000001141d */
[----:B------:R2:W5:Y:S01]  /*ec70*/  LD.E.128 R64, desc[UR14][R46.64] ;  /* 0x0000000e2e407980 */ /* 0x000562000c101d00 */
[----:B------:R-:W-:Y:S01]  /*ec80*/  IMAD.WIDE.U32 R2, R21, UR8, R2 ;  /* 0x0000000815027c25 */ /* 0x000fe2000f8e0002 */
[----:B------:R-:W-:Y:S01]  /*ec90*/  @!PT LDS RZ, [RZ] ;  /* 0x00000000fffff984 */ /* 0x000fe20000000800 */
[----:B------:R-:W-:Y:S01]  /*eca0*/  @!PT LDS RZ, [RZ] ;  /* 0x00000000fffff984 */ /* 0x000fe20000000800 */
[----:B------:R-:W-:Y:S01]  /*ecb0*/  @!PT LDS RZ, [RZ] ;  /* 0x00000000fffff984 */ /* 0x000fe20000000800 */
[----:B------:R-:W-:Y:S01]  /*ecc0*/  @!PT LDS RZ, [RZ] ;  /* 0x00000000fffff984 */ /* 0x000fe20000000800 */
[----:B------:R0:W-:Y:S06]  /*ecd0*/  MEMBAR.ALL.CTA ;  /* 0x0000000000007992 */ /* 0x0001ec0000008000 */
[----:B0-----:R-:W0:Y:S01]  /*ece0*/  FENCE.VIEW.ASYNC.S ;  /* 0x00000000000073c6 */ /* 0x001e220000000000 */
[----:B------:R-:W-:Y:S02]  /*ecf0*/  IMAD.IADD R3, R3, 0x1, R31 ;  /* 0x0000000103037824 */ /* 0x000fe400078e021f */
[----:B------:R-:W-:-:S02]  /*ed00*/  IMAD R20, R20, UR6, RZ ;  /* 0x0000000614147c24 */ /* 0x000fc4000f8e02ff */
[----:B-1----:R-:W-:Y:S02]  /*ed10*/  VIADD R33, R195, UR39 ;  /* 0x00000027c3217c36 */ /* 0x002fe40008000000 */
[C---:B------:R-:W-:Y:S02]  /*ed20*/  IMAD R31, R29.reuse, UR7, R20 ;  /* 0x000000071d1f7c24 */ /* 0x040fe4000f8e0214 */
[----:B------:R-:W-:Y:S01]  /*ed30*/  IMAD.WIDE.U32 R2, R29, UR6, R2 ;  /* 0x000000061d027c25 */ /* 0x000fe2000f8e0002 */
[----:B------:R-:W-:Y:S01]  /*ed40*/  ISETP.GE.AND P2, PT, R33, R0, PT ;  /* 0x000000002100720c */ /* 0x000fe20003f46270 */
[----:B------:R-:W-:Y:S02]  /*ed50*/  ULDC.64 UR6, c[0x0][0xa80] ;  /* 0x0002a00000067ab9 */ /* 0x000fe40000000a00 */
[----:B------:R-:W-:Y:S01]  /*ed60*/  VIADD R16, R16, 0x30820 ;  /* 0x0003082010107836 */ /* 0x000fe20000000000 */
[----:B------:R-:W-:Y:S01]  /*ed70*/  LEA R30, P3, R2, UR6, 0x1 ;  /* 0x00000006021e7c11 */ /* 0x000fe2000f8608ff */
[----:B------:R-:W-:-:S02]  /*ed80*/  IMAD.IADD R3, R3, 0x1, R31 ;  /* 0x0000000103037824 */ /* 0x000fc400078e021f */
[----:B------:R-:W-:Y:S01]  /*ed90*/  VIADD R21, R33, 0x20 ;  /* 0x0000002021157836 */ /* 0x000fe20000000000 */
[----:B------:R-:W-:Y:S02]  /*eda0*/  PRMT R16, RZ, 0x654, R16 ;  /* 0x00000654ff107816 */ /* 0x000fe40000000010 */
[----:B------:R-:W-:Y:S02]  /*edb0*/  LEA.HI.X R31, R2, UR7, R3, 0x1, P3 ;  /* 0x00000007021f7c11 */ /* 0x000fe400098f0c03 */
[-C--:B------:R-:W-:Y:S01]  /*edc0*/  ISETP.GE.AND P1, PT, R21, R0.reuse, PT ;  /* 0x000000001500720c */ /* 0x080fe20003f26270 */
[----:B------:R-:W-:Y:S01]  /*edd0*/  VIADD R21, R33, 0x40 ;  /* 0x0000004021157836 */ /* 0x000fe20000000000 */
[----:B0-----:R0:W-:Y:S01]  /*ede0*/  SYNCS.ARRIVE.TRANS64.RED.A1T0 RZ, [R16+URZ], RZ ;  /* 0x000000ff10ff79a7 */ /* 0x0011e2000810043f */
[----:B------:R2:W1:Y:S01]  /*edf0*/  SHFL.IDX PT, R28, R30, RZ, 0x181f ;  /* 0x00181fff1e1c7589 */ /* 0x00046200000e0000 */
[----:B------:R-:W-:Y:S02]  /*ee00*/  BSSY B1, `(.L_x_1181) ;  /* 0x0000012000017945 */ /* 0x000fe40003800000 */
[----:B------:R-:W-:Y:S01]  /*ee10*/  ISETP.GE.AND P0, PT, R21, R0, PT ;  /* 0x000000001500720c */ /* 0x000fe20003f06270 */
[----:B0-----:R2:W0:Y:S01]  /*ee20*/  SHFL.IDX PT, R16, R31, RZ, 0x181f ;  /* 0x00181fff1f107589 */ /* 0x00142200000e0000 */
[----:B------:R-:W-:Y:S11]  /*ee30*/  @P2 BRA `(.L_x_1182) ;  /* 0x0000000000382947 */ /* 0x000ff60003800000 */
[----:B------:R-:W-:Y:S01]  /*ee40*/  ULDC UR5, c[0x0][0xac8] ;  /* 0x0002b20000057ab9 */ /* 0x000fe20000000800 */
[----:B------:R-:W-:Y:S01]  /*ee50*/  ULDC.64 UR6, c[0x0][0x208] ;  /* 0x0000820000067ab9 */ /* 0x000fe20000000a00 */
[----:B------:R-:W-:Y:S02]  /*ee60*/  ISETP.GE.AND P4, PT, R19, UR5, PT ;  /* 0x0000000513007c0c */ /* 0x000fe4000bf86270 */
[----:B------:R-:W-:Y:S02]  /*ee70*/  ISETP.GE.AND P3, PT, R22, UR5, PT ;  /* 0x0000000516007c0c */ /* 0x000fe4000bf66270 */
[----:B------:R-:W-:-:S09]  /*ee80*/  ISETP.GE.AND P2, PT, R23, UR5, PT ;  /* 0x0000000517007c0c */ /* 0x000fd2000bf46270 */
[CC--:B-1----:R-:W-:Y:S02]  /*ee90*/  @!P4 LEA R2, P6, R19.reuse, R28.reuse, 0x1 ;  /* 0x0000001c1302c211 */ /* 0x0c2fe400078c08ff */
[C---:B------:R-:W-:Y:S02]  /*eea0*/  @!P3 LEA R20, P5, R22.reuse, R28, 0x1 ;  /* 0x0000001c1614b211 */ /* 0x040fe400078a08ff */
[----:B0-----:R-:W-:Y:S02]  /*eeb0*/  @!P4 LEA.HI.X R3, R19, R16, R204, 0x1, P6 ;  /* 0x000000101303c211 */ /* 0x001fe400030f0ccc */
[C---:B------:R-:W-:Y:S02]  /*eec0*/  @!P2 LEA R28, P6, R23.reuse, R28, 0x1 ;  /* 0x0000001c171ca211 */ /* 0x040fe400078c08ff */
[-C--:B------:R-:W-:Y:S01]  /*eed0*/  @!P3 LEA.HI.X R21, R22, R16.reuse, R203, 0x1, P5 ;  /* 0x000000101615b211 */ /* 0x080fe200028f0ccb */
[----:B-----5:R3:W-:Y:S01]  /*eee0*/  @!P4 ST.E.128 desc[UR6][R2.64], R48 ;  /* 0x000000300200c985 */ /* 0x0207e2000c101d06 */
[----:B------:R-:W-:-:S03]  /*eef0*/  @!P2 LEA.HI.X R29, R23, R16, R202, 0x1, P6 ;  /* 0x00000010171da211 */ /* 0x000fc600030f0cca */
[----:B------:R3:W-:Y:S04]  /*ef00*/  @!P3 ST.E.128 desc[UR6][R20.64], R68 ;  /* 0x000000441400b985 */ /* 0x0007e8000c101d06 */
[----:B------:R3:W-:Y:S02]  /*ef10*/  @!P2 ST.E.128 desc[UR6][R28.64], R80 ;  /* 0x000000501c00a985 */ /* 0x0007e4000c101d06 */
.L_x_1182:
[----:B------:R-:W-:Y:S05]  /*ef20*/  BSYNC B1 ;  /* 0x0000000000017941 */ /* 0x000fea0003800000 */
.L_x_1181:
[----:B0-----:R0:W4:Y:S01]  /*ef30*/  SHFL.IDX PT, R16, R31, 0x1, 0x181f ;  /* 0x00381f001f107f89 */ /* 0x00112200000e0000 */
[----:B------:R-:W-:Y:S03]  /*ef40*/  BSSY B1, `(.L_x_1183) ;  /* 0x0000011000017945 */ /* 0x000fe60003800000 */
[----:B-1-3--:R0:W1:Y:S01]  /*ef50*/  SHFL.IDX PT, R28, R30, 0x1, 0x181f ;  /* 0x00381f001e1c7f89 */ /* 0x00a06200000e0000 */
[----:B------:R-:W-:Y:S05]  /*ef60*/  @P1 BRA `(.L_x_1184) ;  /* 0x0000000000381947 */ /* 0x000fea0003800000 */
[----:B------:R-:W-:Y:S01]  /*ef70*/  ULDC UR5, c[0x0][0xac8] ;  /* 0x0002b20000057ab9 */ /* 0x000fe20000000800 */
[----:B------:R-:W-:Y:S01]  /*ef80*/  ULDC.64 UR6, c[0x0][0x208] ;  /* 0x0000820000067ab9 */ /* 0x000fe20000000a00 */
[----:B------:R-:W-:Y:S02]  /*ef90*/  ISETP.GE.AND P4, PT, R19, UR5, PT ;  /* 0x0000000513007c0c */ /* 0x000fe4000bf86270 */
[----:B------:R-:W-:Y:S02]  /*efa0*/  ISETP.GE.AND P5, PT, R22, UR5, PT ;  /* 0x0000000516007c0c */ /* 0x000fe4000bfa6270 */
[----:B------:R-:W-:-:S09]  /*efb0*/  ISETP.GE.AND P6, PT, R23, UR5, PT ;  /* 0x0000000517007c0c */ /* 0x000fd2000bfc6270 */
[-C--:B-1----:R-:W-:Y:S02]  /*efc0*/  @!P4 LEA R2, P1, R19, R28.reuse, 0x1 ;  /* 0x0000001c1302c211 */ /* 0x082fe400078208ff */
[CC--:B------:R-:W-:Y:S02]  /*efd0*/  @!P5 LEA R20, P2, R22.reuse, R28.reuse, 0x1 ;  /* 0x0000001c1614d211 */ /* 0x0c0fe400078408ff */
[----:B------:R-:W-:Y:S02]  /*efe0*/  @!P6 LEA R28, P3, R23, R28, 0x1 ;  /* 0x0000001c171ce211 */ /* 0x000fe400078608ff */
[-C--:B----4-:R-:W-:Y:S02]  /*eff0*/  @!P4 LEA.HI.X R3, R19, R16.reuse, R204, 0x1, P1 ;  /* 0x000000101303c211 */ /* 0x090fe400008f0ccc */
[-C--:B------:R-:W-:Y:S02]  /*f000*/  @!P5 LEA.HI.X R21, R22, R16.reuse, R203, 0x1, P2 ;  /* 0x000000101615d211 */ /* 0x080fe400010f0ccb */
[----:B------:R-:W-:Y:S01]  /*f010*/  @!P6 LEA.HI.X R29, R23, R16, R202, 0x1, P3 ;  /* 0x00000010171de211 */ /* 0x000fe200018f0cca */
[----:B-----5:R3:W-:Y:S04]  /*f020*/  @!P4 ST.E.128 desc[UR6][R2.64], R24 ;  /* 0x000000180200c985 */ /* 0x0207e8000c101d06 */
[----:B------:R3:W-:Y:S04]  /*f030*/  @!P5 ST.E.128 desc[UR6][R20.64], R60 ;  /* 0x0000003c1400d985 */ /* 0x0007e8000c101d06 */
[----:B------:R3:W-:Y:S02]  /*f040*/  @!P6 ST.E.128 desc[UR6][R28.64], R76 ;  /* 0x0000004c1c00e985 */ /* 0x0007e4000c101d06 */
.L_x_1184:
[----:B------:R-:W-:Y:S05]  /*f050*/  BSYNC B1 ;  /* 0x0000000000017941 */ /* 0x000fea0003800000 */
.L_x_1183:
[----:B----4-:R4:W0:Y:S01]  /*f060*/  SHFL.IDX PT, R16, R31, 0x2, 0x181f ;  /* 0x00581f001f107f89 */ /* 0x01082200000e0000 */
[----:B------:R-:W-:Y:S03]  /*f070*/  BSSY B1, `(.L_x_1185) ;  /* 0x0000011000017945 */ /* 0x000fe60003800000 */
[----:B---3-5:R4:W3:Y:S01]  /*f080*/  SHFL.IDX PT, R24, R30, 0x2, 0x181f ;  /* 0x00581f001e187f89 */ /* 0x0288e200000e0000 */
[----:B------:R-:W-:Y:S05]  /*f090*/  @P0 BRA `(.L_x_1186) ;  /* 0x0000000000380947 */ /* 0x000fea0003800000 */
[----:B------:R-:W-:Y:S01]  /*f0a0*/  ULDC UR5, c[0x0][0xac8] ;  /* 0x0002b20000057ab9 */ /* 0x000fe20000000800 */
[----:B------:R-:W-:Y:S01]  /*f0b0*/  ULDC.64 UR6, c[0x0][0x208] ;  /* 0x0000820000067ab9 */ /* 0x000fe20000000a00 */
[----:B------:R-:W-:Y:S02]  /*f0c0*/  ISETP.GE.AND P3, PT, R19, UR5, PT ;  /* 0x0000000513007c0c */ /* 0x000fe4000bf66270 */
[----:B------:R-:W-:Y:S02]  /*f0d0*/  ISETP.GE.AND P4, PT, R22, UR5, PT ;  /* 0x0000000516007c0c */ /* 0x000fe4000bf86270 */
[----:B------:R-:W-:-:S09]  /*f0e0*/  ISETP.GE.AND P5, PT, R23, UR5, PT ;  /* 0x0000000517007c0c */ /* 0x000fd2000bfa6270 */
[-C--:B---3--:R-:W-:Y:S02]  /*f0f0*/  @!P3 LEA R2, P0, R19, R24.reuse, 0x1 ;  /* 0x000000181302b211 */ /* 0x088fe400078008ff */
[CC--:B------:R-:W-:Y:S02]  /*f100*/  @!P4 LEA R20, P1, R22.reuse, R24.reuse, 0x1 ;  /* 0x000000181614c211 */ /* 0x0c0fe400078208ff */
[----:B------:R-:W-:Y:S02]  /*f110*/  @!P5 LEA R24, P2, R23, R24, 0x1 ;  /* 0x000000181718d211 */ /* 0x000fe400078408ff */
[-C--:B0-----:R-:W-:Y:S02]  /*f120*/  @!P3 LEA.HI.X R3, R19, R16.reuse, R204, 0x1, P0 ;  /* 0x000000101303b211 */ /* 0x081fe400000f0ccc */
[-C--:B------:R-:W-:Y:S02]  /*f130*/  @!P4 LEA.HI.X R21, R22, R16.reuse, R203, 0x1, P1 ;  /* 0x000000101615c211 */ /* 0x080fe400008f0ccb */
[----:B------:R-:W-:Y:S01]  /*f140*/  @!P5 LEA.HI.X R25, R23, R16, R202, 0x1, P2 ;  /* 0x000000101719d211 */ /* 0x000fe200010f0cca */
[----:B------:R0:W-:Y:S04]  /*f150*/  @!P3 ST.E.128 desc[UR6][R2.64], R8 ;  /* 0x000000080200b985 */ /* 0x0001e8000c101d06 */
[----:B------:R0:W-:Y:S04]  /*f160*/  @!P4 ST.E.128 desc[UR6][R20.64], R56 ;  /* 0x000000381400c985 */ /* 0x0001e8000c101d06 */
[----:B------:R0:W-:Y:S02]  /*f170*/  @!P5 ST.E.128 desc[UR6][R24.64], R72 ;  /* 0x000000481800d985 */ /* 0x0001e4000c101d06 */
.L_x_1186:
[----:B------:R-:W-:Y:S05]  /*f180*/  BSYNC B1 ;  /* 0x0000000000017941 */ /* 0x000fea0003800000 */
.L_x_1185:
[----:B0-----:R-:W-:Y:S01]  /*f190*/  VIADD R3, R33, 0x60 ;  /* 0x0000006021037836 */ /* 0x001fe20000000000 */
[----:B--2-4-:R-:W4:Y:S04]  /*f1a0*/  SHFL.IDX PT, R31, R31, 0x3, 0x181f ;  /* 0x00781f001f1f7f89 */ /* 0x014f2800000e0000 */
[----:B------:R-:W-:Y:S01]  /*f1b0*/  ISETP.GE.AND P0, PT, R3, R0, PT ;  /* 0x000000000300720c */ /* 0x000fe20003f06270 */
[----:B------:R-:W0:-:S12]  /*f1c0*/  SHFL.IDX PT, R30, R30, 0x3, 0x181f ;  /* 0x00781f001e1e7f89 */ /* 0x000e1800000e0000 */
[----:B------:R-:W-:Y:S05]  /*f1d0*/  @P0 BRA `(.L_x_1187) ;  /* 0x0000000c00040947 */ /* 0x000fea0003800000 */
[----:B------:R-:W-:Y:S01]  /*f1e0*/  ULDC UR5, c[0x0][0xac8] ;  /* 0x0002b20000057ab9 */ /* 0x000fe20000000800 */
[----:B------:R-:W-:Y:S01]  /*f1f0*/  ULDC.64 UR6, c[0x0][0x208] ;  /* 0x0000820000067ab9 */ /* 0x000fe20000000a00 */
[----:B------:R-:W-:Y:S02]  /*f200*/  ISETP.GE.AND P2, PT, R19, UR5, PT ;  /* 0x0000000513007c0c */ /* 0x000fe4000bf46270 */
[----:B------:R-:W-:-:S11]  /*f210*/  ISETP.GE.AND P3, PT, R22, UR5, PT ;  /* 0x0000000516007c0c */ /* 0x000fd6000bf66270 */
[CC--:B0-----:R-:W-:Y:S02]  /*f220*/  @!P2 LEA R2, P0, R19.reuse, R30.reuse, 0x1 ;  /* 0x0000001e1302a211 */ /* 0x0c1fe400078008ff */
[C---:B------:R-:W-:Y:S02]  /*f230*/  @!P3 LEA R8, P1, R22.reuse, R30, 0x1 ;  /* 0x0000001e1608b211 */ /* 0x040fe400078208ff */
[-C--:B----4-:R-:W-:Y:S02]  /*f240*/  @!P2 LEA.HI.X R3, R19, R31.reuse, R204, 0x1, P0 ;  /* 0x0000001f1303a211 */ /* 0x090fe400000f0ccc */
[----:B------:R-:W-:Y:S02]  /*f250*/  ISETP.GE.AND P0, PT, R23, UR5, PT ;  /* 0x0000000517007c0c */ /* 0x000fe4000bf06270 */
[----:B------:R-:W-:Y:S01]  /*f260*/  @!P3 LEA.HI.X R9, R22, R31, R203, 0x1, P1 ;  /* 0x0000001f1609b211 */ /* 0x000fe200008f0ccb */
[----:B------:R0:W-:Y:S04]  /*f270*/  @!P2 ST.E.128 desc[UR6][R2.64], R4 ;  /* 0x000000040200a985 */ /* 0x0001e8000c101d06 */
[----:B------:R0:W-:Y:S06]  /*f280*/  @!P3 ST.E.128 desc[UR6][R8.64], R12 ;  /* 0x0000000c0800b985 */ /* 0x0001ec000c101d06 */
[----:B------:R-:W-:Y:S05]  /*f290*/  @P0 BRA `(.L_x_1187) ;  /* 0x0000000800d40947 */ /* 0x000fea0003800000 */
[----:B0-----:R-:W-:Y:S01]  /*f2a0*/  LEA R2, P0, R23, R30, 0x1 ;  /* 0x0000001e17027211 */ /* 0x001fe200078008ff */
[----:B------:R-:W-:-:S03]  /*f2b0*/  ULDC.64 UR6, c[0x0][0x208] ;  /* 0x0000820000067ab9 */ /* 0x000fc60000000a00 */
[----:B------:R-:W-:-:S05]  /*f2c0*/  LEA.HI.X R3, R23, R31, R202, 0x1, P0 ;  /* 0x0000001f17037211 */ /* 0x000fca00000f0cca */
[----:B------:R0:W-:Y:S01]  /*f2d0*/  ST.E.128 desc[UR6][R2.64], R64 ;  /* 0x0000004002007985 */ /* 0x0001e2000c101d06 */
[----:B------:R-:W-:Y:S05]  /*f2e0*/  BRA `(.L_x_1187) ;  /* 0x0000000800c07947 */ /* 0x000fea0003800000 */
.L_x_1180:
[----:B------:R-:W0:Y:S01]  /*f2f0*/  LDC R8, c[0x0][0xbe8] ;  /* 0x0002fa00ff087b82 */ /* 0x000e220000000800 */
[----:B------:R-:W-:Y:S01]  /*f300*/  R2UR UR6, R193 ;  /* 0x00000000c10672ca */ /* 0x000fe200000e0000 */
[----:B------:R-:W-:Y:S01]  /*f310*/  BSSY B1, `(.L_x_1188) ;  /* 0x0000035000017945 */ /* 0x000fe20003800000 */
[----:B------:R-:W-:Y:S01]  /*f320*/  R2UR UR5, R194 ;  /* 0x00000000c20572ca */ /* 0x000fe200000e0000 */
[----:B------:R-:W-:Y:S01]  /*f330*/  IMAD R6, R192, 0x20, R195 ;  /* 0x00000020c0067824 */ /* 0x000fe200078e02c3 */
[----:B------:R-:W-:-:S09]  /*f340*/  ISETP.GE.AND P0, PT, R205, 0x80, PT ;  /* 0x00000080cd00780c */ /* 0x000fd20003f06270 */
[----:B------:R-:W-:Y:S02]  /*f350*/  USHF.R.S32.HI UR8, URZ, 0x1f, UR6 ;  /* 0x0000001f3f087899 */ /* 0x000fe40008011406 */
[----:B------:R-:W-:Y:S01]  /*f360*/  USHF.R.S32.HI UR9, URZ, 0x1f, UR5 ;  /* 0x0000001f3f097899 */ /* 0x000fe20008011405 */
[----:B0-----:R-:W-:-:S13]  /*f370*/  ISETP.NE.AND P1, PT, R8, 0x1, PT ;  /* 0x000000010800780c */ /* 0x001fda0003f25270 */
[----:B------:R-:W0:Y:S08]  /*f380*/  @P1 LDC R9, c[0x0][0xbec] ;  /* 0x0002fb00ff091b82 */ /* 0x000e300000000800 */
[----:B------:R-:W1:Y:S01]  /*f390*/  @P1 LDC R11, c[0x0][0xbf0] ;  /* 0x0002fc00ff0b1b82 */ /* 0x000e620000000800 */
[----:B------:R-:W-:Y:S05]  /*f3a0*/  @P0 BRA `(.L_x_1189) ;  /* 0x0000000000ac0947 */ /* 0x000fea0003800000 */
[----:B------:R-:W2:Y:S01]  /*f3b0*/  S2R R0, SR_TID.X ;  /* 0x0000000000007919 */ /* 0x000ea20000002100 */
[----:B------:R-:W3:Y:S01]  /*f3c0*/  LDC R3, c[0x0][0xbe8] ;  /* 0x0002fa00ff037b82 */ /* 0x000ee20000000800 */
[----:B------:R-:W-:Y:S01]  /*f3d0*/  IMAD.U32 R4, RZ, RZ, UR39 ;  /* 0x00000027ff047e24 */ /* 0x000fe2000f8e00ff */
[----:B------:R-:W-:Y:S02]  /*f3e0*/  ULDC UR5, c[0x0][0xa88] ;  /* 0x0002a20000057ab9 */ /* 0x000fe40000000800 */
[----:B---3--:R-:W-:Y:S02]  /*f3f0*/  IMAD R5, R3, UR5, RZ ;  /* 0x0000000503057c24 */ /* 0x008fe4000f8e02ff */
[----:B--2---:R-:W-:-:S04]  /*f400*/  IADD3 R4, R4, -0x80, R0 ;  /* 0xffffff8004047810 */ /* 0x004fc80007ffe000 */
[----:B------:R-:W-:-:S13]  /*f410*/  ISETP.GE.AND P0, PT, R4, R5, PT ;  /* 0x000000050400720c */ /* 0x000fda0003f06270 */
[----:B------:R-:W-:Y:S05]  /*f420*/  @P0 BRA `(.L_x_1189) ;  /* 0x00000000008c0947 */ /* 0x000fea0003800000 */
[----:B------:R-:W-:Y:S01]  /*f430*/  ISETP.NE.AND P0, PT, R3, 0x1, PT ;  /* 0x000000010300780c */ /* 0x000fe20003f05270 */
[----:B------:R-:W-:Y:S01]  /*f440*/  ULDC.64 UR10, c[0x0][0xb90] ;  /* 0x0002e400000a7ab9 */ /* 0x000fe20000000a00 */
[----:B------:R-:W-:Y:S01]  /*f450*/  R2UR UR13, R193 ;  /* 0x00000000c10d72ca */ /* 0x000fe200000e0000 */
[----:B------:R-:W-:Y:S01]  /*f460*/  UIMAD UR5, UR8, UR10, URZ ;  /* 0x0000000a080572a4 */ /* 0x000fe2000f8e023f */
[----:B------:R-:W-:Y:S01]  /*f470*/  R2UR UR12, R194 ;  /* 0x00000000c20c72ca */ /* 0x000fe200000e0000 */
[----:B------:R-:W-:-:S08]  /*f480*/  IMAD.MOV.U32 R2, RZ, RZ, R4 ;  /* 0x000000ffff027224 */ /* 0x000fd000078e0004 */
[----:B------:R-:W2:Y:S02]  /*f490*/  @P0 LDC R5, c[0x0][0xbec] ;  /* 0x0002fb00ff050b82 */ /* 0x000ea40000000800 */
[----:B------:R-:W-:Y:S02]  /*f4a0*/  UIMAD.WIDE.U32 UR6, UR13, UR10, URZ ;  /* 0x0000000a0d0672a5 */ /* 0x000fe4000f8e003f */
[----:B------:R-:W-:-:S03]  /*f4b0*/  UIMAD UR5, UR13, UR11, UR5 ;  /* 0x0000000b0d0572a4 */ /* 0x000fc6000f8e0205 */
[----:B------:R-:W-:Y:S01]  /*f4c0*/  ULDC.64 UR10, c[0x0][0xb98] ;  /* 0x0002e600000a7ab9 */ /* 0x000fe20000000a00 */
[----:B------:R-:W3:Y:S01]  /*f4d0*/  @P0 LDC R7, c[0x0][0xbf0] ;  /* 0x0002fc00ff070b82 */ /* 0x000ee20000000800 */
[----:B------:R-:W-:Y:S02]  /*f4e0*/  UIADD3 UR7, UR7, UR5, URZ ;  /* 0x0000000507077290 */ /* 0x000fe4000fffe03f */
[----:B------:R-:W-:Y:S02]  /*f4f0*/  UIMAD UR5, UR9, UR10, URZ ;  /* 0x0000000a090572a4 */ /* 0x000fe4000f8e023f */
[----:B------:R-:W-:Y:S02]  /*f500*/  UIMAD.WIDE.U32 UR6, UR12, UR10, UR6 ;  /* 0x0000000a0c0672a5 */ /* 0x000fe4000f8e0006 */
[----:B------:R-:W-:-:S03]  /*f510*/  UIMAD UR5, UR12, UR11, UR5 ;  /* 0x0000000b0c0572a4 */ /* 0x000fc6000f8e0205 */
[----:B------:R-:W-:Y:S01]  /*f520*/  ULDC.64 UR10, c[0x0][0xb88] ;  /* 0x0002e200000a7ab9 */ /* 0x000fe20000000a00 */
[----:B------:R-:W-:Y:S01]  /*f530*/  ULDC.64 UR12, c[0x0][0x208] ;  /* 0x00008200000c7ab9 */ /* 0x000fe20000000a00 */
[----:B--2---:R-:W-:-:S05]  /*f540*/  @P0 IMAD.HI.U32 R0, R4, R5, RZ ;  /* 0x0000000504000227 */ /* 0x004fca00078e00ff */
[----:B---3--:R-:W-:-:S05]  /*f550*/  @P0 SHF.R.U32.HI R2, RZ, R7, R0 ;  /* 0x00000007ff020219 */ /* 0x008fca0000011600 */
[----:B------:R-:W-:-:S04]  /*f560*/  IMAD.MOV R5, RZ, RZ, -R2 ;  /* 0x000000ffff057224 */ /* 0x000fc800078e0a02 */
[----:B------:R-:W-:Y:S01]  /*f570*/  IMAD R5, R3, R5, R4 ;  /* 0x0000000503057224 */ /* 0x000fe200078e0204 */
[----:B------:R-:W-:Y:S01]  /*f580*/  SHF.R.S32.HI R3, RZ, 0x1f, R2 ;  /* 0x0000001fff037819 */ /* 0x000fe20000011402 */
[----:B------:R-:W-:Y:S01]  /*f590*/  IMAD.U32 R4, RZ, RZ, UR5 ;  /* 0x00000005ff047e24 */ /* 0x000fe2000f8e00ff */
[----:B------:R-:W-:Y:S02]  /*f5a0*/  IADD3 R2, P0, R2, UR6, RZ ;  /* 0x0000000602027c10 */ /* 0x000fe4000ff1e0ff */
[----:B------:R-:W-:Y:S02]  /*f5b0*/  SHF.R.S32.HI R0, RZ, 0x1f, R5 ;  /* 0x0000001fff007819 */ /* 0x000fe40000011405 */
[----:B------:R-:W-:Y:S01]  /*f5c0*/  IADD3.X R3, R3, UR7, R4, P0, !PT ;  /* 0x0000000703037c10 */ /* 0x000fe200087fe404 */
[----:B------:R-:W-:Y:S02]  /*f5d0*/  ULDC.64 UR6, c[0x0][0xb50] ;  /* 0x0002d40000067ab9 */ /* 0x000fe40000000a00 */
[----:B------:R-:W-:-:S02]  /*f5e0*/  IMAD R0, R0, UR10, RZ ;  /* 0x0000000a00007c24 */ /* 0x000fc4000f8e02ff */
[----:B------:R-:W-:-:S04]  /*f5f0*/  IMAD.WIDE.U32 R2, R5, UR10, R2 ;  /* 0x0000000a05027c25 */ /* 0x000fc8000f8e0002 */
[----:B------:R-:W-:Y:S01]  /*f600*/  IMAD R7, R5, UR11, R0 ;  /* 0x0000000b05077c24 */ /* 0x000fe2000f8e0200 */
[----:B------:R-:W-:-:S03]  /*f610*/  LEA R4, P0, R2, UR6, 0x2 ;  /* 0x0000000602047c11 */ /* 0x000fc6000f8010ff */
[----:B------:R-:W-:-:S05]  /*f620*/  IMAD.IADD R3, R3, 0x1, R7 ;  /* 0x0000000103037824 */ /* 0x000fca00078e0207 */
[----:B------:R-:W-:Y:S01]  /*f630*/  LEA.HI.X R5, R2, UR7, R3, 0x2, P0 ;  /* 0x0000000702057c11 */ /* 0x000fe200080f1403 */
[----:B------:R-:W-:-:S05]  /*f640*/  IMAD.MOV.U32 R3, RZ, RZ, -0x800000 ;  /* 0xff800000ff037424 */ /* 0x000fca00078e00ff */
[----:B------:R2:W-:Y:S02]  /*f650*/  STG.E desc[UR12][R4.64], R3 ;  /* 0x0000000304007986 */ /* 0x0005e4000c10190c */
.L_x_1189:
[----:B------:R-:W-:Y:S05]  /*f660*/  BSYNC B1 ;  /* 0x0000000000017941 */ /* 0x000fea0003800000 */
.L_x_1188:
[----:B------:R-:W-:Y:S01]  /*f670*/  R2UR UR13, R193 ;  /* 0x00000000c10d72ca */ /* 0x000fe200000e0000 */
[----:B------:R-:W-:Y:S01]  /*f680*/  ULDC.64 UR10, c[0x0][0xae8] ;  /* 0x0002ba00000a7ab9 */ /* 0x000fe20000000a00 */
[----:B------:R-:W-:Y:S01]  /*f690*/  R2UR UR12, R194 ;  /* 0x00000000c20c72ca */ /* 0x000fe200000e0000 */
[----:B------:R-:W-:Y:S01]  /*f6a0*/  UIMAD UR5, UR8, UR10, URZ ;  /* 0x0000000a080572a4 */ /* 0x000fe2000f8e023f */
[----:B------:R-:W-:Y:S01]  /*f6b0*/  VIADD R6, R6, UR39 ;  /* 0x0000002706067c36 */ /* 0x000fe20008000000 */
[----:B------:R-:W-:Y:S03]  /*f6c0*/  BSSY B1, `(.L_x_1190) ;  /* 0x0000039000017945 */ /* 0x000fe60003800000 */
[----:B0-----:R-:W-:-:S04]  /*f6d0*/  @P1 IMAD.HI.U32 R0, R6, R9, RZ ;  /* 0x0000000906001227 */ /* 0x001fc800078e00ff */
[----:B--2---:R-:W-:Y:S01]  /*f6e0*/  IMAD.MOV.U32 R5, RZ, RZ, R6 ;  /* 0x000000ffff057224 */ /* 0x004fe200078e0006 */
[----:B------:R-:W-:Y:S01]  /*f6f0*/  UIMAD.WIDE.U32 UR6, UR13, UR10, URZ ;  /* 0x0000000a0d0672a5 */ /* 0x000fe2000f8e003f */
[----:B-1----:R-:W-:Y:S01]  /*f700*/  @P1 SHF.R.U32.HI R5, RZ, R11, R0 ;  /* 0x0000000bff051219 */ /* 0x002fe20000011600 */
[----:B------:R-:W-:-:S03]  /*f710*/  UIMAD UR5, UR13, UR11, UR5 ;  /* 0x0000000b0d0572a4 */ /* 0x000fc6000f8e0205 */
[----:B------:R-:W-:Y:S01]  /*f720*/  ULDC.64 UR10, c[0x0][0xaf0] ;  /* 0x0002bc00000a7ab9 */ /* 0x000fe20000000a00 */
[----:B------:R-:W-:Y:S01]  /*f730*/  UIADD3 UR7, UR7, UR5, URZ ;  /* 0x0000000507077290 */ /* 0x000fe2000fffe03f */
[--C-:B------:R-:W-:Y:S01]  /*f740*/  SHF.R.S32.HI R0, RZ, 0x1f, R5.reuse ;  /* 0x0000001fff007819 */ /* 0x100fe20000011405 */
[----:B------:R-:W-:Y:S01]  /*f750*/  UIMAD UR5, UR9, UR10, URZ ;  /* 0x0000000a090572a4 */ /* 0x000fe2000f8e023f */
[----:B------:R-:W-:Y:S01]  /*f760*/  IMAD.MOV R7, RZ, RZ, -R5 ;  /* 0x000000ffff077224 */ /* 0x000fe200078e0a05 */
[----:B------:R-:W-:Y:S02]  /*f770*/  UIMAD.WIDE.U32 UR6, UR12, UR10, UR6 ;  /* 0x0000000a0c0672a5 */ /* 0x000fe4000f8e0006 */
[----:B------:R-:W-:Y:S01]  /*f780*/  UIMAD UR5, UR12, UR11, UR5 ;  /* 0x0000000b0c0572a4 */ /* 0x000fe2000f8e0205 */
[----:B------:R-:W-:Y:S01]  /*f790*/  IMAD R7, R8, R7, R6 ;  /* 0x0000000708077224 */ /* 0x000fe200078e0206 */
[----:B------:R-:W-:Y:S01]  /*f7a0*/  ULDC.64 UR8, c[0x0][0xae0] ;  /* 0x0002b80000087ab9 */ /* 0x000fe20000000a00 */
[----:B------:R-:W-:Y:S01]  /*f7b0*/  VIADD R6, R195, UR39 ;  /* 0x00000027c3067c36 */ /* 0x000fe20008000000 */
[----:B------:R-:W-:Y:S01]  /*f7c0*/  UIADD3 UR5, UR7, UR5, URZ ;  /* 0x0000000507057290 */ /* 0x000fe2000fffe03f */
[----:B------:R-:W-:-:S02]  /*f7d0*/  IMAD R0, R0, UR8, RZ ;  /* 0x0000000800007c24 */ /* 0x000fc4000f8e02ff */
[----:B------:R-:W-:Y:S02]  /*f7e0*/  IMAD.U32 R3, RZ, RZ, UR7 ;  /* 0x00000007ff037e24 */ /* 0x000fe4000f8e00ff */
[----:B------:R-:W-:Y:S01]  /*f7f0*/  IMAD.U32 R2, RZ, RZ, UR6 ;  /* 0x00000006ff027e24 */ /* 0x000fe2000f8e00ff */
[----:B------:R-:W-:Y:S01]  /*f800*/  ULDC.64 UR6, c[0x0][0xad8] ;  /* 0x0002b60000067ab9 */ /* 0x000fe20000000a00 */
[----:B------:R-:W-:Y:S01]  /*f810*/  IMAD.U32 R3, RZ, RZ, UR5 ;  /* 0x00000005ff037e24 */ /* 0x000fe2000f8e00ff */
[----:B------:R-:W-:Y:S01]  /*f820*/  ULDC UR5, c[0x0][0xa88] ;  /* 0x0002a20000057ab9 */ /* 0x000fe20000000800 */
[C---:B------:R-:W-:Y:S01]  /*f830*/  IMAD R9, R5.reuse, UR9, R0 ;  /* 0x0000000905097c24 */ /* 0x040fe2000f8e0200 */
[----:B------:R-:W-:Y:S01]  /*f840*/  SHF.R.S32.HI R0, RZ, 0x1f, R7 ;  /* 0x0000001fff007819 */ /* 0x000fe20000011407 */
[----:B------:R-:W-:-:S04]  /*f850*/  IMAD.WIDE.U32 R2, R5, UR8, R2 ;  /* 0x0000000805027c25 */ /* 0x000fc8000f8e0002 */
[----:B------:R-:W-:Y:S02]  /*f860*/  IMAD.IADD R3, R3, 0x1, R9 ;  /* 0x0000000103037824 */ /* 0x000fe400078e0209 */
[----:B------:R-:W-:Y:S02]  /*f870*/  IMAD R4, R0, UR6, RZ ;  /* 0x0000000600047c24 */ /* 0x000fe4000f8e02ff */
[----:B------:R-:W-:Y:S02]  /*f880*/  IMAD R9, R8, UR5, RZ ;  /* 0x0000000508097c24 */ /* 0x000fe4000f8e02ff */
        /* <DEDUP_REMOVED lines=10> */
[----:B------:R0:W1:Y:S02]  /*f930*/  SHFL.IDX PT, R2, R4, RZ, 0x181f ;  /* 0x00181fff04027589 */ /* 0x00006400000e0000 */
[----:B------:R-:W-:Y:S02]  /*f940*/  ISETP.GE.AND P0, PT, R0, R9, PT ;  /* 0x000000090000720c */ /* 0x000fe40003f06270 */
[----:B------:R0:W2:Y:S01]  /*f950*/  SHFL.IDX PT, R0, R5, RZ, 0x181f ;  /* 0x00181fff05007589 */ /* 0x0000a200000e0000 */
[----:B------:R-:W-:Y:S10]  /*f960*/  @P2 BRA `(.L_x_1191) ;  /* 0x0000000000382947 */ /* 0x000ff40003800000 */
[----:B------:R-:W-:Y:S01]  /*f970*/  ULDC UR5, c[0x0][0xac8] ;  /* 0x0002b20000057ab9 */ /* 0x000fe20000000800 */
[----:B------:R-:W-:Y:S01]  /*f980*/  ULDC.64 UR6, c[0x0][0x208] ;  /* 0x0000820000067ab9 */ /* 0x000fe20000000a00 */
[----:B------:R-:W-:Y:S02]  /*f990*/  ISETP.GE.AND P4, PT, R19, UR5, PT ;  /* 0x0000000513007c0c */ /* 0x000fe4000bf86270 */
[----:B------:R-:W-:Y:S02]  /*f9a0*/  ISETP.GE.AND P3, PT, R22, UR5, PT ;  /* 0x0000000516007c0c */ /* 0x000fe4000bf66270 */
[----:B------:R-:W-:-:S09]  /*f9b0*/  ISETP.GE.AND P2, PT, R23, UR5, PT ;  /* 0x0000000517007c0c */ /* 0x000fd2000bf46270 */
[CC--:B-1----:R-:W-:Y:S02]  /*f9c0*/  @!P4 LEA R10, P6, R19.reuse, R2.reuse, 0x1 ;  /* 0x00000002130ac211 */ /* 0x0c2fe400078c08ff */
[C---:B------:R-:W-:Y:S02]  /*f9d0*/  @!P3 LEA R12, P5, R22.reuse, R2, 0x1 ;  /* 0x00000002160cb211 */ /* 0x040fe400078a08ff */
[----:B--2---:R-:W-:Y:S02]  /*f9e0*/  @!P4 LEA.HI.X R11, R19, R0, R204, 0x1, P6 ;  /* 0x00000000130bc211 */ /* 0x004fe400030f0ccc */
[C---:B------:R-:W-:Y:S02]  /*f9f0*/  @!P2 LEA R2, P6, R23.reuse, R2, 0x1 ;  /* 0x000000021702a211 */ /* 0x040fe400078c08ff */
[-C--:B------:R-:W-:Y:S01]  /*fa00*/  @!P3 LEA.HI.X R13, R22, R0.reuse, R203, 0x1, P5 ;  /* 0x00000000160db211 */ /* 0x080fe200028f0ccb */
[----:B------:R3:W-:Y:S01]  /*fa10*/  @!P4 ST.E.128 desc[UR6][R10.64], RZ ;  /* 0x000000ff0a00c985 */ /* 0x0007e2000c101d06 */
[----:B------:R-:W-:-:S03]  /*fa20*/  @!P2 LEA.HI.X R3, R23, R0, R202, 0x1, P6 ;  /* 0x000000001703a211 */ /* 0x000fc600030f0cca */
[----:B------:R3:W-:Y:S04]  /*fa30*/  @!P3 ST.E.128 desc[UR6][R12.64], RZ ;  /* 0x000000ff0c00b985 */ /* 0x0007e8000c101d06 */
[----:B------:R3:W-:Y:S02]  /*fa40*/  @!P2 ST.E.128 desc[UR6][R2.64], RZ ;  /* 0x000000ff0200a985 */ /* 0x0007e4000c101d06 */
.L_x_1191:
[----:B------:R-:W-:Y:S05]  /*fa50*/  BSYNC B1 ;  /* 0x0000000000017941 */ /* 0x000fea0003800000 */
.L_x_1190:
[----:B--2---:R2:W4:Y:S01]  /*fa60*/  SHFL.IDX PT, R0, R5, 0x1, 0x181f ;  /* 0x00381f0005007f89 */ /* 0x00452200000e0000 */
        /* <DEDUP_REMOVED lines=14> */
[----:B------:R3:W-:Y:S04]  /*fb50*/  @!P4 ST.E.128 desc[UR6][R10.64], RZ ;  /* 0x000000ff0a00c985 */ /* 0x0007e8000c101d06 */
[----:B------:R3:W-:Y:S04]  /*fb60*/  @!P5 ST.E.128 desc[UR6][R12.64], RZ ;  /* 0x000000ff0c00d985 */ /* 0x0007e8000c101d06 */
[----:B------:R3:W-:Y:S02]  /*fb70*/  @!P6 ST.E.128 desc[UR6][R2.64], RZ ;  /* 0x000000ff0200e985 */ /* 0x0007e4000c101d06 */
.L_x_1193:
[----:B------:R-:W-:Y:S05]  /*fb80*/  BSYNC B1 ;  /* 0x0000000000017941 */ /* 0x000fea0003800000 */
.L_x_1192:
[----:B----4-:R4:W0:Y:S01]  /*fb90*/  SHFL.IDX PT, R0, R5, 0x2, 0x181f ;  /* 0x00581f0005007f89 */ /* 0x01082200000e0000 */
        /* <DEDUP_REMOVED lines=11> */
[-C--:B0-----:R-:W-:Y:S02]  /*fc50*/  @!P3 LEA.HI.X R11, R19, R0.reuse, R204, 0x1, P0 ;  /* 0x00000000130bb211 */ /* 0x081fe400000f0ccc */
[-C--:B------:R-:W-:Y:S02]  /*fc60*/  @!P4 LEA.HI.X R13, R22, R0.reuse, R203, 0x1, P1 ;  /* 0x00000000160dc211 */ /* 0x080fe400008f0ccb */
[----:B------:R-:W-:Y:S01]  /*fc70*/  @!P5 LEA.HI.X R3, R23, R0, R202, 0x1, P2 ;  /* 0x000000001703d211 */ /* 0x000fe200010f0cca */
[----:B------:R3:W-:Y:S04]  /*fc80*/  @!P3 ST.E.128 desc[UR6][R10.64], RZ ;  /* 0x000000ff0a00b985 */ /* 0x0007e8000c101d06 */
[----:B------:R3:W-:Y:S04]  /*fc90*/  @!P4 ST.E.128 desc[UR6][R12.64], RZ ;  /* 0x000000ff0c00c985 */ /* 0x0007e8000c101d06 */
[----:B------:R3:W-:Y:S02]  /*fca0*/  @!P5 ST.E.128 desc[UR6][R2.64], RZ ;  /* 0x000000ff0200d985 */ /* 0x0007e4000c101d06 */
.L_x_1195:
[----:B------:R-:W-:Y:S05]  /*fcb0*/  BSYNC B1 ;  /* 0x0000000000017941 */ /* 0x000fea0003800000 */
.L_x_1194:
[----:B0-----:R-:W-:Y:S01]  /*fcc0*/  VIADD R0, R6, 0x60 ;  /* 0x0000006006007836 */ /* 0x001fe20000000000 */
[----:B--2-4-:R-:W0:Y:S04]  /*fcd0*/  SHFL.IDX PT, R5, R5, 0x3, 0x181f ;  /* 0x00781f0005057f89 */ /* 0x014e2800000e0000 */
[----:B------:R-:W-:Y:S01]  /*fce0*/  ISETP.GE.AND P0, PT, R0, R9, PT ;  /* 0x000000090000720c */ /* 0x000fe20003f06270 */
[----:B-1-3--:R1:W2:-:S12]  /*fcf0*/  SHFL.IDX PT, R2, R4, 0x3, 0x181f ;  /* 0x00781f0004027f89 */ /* 0x00a29800000e0000 */
[----:B-1----:R-:W-:Y:S05]  /*fd00*/  @P0 BRA `(.L_x_1187) ;  /* 0x0000000000380947 */ /* 0x002fea0003800000 */
[----:B------:R-:W-:Y:S01]  /*fd10*/  ULDC UR5, c[0x0][0xac8] ;  /* 0x0002b20000057ab9 */ /* 0x000fe20000000800 */
[----:B------:R-:W-:Y:S01]  /*fd20*/  ULDC.64 UR6, c[0x0][0x208] ;  /* 0x0000820000067ab9 */ /* 0x000fe20000000a00 */
[----:B------:R-:W-:Y:S02]  /*fd30*/  ISETP.GE.AND P3, PT, R19, UR5, PT ;  /* 0x0000000513007c0c */ /* 0x000fe4000bf66270 */
[----:B------:R-:W-:Y:S02]  /*fd40*/  ISETP.GE.AND P4, PT, R22, UR5, PT ;  /* 0x0000000516007c0c */ /* 0x000fe4000bf86270 */
[----:B------:R-:W-:-:S09]  /*fd50*/  ISETP.GE.AND P5, PT, R23, UR5, PT ;  /* 0x0000000517007c0c */ /* 0x000fd2000bfa6270 */
[-C--:B--2---:R-:W-:Y:S02]  /*fd60*/  @!P3 LEA R6, P0, R19, R2.reuse, 0x1 ;  /* 0x000000021306b211 */ /* 0x084fe400078008ff */
        /* <DEDUP_REMOVED lines=8> */
.L_x_1187:
[----:B------:R-:W-:Y:S05]  /*fdf0*/  BSYNC B0 ;  /* 0x0000000000007941 */ /* 0x000fea0003800000 */
.L_x_1179:
[----:B------:R-:W-:Y:S02]  /*fe00*/  ULDC UR5, c[0x0][0xc38] ;  /* 0x00030e0000057ab9 */ /* 0x000fe40000000800 */
[----:B------:R-:W-:-:S06]  /*fe10*/  UISETP.GE.AND UP0, UPT, UR4, UR5, UPT ;  /* 0x000000050400728c */ /* 0x000fcc000bf06270 */
[----:B------:R-:W-:-:S13]  /*fe20*/  PLOP3.LUT P0, PT, PT, PT, UP0, 0x80, 0x0 ;  /* 0x000000000000781c */ /* 0x000fda0003f0f008 */
[----:B------:R-:W-:Y:S05]  /*fe30*/  @!P0 BRA `(.L_x_1196) ;  /* 0xffffff0c00e88947 */ /* 0x000fea000383ffff */
[----:B------:R-:W-:Y:S05]  /*fe40*/  EXIT ;  /* 0x000000000000794d */ /* 0x000fea0003800000 */
.L_x_1098:
[----:B------:R-:W-:-:S08]  /*fe50*/  NOP ;  /* 0x0000000000007918 */ /* 0x000fd00000000000 */
[----:B0-----:R-:W0:-:S00]  /*fe60*/  USETMAXREG.DEALLOC.CTAPOOL 0x18 ;  /* 0x00000018000079c8 */ /* 0x001e0000080e0500 */
[----:B0-----:R-:W2:Y:S01]  /*fe70*/  LDL.LU R2, [R1+0xc] ;  /* 0x00000c0001027983 */ /* 0x001ea20000300800 */
[----:B------:R-:W-:-:S05]  /*fe80*/  LOP3.LUT R0, R0, 0x3, RZ, 0xc0, !PT ;  /* 0x0000000300007812 */ /* 0x000fca00078ec0ff */
[----:B------:R-:W0:Y:S01]  /*fe90*/  S2UR UR6, SR_CTAID.X ;  /* 0x00000000000679c3 */ /* 0x000e220000002500 */
[----:B------:R-:W-:Y:S01]  /*fea0*/  IMAD.MOV.U32 R18, RZ, RZ, RZ ;  /* 0x000000ffff127224 */ /* 0x000fe200078e00ff */
[----:B------:R-:W1:Y:S02]  /*feb0*/  SHFL.IDX PT, R0, R0, RZ, 0x1f ;  /* 0x00001fff00007589 */ /* 0x000e6400000e0000 */
[----:B-1----:R-:W-:-:S04]  /*fec0*/  ISETP.NE.AND P0, PT, R0, RZ, PT ;  /* 0x000000ff0000720c */ /* 0x002fc80003f05270 */
[----:B------:R-:W0:Y:S09]  /*fed0*/  LDC R0, c[0x0][0xc38] ;  /* 0x00030e00ff007b82 */ /* 0x000e320000000800 */
[----:B------:R-:W-:Y:S06]  /*fee0*/  @P0 BAR.ARV 0x4, 0x180 ;  /* 0x0106000000000b1d */ /* 0x000fec0000002000 */
[----:B--2---:R-:W-:-:S04]  /*fef0*/  LOP3.LUT R2, R2, 0xfffffffb, RZ, 0xc0, !PT ;  /* 0xfffffffb02027812 */ /* 0x004fc800078ec0ff */
[----:B------:R-:W-:Y:S02]  /*ff00*/  @P0 LOP3.LUT R2, R2, 0x4, RZ, 0xfc, !PT ;  /* 0x0000000402020812 */ /* 0x000fe400078efcff */
[----:B0-----:R-:W-:Y:S01]  /*ff10*/  ISETP.LE.AND P0, PT, R0, UR6, PT ;  /* 0x0000000600007c0c */ /* 0x001fe2000bf03270 */
[----:B------:R-:W-:Y:S02]  /*ff20*/  IMAD.MOV.U32 R0, RZ, RZ, 0x1 ;  /* 0x00000001ff007424 */ /* 0x000fe400078e00ff */
[----:B------:R0:W-:Y:S04]  /*ff30*/  STL [R1+0xc], R2 ;  /* 0x00000c0201007387 */ /* 0x0001e80000100800 */
[----:B------:R0:W-:Y:S04]  /*ff40*/  STL [R1+0x18], RZ ;  /* 0x000018ff01007387 */ /* 0x0001e80000100800 */
[----:B------:R0:W-:Y:S02]  /*ff50*/  STL [R1+0x4], R0 ;  /* 0x0000040001007387 */ /* 0x0001e40000100800 */
[----:B------:R-:W-:Y:S05]  /*ff60*/  @P0 BRA `(.L_x_1197) ;  /* 0x0000004c00900947 */ /* 0x000fea0003800000 */
[----:B------:R-:W1:Y:S01]  /*ff70*/  S2R R6, SR_TID.X ;  /* 0x0000000000067919 */ /* 0x000e620000002100 */
[----:B------:R-:W2:Y:S01]  /*ff80*/  S2UR UR5, SR_CgaCtaId ;  /* 0x00000000000579c3 */ /* 0x000ea20000008800 */
[----:B------:R-:W-:Y:S01]  /*ff90*/  UMOV UR4, 0x400 ;  /* 0x0000040000047882 */ /* 0x000fe20000000000 */
[----:B------:R-:W-:Y:S01]  /*ffa0*/  IMAD.MOV.U32 R18, RZ, RZ, RZ ;  /* 0x000000ffff127224 */ /* 0x000fe200078e00ff */
[----:B------:R-:W-:Y:S01]  /*ffb0*/  ULDC UR44, c[0x0][0xc] ;  /* 0x00000300002c7ab9 */ /* 0x000fe20000000800 */
[----:B------:R-:W-:Y:S01]  /*ffc0*/  ULDC.64 UR38, c[0x0][0x198] ;  /* 0x0000660000267ab9 */ /* 0x000fe20000000a00 */
[----:B--2---:R-:W-:-:S06]  /*ffd0*/  ULEA UR4, UR5, UR4, 0x18 ;  /* 0x0000000405047291 */ /* 0x004fcc000f8ec03f */
[----:B------:R-:W-:Y:S01]  /*ffe0*/  IMAD.U32 R17, RZ, RZ, UR4 ;  /* 0x00000004ff117e24 */ /* 0x000fe2000f8e00ff */
[C---:B-1----:R-:W-:Y:S01]  /*fff0*/  LOP3.LUT R5, R6.reuse, 0x7f, RZ, 0xc0, !PT ;  /* 0x0000007f06057812 */ /* 0x042fe200078ec0ff */
[----:B0-----:R-:W-:-:S05]  /*10000*/  IMAD.SHL.U32 R0, R6, 0x8, RZ ;  /* 0x0000000806007824 */ /* 0x001fca00078e00ff */
[C---:B------:R-:W-:Y:S02]  /*10010*/  LOP3.LUT R2, R0.reuse, 0x1f8, RZ, 0xc0, !PT ;  /* 0x000001f800027812 */ /* 0x040fe400078ec0ff */
[----:B------:R-:W-:Y:S02]  /*10020*/  LOP3.LUT R0, R0, 0x38, RZ, 0xc0, !PT ;  /* 0x0000003800007812 */ /* 0x000fe400078ec0ff */
[----:B------:R-:W-:Y:S01]  /*10030*/  LOP3.LUT R3, R2, 0x38, R6, 0x78, !PT ;  /* 0x0000003802037812 */ /* 0x000fe200078e7806 */
[----:B------:R-:W-:-:S05]  /*10040*/  IMAD.SHL.U32 R2, R5, 0x8, RZ ;  /* 0x0000000805027824 */ /* 0x000fca00078e00ff */
[----:B------:R-:W-:Y:S01]  /*10050*/  LOP3.LUT R4, R3, 0x200, R2, 0xf8, !PT ;  /* 0x0000020003047812 */ /* 0x000fe200078ef802 */
[----:B------:R-:W-:Y:S01]  /*10060*/  IMAD.SHL.U32 R2, R6, 0x10, RZ ;  /* 0x0000001006027824 */ /* 0x000fe200078e00ff */
[----:B------:R-:W-:-:S03]  /*10070*/  SHF.R.U32.HI R3, RZ, 0x3, R5 ;  /* 0x00000003ff037819 */ /* 0x000fc60000011605 */
[----:B------:R-:W-:Y:S01]  /*10080*/  IMAD R4, R4, 0x2, R17 ;  /* 0x0000000204047824 */ /* 0x000fe200078e0211 */
[----:B------:R-:W-:Y:S01]  /*10090*/  LOP3.LUT R2, R3, 0x70, R2, 0xf8, !PT ;  /* 0x0000007003027812 */ /* 0x000fe200078ef802 */
[----:B------:R-:W-:Y:S02]  /*100a0*/  IMAD.U32 R3, RZ, RZ, UR6 ;  /* 0x00000006ff037e24 */ /* 0x000fe4000f8e00ff */
[----:B------:R-:W-:Y:S01]  /*100b0*/  IMAD.MOV.U32 R2, RZ, RZ, 0x1 ;  /* 0x00000001ff027424 */ /* 0x000fe200078e00ff */
[----:B------:R-:W-:Y:S04]  /*100c0*/  STL [R1+0x10], R4 ;  /* 0x0000100401007387 */ /* 0x000fe80000100800 */
[----:B------:R-:W-:Y:S04]  /*100d0*/  STL [R1+0x14], R3 ;  /* 0x0000140301007387 */ /* 0x000fe80000100800 */
[----:B------:R-:W-:Y:S04]  /*100e0*/  STL [R1+0x18], RZ ;  /* 0x000018ff01007387 */ /* 0x000fe80000100800 */
[----:B------:R0:W-:Y:S02]  /*100f0*/  STL [R1+0x4], R2 ;  /* 0x0000040201007387 */ /* 0x0001e40000100800 */
[----:B0-----:R-:W-:-:S02]  /*10100*/  LOP3.LUT R2, R0, 0x40, RZ, 0xfc, !PT ;  /* 0x0000004000027812 */ /* 0x001fc400078efcff */
[----:B------:R-:W-:-:S07]  /*10110*/  LOP3.LUT R0, R0, 0x80, RZ, 0xfc, !PT ;  /* 0x0000008000007812 */ /* 0x000fce00078efcff */
.L_x_1297:
[----:B--2---:R-:W2:Y:S01]  /*10120*/  LDL R0, [R1+0x14] ;  /* 0x0000140001007983 */ /* 0x004ea20000100800 */
[----:B------:R-:W-:Y:S02]  /*10130*/  ULDC UR8, c[0x0][0xc60] ;  /* 0x0003180000087ab9 */ /* 0x000fe40000000800 */
[----:B------:R-:W-:-:S11]  /*10140*/  UISETP.NE.AND UP0, UPT, UR8, 0x1, UPT ;  /* 0x000000010800788c */ /* 0x000fd6000bf05270 */
[----:B------:R-:W-:Y:S01]  /*10150*/  @UP0 ULDC UR4, c[0x0][0xc64] ;  /* 0x0003190000040ab9 */ /* 0x000fe20000000800 */
[----:B------:R-:W-:Y:S01]  /*10160*/  @UP0 ULDC UR9, c[0x0][0xc68] ;  /* 0x00031a0000090ab9 */ /* 0x000fe20000000800 */
[C---:B--2---:R-:W-:Y:S02]  /*10170*/  R2UR UR7, R0.reuse ;  /* 0x00000000000772ca */ /* 0x044fe400000e0000 */
[----:B------:R-:W-:-:S11]  /*10180*/  R2UR UR6, R0 ;  /* 0x00000000000672ca */ /* 0x000fd600000e0000 */
[----:B------:R-:W-:-:S04]  /*10190*/  UIMAD.WIDE.U32 UR4, UR7, UR4, URZ ;  /* 0x00000004070472a5 */ /* 0x000fc8000f8e003f */
[----:B------:R-:W-:-:S03]  /*101a0*/  @UP0 USHF.R.U32.HI UR7, URZ, UR9, UR5 ;  /* 0x000000093f070299 */ /* 0x000fc60008011605 */
[----:B------:R-:W-:Y:S02]  /*101b0*/  ULDC UR4, c[0x0][0xc78] ;  /* 0x00031e0000047ab9 */ /* 0x000fe40000000800 */
[----:B------:R-:W-:Y:S02]  /*101c0*/  UISETP.GE.AND UP0, UPT, UR7, UR4, UPT ;  /* 0x000000040700728c */ /* 0x000fe4000bf06270 */
[----:B------:R-:W-:-:S04]  /*101d0*/  UIADD3 UR4, -UR7, URZ, URZ ;  /* 0x0000003f07047290 */ /* 0x000fc8000fffe13f */
[----:B------:R-:W-:Y:S01]  /*101e0*/  PLOP3.LUT P0, PT, PT, PT, UP0, 0x80, 0x0 ;  /* 0x000000000000781c */ /* 0x000fe20003f0f008 */
[----:B------:R-:W-:-:S12]  /*101f0*/  UIMAD UR8, UR8, UR4, UR6 ;  /* 0x00000004080872a4 */ /* 0x000fd8000f8e0206 */
[----:B01-3--:R-:W-:Y:S05]  /*10200*/  @!P0 BRA `(.L_x_1198) ;  /* 0x0000000000208947 */ /* 0x00bfea0003800000 */
        /* <DEDUP_REMOVED lines=8> */
.L_x_1198:
[----:B------:R-:W-:Y:S01]  /*10290*/  ULDC UR9, c[0x0][0xc54] ;  /* 0x0003150000097ab9 */ /* 0x000fe20000000800 */
[----:B------:R-:W-:Y:S01]  /*102a0*/  UMOV UR6, UR8 ;  /* 0x0000000800067c82 */ /* 0x000fe20008000000 */
[----:B------:R-:W-:-:S11]  /*102b0*/  UISETP.NE.AND UP0, UPT, UR9, 0x1, UPT ;  /* 0x000000010900788c */ /* 0x000fd6000bf05270 */
[----:B------:R-:W-:Y:S02]  /*102c0*/  @UP0 ULDC.64 UR10, c[0x0][0xc58] ;  /* 0x00031600000a0ab9 */ /* 0x000fe40000000a00 */
[----:B------:R-:W-:-:S04]  /*102d0*/  UIMAD.WIDE.U32 UR4, UR8, UR10, URZ ;  /* 0x0000000a080472a5 */ /* 0x000fc8000f8e003f */
[----:B------:R-:W-:-:S04]  /*102e0*/  @UP0 USHF.R.U32.HI UR6, URZ, UR11, UR5 ;  /* 0x0000000b3f060299 */ /* 0x000fc80008011605 */
[----:B------:R-:W-:-:S12]  /*102f0*/  UIMAD UR4, UR6, UR9, URZ ;  /* 0x00000009060472a4 */ /* 0x000fd8000f8e023f */
.L_x_1199:
[----:B------:R-:W-:Y:S02]  /*10300*/  UIADD3 UR4, UR8, -UR4, URZ ;  /* 0x8000000408047290 */ /* 0x000fe4000fffe03f */
[----:B------:R-:W-:Y:S01]  /*10310*/  ULOP3.LUT UR5, URZ, UR6, URZ, 0x33, !UPT ;  /* 0x000000063f057292 */ /* 0x000fe2000f8e333f */
[----:B------:R-:W-:Y:S01]  /*10320*/  ULDC UR14, c[0x0][0xc48] ;  /* 0x00031200000e7ab9 */ /* 0x000fe20000000800 */
[----:B------:R-:W-:Y:S01]  /*10330*/  ULDC UR8, c[0x0][0x448] ;  /* 0x0001120000087ab9 */ /* 0x000fe20000000800 */
[----:B------:R-:W-:Y:S01]  /*10340*/  ULDC UR43, c[0x0][0xc3c] ;  /* 0x00030f00002b7ab9 */ /* 0x000fe20000000800 */
[----:B------:R-:W-:Y:S02]  /*10350*/  UISETP.NE.AND UP2, UPT, UR14, 0x1, UPT ;  /* 0x000000010e00788c */ /* 0x000fe4000bf45270 */
[----:B------:R-:W-:Y:S02]  /*10360*/  UISETP.NE.AND UP1, UPT, UR8, 0x1, UPT ;  /* 0x000000010800788c */ /* 0x000fe4000bf25270 */
[----:B------:R-:W-:Y:S01]  /*10370*/  UIADD3 UR43, UR5, UR43, URZ ;  /* 0x0000002b052b7290 */ /* 0x000fe2000fffe03f */
[----:B------:R-:W-:Y:S01]  /*10380*/  ULDC.64 UR10, c[0x0][0x418] ;  /* 0x00010600000a7ab9 */ /* 0x000fe20000000a00 */
[----:B------:R-:W-:Y:S01]  /*10390*/  ULDC UR13, c[0x0][0xc54] ;  /* 0x00031500000d7ab9 */ /* 0x000fe20000000800 */
[----:B------:R-:W-:-:S02]  /*103a0*/  UISETP.NE.U32.AND UP0, UPT, UR10, URZ, UPT ;  /* 0x0000003f0a00728c */ /* 0x000fc4000bf05070 */
[----:B------:R-:W-:Y:S02]  /*103b0*/  UIMAD UR13, UR7, UR13, UR4 ;  /* 0x0000000d070d72a4 */ /* 0x000fe4000f8e0204 */
[----:B------:R-:W-:Y:S01]  /*103c0*/  USHF.L.U32 UR43, UR43, 0x7, URZ ;  /* 0x000000072b2b7899 */ /* 0x000fe2000800063f */
[----:B------:R-:W-:Y:S01]  /*103d0*/  ULDC.64 UR4, c[0x0][0x9e0] ;  /* 0x0002780000047ab9 */ /* 0x000fe20000000a00 */
[----:B------:R-:W-:Y:S02]  /*103e0*/  UISETP.NE.AND.EX UP0, UPT, UR11, URZ, UPT, UP0 ;  /* 0x0000003f0b00728c */ /* 0x000fe4000bf05300 */
[----:B------:R-:W-:Y:S02]  /*103f0*/  UISETP.GE.AND UP3, UPT, UR5, 0x1, UPT ;  /* 0x000000010500788c */ /* 0x000fe4000bf66270 */
[----:B------:R-:W-:Y:S01]  /*10400*/  UIADD3 UR12, UR43, 0x7f, URZ ;  /* 0x0000007f2b0c7890 */ /* 0x000fe2000fffe03f */
[----:B------:R-:W-:Y:S01]  /*10410*/  ULDC UR10, c[0x0][0x424] ;  /* 0x00010900000a7ab9 */ /* 0x000fe20000000800 */
[----:B------:R-:W-:Y:S01]  /*10420*/  ULDC UR6, c[0x0][0x288] ;  /* 0x0000a20000067ab9 */ /* 0x000fe20000000800 */
[----:B------:R-:W-:Y:S01]  /*10430*/  @UP2 ULDC UR8, c[0x0][0xc4c] ;  /* 0x0003130000082ab9 */ /* 0x000fe20000000800 */
[----:B------:R-:W-:Y:S01]  /*10440*/  @UP1 ULDC UR11, c[0x0][0x44c] ;  /* 0x00011300000b1ab9 */ /* 0x000fe20000000800 */
[----:B------:R-:W-:Y:S01]  /*10450*/  USEL UR15, UR10, 0x1, UP0 ;  /* 0x000000010a0f7887 */ /* 0x000fe20008000000 */
[----:B------:R-:W-:Y:S01]  /*10460*/  PLOP3.LUT P1, PT, PT, PT, UP3, 0x80, 0x0 ;  /* 0x000000000000781c */ /* 0x000fe20003f2f038 */
[----:B------:R-:W-:-:S02]  /*10470*/  UIADD3 UR16, -UR6, 0x1, URZ ;  /* 0x0000000106107890 */ /* 0x000fc4000fffe13f */
[----:B------:R-:W-:Y:S02]  /*10480*/  UIMAD.WIDE.U32 UR8, UR13, UR8, URZ ;  /* 0x000000080d0872a5 */ /* 0x000fe4000f8e003f */
[----:B------:R-:W-:Y:S01]  /*10490*/  UIMAD.WIDE.U32 UR10, UR12, UR11, URZ ;  /* 0x0000000b0c0a72a5 */ /* 0x000fe2000f8e003f */
[----:B------:R-:W-:Y:S01]  /*104a0*/  ULDC UR7, c[0x0][0x2f0] ;  /* 0x0000bc0000077ab9 */ /* 0x000fe20000000800 */
[----:B------:R-:W-:Y:S01]  /*104b0*/  @UP2 ULDC UR17, c[0x0][0xc50] ;  /* 0x0003140000112ab9 */ /* 0x000fe20000000800 */
[----:B------:R-:W-:Y:S01]  /*104c0*/  @UP1 ULDC UR18, c[0x0][0x450] ;  /* 0x0001140000121ab9 */ /* 0x000fe20000000800 */
[----:B------:R-:W-:Y:S01]  /*104d0*/  UMOV UR42, UR13 ;  /* 0x0000000d002a7c82 */ /* 0x000fe20008000000 */
[----:B------:R-:W-:Y:S02]  /*104e0*/  UIMAD UR16, UR15, UR7, UR16 ;  /* 0x000000070f1072a4 */ /* 0x000fe4000f8e0210 */
[----:B------:R-:W-:Y:S02]  /*104f0*/  @UP2 USHF.R.U32.HI UR42, URZ, UR17, UR9 ;  /* 0x000000113f2a2299 */ /* 0x000fe40008011609 */
[----:B------:R-:W-:-:S02]  /*10500*/  @UP1 USHF.R.U32.HI UR12, URZ, UR18, UR11 ;  /* 0x000000123f0c1299 */ /* 0x000fc4000801160b */
[----:B------:R-:W-:Y:S02]  /*10510*/  UIADD3 UR36, -UR42, URZ, URZ ;  /* 0x0000003f2a247290 */ /* 0x000fe4000fffe13f */
[----:B------:R-:W-:Y:S02]  /*10520*/  UIADD3 UR12, UR16, UR12, URZ ;  /* 0x0000000c100c7290 */ /* 0x000fe4000fffe03f */
[----:B------:R-:W-:Y:S02]  /*10530*/  UIMAD UR36, UR14, UR36, UR13 ;  /* 0x000000240e2472a4 */ /* 0x000fe4000f8e020d */
[----:B------:R-:W-:Y:S01]  /*10540*/  UIADD3 UR4, UR12, UR4, URZ ;  /* 0x000000040c047290 */ /* 0x000fe2000fffe03f */
[----:B------:R-:W-:Y:S11]  /*10550*/  @!P1 BRA `(.L_x_1200) ;  /* 0x0000000000449947 */ /* 0x000ff60003800000 */
        /* <DEDUP_REMOVED lines=10> */
.L_x_1201:
[----:B------:R-:W-:-:S11]  /*10600*/  UISETP.NE.AND UP0, UPT, UR5, 0x1, UPT ;  /* 0x000000010500788c */ /* 0x000fd6000bf05270 */
[----:B------:R-:W-:Y:S02]  /*10610*/  @UP0 ULDC.64 UR12, c[0x0][0x9e8] ;  /* 0x00027a00000c0ab9 */ /* 0x000fe40000000a00 */
[----:B------:R-:W-:-:S04]  /*10620*/  UIMAD.WIDE.U32 UR8, UR10, UR12, URZ ;  /* 0x0000000c0a0872a5 */ /* 0x000fc8000f8e003f */
[----:B------:R-:W-:-:S12]  /*10630*/  @UP0 USHF.R.U32.HI UR10, URZ, UR13, UR9 ;  /* 0x0000000d3f0a0299 */ /* 0x000fd80008011609 */
.L_x_1202:
[----:B------:R-:W-:-:S04]  /*10640*/  UIMAD UR10, UR10, UR5, UR5 ;  /* 0x000000050a0a72a4 */ /* 0x000fc8000f8e0205 */
[----:B------:R-:W-:-:S04]  /*10650*/  UISETP.LT.AND UP0, UPT, UR4, UR10, UPT ;  /* 0x0000000a0400728c */ /* 0x000fc8000bf01270 */
[----:B------:R-:W-:-:S12]  /*10660*/  USEL UR4, UR4, UR10, UP0 ;  /* 0x0000000a04047287 */ /* 0x000fd80008000000 */
.L_x_1200:
[----:B------:R-:W-:Y:S02]  /*10670*/  UIMAD UR8, UR15, UR7, 0x5f ;  /* 0x0000005f0f0874a4 */ /* 0x000fe4000f8e0207 */
[----:B------:R-:W-:Y:S02]  /*10680*/  UIADD3 UR10, UR4, 0x5f, URZ ;  /* 0x0000005f040a7890 */ /* 0x000fe4000fffe03f */
[----:B------:R-:W-:Y:S02]  /*10690*/  UIMAD.WIDE UR8, UR8, 0x2aaaaaab, URZ ;  /* 0x2aaaaaab080878a5 */ /* 0x000fe4000f8e023f */
[----:B------:R-:W-:Y:S01]  /*106a0*/  UIMAD.WIDE UR10, UR10, 0x2aaaaaab, URZ ;  /* 0x2aaaaaab0a0a78a5 */ /* 0x000fe2000f8e023f */
[----:B------:R-:W-:Y:S01]  /*106b0*/  @UP1 ULDC UR12, c[0x0][0x44c] ;  /* 0x00011300000c1ab9 */ /* 0x000fe20000000800 */
[----:B------:R-:W-:Y:S02]  /*106c0*/  UIMAD UR7, UR15, UR7, -UR6 ;  /* 0x000000070f0772a4 */ /* 0x000fe4000f8e0a06 */
[----:B------:R-:W-:-:S02]  /*106d0*/  UIMAD.WIDE.U32 UR12, UR43, UR12, URZ ;  /* 0x0000000c2b0c72a5 */ /* 0x000fc4000f8e003f */
[----:B------:R-:W-:Y:S02]  /*106e0*/  USHF.R.U32.HI UR6, URZ, 0x1f, UR9 ;  /* 0x0000001f3f067899 */ /* 0x000fe40008011609 */
[----:B------:R-:W-:Y:S01]  /*106f0*/  USHF.R.U32.HI UR4, URZ, 0x1f, UR11 ;  /* 0x0000001f3f047899 */ /* 0x000fe2000801160b */
[----:B------:R-:W-:Y:S01]  /*10700*/  @UP1 ULDC UR16, c[0x0][0x450] ;  /* 0x0001140000101ab9 */ /* 0x000fe20000000800 */
[----:B------:R-:W-:Y:S01]  /*10710*/  UMOV UR14, UR43 ;  /* 0x0000002b000e7c82 */ /* 0x000fe20008000000 */
[----:B------:R-:W-:Y:S02]  /*10720*/  @UP1 USHF.R.U32.HI UR14, URZ, UR16, UR13 ;  /* 0x000000103f0e1299 */ /* 0x000fe4000801160d */
[----:B------:R-:W-:Y:S02]  /*10730*/  ULEA.HI.SX32 UR9, UR9, UR6, 0x1c ;  /* 0x0000000609097291 */ /* 0x000fe4000f8fe23f */
[----:B------:R-:W-:Y:S02]  /*10740*/  ULEA.HI.SX32 UR4, UR11, UR4, 0x1c ;  /* 0x000000040b047291 */ /* 0x000fe4000f8fe23f */
[----:B------:R-:W-:-:S02]  /*10750*/  UIADD3 UR6, UR7, UR14, URZ ;  /* 0x0000000e07067290 */ /* 0x000fc4000fffe03f */
[----:B------:R-:W-:Y:S01]  /*10760*/  UISETP.LT.AND UP0, UPT, UR9, UR4, UPT ;  /* 0x000000040900728c */ /* 0x000fe2000bf01270 */
[----:B------:R-:W-:Y:S02]  /*10770*/  ULDC UR8, c[0x0][0x9dc] ;  /* 0x0002770000087ab9 */ /* 0x000fe40000000800 */
[----:B------:R-:W-:Y:S02]  /*10780*/  UIADD3 UR8, UR6, -UR8, URZ ;  /* 0x8000000806087290 */ /* 0x000fe4000fffe03f */
[----:B------:R-:W-:Y:S01]  /*10790*/  USEL UR41, UR9, UR4, UP0 ;  /* 0x0000000409297287 */ /* 0x000fe20008000000 */
[----:B------:R-:W-:Y:S11]  /*107a0*/  @!P1 BRA `(.L_x_1203) ;  /* 0x0000000000489947 */ /* 0x000ff60003800000 */
        /* <DEDUP_REMOVED lines=11> */
.L_x_1204:
[----:B------:R-:W-:-:S11]  /*10860*/  UISETP.NE.AND UP0, UPT, UR5, 0x1, UPT ;  /* 0x000000010500788c */ /* 0x000fd6000bf05270 */
[----:B------:R-:W-:Y:S02]  /*10870*/  @UP0 ULDC.64 UR10, c[0x0][0x9e8] ;  /* 0x00027a00000a0ab9 */ /* 0x000fe40000000a00 */
[----:B------:R-:W-:-:S04]  /*10880*/  UIMAD.WIDE.U32 UR6, UR4, UR10, URZ ;  /* 0x0000000a040672a5 */ /* 0x000fc8000f8e003f */
[----:B------:R-:W-:-:S12]  /*10890*/  @UP0 USHF.R.U32.HI UR4, URZ, UR11, UR7 ;  /* 0x0000000b3f040299 */ /* 0x000fd80008011607 */
.L_x_1205:
[----:B------:R-:W-:-:S04]  /*108a0*/  UIMAD UR4, UR4, UR5, URZ ;  /* 0x00000005040472a4 */ /* 0x000fc8000f8e023f */
[----:B------:R-:W-:-:S04]  /*108b0*/  UISETP.LT.AND UP0, UPT, UR8, UR4, UPT ;  /* 0x000000040800728c */ /* 0x000fc8000bf01270 */
[----:B------:R-:W-:-:S12]  /*108c0*/  USEL UR8, UR8, UR4, !UP0 ;  /* 0x0000000408087287 */ /* 0x000fd8000c000000 */
.L_x_1203:
[----:B------:R-:W-:Y:S01]  /*108d0*/  UIMAD.WIDE UR4, UR8, 0x2aaaaaab, URZ ;  /* 0x2aaaaaab080478a5 */ /* 0x000fe2000f8e023f */
[----:B------:R-:W-:Y:S03]  /*108e0*/  BSSY B7, `(.L_x_1206) ;  /* 0x000042f000077945 */ /* 0x000fe60003800000 */
[----:B------:R-:W-:-:S04]  /*108f0*/  USHF.R.U32.HI UR4, URZ, 0x1f, UR5 ;  /* 0x0000001f3f047899 */ /* 0x000fc80008011605 */
[----:B------:R-:W-:-:S04]  /*10900*/  ULEA.HI.SX32 UR4, UR5, UR4, 0x1c ;  /* 0x0000000405047291 */ /* 0x000fc8000f8fe23f */
[----:B------:R-:W-:-:S04]  /*10910*/  UISETP.LT.AND UP0, UPT, URZ, UR4, UPT ;  /* 0x000000043f00728c */ /* 0x000fc8000bf01270 */
[----:B------:R-:W-:-:S04]  /*10920*/  USEL UR40, URZ, UR4, !UP0 ;  /* 0x000000043f287287 */ /* 0x000fc8000c000000 */
[----:B------:R-:W-:-:S06]  /*10930*/  UISETP.GT.AND UP0, UPT, UR41, UR40, UPT ;  /* 0x000000282900728c */ /* 0x000fcc000bf04270 */
[----:B------:R-:W-:-:S13]  /*10940*/  PLOP3.LUT P0, PT, PT, PT, UP0, 0x80, 0x0 ;  /* 0x000000000000781c */ /* 0x000fda0003f0f008 */
[----:B------:R-:W-:Y:S05]  /*10950*/  @P0 BRA `(.L_x_1207) ;  /* 0x00000000004c0947 */ /* 0x000fea0003800000 */
[----:B------:R-:W0:Y:S02]  /*10960*/  S2R R0, SR_TID.X ;  /* 0x0000000000007919 */ /* 0x000e240000002100 */
[----:B0-----:R-:W-:-:S04]  /*10970*/  LOP3.LUT R0, R0, 0x7f, RZ, 0xc0, !PT ;  /* 0x0000007f00007812 */ /* 0x001fc800078ec0ff */
[----:B------:R-:W-:-:S13]  /*10980*/  ISETP.NE.AND P1, PT, R0, RZ, PT ;  /* 0x000000ff0000720c */ /* 0x000fda0003f25270 */
[----:B------:R-:W-:Y:S05]  /*10990*/  @P1 BRA `(.L_x_1208) ;  /* 0x00000040008c1947 */ /* 0x000fea0003800000 */
[----:B------:R-:W0:Y:S01]  /*109a0*/  S2R R5, SR_LANEID ;  /* 0x0000000000057919 */ /* 0x000e220000000000 */
[----:B------:R-:W-:Y:S01]  /*109b0*/  VOTEU.ANY UR4, UPT, PT ;  /* 0x0000000000047886 */ /* 0x000fe200038e0100 */
[----:B------:R-:W1:Y:S01]  /*109c0*/  LDC.64 R2, c[0x0][0xc80] ;  /* 0x00032000ff027b82 */ /* 0x000e620000000a00 */
[----:B------:R-:W0:Y:S01]  /*109d0*/  FLO.U32 R0, UR4 ;  /* 0x0000000400007d00 */ /* 0x000e2200080e0000 */
[----:B------:R-:W-:Y:S01]  /*109e0*/  ULDC.64 UR6, c[0x0][0x208] ;  /* 0x0000820000067ab9 */ /* 0x000fe20000000a00 */
[----:B0-----:R-:W-:-:S06]  /*109f0*/  ISETP.EQ.U32.AND P0, PT, R0, R5, PT ;  /* 0x000000050000720c */ /* 0x001fcc0003f02070 */
[----:B------:R-:W1:Y:S07]  /*10a00*/  POPC R5, UR4 ;  /* 0x0000000400057d09 */ /* 0x000e6e0008000000 */
[----:B-1----:R-:W2:Y:S01]  /*10a10*/  @P0 ATOMG.E.ADD.STRONG.GPU PT, R3, desc[UR6][R2.64], R5 ;  /* 0x00000005020309a8 */ /* 0x002ea200081ee1c6 */
[----:B------:R-:W0:Y:S02]  /*10a20*/  S2R R4, SR_LTMASK ;  /* 0x0000000000047919 */ /* 0x000e240000003900 */
[----:B0-----:R-:W-:-:S04]  /*10a30*/  LOP3.LUT R4, R4, UR4, RZ, 0xc0, !PT ;  /* 0x0000000404047c12 */ /* 0x001fc8000f8ec0ff */
[----:B------:R-:W0:Y:S01]  /*10a40*/  POPC R7, R4 ;  /* 0x0000000400077309 */ /* 0x000e220000000000 */
[----:B--2---:R-:W0:Y:S02]  /*10a50*/  SHFL.IDX PT, R0, R3, R0, 0x1f ;  /* 0x00001f0003007589 */ /* 0x004e2400000e0000 */
[----:B0-----:R-:W-:-:S05]  /*10a60*/  IADD3 R0, R0, UR44, R7 ;  /* 0x0000002c00007c10 */ /* 0x001fca000fffe007 */
[----:B------:R1:W-:Y:S01]  /*10a70*/  STL [R1+0x14], R0 ;  /* 0x0000140001007387 */ /* 0x0003e20000100800 */
[----:B------:R-:W-:Y:S05]  /*10a80*/  BRA `(.L_x_1208) ;  /* 0x0000004000507947 */ /* 0x000fea0003800000 */
.L_x_1207:
[----:B------:R-:W-:Y:S01]  /*10a90*/  VIADD R0, R17, 0x1e400 ;  /* 0x0001e40011007836 */ /* 0x000fe20000000000 */
[----:B------:R-:W-:Y:S04]  /*10aa0*/  BSSY B6, `(.L_x_1209) ;  /* 0x0000013000067945 */ /* 0x000fe80003800000 */
        /* <DEDUP_REMOVED lines=18> */
.L_x_1210:
[----:B------:R-:W-:Y:S05]  /*10bd0*/  BSYNC B6 ;  /* 0x0000000000067941 */ /* 0x000fea0003800000 */
.L_x_1209:
        /* <DEDUP_REMOVED lines=8> */
[----:B------:R0:W1:Y:S01]  /*10c60*/  LDC.64 R2, c[0x4][R16] ;  /* 0x0100000010027b82 */ /* 0x0000620000000a00 */
        /* <DEDUP_REMOVED lines=11> */
.L_x_1213:
        /* <DEDUP_REMOVED lines=15> */
.L_x_1212:
[----:B------:R-:W-:Y:S05]  /*10e10*/  BSYNC B6 ;  /* 0x0000000000067941 */ /* 0x000fea0003800000 */
.L_x_1211:
[----:B------:R-:W-:Y:S01]  /*10e20*/  ULDC.64 UR4, c[0x0][0x9f8] ;  /* 0x00027e0000047ab9 */ /* 0x000fe20000000a00 */
[----:B------:R-:W2:Y:S01]  /*10e30*/  LDL.LU R0, [R1+0xc] ;  /* 0x00000c0001007983 */ /* 0x000ea20000300800 */
[----:B------:R-:W-:Y:S01]  /*10e40*/  UISETP.NE.U32.AND UP0, UPT, UR4, URZ, UPT ;  /* 0x0000003f0400728c */ /* 0x000fe2000bf05070 */
[----:B------:R-:W-:Y:S01]  /*10e50*/  IMAD.U32 R7, RZ, RZ, UR42 ;  /* 0x0000002aff077e24 */ /* 0x000fe2000f8e00ff */
[----:B------:R-:W-:Y:S02]  /*10e60*/  ULDC.64 UR6, c[0x0][0x208] ;  /* 0x0000820000067ab9 */ /* 0x000fe40000000a00 */
[----:B------:R-:W-:-:S06]  /*10e70*/  UISETP.NE.AND.EX UP0, UPT, UR5, URZ, UPT, UP0 ;  /* 0x0000003f0500728c */ /* 0x000fcc000bf05300 */
[----:B------:R-:W-:-:S05]  /*10e80*/  PLOP3.LUT P0, PT, PT, PT, UP0, 0x80, 0x0 ;  /* 0x000000000000781c */ /* 0x000fca0003f0f008 */
[----:B------:R-:W-:Y:S02]  /*10e90*/  @UP0 ULDC.64 UR4, c[0x0][0x9f8] ;  /* 0x00027e0000040ab9 */ /* 0x000fe40000000a00 */
[----:B------:R-:W-:-:S06]  /*10ea0*/  @UP0 UIMAD.WIDE UR4, UR42, 0x4, UR4 ;  /* 0x000000042a0408a5 */ /* 0x000fcc000f8e0204 */
[----:B------:R-:W-:Y:S02]  /*10eb0*/  IMAD.U32 R2, RZ, RZ, UR4 ;  /* 0x00000004ff027e24 */ /* 0x000fe4000f8e00ff */
[----:B------:R-:W-:-:S05]  /*10ec0*/  IMAD.U32 R3, RZ, RZ, UR5 ;  /* 0x00000005ff037e24 */ /* 0x000fca000f8e00ff */
[----:B------:R0:W3:Y:S01]  /*10ed0*/  @P0 LDG.E R7, desc[UR6][R2.64] ;  /* 0x0000000602070981 */ /* 0x0000e2000c1e1900 */
[----:B------:R-:W-:Y:S01]  /*10ee0*/  UMOV UR4, 0xffffffff ;  /* 0xffffffff00047882 */ /* 0x000fe20000000000 */
[----:B------:R-:W-:Y:S01]  /*10ef0*/  IMAD.U32 R19, RZ, RZ, UR41 ;  /* 0x00000029ff137e24 */ /* 0x000fe2000f8e00ff */
[----:B------:R-:W1:Y:S03]  /*10f00*/  S2R R4, SR_TID.X ;  /* 0x0000000000047919 */ /* 0x000e660000002100 */
[----:B------:R-:W-:Y:S01]  /*10f10*/  VIADD R19, R19, 0xffffffff ;  /* 0xffffffff13137836 */ /* 0x000fe20000000000 */
[----:B0-----:R-:W0:Y:S02]  /*10f20*/  LDC.64 R2, c[0x0][0x418] ;  /* 0x00010600ff027b82 */ /* 0x001e240000000a00 */
[----:B0-----:R-:W-:Y:S02]  /*10f30*/  ISETP.NE.U32.AND P0, PT, R2, RZ, PT ;  /* 0x000000ff0200720c */ /* 0x001fe40003f05070 */
[----:B-1----:R-:W-:-:S02]  /*10f40*/  SHF.R.U32.HI R4, RZ, 0x5, R4 ;  /* 0x00000005ff047819 */ /* 0x002fc40000011604 */
[----:B------:R-:W-:Y:S02]  /*10f50*/  ISETP.NE.AND.EX P1, PT, R3, RZ, PT, P0 ;  /* 0x000000ff0300720c */ /* 0x000fe40003f25300 */
[----:B------:R-:W-:Y:S02]  /*10f60*/  LOP3.LUT R4, R4, 0x3, RZ, 0xc0, !PT ;  /* 0x0000000304047812 */ /* 0x000fe400078ec0ff */
[----:B--2---:R-:W-:-:S09]  /*10f70*/  LOP3.LUT R0, R0, 0xfffffffe, RZ, 0xc0, !PT ;  /* 0xfffffffe00007812 */ /* 0x004fd200078ec0ff */
[----:B------:R-:W-:Y:S02]  /*10f80*/  @P1 LOP3.LUT R0, R0, 0x1, RZ, 0xfc, !PT ;  /* 0x0000000100001812 */ /* 0x000fe400078efcff */
[----:B---3--:R-:W-:Y:S01]  /*10f90*/  SHF.R.S32.HI R8, RZ, 0x1f, R7 ;  /* 0x0000001fff087819 */ /* 0x008fe20000011407 */
[----:B------:R0:W-:Y:S01]  /*10fa0*/  STL [R1], R7 ;  /* 0x0000000701007387 */ /* 0x0001e20000100800 */
[----:B------:R-:W-:-:S03]  /*10fb0*/  SEL R16, R7, RZ, !P1 ;  /* 0x000000ff07107207 */ /* 0x000fc60004800000 */
[----:B------:R0:W-:Y:S04]  /*10fc0*/  STL [R1+0x8], R8 ;  /* 0x0000080801007387 */ /* 0x0001e80000100800 */
[----:B------:R0:W-:Y:S01]  /*10fd0*/  STL [R1+0xc], R0 ;  /* 0x00000c0001007387 */ /* 0x0001e20000100800 */
[----:B------:R-:W-:Y:S05]  /*10fe0*/  BRA.DIV UR4, `(.L_x_1214) ;  /* 0x0000004604387947 */ /* 0x000fea000b800000 */
[----:B------:R1:W2:Y:S02]  /*10ff0*/  SHFL.IDX PT, R14, R4, RZ, 0x1f ;  /* 0x00001fff040e7589 */ /* 0x0002a400000e0000 */
.L_x_1312:
[----:B------:R-:W-:Y:S02]  /*11000*/  PLOP3.LUT P2, PT, PT, PT, PT, 0x8, 0x0 ;  /* 0x000000000000781c */ /* 0x000fe40003f4e170 */
[----:B0-----:R-:W-:Y:S02]  /*11010*/  LOP3.LUT R0, R0, 0xfffffffd, RZ, 0xc0, !PT ;  /* 0xfffffffd00007812 */ /* 0x001fe400078ec0ff */
[----:B--2---:R-:W-:-:S09]  /*11020*/  ISETP.NE.AND P0, PT, R14, RZ, PT ;  /* 0x000000ff0e00720c */ /* 0x004fd20003f05270 */
[----:B------:R-:W-:-:S05]  /*11030*/  @P2 LOP3.LUT R0, R0, 0x2, RZ, 0xfc, !PT ;  /* 0x0000000200002812 */ /* 0x000fca00078efcff */
[----:B------:R0:W-:Y:S01]  /*11040*/  STL [R1+0xc], R0 ;  /* 0x00000c0001007387 */ /* 0x0001e20000100800 */
[----:B------:R-:W-:Y:S05]  /*11050*/  @P0 BRA `(.L_x_1215) ;  /* 0x0000000400280947 */ /* 0x000fea0003800000 */
[----:B------:R-:W-:-:S03]  /*11060*/  UMOV UR4, 0xffffffff ;  /* 0xffffffff00047882 */ /* 0x000fc60000000000 */
[----:B------:R-:W-:Y:S05]  /*11070*/  BRA.DIV UR4, `(.L_x_1216) ;  /* 0x0000004604347947 */ /* 0x000fea000b800000 */
[----:B------:R-:W-:-:S13]  /*11080*/  ELECT P6, URZ, PT ;  /* 0x00000000003f782f */ /* 0x000fda00038c0000 */
.L_x_1315:
[----:B------:R-:W-:Y:S05]  /*11090*/  @!P6 BRA `(.L_x_1215) ;  /* 0x000000040018e947 */ /* 0x000fea0003800000 */
[----:B------:R-:W-:Y:S01]  /*110a0*/  IMAD.MOV.U32 R16, RZ, RZ, R7 ;  /* 0x000000ffff107224 */ /* 0x000fe200078e0007 */
[----:B------:R-:W-:Y:S06]  /*110b0*/  @!P1 BRA `(.L_x_1217) ;  /* 0x0000000000489947 */ /* 0x000fec0003800000 */
[----:B------:R-:W2:Y:S01]  /*110c0*/  LDC R6, c[0x0][0x43c] ;  /* 0x00010f00ff067b82 */ /* 0x000ea20000000800 */
[----:B------:R-:W-:Y:S01]  /*110d0*/  ULDC.64 UR4, c[0x0][0x428] ;  /* 0x00010a0000047ab9 */ /* 0x000fe20000000a00 */
[----:B------:R-:W-:Y:S01]  /*110e0*/  ULDC.64 UR6, c[0x0][0x208] ;  /* 0x0000820000067ab9 */ /* 0x000fe20000000a00 */
[----:B--2---:R-:W-:-:S13]  /*110f0*/  ISETP.NE.AND P0, PT, R6, 0x1, PT ;  /* 0x000000010600780c */ /* 0x004fda0003f05270 */
[----:B-1----:R-:W0:Y:S02]  /*11100*/  @P0 LDC.64 R4, c[0x0][0x440] ;  /* 0x00011000ff040b82 */ /* 0x002e240000000a00 */
[----:B0-----:R-:W-:-:S04]  /*11110*/  @P0 IMAD.HI.U32 R0, R19, R4, RZ ;  /* 0x0000000413000227 */ /* 0x001fc800078e00ff */
[----:B------:R-:W-:Y:S01]  /*11120*/  IMAD.MOV.U32 R4, RZ, RZ, R19 ;  /* 0x000000ffff047224 */ /* 0x000fe200078e0013 */
[----:B------:R-:W-:-:S04]  /*11130*/  @P0 SHF.R.U32.HI R4, RZ, R5, R0 ;  /* 0x00000005ff040219 */ /* 0x000fc80000011600 */
[--C-:B------:R-:W-:Y:S01]  /*11140*/  SHF.R.S32.HI R5, RZ, 0x1f, R4.reuse ;  /* 0x0000001fff057819 */ /* 0x100fe20000011404 */
[----:B------:R-:W-:-:S04]  /*11150*/  IMAD.MOV R0, RZ, RZ, -R4 ;  /* 0x000000ffff007224 */ /* 0x000fc800078e0a04 */
[----:B------:R-:W-:Y:S02]  /*11160*/  IMAD R19, R6, R0, R19 ;  /* 0x0000000006137224 */ /* 0x000fe400078e0213 */
[----:B------:R-:W-:Y:S02]  /*11170*/  IMAD R0, R8, UR4, RZ ;  /* 0x0000000408007c24 */ /* 0x000fe4000f8e02ff */
[----:B------:R-:W-:-:S04]  /*11180*/  IMAD.WIDE.U32 R4, R7, UR4, R4 ;  /* 0x0000000407047c25 */ /* 0x000fc8000f8e0004 */
[----:B------:R-:W-:Y:S01]  /*11190*/  IMAD R0, R7, UR5, R0 ;  /* 0x0000000507007c24 */ /* 0x000fe2000f8e0200 */
[----:B------:R-:W-:-:S03]  /*111a0*/  LEA R2, P0, R4, R2, 0x2 ;  /* 0x0000000204027211 */ /* 0x000fc600078010ff */
[----:B------:R-:W-:-:S05]  /*111b0*/  IMAD.IADD R0, R5, 0x1, R0 ;  /* 0x0000000105007824 */ /* 0x000fca00078e0200 */
[----:B------:R-:W-:-:S05]  /*111c0*/  LEA.HI.X R3, R4, R3, R0, 0x2, P0 ;  /* 0x0000000304037211 */ /* 0x000fca00000f1400 */
[----:B------:R2:W5:Y:S02]  /*111d0*/  LDG.E R16, desc[UR6][R2.64] ;  /* 0x0000000602107981 */ /* 0x000564000c1e1900 */
.L_x_1217:
[----:B--2---:R-:W2:Y:S01]  /*111e0*/  LDL R2, [R1+0x4] ;  /* 0x0000040001027983 */ /* 0x004ea20000100800 */
[----:B0-----:R-:W-:Y:S01]  /*111f0*/  IMAD R0, R18, 0x8, R17 ;  /* 0x0000000812007824 */ /* 0x001fe200078e0211 */
[----:B--2---:R-:W-:-:S04]  /*11200*/  SHF.L.U32 R2, R2, 0x1f, RZ ;  /* 0x0000001f02027819 */ /* 0x004fc800000006ff */
[----:B------:R-:W0:Y:S02]  /*11210*/  SYNCS.PHASECHK.TRANS64.TRYWAIT P0, [R0+URZ+0x30840], R2 ;  /* 0x03084002000075a7 */ /* 0x000e24000800017f */
[----:B0-----:R-:W-:Y:S05]  /*11220*/  @!P0 BRA `(.L_x_1218) ;  /* 0x0000004000e88947 */ /* 0x001fea0003800000 */
.L_x_1316:
        /* <DEDUP_REMOVED lines=11> */
.L_x_1219:
[----:B0-----:R-:W2:Y:S01]  /*112e0*/  LDL.LU R2, [R1+0xc] ;  /* 0x00000c0001027983 */ /* 0x001ea20000300800 */
[----:B------:R-:W-:Y:S01]  /*112f0*/  R2UR UR33, R0 ;  /* 0x00000000002172ca */ /* 0x000fe200000e0000 */
[----:B------:R-:W-:Y:S01]  /*11300*/  IMAD R0, R18, 0x9000, R17 ;  /* 0x0000900012007824 */ /* 0x000fe200078e0211 */
[----:B------:R-:W-:Y:S01]  /*11310*/  R2UR UR35, R19 ;  /* 0x00000000132372ca */ /* 0x000fe200000e0000 */
[----:B------:R-:W-:Y:S01]  /*11320*/  UIADD3 UR4, UP0, UR38, 0x370, URZ ;  /* 0x0000037026047890 */ /* 0x000fe2000ff1e03f */
[----:B------:R-:W-:Y:S01]  /*11330*/  PLOP3.LUT P0, PT, PT, PT, PT, 0x80, 0x0 ;  /* 0x000000000000781c */ /* 0x000fe20003f0f070 */
[----:B------:R-:W-:Y:S01]  /*11340*/  UMOV UR6, 0x0 ;  /* 0x0000000000067882 */ /* 0x000fe20000000000 */
[----:B------:R-:W-:Y:S01]  /*11350*/  R2UR UR8, R0 ;  /* 0x00000000000872ca */ /* 0x000fe200000e0000 */
[----:B------:R-:W-:Y:S01]  /*11360*/  UIADD3.X UR5, URZ, UR39, URZ, UP0, !UPT ;  /* 0x000000273f057290 */ /* 0x000fe200087fe43f */
[----:B-----5:R-:W-:Y:S01]  /*11370*/  R2UR UR37, R16 ;  /* 0x00000000102572ca */ /* 0x020fe200000e0000 */
[----:B------:R-:W-:Y:S01]  /*11380*/  UMOV UR7, 0x14f00000 ;  /* 0x14f0000000077882 */ /* 0x000fe20000000000 */
[----:B------:R-:W-:Y:S01]  /*11390*/  UMOV UR34, URZ ;  /* 0x0000003f00227c82 */ /* 0x000fe20008000000 */
[----:B------:R-:W-:Y:S01]  /*113a0*/  UMOV UR18, 0x40 ;  /* 0x0000004000127882 */ /* 0x000fe20000000000 */
[----:B------:R-:W-:Y:S01]  /*113b0*/  UMOV UR20, UR36 ;  /* 0x0000002400147c82 */ /* 0x000fe20008000000 */
[----:B------:R-:W-:-:S02]  /*113c0*/  UIADD3 UR33, UR33, 0x30830, URZ ;  /* 0x0003083021217890 */ /* 0x000fc4000fffe03f */
[----:B------:R-:W-:Y:S01]  /*113d0*/  UIMAD UR35, UR35, 0x60, URZ ;  /* 0x00000060232378a4 */ /* 0x000fe2000f8e023f */
[----:B------:R-:W-:Y:S01]  /*113e0*/  UMOV UR10, 0x80 ;  /* 0x00000080000a7882 */ /* 0x000fe20000000000 */
[----:B------:R-:W-:Y:S02]  /*113f0*/  UMOV UR12, UR36 ;  /* 0x00000024000c7c82 */ /* 0x000fe40008000000 */
[----:B------:R-:W-:Y:S02]  /*11400*/  UIADD3 UR32, UR8, 0x1e400, URZ ;  /* 0x0001e40008207890 */ /* 0x000fe4000fffe03f */
[----:B------:R-:W-:Y:S02]  /*11410*/  UIADD3 UR16, UR8, 0x21400, URZ ;  /* 0x0002140008107890 */ /* 0x000fe4000fffe03f */
[----:B------:R-:W-:Y:S01]  /*11420*/  UIADD3 UR8, UR8, 0x24400, URZ ;  /* 0x0002440008087890 */ /* 0x000fe2000fffe03f */
[----:B------:R-:W-:Y:S01]  /*11430*/  UMOV UR21, UR37 ;  /* 0x0000002500157c82 */ /* 0x000fe20008000000 */
[----:B------:R-:W-:Y:S01]  /*11440*/  UMOV UR17, UR33 ;  /* 0x0000002100117c82 */ /* 0x000fe20008000000 */
[----:B------:R-:W-:Y:S01]  /*11450*/  UMOV UR19, UR35 ;  /* 0x0000002300137c82 */ /* 0x000fe20008000000 */
[----:B------:R-:W-:Y:S01]  /*11460*/  UMOV UR13, UR37 ;  /* 0x00000025000d7c82 */ /* 0x000fe20008000000 */
[----:B------:R-:W-:Y:S01]  /*11470*/  UMOV UR9, UR33 ;  /* 0x0000002100097c82 */ /* 0x000fe20008000000 */
[----:B------:R-:W-:Y:S01]  /*11480*/  UMOV UR11, UR35 ;  /* 0x00000023000b7c82 */ /* 0x000fe20008000000 */
[----:B------:R3:W-:Y:S01]  /*11490*/  UTMALDG.4D [UR32], [UR4], desc[UR6] ;  /* 0x00000620040075b4 */ /* 0x0007e20008019000 */
[----:B------:R3:W-:Y:S01]  /*114a0*/  UTMALDG.4D [UR16], [UR4], desc[UR6] ;  /* 0x00000610040075b4 */ /* 0x0007e20008019000 */
[----:B------:R3:W-:Y:S01]  /*114b0*/  UTMALDG.4D [UR8], [UR4], desc[UR6] ;  /* 0x00000608040075b4 */ /* 0x0007e20008019000 */
[----:B--2---:R-:W-:-:S04]  /*114c0*/  LOP3.LUT R2, R2, 0xfffffffd, RZ, 0xc0, !PT ;  /* 0xfffffffd02027812 */ /* 0x004fc800078ec0ff */
[----:B------:R-:W-:-:S05]  /*114d0*/  @P0 LOP3.LUT R2, R2, 0x2, RZ, 0xfc, !PT ;  /* 0x0000000202020812 */ /* 0x000fca00078efcff */
[----:B------:R3:W-:Y:S01]  /*114e0*/  STL [R1+0xc], R2 ;  /* 0x00000c0201007387 */ /* 0x0007e20000100800 */
[----:B------:R-:W-:Y:S01]  /*114f0*/  NOP ;  /* 0x0000000000007918 */ /* 0x000fe20000000000 */
.L_x_1215:
[----:B0-----:R-:W-:Y:S01]  /*11500*/  VIADD R0, R17, 0x12400 ;  /* 0x0001240011007836 */ /* 0x001fe20000000000 */
[----:B------:R-:W-:Y:S05]  /*11510*/  WARPSYNC.ALL ;  /* 0x0000000000007948 */ /* 0x000fea0003800000 */
[----:B------:R-:W-:Y:S01]  /*11520*/  BAR.SYNC.DEFER_BLOCKING 0x8, 0x180 ;  /* 0x0206000000007b1d */ /* 0x000fe20000010000 */
[----:B------:R-:W-:-:S05]  /*11530*/  LOP3.LUT P0, RZ, R0, 0x3ff, RZ, 0xc0, !PT ;  /* 0x000003ff00ff7812 */ /* 0x000fca000780c0ff */
[----:B------:R-:W-:Y:S08]  /*11540*/  BSSY B6, `(.L_x_1220) ;  /* 0x0000012000067945 */ /* 0x000ff00003800000 */
[----:B------:R-:W-:Y:S05]  /*11550*/  @!P0 BRA `(.L_x_1221) ;  /* 0x0000000000408947 */ /* 0x000fea0003800000 */
[----:B---3--:R-:W-:Y:S01]  /*11560*/  MOV R2, 0x0 ;  /* 0x0000000000027802 */ /* 0x008fe20000000f00 */
        /* <DEDUP_REMOVED lines=15> */
.L_x_1221:
[----:B---3--:R-:W-:Y:S05]  /*11660*/  BSYNC B6 ;  /* 0x0000000000067941 */ /* 0x008fea0003800000 */
.L_x_1220:
[----:B------:R-:W0:Y:S01]  /*11670*/  S2R R2, SR_TID.X ;  /* 0x0000000000027919 */ /* 0x000e220000002100 */
[----:B------:R-:W2:Y:S01]  /*11680*/  LDC R7, c[0x0][0x448] ;  /* 0x00011200ff077b82 */ /* 0x000ea20000000800 */
[----:B------:R-:W-:Y:S01]  /*11690*/  USHF.R.S32.HI UR4, URZ, 0x1f, UR36 ;  /* 0x0000001f3f047899 */ /* 0x000fe20008011424 */
[----:B------:R-:W-:Y:S01]  /*116a0*/  ULDC.64 UR8, c[0x0][0x2d8] ;  /* 0x0000b60000087ab9 */ /* 0x000fe20000000a00 */
[----:B------:R-:W3:Y:S02]  /*116b0*/  S2R R9, SR_TID.X ;  /* 0x0000000000097919 */ /* 0x000ee40000002100 */
[----:B------:R-:W-:Y:S02]  /*116c0*/  UIMAD UR6, UR4, UR8, URZ ;  /* 0x00000008040672a4 */ /* 0x000fe4000f8e023f */
[----:B------:R-:W-:Y:S01]  /*116d0*/  UIMAD.WIDE.U32 UR4, UR36, UR8, URZ ;  /* 0x00000008240472a5 */ /* 0x000fe2000f8e003f */
[----:B------:R-:W4:Y:S01]  /*116e0*/  S2R R8, SR_TID.X ;  /* 0x0000000000087919 */ /* 0x000f220000002100 */
[----:B------:R-:W-:-:S02]  /*116f0*/  UIMAD UR6, UR36, UR9, UR6 ;  /* 0x00000009240672a4 */ /* 0x000fc4000f8e0206 */
[----:B------:R-:W-:Y:S02]  /*11700*/  USHF.R.S32.HI UR7, URZ, 0x1f, UR42 ;  /* 0x0000001f3f077899 */ /* 0x000fe4000801142a */
[----:B------:R-:W-:Y:S01]  /*11710*/  UIADD3 UR5, UR5, UR6, URZ ;  /* 0x0000000605057290 */ /* 0x000fe2000fffe03f */
[----:B------:R-:W-:-:S03]  /*11720*/  ULDC.64 UR8, c[0x0][0x2e0] ;  /* 0x0000b80000087ab9 */ /* 0x000fc60000000a00 */
[----:B------:R-:W-:Y:S02]  /*11730*/  UIMAD.WIDE.U32 UR4, UR42, UR8, UR4 ;  /* 0x000000082a0472a5 */ /* 0x000fe4000f8e0004 */
[----:B------:R-:W-:-:S04]  /*11740*/  UIMAD UR6, UR7, UR8, URZ ;  /* 0x00000008070672a4 */ /* 0x000fc8000f8e023f */
[----:B------:R-:W-:Y:S01]  /*11750*/  UIMAD UR6, UR42, UR9, UR6 ;  /* 0x000000092a0672a4 */ /* 0x000fe2000f8e0206 */
[----:B--2---:R-:W-:Y:S01]  /*11760*/  ISETP.NE.AND P0, PT, R7, 0x1, PT ;  /* 0x000000010700780c */ /* 0x004fe20003f05270 */
[----:B-1----:R-:W-:Y:S02]  /*11770*/  IMAD.U32 R4, RZ, RZ, UR4 ;  /* 0x00000004ff047e24 */ /* 0x002fe4000f8e00ff */
[----:B------:R-:W-:Y:S02]  /*11780*/  UIADD3 UR6, UR5, UR6, URZ ;  /* 0x0000000605067290 */ /* 0x000fe4000fffe03f */
[----:B------:R-:W-:Y:S01]  /*11790*/  IMAD.U32 R5, RZ, RZ, UR5 ;  /* 0x00000005ff057e24 */ /* 0x000fe2000f8e00ff */
[----:B------:R-:W-:Y:S01]  /*117a0*/  ULDC.64 UR4, c[0x0][0x2d0] ;  /* 0x0000b40000047ab9 */ /* 0x000fe20000000a00 */
[C---:B0-----:R-:W-:Y:S01]  /*117b0*/  LOP3.LUT R0, R2.reuse, 0x7f, RZ, 0xc0, !PT ;  /* 0x0000007f02007812 */ /* 0x041fe200078ec0ff */
[----:B------:R-:W-:-:S03]  /*117c0*/  IMAD.SHL.U32 R2, R2, 0x10, RZ ;  /* 0x0000001002027824 */ /* 0x000fc600078e00ff */
[----:B------:R-:W-:Y:S01]  /*117d0*/  SHF.R.U32.HI R0, RZ, 0x3, R0 ;  /* 0x00000003ff007819 */ /* 0x000fe20000011600 */
[----:B---3--:R-:W-:Y:S01]  /*117e0*/  IMAD.SHL.U32 R9, R9, 0x8, RZ ;  /* 0x0000000809097824 */ /* 0x008fe200078e00ff */
[----:B------:R-:W0:Y:S02]  /*117f0*/  @P0 LDC R3, c[0x0][0x44c] ;  /* 0x00011300ff030b82 */ /* 0x000e240000000800 */
[----:B------:R-:W-:Y:S01]  /*11800*/  LOP3.LUT R2, R0, 0x70, R2, 0xf8, !PT ;  /* 0x0000007000027812 */ /* 0x000fe200078ef802 */
[----:B----4-:R-:W-:Y:S01]  /*11810*/  IMAD.SHL.U32 R10, R8, 0x8, RZ ;  /* 0x00000008080a7824 */ /* 0x010fe200078e00ff */
[----:B------:R-:W-:-:S03]  /*11820*/  LOP3.LUT R9, R9, 0x38, RZ, 0xc0, !PT ;  /* 0x0000003809097812 */ /* 0x000fc600078ec0ff */
[----:B------:R-:W-:Y:S01]  /*11830*/  VIADD R2, R2, UR43 ;  /* 0x0000002b02027c36 */ /* 0x000fe20008000000 */
[----:B------:R-:W1:Y:S01]  /*11840*/  @P0 LDC R0, c[0x0][0x450] ;  /* 0x00011400ff000b82 */ /* 0x000e620000000800 */
[C---:B------:R-:W-:Y:S02]  /*11850*/  LOP3.LUT R11, R9.reuse, 0x40, RZ, 0xfc, !PT ;  /* 0x00000040090b7812 */ /* 0x040fe400078efcff */
[----:B------:R-:W-:Y:S01]  /*11860*/  IMAD.MOV.U32 R6, RZ, RZ, R2 ;  /* 0x000000ffff067224 */ /* 0x000fe200078e0002 */
[----:B------:R-:W-:Y:S02]  /*11870*/  LOP3.LUT R9, R9, 0x80, RZ, 0xfc, !PT ;  /* 0x0000008009097812 */ /* 0x000fe400078efcff */
[----:B------:R-:W-:Y:S01]  /*11880*/  LOP3.LUT R10, R10, 0x38, RZ, 0xc0, !PT ;  /* 0x000000380a0a7812 */ /* 0x000fe200078ec0ff */
[----:B0-----:R-:W-:-:S05]  /*11890*/  @P0 IMAD.HI.U32 R3, R2, R3, RZ ;  /* 0x0000000302030227 */ /* 0x001fca00078e00ff */
[----:B-1----:R-:W-:Y:S01]  /*118a0*/  @P0 SHF.R.U32.HI R6, RZ, R0, R3 ;  /* 0x00000000ff060219 */ /* 0x002fe20000011603 */
[----:B------:R-:W-:Y:S01]  /*118b0*/  IMAD.U32 R3, RZ, RZ, UR6 ;  /* 0x00000006ff037e24 */ /* 0x000fe2000f8e00ff */
[----:B------:R-:W-:-:S03]  /*118c0*/  ULDC.64 UR6, c[0x0][0x280] ;  /* 0x0000a00000067ab9 */ /* 0x000fc60000000a00 */
[----:B------:R-:W-:-:S04]  /*118d0*/  IMAD.MOV R0, RZ, RZ, -R6 ;  /* 0x000000ffff007224 */ /* 0x000fc800078e0a06 */
[----:B------:R-:W-:Y:S02]  /*118e0*/  IMAD R0, R7, R0, R2 ;  /* 0x0000000007007224 */ /* 0x000fe400078e0202 */
[----:B------:R-:W-:Y:S01]  /*118f0*/  IMAD.MOV.U32 R2, RZ, RZ, R4 ;  /* 0x000000ffff027224 */ /* 0x000fe200078e0004 */
[----:B------:R-:W-:-:S03]  /*11900*/  SHF.R.S32.HI R4, RZ, 0x1f, R6 ;  /* 0x0000001fff047819 */ /* 0x000fc60000011406 */
[----:B------:R-:W-:-:S04]  /*11910*/  IMAD.WIDE.U32 R2, R6, UR4, R2 ;  /* 0x0000000406027c25 */ /* 0x000fc8000f8e0002 */
        /* <DEDUP_REMOVED lines=26> */
[----:B------:R-:W-:-:S05]  /*11ac0*/  VIADD R4, R8, UR43 ;  /* 0x0000002b08047c36 */ /* 0x000fca0008000000 */
        /* <DEDUP_REMOVED lines=9> */
[----:B------:R0:W-:Y:S02]  /*11b60*/  @!P4 LDGSTS.E.BYPASS.LTC128B.128 [R9+0x1a400], desc[UR6][R2.64+0x100], !P2 ;  /* 0x1a4001000209cfae */ /* 0x0001e4000d101d46 */
[----:B0-----:R-:W-:-:S02]  /*11b70*/  VIADD R2, R4, 0x10 ;  /* 0x0000001004027836 */ /* 0x001fc40000000000 */
[----:B------:R-:W0:Y:S03]  /*11b80*/  SHFL.IDX PT, R3, R0, 0x1, 0x181f ;  /* 0x00381f0000037f89 */ /* 0x000e2600000e0000 */
[----:B------:R-:W-:Y:S02]  /*11b90*/  ISETP.GE.AND P4, PT, R2, R5, PT ;  /* 0x000000050200720c */ /* 0x000fe40003f86270 */
[----:B------:R-:W1:Y:S11]  /*11ba0*/  SHFL.IDX PT, R2, R6, 0x1, 0x181f ;  /* 0x00381f0006027f89 */ /* 0x000e7600000e0000 */
[----:B0-----:R-:W-:-:S05]  /*11bb0*/  @!P4 LEA R3, P3, R10, R3, 0x1 ;  /* 0x000000030a03c211 */ /* 0x001fca00078608ff */
[----:B-1----:R-:W-:-:S05]  /*11bc0*/  @!P4 IMAD.X R2, RZ, RZ, R2, P3 ;  /* 0x000000ffff02c224 */ /* 0x002fca00018e0602 */
[----:B------:R-:W-:-:S04]  /*11bd0*/  @!P4 LOP3.LUT R3, R3, R2, RZ, 0x3c, !PT ;  /* 0x000000020303c212 */ /* 0x000fc800078e3cff */
[----:B------:R-:W-:-:S04]  /*11be0*/  @!P4 LOP3.LUT R2, R3, R2, RZ, 0x3c, !PT ;  /* 0x000000020302c212 */ /* 0x000fc800078e3cff */
[----:B------:R-:W-:-:S05]  /*11bf0*/  @!P4 LOP3.LUT R3, R3, R2, RZ, 0x3c, !PT ;  /* 0x000000020303c212 */ /* 0x000fca00078e3cff */
[----:B------:R-:W-:Y:S04]  /*11c00*/  @!P4 LDGSTS.E.BYPASS.LTC128B.128 [R9+0x12c00], desc[UR6][R2.64], !P0 ;  /* 0x12c000000209cfae */ /* 0x000fe8000c101d46 */
        /* <DEDUP_REMOVED lines=52> */
[----:B------:R-:W-:Y:S01]  /*11f50*/  ISETP.GE.AND P4, PT, R2, R5, PT ;  /* 0x000000050200720c */ /* 0x000fe20003f86270 */
[----:B------:R-:W-:Y:S04]  /*11f60*/  SHFL.IDX PT, R0, R0, 0x7, 0x181f ;  /* 0x00f81f0000007f89 */ /* 0x000fe800000e0000 */
[----:B------:R-:W1:Y:S04]  /*11f70*/  SHFL.IDX PT, R2, R6, 0x6, 0x181f ;  /* 0x00d81f0006027f89 */ /* 0x000e6800000e0000 */
[----:B------:R-:W2:Y:S04]  /*11f80*/  SHFL.IDX PT, R6, R6, 0x7, 0x181f ;  /* 0x00f81f0006067f89 */ /* 0x000ea800000e0000 */
[----:B0-----:R-:W-:-:S05]  /*11f90*/  @!P4 LEA R3, P3, R10, R3, 0x1 ;  /* 0x000000030a03c211 */ /* 0x001fca00078608ff */
[----:B-1----:R-:W-:-:S05]  /*11fa0*/  @!P4 IMAD.X R2, RZ, RZ, R2, P3 ;  /* 0x000000ffff02c224 */ /* 0x002fca00018e0602 */
[----:B------:R-:W-:-:S04]  /*11fb0*/  @!P4 LOP3.LUT R3, R3, R2, RZ, 0x3c, !PT ;  /* 0x000000020303c212 */ /* 0x000fc800078e3cff */
[----:B------:R-:W-:-:S04]  /*11fc0*/  @!P4 LOP3.LUT R2, R3, R2, RZ, 0x3c, !PT ;  /* 0x000000020302c212 */ /* 0x000fc800078e3cff */
[----:B------:R-:W-:-:S05]  /*11fd0*/  @!P4 LOP3.LUT R3, R3, R2, RZ, 0x3c, !PT ;  /* 0x000000020303c212 */ /* 0x000fca00078e3cff */
[----:B------:R0:W-:Y:S04]  /*11fe0*/  @!P4 LDGSTS.E.BYPASS.LTC128B.128 [R9+0x15400], desc[UR6][R2.64], !P0 ;  /* 0x154000000209cfae */ /* 0x0001e8000c101d46 */
[----:B------:R0:W-:Y:S04]  /*11ff0*/  @!P4 LDGSTS.E.BYPASS.LTC128B.128 [R9+0x19400], desc[UR6][R2.64+0x80], !P1 ;  /* 0x194000800209cfae */ /* 0x0001e8000c901d46 */
[----:B--2---:R0:W-:Y:S02]  /*12000*/  @!P4 LDGSTS.E.BYPASS.LTC128B.128 [R9+0x1d400], desc[UR6][R2.64+0x100], !P2 ;  /* 0x1d4001000209cfae */ /* 0x0041e4000d101d46 */
.L_x_1333:
[----:B------:R-:W-:Y:S01]  /*12010*/  VIADD R4, R4, 0x70 ;  /* 0x0000007004047836 */ /* 0x000fe20000000000 */
[----:B------:R-:W-:Y:S04]  /*12020*/  BSSY B0, `(.L_x_1223) ;  /* 0x000000c000007945 */ /* 0x000fe80003800000 */
[----:B------:R-:W-:-:S13]  /*12030*/  ISETP.GE.AND P3, PT, R4, R5, PT ;  /* 0x000000050400720c */ /* 0x000fda0003f66270 */
[----:B------:R-:W-:Y:S05]  /*12040*/  @P3 BRA `(.L_x_1224) ;  /* 0x0000000000243947 */ /* 0x000fea0003800000 */
[----:B0-----:R-:W-:Y:S01]  /*12050*/  LEA R2, P3, R10, R0, 0x1 ;  /* 0x000000000a027211 */ /* 0x001fe200078608ff */
[----:B------:R-:W-:-:S04]  /*12060*/  ULDC.64 UR4, c[0x0][0x208] ;  /* 0x0000820000047ab9 */ /* 0x000fc80000000a00 */
[----:B------:R-:W-:-:S05]  /*12070*/  IMAD.X R3, RZ, RZ, R6, P3 ;  /* 0x000000ffff037224 */ /* 0x000fca00018e0606 */
[----:B------:R-:W-:Y:S01]  /*12080*/  @!PT LDS RZ, [RZ] ;  /* 0x00000000fffff984 */ /* 0x000fe20000000800 */
[----:B------:R-:W-:Y:S01]  /*12090*/  @!PT LDS RZ, [RZ] ;  /* 0x00000000fffff984 */ /* 0x000fe20000000800 */
[----:B------:R-:W-:Y:S01]  /*120a0*/  @!PT LDS RZ, [RZ] ;  /* 0x00000000fffff984 */ /* 0x000fe20000000800 */
[----:B------:R1:W-:Y:S04]  /*120b0*/  LDGSTS.E.BYPASS.LTC128B.128 [R9+0x15c00], desc[UR4][R2.64], !P0 ;  /* 0x15c0000002097fae */ /* 0x0003e8000c101d44 */
[----:B------:R1:W-:Y:S04]  /*120c0*/  LDGSTS.E.BYPASS.LTC128B.128 [R9+0x19c00], desc[UR4][R2.64+0x80], !P1 ;  /* 0x19c0008002097fae */ /* 0x0003e8000c901d44 */
[----:B------:R1:W-:Y:S02]  /*120d0*/  LDGSTS.E.BYPASS.LTC128B.128 [R9+0x1dc00], desc[UR4][R2.64+0x100], !P2 ;  /* 0x1dc0010002097fae */ /* 0x0003e4000d101d44 */
.L_x_1224:
[----:B------:R-:W-:Y:S05]  /*120e0*/  BSYNC B0 ;  /* 0x0000000000007941 */ /* 0x000fea0003800000 */
.L_x_1223:
[----:B------:R-:W-:Y:S01]  /*120f0*/  NOP ;  /* 0x0000000000007918 */ /* 0x000fe20000000000 */
[----:B------:R-:W-:Y:S01]  /*12100*/  PLOP3.LUT P0, PT, PT, PT, PT, 0x80, 0x0 ;  /* 0x000000000000781c */ /* 0x000fe20003f0f070 */
[----:B------:R-:W-:-:S12]  /*12110*/  VIADD R6, R17, 0x30800 ;  /* 0x0003080011067836 */ /* 0x000fd80000000000 */
.L_x_1225:
[----:B------:R-:W-:Y:S02]  /*12120*/  PLOP3.LUT P1, PT, P1, P0, PT, 0xa2, 0x0 ;  /* 0x000000000000781c */ /* 0x000fe40000f21472 */
[----:B------:R-:W-:-:S08]  /*12130*/  @P0 R2UR P1, UR4, R17 ;  /* 0x00000000110402ca */ /* 0x000fd00000020000 */
[----:B------:R-:W-:-:S05]  /*12140*/  @P0 PLOP3.LUT P0, PT, P1, PT, PT, 0x80, 0x0 ;  /* 0x000000000000081c */ /* 0x000fca0000f0f070 */
[----:B------:R-:W-:Y:S01]  /*12150*/  @!P1 SYNCS.ARRIVE.TRANS64.RED.A0T1 RZ, [UR4+0x30800], RZ ;  /* 0x030800ffffff99a7 */ /* 0x000fe20008200404 */
[----:B------:R-:W-:Y:S07]  /*12160*/  @!P1 ARRIVES.LDGSTSBAR.64.TRANSCNT [UR4+0x30800] ;  /* 0x03080000ff0099b0 */ /* 0x000fee0008000a84 */
[----:B------:R-:W-:Y:S05]  /*12170*/  @P0 BRA.U.ANY `(.L_x_1225) ;  /* 0xfffffffd00e80947 */ /* 0x000fea000393ffff */
[----:B01----:R-:W2:Y:S02]  /*12180*/  LDL.LU R2, [R1+0x18] ;  /* 0x0000180001027983 */ /* 0x003ea40000300800 */
        /* <DEDUP_REMOVED lines=11> */
.L_x_1334:
[----:B------:R-:W-:Y:S05]  /*12240*/  BSYNC B0 ;  /* 0x0000000000007941 */ /* 0x000fea0003800000 */
.L_x_1226:
[----:B------:R-:W-:-:S04]  /*12250*/  UIADD3 UR4, UR41, -0x2, URZ ;  /* 0xfffffffe29047890 */ /* 0x000fc8000fffe03f */
[----:B------:R-:W-:-:S06]  /*12260*/  UISETP.GE.AND UP0, UPT, UR4, UR40, UPT ;  /* 0x000000280400728c */ /* 0x000fcc000bf06270 */
[----:B------:R-:W-:-:S13]  /*12270*/  PLOP3.LUT P0, PT, PT, PT, UP0, 0x80, 0x0 ;  /* 0x000000000000781c */ /* 0x000fda0003f0f008 */
[----:B------:R-:W-:Y:S05]  /*12280*/  @!P0 BRA `(.L_x_1228) ;  /* 0x0000002000c08947 */ /* 0x000fea0003800000 */
[----:B0-----:R-:W-:Y:S01]  /*12290*/  IMAD R0, RZ, RZ, -UR41 ;  /* 0x80000029ff007e24 */ /* 0x001fe2000f8e02ff */
[----:B------:R-:W-:-:S04]  /*122a0*/  LOP3.LUT R8, RZ, UR40, RZ, 0x33, !PT ;  /* 0x00000028ff087c12 */ /* 0x000fc8000f8e33ff */
[----:B------:R-:W-:-:S05]  /*122b0*/  VIADDMNMX R8, R0, 0x1, R8, !PT ;  /* 0x0000000100087846 */ /* 0x000fca0007800108 */
[----:B------:R-:W-:-:S05]  /*122c0*/  VIADD R0, R8, UR41 ;  /* 0x0000002908007c36 */ /* 0x000fca0008000000 */
[----:B------:R-:W-:-:S04]  /*122d0*/  LOP3.LUT R0, R0, 0x1, RZ, 0xc0, !PT ;  /* 0x0000000100007812 */ /* 0x000fc800078ec0ff */
[----:B------:R-:W-:Y:S01]  /*122e0*/  ISETP.NE.U32.AND P0, PT, R0, 0x1, PT ;  /* 0x000000010000780c */ /* 0x000fe20003f05070 */
[----:B------:R-:W-:-:S12]  /*122f0*/  IMAD.U32 R0, RZ, RZ, UR4 ;  /* 0x00000004ff007e24 */ /* 0x000fd8000f8e00ff */
[----:B------:R-:W-:Y:S05]  /*12300*/  @P0 BRA `(.L_x_1229) ;  /* 0x0000000800e00947 */ /* 0x000fea0003800000 */
[----:B------:R-:W2:Y:S04]  /*12310*/  LDL R2, [R1+0xc] ;  /* 0x00000c0001027983 */ /* 0x000ea80000100800 */
[----:B------:R-:W3:Y:S01]  /*12320*/  LDL R3, [R1+0x4] ;  /* 0x0000040001037983 */ /* 0x000ee20000100800 */
[----:B------:R-:W-:-:S05]  /*12330*/  VIADD R7, R18, 0x1 ;  /* 0x0000000112077836 */ /* 0x000fca0000000000 */
[C---:B------:R-:W-:Y:S01]  /*12340*/  ISETP.NE.AND P0, PT, R7.reuse, 0x2, PT ;  /* 0x000000020700780c */ /* 0x040fe20003f05270 */
[----:B------:R-:W-:Y:S03]  /*12350*/  BSSY B0, `(.L_x_1230) ;  /* 0x00000af000007945 */ /* 0x000fe60003800000 */
[----:B------:R-:W-:Y:S02]  /*12360*/  SEL R10, RZ, 0x1, P0 ;  /* 0x00000001ff0a7807 */ /* 0x000fe40000000000 */
[----:B------:R-:W-:Y:S02]  /*12370*/  SEL R7, R7, RZ, P0 ;  /* 0x000000ff07077207 */ /* 0x000fe40000000000 */
[----:B--2---:R-:W-:Y:S02]  /*12380*/  LOP3.LUT P1, RZ, R2, 0x2, RZ, 0xc0, !PT ;  /* 0x0000000202ff7812 */ /* 0x004fe4000782c0ff */
[----:B---3--:R-:W-:-:S11]  /*12390*/  LOP3.LUT R10, R3, R10, RZ, 0x3c, !PT ;  /* 0x0000000a030a7212 */ /* 0x008fd600078e3cff */
[----:B------:R-:W-:Y:S05]  /*123a0*/  @!P1 BRA `(.L_x_1231) ;  /* 0x0000000800a49947 */ /* 0x000fea0003800000 */
[----:B------:R-:W-:Y:S01]  /*123b0*/  LOP3.LUT P1, RZ, R2, 0x1, RZ, 0xc0, !PT ;  /* 0x0000000102ff7812 */ /* 0x000fe2000782c0ff */
[----:B------:R-:W-:-:S12]  /*123c0*/  IMAD.MOV.U32 R5, RZ, RZ, R16 ;  /* 0x000000ffff057224 */ /* 0x000fd800078e0010 */
[----:B------:R-:W-:Y:S05]  /*123d0*/  @!P1 BRA `(.L_x_1232) ;  /* 0x0000000000549947 */ /* 0x000fea0003800000 */
[----:B------:R-:W2:Y:S01]  /*123e0*/  LDL R9, [R1+0x8] ;  /* 0x0000080001097983 */ /* 0x000ea20000100800 */
[----:B------:R-:W0:Y:S03]  /*123f0*/  LDC R5, c[0x0][0x43c] ;  /* 0x00010f00ff057b82 */ /* 0x000e260000000800 */
[----:B------:R-:W3:Y:S01]  /*12400*/  LDL R11, [R1] ;  /* 0x00000000010b7983 */ /* 0x000ee20000100800 */
[----:B------:R-:W-:Y:S01]  /*12410*/  IMAD.MOV.U32 R4, RZ, RZ, R0 ;  /* 0x000000ffff047224 */ /* 0x000fe200078e0000 */
[----:B------:R-:W-:Y:S01]  /*12420*/  ULDC.64 UR4, c[0x0][0x428] ;  /* 0x00010a0000047ab9 */ /* 0x000fe20000000a00 */
[----:B------:R-:W-:Y:S01]  /*12430*/  ULDC.64 UR6, c[0x0][0x208] ;  /* 0x0000820000067ab9 */ /* 0x000fe20000000a00 */
[----:B0-----:R-:W-:-:S13]  /*12440*/  ISETP.NE.AND P0, PT, R5, 0x1, PT ;  /* 0x000000010500780c */ /* 0x001fda0003f05270 */
[----:B------:R-:W0:Y:S02]  /*12450*/  @P0 LDC.64 R2, c[0x0][0x440] ;  /* 0x00011000ff020b82 */ /* 0x000e240000000a00 */
[----:B0-----:R-:W-:-:S05]  /*12460*/  @P0 IMAD.HI.U32 R2, R0, R2, RZ ;  /* 0x0000000200020227 */ /* 0x001fca00078e00ff */
[----:B------:R-:W-:-:S05]  /*12470*/  @P0 SHF.R.U32.HI R4, RZ, R3, R2 ;  /* 0x00000003ff040219 */ /* 0x000fca0000011602 */
[----:B------:R-:W-:-:S04]  /*12480*/  IMAD.MOV R2, RZ, RZ, -R4 ;  /* 0x000000ffff027224 */ /* 0x000fc800078e0a04 */
[----:B------:R-:W-:Y:S01]  /*12490*/  IMAD R0, R5, R2, R0 ;  /* 0x0000000205007224 */ /* 0x000fe200078e0200 */
[----:B------:R-:W-:Y:S01]  /*124a0*/  SHF.R.S32.HI R5, RZ, 0x1f, R4 ;  /* 0x0000001fff057819 */ /* 0x000fe20000011404 */
[----:B------:R-:W0:Y:S01]  /*124b0*/  LDC.64 R2, c[0x0][0x418] ;  /* 0x00010600ff027b82 */ /* 0x000e220000000a00 */
[----:B--2---:R-:W-:-:S04]  /*124c0*/  IMAD R9, R9, UR4, RZ ;  /* 0x0000000409097c24 */ /* 0x004fc8000f8e02ff */
[C---:B---3--:R-:W-:Y:S02]  /*124d0*/  IMAD R9, R11.reuse, UR5, R9 ;  /* 0x000000050b097c24 */ /* 0x048fe4000f8e0209 */
[----:B------:R-:W-:-:S04]  /*124e0*/  IMAD.WIDE.U32 R4, R11, UR4, R4 ;  /* 0x000000040b047c25 */ /* 0x000fc8000f8e0004 */
[----:B------:R-:W-:Y:S01]  /*124f0*/  IMAD.IADD R5, R9, 0x1, R5 ;  /* 0x0000000109057824 */ /* 0x000fe200078e0205 */
[----:B0-----:R-:W-:-:S04]  /*12500*/  LEA R2, P0, R4, R2, 0x2 ;  /* 0x0000000204027211 */ /* 0x001fc800078010ff */
[----:B------:R-:W-:-:S05]  /*12510*/  LEA.HI.X R3, R4, R3, R5, 0x2, P0 ;  /* 0x0000000304037211 */ /* 0x000fca00000f1405 */
[----:B------:R0:W5:Y:S04]  /*12520*/  LDG.E R5, desc[UR6][R2.64] ;  /* 0x0000000602057981 */ /* 0x000168000c1e1900 */
.L_x_1232:
[----:B0-----:R-:W-:Y:S01]  /*12530*/  IMAD R3, R7, 0x8, R17 ;  /* 0x0000000807037824 */ /* 0x001fe200078e0211 */
[----:B------:R-:W-:Y:S01]  /*12540*/  SHF.L.U32 R2, R10, 0x1f, RZ ;  /* 0x0000001f0a027819 */ /* 0x000fe200000006ff */
[----:B------:R-:W-:Y:S03]  /*12550*/  BSSY B1, `(.L_x_1233) ;  /* 0x0000003000017945 */ /* 0x000fe60003800000 */
[----:B------:R-:W0:Y:S02]  /*12560*/  SYNCS.PHASECHK.TRANS64.TRYWAIT P0, [R3+URZ+0x30840], R2 ;  /* 0x03084002030075a7 */ /* 0x000e24000800017f */
[----:B0-----:R-:W-:Y:S05]  /*12570*/  @!P0 BRA `(.L_x_1234) ;  /* 0x0000003c00408947 */ /* 0x001fea0003800000 */
.L_x_1335:
[----:B------:R-:W-:Y:S05]  /*12580*/  BSYNC B1 ;  /* 0x0000000000017941 */ /* 0x000fea0003800000 */
.L_x_1233:
[----:B------:R-:W1:Y:S01]  /*12590*/  S2R R4, SR_TID.X ;  /* 0x0000000000047919 */ /* 0x000e620000002100 */
[----:B------:R-:W-:Y:S01]  /*125a0*/  BSSY B1, `(.L_x_1235) ;  /* 0x000000b000017945 */ /* 0x000fe20003800000 */
[----:B-1----:R-:W-:-:S04]  /*125b0*/  LOP3.LUT R4, R4, 0x7f, RZ, 0xc0, !PT ;  /* 0x0000007f04047812 */ /* 0x002fc800078ec0ff */
[----:B------:R-:W-:-:S13]  /*125c0*/  ISETP.NE.AND P1, PT, R4, RZ, PT ;  /* 0x000000ff0400720c */ /* 0x000fda0003f25270 */
[----:B------:R-:W-:Y:S05]  /*125d0*/  @P1 BRA `(.L_x_1236) ;  /* 0x00000000001c1947 */ /* 0x000fea0003800000 */
[----:B------:R-:W1:Y:S01]  /*125e0*/  S2R R4, SR_TID.X ;  /* 0x0000000000047919 */ /* 0x000e620000002100 */
[----:B0-----:R-:W-:-:S04]  /*125f0*/  IMAD.MOV.U32 R2, RZ, RZ, 0x9000 ;  /* 0x00009000ff027424 */ /* 0x001fc800078e00ff */
[----:B------:R2:W-:Y:S01]  /*12600*/  SYNCS.ARRIVE.TRANS64 RZ, [R3+URZ+0x30830], R2 ;  /* 0x0308300203ff79a7 */ /* 0x0005e2000800003f */
[----:B-1----:R-:W-:-:S04]  /*12610*/  LOP3.LUT R4, R4, 0x1f, RZ, 0xc0, !PT ;  /* 0x0000001f04047812 */ /* 0x002fc800078ec0ff */
[----:B------:R-:W-:-:S13]  /*12620*/  ISETP.NE.AND P0, PT, R4, RZ, PT ;  /* 0x000000ff0400720c */ /* 0x000fda0003f05270 */
[----:B--2---:R-:W-:Y:S05]  /*12630*/  @!P0 BRA `(.L_x_1236) ;  /* 0x0000000000048947 */ /* 0x004fea0003800000 */
[----:B------:R-:W-:Y:S01]  /*12640*/  BPT.TRAP 0x1 ;  /* 0x000000040000795c */ /* 0x000fe20000300000 */
.L_x_1236:
[----:B------:R-:W-:Y:S05]  /*12650*/  BSYNC B1 ;  /* 0x0000000000017941 */ /* 0x000fea0003800000 */
.L_x_1235:
[----:B------:R-:W-:Y:S01]  /*12660*/  IMAD.MOV.U32 R11, RZ, RZ, RZ ;  /* 0x000000ffff0b7224 */ /* 0x000fe200078e00ff */
[----:B------:R-:W-:Y:S01]  /*12670*/  UIADD3 UR4, UP0, UR38, 0x370, URZ ;  /* 0x0000037026047890 */ /* 0x000fe2000ff1e03f */
[----:B------:R-:W-:Y:S01]  /*12680*/  IMAD R4, R7, 0x9000, R17 ;  /* 0x0000900007047824 */ /* 0x000fe200078e0211 */
[----:B------:R-:W-:Y:S01]  /*12690*/  PLOP3.LUT P0, PT, PT, PT, PT, 0x80, 0x0 ;  /* 0x000000000000781c */ /* 0x000fe20003f0f070 */
[----:B0-----:R-:W-:Y:S01]  /*126a0*/  VIADD R3, R3, 0x30830 ;  /* 0x0003083003037836 */ /* 0x001fe20000000000 */
[----:B------:R-:W-:Y:S01]  /*126b0*/  R2UR UR10, R11 ;  /* 0x000000000b0a72ca */ /* 0x000fe200000e0000 */
[----:B------:R-:W-:Y:S01]  /*126c0*/  IMAD R2, R0, 0x60, RZ ;  /* 0x0000006000027824 */ /* 0x000fe200078e02ff */
[----:B------:R-:W-:Y:S01]  /*126d0*/  UIADD3.X UR5, URZ, UR39, URZ, UP0, !UPT ;  /* 0x000000273f057290 */ /* 0x000fe200087fe43f */
[----:B------:R-:W-:Y:S01]  /*126e0*/  VIADD R9, R4, 0x1e400 ;  /* 0x0001e40004097836 */ /* 0x000fe20000000000 */
[----:B------:R-:W-:Y:S01]  /*126f0*/  UMOV UR6, 0x0 ;  /* 0x0000000000067882 */ /* 0x000fe20000000000 */
[----:B------:R-:W-:-:S10]  /*12700*/  UMOV UR7, 0x14f00000 ;  /* 0x14f0000000077882 */ /* 0x000fd40000000000 */
.L_x_1237:
[----:B------:R-:W-:-:S13]  /*12710*/  @P0 ELECT P2, URZ, PT ;  /* 0x00000000003f082f */ /* 0x000fda0003840000 */
[----:B-----5:R-:W-:Y:S01]  /*12720*/  @P2 R2UR UR13, R5 ;  /* 0x00000000050d22ca */ /* 0x020fe200000e0000 */
[----:B------:R-:W-:Y:S01]  /*12730*/  UMOV UR12, UR36 ;  /* 0x00000024000c7c82 */ /* 0x000fe20008000000 */
[----:B------:R-:W-:Y:S02]  /*12740*/  @P2 R2UR UR11, R2 ;  /* 0x00000000020b22ca */ /* 0x000fe400000e0000 */
[----:B------:R-:W-:Y:S02]  /*12750*/  @P2 R2UR UR9, R3 ;  /* 0x00000000030922ca */ /* 0x000fe400000e0000 */
[----:B------:R-:W-:Y:S02]  /*12760*/  @P2 R2UR UR8, R9 ;  /* 0x00000000090822ca */ /* 0x000fe400000e0000 */
[----:B------:R-:W-:Y:S02]  /*12770*/  @P2 PLOP3.LUT P0, PT, P2, PT, PT, 0x8, 0x0 ;  /* 0x000000000000281c */ /* 0x000fe4000170e170 */
        /* <DEDUP_REMOVED lines=9> */
.L_x_1238:
[----:B------:R-:W-:-:S13]  /*12810*/  @P0 ELECT P2, URZ, PT ;  /* 0x00000000003f082f */ /* 0x000fda0003840000 */
[----:B------:R-:W-:Y:S01]  /*12820*/  @P2 R2UR UR13, R5 ;  /* 0x00000000050d22ca */ /* 0x000fe200000e0000 */
        /* <DEDUP_REMOVED lines=14> */
.L_x_1239:
        /* <DEDUP_REMOVED lines=16> */
.L_x_1336:
[----:B------:R-:W-:Y:S05]  /*12a10*/  BSYNC B1 ;  /* 0x0000000000017941 */ /* 0x000fea0003800000 */
.L_x_1240:
[----:B------:R-:W-:Y:S01]  /*12a20*/  BSSY B1, `(.L_x_1242) ;  /* 0x000000c000017945 */ /* 0x000fe20003800000 */
[----:B------:R-:W-:Y:S02]  /*12a30*/  IMAD.MOV.U32 R12, RZ, RZ, 0x0 ;  /* 0x00000000ff0c7424 */ /* 0x000fe400078e00ff */
[----:B------:R-:W-:Y:S01]  /*12a40*/  IMAD.MOV.U32 R13, RZ, RZ, 0x14f00000 ;  /* 0x14f00000ff0d7424 */ /* 0x000fe200078e00ff */
[----:B------:R-:W-:Y:S06]  /*12a50*/  @P1 BRA `(.L_x_1243) ;  /* 0x0000000000201947 */ /* 0x000fec0003800000 */
[----:B------:R-:W1:Y:S01]  /*12a60*/  S2R R4, SR_TID.X ;  /* 0x0000000000047919 */ /* 0x000e620000002100 */
[----:B0-----:R-:W-:Y:S02]  /*12a70*/  IMAD R2, R18, 0x8, R17 ;  /* 0x0000000812027824 */ /* 0x001fe400078e0211 */
[----:B------:R-:W-:-:S04]  /*12a80*/  IMAD.MOV.U32 R3, RZ, RZ, 0x9000 ;  /* 0x00009000ff037424 */ /* 0x000fc800078e00ff */
[----:B------:R2:W-:Y:S01]  /*12a90*/  SYNCS.ARRIVE.TRANS64 RZ, [R2+URZ+0x30850], R3 ;  /* 0x0308500302ff79a7 */ /* 0x0005e2000800003f */
[----:B-1----:R-:W-:-:S04]  /*12aa0*/  LOP3.LUT R4, R4, 0x1f, RZ, 0xc0, !PT ;  /* 0x0000001f04047812 */ /* 0x002fc800078ec0ff */
[----:B------:R-:W-:-:S13]  /*12ab0*/  ISETP.NE.AND P0, PT, R4, RZ, PT ;  /* 0x000000ff0400720c */ /* 0x000fda0003f05270 */
[----:B--2---:R-:W-:Y:S05]  /*12ac0*/  @!P0 BRA `(.L_x_1243) ;  /* 0x0000000000048947 */ /* 0x004fea0003800000 */
[----:B------:R-:W-:Y:S01]  /*12ad0*/  BPT.TRAP 0x1 ;  /* 0x000000040000795c */ /* 0x000fe20000300000 */
.L_x_1243:
[----:B------:R-:W-:Y:S05]  /*12ae0*/  BSYNC B1 ;  /* 0x0000000000017941 */ /* 0x000fea0003800000 */
.L_x_1242:
[----:B------:R-:W-:Y:S01]  /*12af0*/  R2UR UR10, R11 ;  /* 0x000000000b0a72ca */ /* 0x000fe200000e0000 */
[--C-:B0-----:R-:W-:Y:S01]  /*12b00*/  IMAD R2, R18, 0x8, R17.reuse ;  /* 0x0000000812027824 */ /* 0x101fe200078e0211 */
[----:B------:R-:W-:Y:S01]  /*12b10*/  R2UR UR6, R12 ;  /* 0x000000000c0672ca */ /* 0x000fe200000e0000 */
[----:B------:R-:W-:Y:S01]  /*12b20*/  IMAD R3, R18, 0x9000, R17 ;  /* 0x0000900012037824 */ /* 0x000fe200078e0211 */
[----:B------:R-:W-:Y:S01]  /*12b30*/  R2UR UR7, R13 ;  /* 0x000000000d0772ca */ /* 0x000fe200000e0000 */
[----:B------:R-:W-:Y:S01]  /*12b40*/  UIADD3 UR4, UP0, UR38, 0x470, URZ ;  /* 0x0000047026047890 */ /* 0x000fe2000ff1e03f */
[----:B------:R-:W-:Y:S01]  /*12b50*/  PLOP3.LUT P0, PT, PT, PT, PT, 0x80, 0x0 ;  /* 0x000000000000781c */ /* 0x000fe20003f0f070 */
[----:B------:R-:W-:Y:S02]  /*12b60*/  IMAD R4, R19, 0x60, RZ ;  /* 0x0000006013047824 */ /* 0x000fe400078e02ff */
[----:B------:R-:W-:Y:S01]  /*12b70*/  VIADD R2, R2, 0x30850 ;  /* 0x0003085002027836 */ /* 0x000fe20000000000 */
[----:B------:R-:W-:Y:S01]  /*12b80*/  UIADD3.X UR5, URZ, UR39, URZ, UP0, !UPT ;  /* 0x000000273f057290 */ /* 0x000fe200087fe43f */
[----:B------:R-:W-:-:S11]  /*12b90*/  VIADD R9, R3, 0x400 ;  /* 0x0000040003097836 */ /* 0x000fd60000000000 */
.L_x_1244:
        /* <DEDUP_REMOVED lines=15> */
.L_x_1245:
        /* <DEDUP_REMOVED lines=15> */
.L_x_1246:
        /* <DEDUP_REMOVED lines=10> */
[----:B------:R-:W-:Y:S02]  /*12e20*/  IMAD.MOV.U32 R16, RZ, RZ, R5 ;  /* 0x000000ffff107224 */ /* 0x000fe400078e0005 */
[----:B------:R-:W-:-:S07]  /*12e30*/  IMAD.MOV.U32 R19, RZ, RZ, R0 ;  /* 0x000000ffff137224 */ /* 0x000fce00078e0000 */
.L_x_1231:
[----:B------:R-:W-:Y:S05]  /*12e40*/  BSYNC B0 ;  /* 0x0000000000007941 */ /* 0x000fea0003800000 */
.L_x_1230:
[----:B------:R0:W-:Y:S01]  /*12e50*/  STL [R1+0x4], R10 ;  /* 0x0000040a01007387 */ /* 0x0001e20000100800 */
[----:B------:R-:W-:Y:S01]  /*12e60*/  UIADD3 UR4, UR41, -0x3, URZ ;  /* 0xfffffffd29047890 */ /* 0x000fe2000fffe03f */
[----:B------:R-:W-:-:S05]  /*12e70*/  IMAD.MOV.U32 R18, RZ, RZ, R7 ;  /* 0x000000ffff127224 */ /* 0x000fca00078e0007 */
[----:B------:R-:W-:-:S07]  /*12e80*/  IMAD.U32 R0, RZ, RZ, UR4 ;  /* 0x00000004ff007e24 */ /* 0x000fce000f8e00ff */
.L_x_1229:
[----:B------:R-:W-:Y:S01]  /*12e90*/  ULOP3.LUT UR4, URZ, UR41, URZ, 0x33, !UPT ;  /* 0x000000293f047292 */ /* 0x000fe2000f8e333f */
[----:B------:R-:W-:Y:S01]  /*12ea0*/  VIADD R8, R8, 0xfffffffe ;  /* 0xfffffffe08087836 */ /* 0x000fe20000000000 */
[----:B------:R-:W-:Y:S04]  /*12eb0*/  BSSY B0, `(.L_x_1228) ;  /* 0x000016d000007945 */ /* 0x000fe80003800000 */
[----:B------:R-:W-:-:S13]  /*12ec0*/  ISETP.NE.AND P0, PT, R8, UR4, PT ;  /* 0x0000000408007c0c */ /* 0x000fda000bf05270 */
[----:B------:R-:W-:Y:S05]  /*12ed0*/  @!P0 BRA `(.L_x_1247) ;  /* 0x0000001400a88947 */ /* 0x000fea0003800000 */
[----:B------:R-:W-:-:S07]  /*12ee0*/  IMAD.MOV.U32 R8, RZ, RZ, R16 ;  /* 0x000000ffff087224 */ /* 0x000fce00078e0010 */
.L_x_1282:
[----:B------:R-:W2:Y:S04]  /*12ef0*/  LDL R2, [R1+0xc] ;  /* 0x00000c0001027983 */ /* 0x000ea80000100800 */
[----:B------:R-:W3:Y:S01]  /*12f00*/  LDL R3, [R1+0x4] ;  /* 0x0000040001037983 */ /* 0x000ee20000100800 */
[----:B------:R-:W-:Y:S01]  /*12f10*/  VIADD R4, R18, 0x1 ;  /* 0x0000000112047836 */ /* 0x000fe20000000000 */
[----:B------:R-:W-:Y:S05]  /*12f20*/  YIELD ;  /* 0x0000000000007946 */ /* 0x000fea0003800000 */
[----:B------:R-:W-:Y:S01]  /*12f30*/  ISETP.NE.AND P0, PT, R4, 0x2, PT ;  /* 0x000000020400780c */ /* 0x000fe20003f05270 */
[----:B------:R-:W-:Y:S03]  /*12f40*/  BSSY B1, `(.L_x_1248) ;  /* 0x00000ad000017945 */ /* 0x000fe60003800000 */
[----:B------:R-:W-:-:S02]  /*12f50*/  SEL R5, RZ, 0x1, P0 ;  /* 0x00000001ff057807 */ /* 0x000fc40000000000 */
[----:B------:R-:W-:Y:S02]  /*12f60*/  SEL R4, R4, RZ, P0 ;  /* 0x000000ff04047207 */ /* 0x000fe40000000000 */
[----:B--2---:R-:W-:Y:S02]  /*12f70*/  LOP3.LUT P1, RZ, R2, 0x2, RZ, 0xc0, !PT ;  /* 0x0000000202ff7812 */ /* 0x004fe4000782c0ff */
[----:B---3--:R-:W-:-:S11]  /*12f80*/  LOP3.LUT R5, R3, R5, RZ, 0x3c, !PT ;  /* 0x0000000503057212 */ /* 0x008fd600078e3cff */
[----:B------:R-:W-:Y:S05]  /*12f90*/  @!P1 BRA `(.L_x_1249) ;  /* 0x00000008009c9947 */ /* 0x000fea0003800000 */
[----:B------:R-:W-:Y:S01]  /*12fa0*/  LOP3.LUT P1, RZ, R2, 0x1, RZ, 0xc0, !PT ;  /* 0x0000000102ff7812 */ /* 0x000fe2000782c0ff */
[----:B------:R-:W-:-:S12]  /*12fb0*/  IMAD.MOV.U32 R7, RZ, RZ, R0 ;  /* 0x000000ffff077224 */ /* 0x000fd800078e0000 */
[----:B------:R-:W-:Y:S05]  /*12fc0*/  @!P1 BRA `(.L_x_1250) ;  /* 0x0000000000549947 */ /* 0x000fea0003800000 */
[----:B0-----:R-:W2:Y:S01]  /*12fd0*/  LDL R10, [R1+0x8] ;  /* 0x00000800010a7983 */ /* 0x001ea20000100800 */
        /* <DEDUP_REMOVED lines=20> */
.L_x_1250:
[----:B------:R-:W-:Y:S01]  /*13120*/  IMAD R3, R4, 0x8, R17 ;  /* 0x0000000804037824 */ /* 0x000fe200078e0211 */
[----:B------:R-:W-:Y:S01]  /*13130*/  SHF.L.U32 R2, R5, 0x1f, RZ ;  /* 0x0000001f05027819 */ /* 0x000fe200000006ff */
[----:B------:R-:W-:Y:S03]  /*13140*/  BSSY B2, `(.L_x_1251) ;  /* 0x0000003000027945 */ /* 0x000fe60003800000 */
[----:B------:R-:W2:Y:S02]  /*13150*/  SYNCS.PHASECHK.TRANS64.TRYWAIT P0, [R3+URZ+0x30840], R2 ;  /* 0x03084002030075a7 */ /* 0x000ea4000800017f */
[----:B--2---:R-:W-:Y:S05]  /*13160*/  @!P0 BRA `(.L_x_1252) ;  /* 0x00000030006c8947 */ /* 0x004fea0003800000 */
.L_x_1337:
[----:B------:R-:W-:Y:S05]  /*13170*/  BSYNC B2 ;  /* 0x0000000000027941 */ /* 0x000fea0003800000 */
.L_x_1251:
[----:B-1----:R-:W1:Y:S01]  /*13180*/  S2R R9, SR_TID.X ;  /* 0x0000000000097919 */ /* 0x002e620000002100 */
[----:B------:R-:W-:Y:S01]  /*13190*/  BSSY B2, `(.L_x_1253) ;  /* 0x000000b000027945 */ /* 0x000fe20003800000 */
[----:B-1----:R-:W-:-:S04]  /*131a0*/  LOP3.LUT R9, R9, 0x7f, RZ, 0xc0, !PT ;  /* 0x0000007f09097812 */ /* 0x002fc800078ec0ff */
[----:B------:R-:W-:-:S13]  /*131b0*/  ISETP.NE.AND P1, PT, R9, RZ, PT ;  /* 0x000000ff0900720c */ /* 0x000fda0003f25270 */
[----:B------:R-:W-:Y:S05]  /*131c0*/  @P1 BRA `(.L_x_1254) ;  /* 0x00000000001c1947 */ /* 0x000fea0003800000 */
[----:B------:R-:W1:Y:S01]  /*131d0*/  S2R R9, SR_TID.X ;  /* 0x0000000000097919 */ /* 0x000e620000002100 */
[----:B--2---:R-:W-:-:S04]  /*131e0*/  IMAD.MOV.U32 R2, RZ, RZ, 0x9000 ;  /* 0x00009000ff027424 */ /* 0x004fc800078e00ff */
[----:B------:R3:W-:Y:S01]  /*131f0*/  SYNCS.ARRIVE.TRANS64 RZ, [R3+URZ+0x30830], R2 ;  /* 0x0308300203ff79a7 */ /* 0x0007e2000800003f */
[----:B-1----:R-:W-:-:S04]  /*13200*/  LOP3.LUT R9, R9, 0x1f, RZ, 0xc0, !PT ;  /* 0x0000001f09097812 */ /* 0x002fc800078ec0ff */
[----:B------:R-:W-:-:S13]  /*13210*/  ISETP.NE.AND P0, PT, R9, RZ, PT ;  /* 0x000000ff0900720c */ /* 0x000fda0003f05270 */
[----:B---3--:R-:W-:Y:S05]  /*13220*/  @!P0 BRA `(.L_x_1254) ;  /* 0x0000000000048947 */ /* 0x008fea0003800000 */
[----:B------:R-:W-:Y:S01]  /*13230*/  BPT.TRAP 0x1 ;  /* 0x000000040000795c */ /* 0x000fe20000300000 */
.L_x_1254:
[----:B------:R-:W-:Y:S05]  /*13240*/  BSYNC B2 ;  /* 0x0000000000027941 */ /* 0x000fea0003800000 */
.L_x_1253:
[----:B------:R-:W-:Y:S01]  /*13250*/  IMAD.MOV.U32 R11, RZ, RZ, RZ ;  /* 0x000000ffff0b7224 */ /* 0x000fe200078e00ff */
[----:B------:R-:W-:Y:S01]  /*13260*/  UIADD3 UR4, UP0, UR38, 0x370, URZ ;  /* 0x0000037026047890 */ /* 0x000fe2000ff1e03f */
[----:B------:R-:W-:Y:S01]  /*13270*/  IMAD R9, R4, 0x9000, R17 ;  /* 0x0000900004097824 */ /* 0x000fe200078e0211 */
[----:B------:R-:W-:Y:S01]  /*13280*/  PLOP3.LUT P0, PT, PT, PT, PT, 0x80, 0x0 ;  /* 0x000000000000781c */ /* 0x000fe20003f0f070 */
[----:B--2---:R-:W-:Y:S01]  /*13290*/  VIADD R3, R3, 0x30830 ;  /* 0x0003083003037836 */ /* 0x004fe20000000000 */
[----:B------:R-:W-:Y:S01]  /*132a0*/  R2UR UR10, R11 ;  /* 0x000000000b0a72ca */ /* 0x000fe200000e0000 */
[----:B------:R-:W-:Y:S01]  /*132b0*/  IMAD R2, R7, 0x60, RZ ;  /* 0x0000006007027824 */ /* 0x000fe200078e02ff */
[----:B------:R-:W-:Y:S01]  /*132c0*/  UIADD3.X UR5, URZ, UR39, URZ, UP0, !UPT ;  /* 0x000000273f057290 */ /* 0x000fe200087fe43f */
[----:B0-----:R-:W-:Y:S01]  /*132d0*/  VIADD R10, R9, 0x1e400 ;  /* 0x0001e400090a7836 */ /* 0x001fe20000000000 */
[----:B------:R-:W-:Y:S01]  /*132e0*/  UMOV UR6, 0x0 ;  /* 0x0000000000067882 */ /* 0x000fe20000000000 */
[----:B------:R-:W-:-:S10]  /*132f0*/  UMOV UR7, 0x14f00000 ;  /* 0x14f0000000077882 */ /* 0x000fd40000000000 */
.L_x_1255:
        /* <DEDUP_REMOVED lines=16> */
.L_x_1256:
        /* <DEDUP_REMOVED lines=16> */
.L_x_1257:
        /* <DEDUP_REMOVED lines=16> */
.L_x_1338:
[----:B------:R-:W-:Y:S05]  /*13600*/  BSYNC B2 ;  /* 0x0000000000027941 */ /* 0x000fea0003800000 */
.L_x_1258:
[----:B------:R-:W-:Y:S01]  /*13610*/  BSSY B2, `(.L_x_1260) ;  /* 0x000000b000027945 */ /* 0x000fe20003800000 */
[----:B0-----:R-:W-:Y:S02]  /*13620*/  IMAD.MOV.U32 R2, RZ, RZ, 0x0 ;  /* 0x00000000ff027424 */ /* 0x001fe400078e00ff */
[----:B------:R-:W-:Y:S01]  /*13630*/  IMAD.MOV.U32 R3, RZ, RZ, 0x14f00000 ;  /* 0x14f00000ff037424 */ /* 0x000fe200078e00ff */
[----:B------:R-:W-:Y:S06]  /*13640*/  @P1 BRA `(.L_x_1261) ;  /* 0x00000000001c1947 */ /* 0x000fec0003800000 */
[----:B------:R-:W0:Y:S02]  /*13650*/  S2R R10, SR_TID.X ;  /* 0x00000000000a7919 */ /* 0x000e240000002100 */
[----:B0-----:R-:W-:Y:S01]  /*13660*/  LOP3.LUT R14, R10, 0x1f, RZ, 0xc0, !PT ;  /* 0x0000001f0a0e7812 */ /* 0x001fe200078ec0ff */
[----:B------:R-:W-:-:S03]  /*13670*/  IMAD.MOV.U32 R10, RZ, RZ, 0x9000 ;  /* 0x00009000ff0a7424 */ /* 0x000fc600078e00ff */
[----:B------:R-:W-:Y:S01]  /*13680*/  ISETP.NE.AND P0, PT, R14, RZ, PT ;  /* 0x000000ff0e00720c */ /* 0x000fe20003f05270 */
[----:B------:R0:W-:-:S12]  /*13690*/  SYNCS.ARRIVE.TRANS64 RZ, [R9+URZ+0x50], R10 ;  /* 0x0000500a09ff79a7 */ /* 0x0001d8000800003f */
[----:B0-----:R-:W-:Y:S05]  /*136a0*/  @!P0 BRA `(.L_x_1261) ;  /* 0x0000000000048947 */ /* 0x001fea0003800000 */
[----:B------:R-:W-:Y:S01]  /*136b0*/  BPT.TRAP 0x1 ;  /* 0x000000040000795c */ /* 0x000fe20000300000 */
.L_x_1261:
[----:B------:R-:W-:Y:S05]  /*136c0*/  BSYNC B2 ;  /* 0x0000000000027941 */ /* 0x000fea0003800000 */
.L_x_1260:
[----:B------:R-:W-:Y:S01]  /*136d0*/  R2UR UR6, R2 ;  /* 0x00000000020672ca */ /* 0x000fe200000e0000 */
[----:B------:R-:W-:Y:S01]  /*136e0*/  IMAD R18, R18, 0x9000, R17 ;  /* 0x0000900012127824 */ /* 0x000fe200078e0211 */
[----:B------:R-:W-:Y:S01]  /*136f0*/  R2UR UR7, R3 ;  /* 0x00000000030772ca */ /* 0x000fe200000e0000 */
[----:B------:R-:W-:Y:S01]  /*13700*/  UIADD3 UR4, UP0, UR38, 0x470, URZ ;  /* 0x0000047026047890 */ /* 0x000fe2000ff1e03f */
[----:B------:R-:W-:Y:S01]  /*13710*/  R2UR UR10, R11 ;  /* 0x000000000b0a72ca */ /* 0x000fe200000e0000 */
[----:B------:R-:W-:Y:S01]  /*13720*/  IMAD R10, R19, 0x60, RZ ;  /* 0x00000060130a7824 */ /* 0x000fe200078e02ff */
[----:B------:R-:W-:Y:S01]  /*13730*/  PLOP3.LUT P0, PT, PT, PT, PT, 0x80, 0x0 ;  /* 0x000000000000781c */ /* 0x000fe20003f0f070 */
[----:B------:R-:W-:Y:S01]  /*13740*/  VIADD R9, R9, 0x50 ;  /* 0x0000005009097836 */ /* 0x000fe20000000000 */
[----:B------:R-:W-:Y:S01]  /*13750*/  UIADD3.X UR5, URZ, UR39, URZ, UP0, !UPT ;  /* 0x000000273f057290 */ /* 0x000fe200087fe43f */
[----:B------:R-:W-:-:S11]  /*13760*/  VIADD R11, R18, 0x400 ;  /* 0x00000400120b7836 */ /* 0x000fd60000000000 */
.L_x_1262:
        /* <DEDUP_REMOVED lines=15> */
.L_x_1263:
        /* <DEDUP_REMOVED lines=15> */
.L_x_1264:
        /* <DEDUP_REMOVED lines=12> */
.L_x_1249:
[----:B------:R-:W-:Y:S05]  /*13a10*/  BSYNC B1 ;  /* 0x0000000000017941 */ /* 0x000fea0003800000 */
.L_x_1248:
[----:B------:R-:W2:Y:S01]  /*13a20*/  LDL R3, [R1+0xc] ;  /* 0x00000c0001037983 */ /* 0x000ea20000100800 */
[----:B------:R-:W-:Y:S01]  /*13a30*/  VIADD R18, R4, 0x1 ;  /* 0x0000000104127836 */ /* 0x000fe20000000000 */
[----:B------:R-:W-:Y:S01]  /*13a40*/  BSSY B1, `(.L_x_1265) ;  /* 0x00000b0000017945 */ /* 0x000fe20003800000 */
[----:B------:R-:W-:-:S03]  /*13a50*/  VIADD R7, R0, 0xffffffff ;  /* 0xffffffff00077836 */ /* 0x000fc60000000000 */
[----:B------:R-:W-:-:S04]  /*13a60*/  ISETP.NE.AND P0, PT, R18, 0x2, PT ;  /* 0x000000021200780c */ /* 0x000fc80003f05270 */
[----:B------:R-:W-:Y:S02]  /*13a70*/  SEL R2, RZ, 0x1, P0 ;  /* 0x00000001ff027807 */ /* 0x000fe40000000000 */
[----:B------:R-:W-:Y:S02]  /*13a80*/  SEL R18, R18, RZ, P0 ;  /* 0x000000ff12127207 */ /* 0x000fe40000000000 */
[----:B------:R-:W-:-:S05]  /*13a90*/  LOP3.LUT R11, R5, R2, RZ, 0x3c, !PT ;  /* 0x00000002050b7212 */ /* 0x000fca00078e3cff */
[----:B------:R1:W-:Y:S01]  /*13aa0*/  STL [R1+0x4], R11 ;  /* 0x0000040b01007387 */ /* 0x0003e20000100800 */
[----:B--2---:R-:W-:-:S13]  /*13ab0*/  LOP3.LUT P1, RZ, R3, 0x2, RZ, 0xc0, !PT ;  /* 0x0000000203ff7812 */ /* 0x004fda000782c0ff */
[----:B-1----:R-:W-:Y:S05]  /*13ac0*/  @!P1 BRA `(.L_x_1266) ;  /* 0x00000008009c9947 */ /* 0x002fea0003800000 */
[----:B------:R-:W-:Y:S01]  /*13ad0*/  LOP3.LUT P1, RZ, R3, 0x1, RZ, 0xc0, !PT ;  /* 0x0000000103ff7812 */ /* 0x000fe2000782c0ff */
[----:B0-----:R-:W-:-:S12]  /*13ae0*/  IMAD.MOV.U32 R10, RZ, RZ, R7 ;  /* 0x000000ffff0a7224 */ /* 0x001fd800078e0007 */
        /* <DEDUP_REMOVED lines=22> */
.L_x_1267:
[----:B------:R-:W-:Y:S01]  /*13c50*/  IMAD R2, R18, 0x8, R17 ;  /* 0x0000000812027824 */ /* 0x000fe200078e0211 */
[----:B------:R-:W-:Y:S01]  /*13c60*/  SHF.L.U32 R3, R11, 0x1f, RZ ;  /* 0x0000001f0b037819 */ /* 0x000fe200000006ff */
[----:B------:R-:W-:Y:S03]  /*13c70*/  BSSY B2, `(.L_x_1268) ;  /* 0x0000003000027945 */ /* 0x000fe60003800000 */
[----:B------:R-:W1:Y:S02]  /*13c80*/  SYNCS.PHASECHK.TRANS64.TRYWAIT P0, [R2+URZ+0x30840], R3 ;  /* 0x03084003020075a7 */ /* 0x000e64000800017f */
[----:B-1----:R-:W-:Y:S05]  /*13c90*/  @!P0 BRA `(.L_x_1269) ;  /* 0x0000002400c88947 */ /* 0x002fea0003800000 */
.L_x_1339:
[----:B------:R-:W-:Y:S05]  /*13ca0*/  BSYNC B2 ;  /* 0x0000000000027941 */ /* 0x000fea0003800000 */
.L_x_1268:
        /* <DEDUP_REMOVED lines=12> */
.L_x_1271:
[----:B------:R-:W-:Y:S05]  /*13d70*/  BSYNC B2 ;  /* 0x0000000000027941 */ /* 0x000fea0003800000 */
.L_x_1270:
[----:B------:R-:W-:Y:S01]  /*13d80*/  IMAD.MOV.U32 R14, RZ, RZ, RZ ;  /* 0x000000ffff0e7224 */ /* 0x000fe200078e00ff */
[----:B------:R-:W-:Y:S01]  /*13d90*/  UIADD3 UR4, UP0, UR38, 0x370, URZ ;  /* 0x0000037026047890 */ /* 0x000fe2000ff1e03f */
[C---:B-1----:R-:W-:Y:S01]  /*13da0*/  IMAD R3, R18.reuse, 0x8, R6 ;  /* 0x0000000812037824 */ /* 0x042fe200078e0206 */
[----:B------:R-:W-:Y:S01]  /*13db0*/  PLOP3.LUT P0, PT, PT, PT, PT, 0x80, 0x0 ;  /* 0x000000000000781c */ /* 0x000fe20003f0f070 */
[----:B------:R-:W-:Y:S01]  /*13dc0*/  IMAD R9, R18, 0x9000, R17 ;  /* 0x0000900012097824 */ /* 0x000fe200078e0211 */
[----:B------:R-:W-:Y:S01]  /*13dd0*/  R2UR UR10, R14 ;  /* 0x000000000e0a72ca */ /* 0x000fe200000e0000 */
[----:B------:R-:W-:Y:S01]  /*13de0*/  VIADD R3, R3, 0x30 ;  /* 0x0000003003037836 */ /* 0x000fe20000000000 */
[----:B------:R-:W-:Y:S01]  /*13df0*/  UIADD3.X UR5, URZ, UR39, URZ, UP0, !UPT ;  /* 0x000000273f057290 */ /* 0x000fe200087fe43f */
[----:B------:R-:W-:Y:S01]  /*13e00*/  IMAD R2, R10, 0x60, RZ ;  /* 0x000000600a027824 */ /* 0x000fe200078e02ff */
[----:B------:R-:W-:Y:S01]  /*13e10*/  UMOV UR6, 0x0 ;  /* 0x0000000000067882 */ /* 0x000fe20000000000 */
[----:B------:R-:W-:Y:S01]  /*13e20*/  VIADD R11, R9, 0x1e400 ;  /* 0x0001e400090b7836 */ /* 0x000fe20000000000 */
[----:B------:R-:W-:-:S09]  /*13e30*/  UMOV UR7, 0x14f00000 ;  /* 0x14f0000000077882 */ /* 0x000fd20000000000 */
.L_x_1272:
        /* <DEDUP_REMOVED lines=16> */
.L_x_1273:
        /* <DEDUP_REMOVED lines=16> */
.L_x_1274:
        /* <DEDUP_REMOVED lines=15> */
.L_x_1340:
[----:B------:R-:W-:Y:S05]  /*14130*/  BSYNC B2 ;  /* 0x0000000000027941 */ /* 0x000fea0003800000 */
.L_x_1275:
[----:B------:R-:W-:Y:S01]  /*14140*/  BSSY B2, `(.L_x_1277) ;  /* 0x000000b000027945 */ /* 0x000fe20003800000 */
[----:B------:R-:W-:Y:S02]  /*14150*/  IMAD.MOV.U32 R12, RZ, RZ, 0x0 ;  /* 0x00000000ff0c7424 */ /* 0x000fe400078e00ff */
[----:B------:R-:W-:Y:S01]  /*14160*/  IMAD.MOV.U32 R13, RZ, RZ, 0x14f00000 ;  /* 0x14f00000ff0d7424 */ /* 0x000fe200078e00ff */
[----:B------:R-:W-:Y:S06]  /*14170*/  @P1 BRA `(.L_x_1278) ;  /* 0x00000000001c1947 */ /* 0x000fec0003800000 */
[----:B------:R-:W1:Y:S02]  /*14180*/  S2R R3, SR_TID.X ;  /* 0x0000000000037919 */ /* 0x000e640000002100 */
[----:B-1----:R-:W-:Y:S01]  /*14190*/  LOP3.LUT R9, R3, 0x1f, RZ, 0xc0, !PT ;  /* 0x0000001f03097812 */ /* 0x002fe200078ec0ff */
[----:B------:R-:W-:-:S03]  /*141a0*/  IMAD.MOV.U32 R3, RZ, RZ, 0x9000 ;  /* 0x00009000ff037424 */ /* 0x000fc600078e00ff */
[----:B------:R-:W-:Y:S01]  /*141b0*/  ISETP.NE.AND P0, PT, R9, RZ, PT ;  /* 0x000000ff0900720c */ /* 0x000fe20003f05270 */
[----:B------:R1:W-:-:S12]  /*141c0*/  SYNCS.ARRIVE.TRANS64 RZ, [R2+URZ+0x50], R3 ;  /* 0x0000500302ff79a7 */ /* 0x0003d8000800003f */
[----:B-1----:R-:W-:Y:S05]  /*141d0*/  @!P0 BRA `(.L_x_1278) ;  /* 0x0000000000048947 */ /* 0x002fea0003800000 */
[----:B------:R-:W-:Y:S01]  /*141e0*/  BPT.TRAP 0x1 ;  /* 0x000000040000795c */ /* 0x000fe20000300000 */
.L_x_1278:
[----:B------:R-:W-:Y:S05]  /*141f0*/  BSYNC B2 ;  /* 0x0000000000027941 */ /* 0x000fea0003800000 */
.L_x_1277:
[----:B------:R-:W-:Y:S01]  /*14200*/  R2UR UR10, R14 ;  /* 0x000000000e0a72ca */ /* 0x000fe200000e0000 */
[----:B------:R-:W-:Y:S01]  /*14210*/  IMAD R4, R4, 0x9000, R17 ;  /* 0x0000900004047824 */ /* 0x000fe200078e0211 */
[----:B------:R-:W-:Y:S01]  /*14220*/  R2UR UR6, R12 ;  /* 0x000000000c0672ca */ /* 0x000fe200000e0000 */
[----:B------:R-:W-:Y:S01]  /*14230*/  UIADD3 UR4, UP0, UR38, 0x470, URZ ;  /* 0x0000047026047890 */ /* 0x000fe2000ff1e03f */
[----:B------:R-:W-:Y:S01]  /*14240*/  R2UR UR7, R13 ;  /* 0x000000000d0772ca */ /* 0x000fe200000e0000 */
[----:B------:R-:W-:Y:S01]  /*14250*/  IMAD R3, R19, 0x60, RZ ;  /* 0x0000006013037824 */ /* 0x000fe200078e02ff */
[----:B------:R-:W-:Y:S01]  /*14260*/  PLOP3.LUT P0, PT, PT, PT, PT, 0x80, 0x0 ;  /* 0x000000000000781c */ /* 0x000fe20003f0f070 */
[----:B0-----:R-:W-:Y:S01]  /*14270*/  VIADD R2, R2, 0x50 ;  /* 0x0000005002027836 */ /* 0x001fe20000000000 */
[----:B------:R-:W-:Y:S01]  /*14280*/  UIADD3.X UR5, URZ, UR39, URZ, UP0, !UPT ;  /* 0x000000273f057290 */ /* 0x000fe200087fe43f */
[----:B------:R-:W-:-:S11]  /*14290*/  VIADD R5, R4, 0x400 ;  /* 0x0000040004057836 */ /* 0x000fd60000000000 */
.L_x_1279:
        /* <DEDUP_REMOVED lines=15> */
.L_x_1280:
        /* <DEDUP_REMOVED lines=15> */
.L_x_1281:
        /* <DEDUP_REMOVED lines=12> */
.L_x_1266:
[----:B------:R-:W-:Y:S05]  /*14540*/  BSYNC B1 ;  /* 0x0000000000017941 */ /* 0x000fea0003800000 */
.L_x_1265:
[----:B------:R-:W-:Y:S01]  /*14550*/  ISETP.GT.AND P0, PT, R7, UR40, PT ;  /* 0x0000002807007c0c */ /* 0x000fe2000bf04270 */
[----:B------:R-:W-:-:S12]  /*14560*/  VIADD R0, R0, 0xfffffffe ;  /* 0xfffffffe00007836 */ /* 0x000fd80000000000 */
[----:B------:R-:W-:Y:S05]  /*14570*/  @P0 BRA `(.L_x_1282) ;  /* 0xffffffe8005c0947 */ /* 0x000fea000383ffff */
.L_x_1247:
[----:B------:R-:W-:Y:S05]  /*14580*/  BSYNC B0 ;  /* 0x0000000000007941 */ /* 0x000fea0003800000 */
.L_x_1228:
[----:B0-----:R-:W0:Y:S01]  /*14590*/  S2R R0, SR_TID.X ;  /* 0x0000000000007919 */ /* 0x001e220000002100 */
[----:B------:R-:W-:Y:S01]  /*145a0*/  BSSY B0, `(.L_x_1283) ;  /* 0x0000012000007945 */ /* 0x000fe20003800000 */
[----:B0-----:R-:W-:-:S04]  /*145b0*/  LOP3.LUT R6, R0, 0x7f, RZ, 0xc0, !PT ;  /* 0x0000007f00067812 */ /* 0x001fc800078ec0ff */
[----:B------:R-:W-:-:S13]  /*145c0*/  ISETP.NE.AND P1, PT, R6, RZ, PT ;  /* 0x000000ff0600720c */ /* 0x000fda0003f25270 */
[----:B------:R-:W-:Y:S05]  /*145d0*/  @P1 BRA `(.L_x_1284) ;  /* 0x0000000000381947 */ /* 0x000fea0003800000 */
[----:B------:R-:W0:Y:S01]  /*145e0*/  S2R R3, SR_LANEID ;  /* 0x0000000000037919 */ /* 0x000e220000000000 */
[----:B------:R-:W-:Y:S01]  /*145f0*/  VOTEU.ANY UR4, UPT, PT ;  /* 0x0000000000047886 */ /* 0x000fe200038e0100 */
[----:B------:R-:W-:Y:S01]  /*14600*/  ULDC.64 UR6, c[0x0][0x208] ;  /* 0x0000820000067ab9 */ /* 0x000fe20000000a00 */
[----:B------:R-:W0:Y:S08]  /*14610*/  FLO.U32 R0, UR4 ;  /* 0x0000000400007d00 */ /* 0x000e3000080e0000 */
[----:B------:R-:W1:Y:S01]  /*14620*/  POPC R5, UR4 ;  /* 0x0000000400057d09 */ /* 0x000e620008000000 */
[----:B0-----:R-:W-:-:S02]  /*14630*/  ISETP.EQ.U32.AND P0, PT, R0, R3, PT ;  /* 0x000000030000720c */ /* 0x001fc40003f02070 */
[----:B------:R-:W1:Y:S11]  /*14640*/  LDC.64 R2, c[0x0][0xc80] ;  /* 0x00032000ff027b82 */ /* 0x000e760000000a00 */
[----:B-1----:R-:W2:Y:S01]  /*14650*/  @P0 ATOMG.E.ADD.STRONG.GPU PT, R3, desc[UR6][R2.64], R5 ;  /* 0x00000005020309a8 */ /* 0x002ea200081ee1c6 */
[----:B------:R-:W0:Y:S02]  /*14660*/  S2R R4, SR_LTMASK ;  /* 0x0000000000047919 */ /* 0x000e240000003900 */
[----:B0-----:R-:W-:-:S04]  /*14670*/  LOP3.LUT R4, R4, UR4, RZ, 0xc0, !PT ;  /* 0x0000000404047c12 */ /* 0x001fc8000f8ec0ff */
[----:B------:R-:W0:Y:S01]  /*14680*/  POPC R7, R4 ;  /* 0x0000000400077309 */ /* 0x000e220000000000 */
[----:B--2---:R-:W0:Y:S02]  /*14690*/  SHFL.IDX PT, R0, R3, R0, 0x1f ;  /* 0x00001f0003007589 */ /* 0x004e2400000e0000 */
[----:B0-----:R-:W-:-:S05]  /*146a0*/  IADD3 R0, R0, UR44, R7 ;  /* 0x0000002c00007c10 */ /* 0x001fca000fffe007 */
[----:B------:R0:W-:Y:S02]  /*146b0*/  STL [R1+0x14], R0 ;  /* 0x0000140001007387 */ /* 0x0001e40000100800 */
.L_x_1284:
[----:B------:R-:W-:Y:S05]  /*146c0*/  BSYNC B0 ;  /* 0x0000000000007941 */ /* 0x000fea0003800000 */
.L_x_1283:
[----:B0-----:R-:W2:Y:S01]  /*146d0*/  LDL R0, [R1+0xc] ;  /* 0x00000c0001007983 */ /* 0x001ea20000100800 */
[----:B------:R-:W-:Y:S01]  /*146e0*/  BSSY B0, `(.L_x_1285) ;  /* 0x0000047000007945 */ /* 0x000fe20003800000 */
[----:B--2---:R-:W-:-:S13]  /*146f0*/  LOP3.LUT P0, RZ, R0, 0x2, RZ, 0xc0, !PT ;  /* 0x0000000200ff7812 */ /* 0x004fda000780c0ff */
[----:B------:R-:W-:Y:S05]  /*14700*/  @!P0 BRA `(.L_x_1286) ;  /* 0x0000000400108947 */ /* 0x000fea0003800000 */
[----:B------:R-:W2:Y:S01]  /*14710*/  LDL R0, [R1+0x4] ;  /* 0x0000040001007983 */ /* 0x000ea20000100800 */
[----:B------:R-:W-:Y:S01]  /*14720*/  IMAD R2, R18, 0x8, R17 ;  /* 0x0000000812027824 */ /* 0x000fe200078e0211 */
[----:B------:R-:W-:Y:S01]  /*14730*/  BSSY B1, `(.L_x_1287) ;  /* 0x0000005000017945 */ /* 0x000fe20003800000 */
[----:B------:R-:W-:Y:S02]  /*14740*/  ISETP.NE.AND P2, PT, R6, RZ, PT ;  /* 0x000000ff0600720c */ /* 0x000fe40003f45270 */
[----:B--2---:R-:W-:-:S04]  /*14750*/  SHF.L.U32 R3, R0, 0x1f, RZ ;  /* 0x0000001f00037819 */ /* 0x004fc800000006ff */
[----:B------:R-:W0:Y:S02]  /*14760*/  SYNCS.PHASECHK.TRANS64.TRYWAIT P0, [R2+URZ+0x30860], R3 ;  /* 0x03086003020075a7 */ /* 0x000e24000800017f */
[----:B0-----:R-:W-:Y:S05]  /*14770*/  @!P0 BRA `(.L_x_1288) ;  /* 0x0000001c00388947 */ /* 0x001fea0003800000 */
.L_x_1341:
[----:B------:R-:W-:Y:S05]  /*14780*/  BSYNC B1 ;  /* 0x0000000000017941 */ /* 0x000fea0003800000 */
.L_x_1287:
[----:B------:R-:W-:Y:S04]  /*14790*/  BSSY B1, `(.L_x_1289) ;  /* 0x0000009000017945 */ /* 0x000fe80003800000 */
        /* <DEDUP_REMOVED lines=8> */
.L_x_1290:
[----:B------:R-:W-:Y:S05]  /*14820*/  BSYNC B1 ;  /* 0x0000000000017941 */ /* 0x000fea0003800000 */
.L_x_1289:
[----:B------:R-:W-:Y:S01]  /*14830*/  IMAD R0, R18, 0x9000, R17 ;  /* 0x0000900012007824 */ /* 0x000fe200078e0211 */
[----:B------:R-:W-:Y:S01]  /*14840*/  UIADD3 UR4, UP0, UR38, 0x470, URZ ;  /* 0x0000047026047890 */ /* 0x000fe2000ff1e03f */
[----:B------:R-:W-:Y:S01]  /*14850*/  PLOP3.LUT P0, PT, PT, PT, PT, 0x80, 0x0 ;  /* 0x000000000000781c */ /* 0x000fe20003f0f070 */
[----:B------:R-:W-:Y:S01]  /*14860*/  IMAD R19, R19, 0x60, RZ ;  /* 0x0000006013137824 */ /* 0x000fe200078e02ff */
[----:B------:R-:W-:Y:S01]  /*14870*/  UMOV UR6, 0x0 ;  /* 0x0000000000067882 */ /* 0x000fe20000000000 */
[----:B0-----:R-:W-:Y:S01]  /*14880*/  VIADD R2, R2, 0x30850 ;  /* 0x0003085002027836 */ /* 0x001fe20000000000 */
[----:B------:R-:W-:Y:S01]  /*14890*/  UIADD3.X UR5, URZ, UR39, URZ, UP0, !UPT ;  /* 0x000000273f057290 */ /* 0x000fe200087fe43f */
[----:B------:R-:W-:Y:S01]  /*148a0*/  VIADD R3, R0, 0x400 ;  /* 0x0000040000037836 */ /* 0x000fe20000000000 */
[----:B------:R-:W-:Y:S01]  /*148b0*/  UMOV UR7, 0x14f00000 ;  /* 0x14f0000000077882 */ /* 0x000fe20000000000 */
[----:B------:R-:W-:-:S09]  /*148c0*/  UMOV UR10, URZ ;  /* 0x0000003f000a7c82 */ /* 0x000fd20008000000 */
.L_x_1291:
        /* <DEDUP_REMOVED lines=10> */
[----:B------:R-:W-:Y:S01]  /*14970*/  PLOP3.LUT P0, PT, PT, PT, PT, 0x80, 0x0 ;  /* 0x000000000000781c */ /* 0x000fe20003f0f070 */
[----:B------:R-:W-:Y:S01]  /*14980*/  VIADD R3, R0, 0x3400 ;  /* 0x0000340000037836 */ /* 0x000fe20000000000 */
[----:B------:R-:W-:Y:S01]  /*14990*/  UMOV UR6, 0x0 ;  /* 0x0000000000067882 */ /* 0x000fe20000000000 */
[----:B------:R-:W-:Y:S01]  /*149a0*/  UMOV UR7, 0x14f00000 ;  /* 0x14f0000000077882 */ /* 0x000fe20000000000 */
[----:B------:R-:W-:-:S09]  /*149b0*/  UMOV UR10, 0x40 ;  /* 0x00000040000a7882 */ /* 0x000fd20000000000 */
.L_x_1292:
        /* <DEDUP_REMOVED lines=15> */
.L_x_1293:
        /* <DEDUP_REMOVED lines=10> */
.L_x_1286:
[----:B------:R-:W-:Y:S05]  /*14b50*/  BSYNC B0 ;  /* 0x0000000000007941 */ /* 0x000fea0003800000 */
.L_x_1285:
[----:B------:R-:W2:Y:S01]  /*14b60*/  LDL.LU R3, [R1+0x4] ;  /* 0x0000040001037983 */ /* 0x000ea20000300800 */
[----:B------:R-:W-:-:S05]  /*14b70*/  VIADD R18, R18, 0x1 ;  /* 0x0000000112127836 */ /* 0x000fca0000000000 */
[----:B------:R-:W-:-:S04]  /*14b80*/  ISETP.NE.AND P0, PT, R18, 0x2, PT ;  /* 0x000000021200780c */ /* 0x000fc80003f05270 */
[----:B------:R-:W-:Y:S02]  /*14b90*/  SEL R0, RZ, 0x1, P0 ;  /* 0x00000001ff007807 */ /* 0x000fe40000000000 */
[----:B------:R-:W-:Y:S02]  /*14ba0*/  SEL R18, R18, RZ, P0 ;  /* 0x000000ff12127207 */ /* 0x000fe40000000000 */
[----:B--2---:R-:W-:-:S05]  /*14bb0*/  LOP3.LUT R3, R3, R0, RZ, 0x3c, !PT ;  /* 0x0000000003037212 */ /* 0x004fca00078e3cff */
[----:B------:R0:W-:Y:S02]  /*14bc0*/  STL [R1+0x4], R3 ;  /* 0x0000040301007387 */ /* 0x0001e40000100800 */
.L_x_1208:
[----:B------:R-:W-:Y:S05]  /*14bd0*/  BSYNC B7 ;  /* 0x0000000000077941 */ /* 0x000fea0003800000 */
.L_x_1206:
[----:B-1----:R-:W2:Y:S04]  /*14be0*/  LDL R0, [R1+0xc] ;  /* 0x00000c0001007983 */ /* 0x002ea80000100800 */
[----:B------:R1:W5:Y:S01]  /*14bf0*/  LDL R2, [R1+0x14] ;  /* 0x0000140001027983 */ /* 0x0003620000100800 */
[----:B--2---:R-:W-:-:S13]  /*14c00*/  LOP3.LUT P0, RZ, R0, 0x4, RZ, 0xc0, !PT ;  /* 0x0000000400ff7812 */ /* 0x004fda000780c0ff */
[----:B-1----:R-:W-:Y:S05]  /*14c10*/  @!P0 BRA `(.L_x_1294) ;  /* 0x0000000000288947 */ /* 0x002fea0003800000 */
[----:B------:R-:W-:Y:S05]  /*14c20*/  WARPSYNC.ALL ;  /* 0x0000000000007948 */ /* 0x000fea0003800000 */
[----:B------:R-:W1:Y:S08]  /*14c30*/  S2UR UR5, SR_CgaCtaId ;  /* 0x00000000000579c3 */ /* 0x000e700000008800 */
[----:B------:R-:W-:Y:S06]  /*14c40*/  BAR.SYNC.DEFER_BLOCKING 0x5, 0x180 ;  /* 0x0146000000007b1d */ /* 0x000fec0000010000 */
[----:B------:R-:W-:-:S02]  /*14c50*/  UMOV UR4, 0x400 ;  /* 0x0000040000047882 */ /* 0x000fc40000000000 */
[----:B-1----:R-:W-:-:S06]  /*14c60*/  ULEA UR4, UR5, UR4, 0x18 ;  /* 0x0000000405047291 */ /* 0x002fcc000f8ec03f */
[----:B------:R-:W-:-:S05]  /*14c70*/  IMAD.U32 R17, RZ, RZ, UR4 ;  /* 0x00000004ff117e24 */ /* 0x000fca000f8e00ff */
[----:B-----5:R-:W1:Y:S04]  /*14c80*/  LDS R2, [R17+0x308d0] ;  /* 0x0308d00011027984 */ /* 0x020e680000000800 */
[----:B-1----:R3:W-:Y:S01]  /*14c90*/  STL [R1+0x14], R2 ;  /* 0x0000140201007387 */ /* 0x0027e20000100800 */
[----:B------:R-:W-:Y:S06]  /*14ca0*/  BAR.ARV 0x4, 0x180 ;  /* 0x0106000000007b1d */ /* 0x000fec0000002000 */
[----:B------:R-:W-:Y:S05]  /*14cb0*/  BRA `(.L_x_1295) ;  /* 0x00000000002c7947 */ /* 0x000fea0003800000 */
.L_x_1294:
[----:B------:R-:W-:-:S03]  /*14cc0*/  UMOV UR4, 0xffffffff ;  /* 0xffffffff00047882 */ /* 0x000fc60000000000 */
[----:B------:R-:W-:Y:S05]  /*14cd0*/  BRA.DIV UR4, `(.L_x_1296) ;  /* 0x0000001604f47947 */ /* 0x000fea000b800000 */
[----:B-----5:R1:W2:Y:S02]  /*14ce0*/  SHFL.IDX PT, R14, R2, RZ, 0x1f ;  /* 0x00001fff020e7589 */ /* 0x0202a400000e0000 */
.L_x_1344:
[----:B0-----:R-:W0:Y:S01]  /*14cf0*/  @!P1 S2R R3, SR_CgaCtaId ;  /* 0x0000000000039919 */ /* 0x001e220000008800 */
[----:B------:R-:W-:Y:S05]  /*14d00*/  WARPSYNC.ALL ;  /* 0x0000000000007948 */ /* 0x000fea0003800000 */
[----:B------:R-:W-:Y:S01]  /*14d10*/  BAR.SYNC.DEFER_BLOCKING 0x4, 0x180 ;  /* 0x0106000000007b1d */ /* 0x000fe20000010000 */
[----:B------:R-:W-:-:S05]  /*14d20*/  @!P1 MOV R0, 0x400 ;  /* 0x0000040000009802 */ /* 0x000fca0000000f00 */
[----:B--2---:R2:W-:Y:S01]  /*14d30*/  STL [R1+0x14], R14 ;  /* 0x0000140e01007387 */ /* 0x0045e20000100800 */
[----:B0-----:R-:W-:-:S05]  /*14d40*/  @!P1 LEA R17, R3, R0, 0x18 ;  /* 0x0000000003119211 */ /* 0x001fca00078ec0ff */
[----:B------:R2:W-:Y:S01]  /*14d50*/  @!P1 STS [R17+0x308d0], R2 ;  /* 0x0308d00211009388 */ /* 0x0005e20000000800 */
[----:B------:R-:W-:Y:S06]  /*14d60*/  BAR.ARV 0x5, 0x180 ;  /* 0x0146000000007b1d */ /* 0x000fec0000002000 */
.L_x_1295:
[----:B------:R-:W4:Y:S01]  /*14d70*/  LDL R0, [R1+0x14] ;  /* 0x0000140001007983 */ /* 0x000f220000100800 */
[----:B------:R-:W-:Y:S02]  /*14d80*/  ULDC UR4, c[0x0][0xc38] ;  /* 0x00030e0000047ab9 */ /* 0x000fe40000000800 */
[----:B----4-:R-:W-:-:S13]  /*14d90*/  ISETP.GE.AND P0, PT, R0, UR4, PT ;  /* 0x0000000400007c0c */ /* 0x010fda000bf06270 */
[----:B------:R-:W-:Y:S05]  /*14da0*/  @!P0 BRA `(.L_x_1297) ;  /* 0xffffffb000dc8947 */ /* 0x000fea000383ffff */
.L_x_1197:
[----:B0-----:R-:W4:Y:S01]  /*14db0*/  LDL.LU R0, [R1+0x18] ;  /* 0x0000180001007983 */ /* 0x001f220000300800 */
[----:B------:R-:W-:Y:S01]  /*14dc0*/  BSSY B0, `(.L_x_1298) ;  /* 0x000000b000007945 */ /* 0x000fe20003800000 */
[----:B------:R-:W0:Y:S01]  /*14dd0*/  S2R R5, SR_CgaCtaId ;  /* 0x0000000000057919 */ /* 0x000e220000008800 */
[----:B----4-:R-:W-:-:S05]  /*14de0*/  VIADD R0, R0, 0x1 ;  /* 0x0000000100007836 */ /* 0x010fca0000000000 */
[----:B-123--:R-:W-:-:S04]  /*14df0*/  LEA.HI R2, R0, R0, RZ, 0x1 ;  /* 0x0000000000027211 */ /* 0x00efc800078f08ff */
[----:B------:R-:W-:-:S05]  /*14e00*/  LOP3.LUT R3, R2, 0xfffffffe, RZ, 0xc0, !PT ;  /* 0xfffffffe02037812 */ /* 0x000fca00078ec0ff */
[----:B------:R-:W-:Y:S01]  /*14e10*/  IMAD.IADD R3, R0, 0x1, -R3 ;  /* 0x0000000100037824 */ /* 0x000fe200078e0a03 */
[----:B------:R-:W-:-:S04]  /*14e20*/  MOV R0, 0x400 ;  /* 0x0000040000007802 */ /* 0x000fc80000000f00 */
[----:B0-----:R-:W-:Y:S02]  /*14e30*/  LEA R0, R5, R0, 0x18 ;  /* 0x0000000005007211 */ /* 0x001fe400078ec0ff */
[----:B------:R-:W-:-:S04]  /*14e40*/  SHF.L.U32 R3, R3, 0x1f, RZ ;  /* 0x0000001f03037819 */ /* 0x000fc800000006ff */
[----:B------:R-:W0:Y:S02]  /*14e50*/  SYNCS.PHASECHK.TRANS64.TRYWAIT P0, [R0+URZ+0x30820], R3 ;  /* 0x03082003000075a7 */ /* 0x000e24000800017f */
[----:B0-----:R-:W-:Y:S05]  /*14e60*/  @!P0 BRA `(.L_x_1299) ;  /* 0x0000001400b88947 */ /* 0x001fea0003800000 */
.L_x_1345:
[----:B------:R-:W-:Y:S05]  /*14e70*/  BSYNC B0 ;  /* 0x0000000000007941 */ /* 0x000fea0003800000 */
.L_x_1298:
[----:B------:R-:W-:-:S03]  /*14e80*/  UMOV UR4, 0xffffffff ;  /* 0xffffffff00047882 */ /* 0x000fc60000000000 */
[----:B------:R-:W-:Y:S05]  /*14e90*/  BRA.DIV UR4, `(.L_x_1300) ;  /* 0x0000001604c07947 */ /* 0x000fea000b800000 */
[----:B------:R-:W1:Y:S02]  /*14ea0*/  S2R R2, SR_TID.X ;  /* 0x0000000000027919 */ /* 0x000e640000002100 */
[----:B-1----:R-:W-:-:S04]  /*14eb0*/  SHF.R.U32.HI R2, RZ, 0x5, R2 ;  /* 0x00000005ff027819 */ /* 0x002fc80000011602 */
[----:B------:R-:W-:-:S05]  /*14ec0*/  LOP3.LUT R2, R2, 0x3, RZ, 0xc0, !PT ;  /* 0x0000000302027812 */ /* 0x000fca00078ec0ff */
[----:B------:R1:W2:Y:S02]  /*14ed0*/  SHFL.IDX PT, R14, R2, RZ, 0x1f ;  /* 0x00001fff020e7589 */ /* 0x0002a400000e0000 */
.L_x_1348:
[----:B--2---:R-:W-:Y:S01]  /*14ee0*/  ISETP.NE.AND P0, PT, R14, RZ, PT ;  /* 0x000000ff0e00720c */ /* 0x004fe20003f05270 */
[----:B------:R-:W-:-:S12]  /*14ef0*/  BSSY B0, `(.L_x_1301) ;  /* 0x0000027000007945 */ /* 0x000fd80003800000 */
[----:B------:R-:W-:Y:S05]  /*14f00*/  @P0 BRA `(.L_x_1302) ;  /* 0x0000000000940947 */ /* 0x000fea0003800000 */
[----:B------:R-:W-:-:S03]  /*14f10*/  UMOV UR4, 0xffffffff ;  /* 0xffffffff00047882 */ /* 0x000fc60000000000 */
[----:B------:R-:W-:Y:S05]  /*14f20*/  BRA.DIV UR4, `(.L_x_1303) ;  /* 0x0000001604d07947 */ /* 0x000fea000b800000 */
[----:B------:R-:W-:-:S13]  /*14f30*/  ELECT P6, URZ, PT ;  /* 0x00000000003f782f */ /* 0x000fda00038c0000 */
.L_x_1351:
[----:B------:R-:W-:Y:S05]  /*14f40*/  @!P6 BRA `(.L_x_1302) ;  /* 0x000000000084e947 */ /* 0x000fea0003800000 */
[----:B-1----:R-:W2:Y:S02]  /*14f50*/  LDL R2, [R1+0x1c] ;  /* 0x00001c0001027983 */ /* 0x002ea40000100800 */
[----:B--2---:R-:W-:-:S13]  /*14f60*/  R2UR UR4, R2 ;  /* 0x00000000020472ca */ /* 0x004fda00000e0000 */
[----:B------:R-:W-:-:S06]  /*14f70*/  ULOP3.LUT UR4, UR4, 0x2, URZ, 0xfc, !UPT ;  /* 0x0000000204047892 */ /* 0x000fcc000f8efc3f */
[----:B------:R-:W-:-:S05]  /*14f80*/  IMAD.U32 R2, RZ, RZ, UR4 ;  /* 0x00000004ff027e24 */ /* 0x000fca000f8e00ff */
[----:B------:R-:W-:-:S13]  /*14f90*/  ISETP.NE.AND P2, PT, R2, 0x3, PT ;  /* 0x000000030200780c */ /* 0x000fda0003f45270 */
[----:B------:R-:W-:Y:S05]  /*14fa0*/  @!P2 BRA `(.L_x_1304) ;  /* 0x000000000004a947 */ /* 0x000fea0003800000 */
[----:B------:R-:W-:Y:S01]  /*14fb0*/  BPT.TRAP 0x1 ;  /* 0x000000040000795c */ /* 0x000fe20000300000 */
.L_x_1304:
[----:B------:R-:W2:Y:S01]  /*14fc0*/  LDL.LU R7, [R1+0x4] ;  /* 0x0000040001077983 */ /* 0x000ea20000300800 */
[----:B0-----:R-:W-:Y:S02]  /*14fd0*/  VIADD R3, R0, 0x30840 ;  /* 0x0003084000037836 */ /* 0x001fe40000000000 */
[C---:B------:R-:W-:Y:S02]  /*14fe0*/  VIADD R2, R18.reuse, 0x1 ;  /* 0x0000000112027836 */ /* 0x040fe40000000000 */
[----:B------:R-:W-:-:S03]  /*14ff0*/  IMAD R6, R18, 0x8, R3 ;  /* 0x0000000812067824 */ /* 0x000fc600078e0203 */
[----:B------:R-:W-:-:S04]  /*15000*/  ISETP.NE.AND P1, PT, R2, 0x2, PT ;  /* 0x000000020200780c */ /* 0x000fc80003f25270 */
[----:B------:R-:W-:Y:S02]  /*15010*/  SEL R4, RZ, 0x1, P1 ;  /* 0x00000001ff047807 */ /* 0x000fe40000800000 */
[C---:B--2---:R-:W-:Y:S02]  /*15020*/  SHF.L.U32 R5, R7.reuse, 0x1f, RZ ;  /* 0x0000001f07057819 */ /* 0x044fe400000006ff */
[----:B------:R-:W-:Y:S02]  /*15030*/  LOP3.LUT R7, R7, R4, RZ, 0x3c, !PT ;  /* 0x0000000407077212 */ /* 0x000fe400078e3cff */
[----:B------:R-:W0:Y:S01]  /*15040*/  SYNCS.PHASECHK.TRANS64.TRYWAIT P0, [R6+URZ], R5 ;  /* 0x00000005060075a7 */ /* 0x000e22000800017f */
[----:B------:R-:W-:Y:S02]  /*15050*/  SEL R4, R2, RZ, P1 ;  /* 0x000000ff02047207 */ /* 0x000fe40000800000 */
[----:B------:R-:W-:-:S03]  /*15060*/  SHF.L.U32 R2, R7, 0x1f, RZ ;  /* 0x0000001f07027819 */ /* 0x000fc600000006ff */
[----:B------:R-:W-:Y:S01]  /*15070*/  IMAD R3, R4, 0x8, R3 ;  /* 0x0000000804037824 */ /* 0x000fe200078e0203 */
[----:B0-----:R-:W-:Y:S06]  /*15080*/  @!P0 BRA `(.L_x_1305) ;  /* 0x0000001400988947 */ /* 0x001fec0003800000 */
.L_x_1352:
[----:B------:R-:W1:Y:S02]  /*15090*/  SYNCS.PHASECHK.TRANS64.TRYWAIT P0, [R3+URZ], R2 ;  /* 0x00000002030075a7 */ /* 0x000e64000800017f */
[----:B-1----:R-:W-:Y:S05]  /*150a0*/  @!P0 BRA `(.L_x_1306) ;  /* 0x0000001400a48947 */ /* 0x002fea0003800000 */
.L_x_1353:
[----:B------:R-:W-:Y:S05]  /*150b0*/  @!P2 BRA `(.L_x_1307) ;  /* 0x000000000004a947 */ /* 0x000fea0003800000 */
[----:B------:R-:W-:Y:S01]  /*150c0*/  BPT.TRAP 0x1 ;  /* 0x000000040000795c */ /* 0x000fe20000300000 */
.L_x_1307:
[----:B-1----:R-:W-:-:S04]  /*150d0*/  VIADD R3, R0, 0x30860 ;  /* 0x0003086000037836 */ /* 0x002fc80000000000 */
[----:B------:R-:W-:-:S04]  /*150e0*/  IMAD R18, R18, 0x8, R3 ;  /* 0x0000000812127824 */ /* 0x000fc800078e0203 */
[----:B------:R-:W1:Y:S02]  /*150f0*/  SYNCS.PHASECHK.TRANS64.TRYWAIT P0, [R18+URZ], R5 ;  /* 0x00000005120075a7 */ /* 0x000e64000800017f */
[----:B-1----:R-:W-:Y:S05]  /*15100*/  @!P0 BRA `(.L_x_1308) ;  /* 0x0000001400a08947 */ /* 0x002fea0003800000 */
.L_x_1354:
[----:B------:R-:W-:-:S07]  /*15110*/  IMAD R3, R4, 0x8, R3 ;  /* 0x0000000804037824 */ /* 0x000fce00078e0203 */
.L_x_1309:
[----:B--2---:R2:W3:Y:S02]  /*15120*/  SYNCS.PHASECHK.TRANS64.TRYWAIT P0, [R3+URZ], R2 ;  /* 0x00000002030075a7 */ /* 0x0044e4000800017f */
[----:B---3--:R-:W-:Y:S05]  /*15130*/  @!P0 NANOSLEEP.SYNCS 0x989680 ;  /* 0x009896800000895d */ /* 0x008fea0003900000 */
[----:B------:R-:W3:Y:S02]  /*15140*/  @!P0 SYNCS.PHASECHK.TRANS64 P0, [R3+URZ], R2 ;  /* 0x00000002030085a7 */ /* 0x000ee4000800007f */
[----:B---3--:R-:W-:Y:S05]  /*15150*/  @!P0 BRA `(.L_x_1309) ;  /* 0xfffffffc00f08947 */ /* 0x008fea000383ffff */
.L_x_1302:
[----:B------:R-:W-:Y:S05]  /*15160*/  BSYNC B0 ;  /* 0x0000000000007941 */ /* 0x000fea0003800000 */
.L_x_1301:
[----:B------:R-:W-:Y:S05]  /*15170*/  EXIT ;  /* 0x000000000000794d */ /* 0x000fea0003800000 */
.L_x_1110:
[----:B0-----:R-:W-:-:S04]  /*15180*/  IMAD.U32 R3, RZ, RZ, UR37 ;  /* 0x00000025ff037e24 */ /* 0x001fc8000f8e00ff */
[----:B------:R0:W1:Y:S03]  /*15190*/  SYNCS.PHASECHK.TRANS64.TRYWAIT P1, [R3+URZ+0x30800], R0 ;  /* 0x03080000030075a7 */ /* 0x000066000802017f */
[----:B-1----:R-:W-:Y:S05]  /*151a0*/  @!P1 NANOSLEEP.SYNCS 0x989680 ;  /* 0x009896800000995d */ /* 0x002fea0003900000 */
[----:B------:R-:W1:Y:S02]  /*151b0*/  @!P1 SYNCS.PHASECHK.TRANS64 P1, [R3+URZ+0x30800], R0 ;  /* 0x03080000030095a7 */ /* 0x000e64000802007f */
[----:B-1----:R-:W-:Y:S05]  /*151c0*/  @!P1 BRA `(.L_x_1110) ;  /* 0xfffffffc00ec9947 */ /* 0x002fea000383ffff */
[----:B------:R-:W-:Y:S05]  /*151d0*/  BRA `(.L_x_1310) ;  /* 0xfffffec800807947 */ /* 0x000fea000383ffff */
.L_x_1114:
[----:B-1----:R1:W3:Y:S02]  /*151e0*/  SYNCS.PHASECHK.TRANS64.TRYWAIT P1, [R3+URZ+0x30830], R0 ;  /* 0x03083000030075a7 */ /* 0x0022e4000802017f */
[----:B---3--:R-:W-:Y:S05]  /*151f0*/  @!P1 NANOSLEEP.SYNCS 0x989680 ;  /* 0x009896800000995d */ /* 0x008fea0003900000 */
[----:B------:R-:W3:Y:S02]  /*15200*/  @!P1 SYNCS.PHASECHK.TRANS64 P1, [R3+URZ+0x30830], R0 ;  /* 0x03083000030095a7 */ /* 0x000ee4000802007f */
[----:B---3--:R-:W-:Y:S05]  /*15210*/  @!P1 BRA `(.L_x_1114) ;  /* 0xfffffffc00f09947 */ /* 0x008fea000383ffff */
[----:B------:R-:W-:Y:S05]  /*15220*/  BRA `(.L_x_1113) ;  /* 0xfffffec800b47947 */ /* 0x000fea000383ffff */
.L_x_1130:
[----:B-1----:R-:W-:-:S04]  /*15230*/  IMAD.U32 R11, RZ, RZ, UR6 ;  /* 0x00000006ff0b7e24 */ /* 0x002fc8000f8e00ff */
[----:B------:R1:W2:Y:S03]  /*15240*/  SYNCS.PHASECHK.TRANS64.TRYWAIT P1, [R11+URZ+0x30830], R0 ;  /* 0x030830000b0075a7 */ /* 0x0002a6000802017f */
[----:B--2---:R-:W-:Y:S05]  /*15250*/  @!P1 NANOSLEEP.SYNCS 0x989680 ;  /* 0x009896800000995d */ /* 0x004fea0003900000 */
[----:B------:R-:W2:Y:S02]  /*15260*/  @!P1 SYNCS.PHASECHK.TRANS64 P1, [R11+URZ+0x30830], R0 ;  /* 0x030830000b0095a7 */ /* 0x000ea4000802007f */
[----:B--2---:R-:W-:Y:S05]  /*15270*/  @!P1 BRA `(.L_x_1130) ;  /* 0xfffffffc00ec9947 */ /* 0x004fea000383ffff */
[----:B------:R-:W-:Y:S05]  /*15280*/  BRA `(.L_x_1129) ;  /* 0xfffffef400cc7947 */ /* 0x000fea000383ffff */
.L_x_1134:
[----:B-1----:R-:W-:-:S04]  /*15290*/  IMAD.U32 R3, RZ, RZ, UR5 ;  /* 0x00000005ff037e24 */ /* 0x002fc8000f8e00ff */
[----:B------:R1:W2:Y:S03]  /*152a0*/  SYNCS.PHASECHK.TRANS64.TRYWAIT P1, [R3+URZ+0x30850], R0 ;  /* 0x03085000030075a7 */ /* 0x0002a6000802017f */
[----:B--2---:R-:W-:Y:S05]  /*152b0*/  @!P1 NANOSLEEP.SYNCS 0x989680 ;  /* 0x009896800000995d */ /* 0x004fea0003900000 */
[----:B------:R-:W2:Y:S02]  /*152c0*/  @!P1 SYNCS.PHASECHK.TRANS64 P1, [R3+URZ+0x30850], R0 ;  /* 0x03085000030095a7 */ /* 0x000ea4000802007f */
[----:B--2---:R-:W-:Y:S05]  /*152d0*/  @!P1 BRA `(.L_x_1134) ;  /* 0xfffffffc00ec9947 */ /* 0x004fea000383ffff */
[----:B------:R-:W-:Y:S05]  /*152e0*/  BRA `(.L_x_1133) ;  /* 0xffffff0000647947 */ /* 0x000fea000383ffff */
.L_x_1151:
[----:B-1----:R-:W-:-:S04]  /*152f0*/  IMAD.U32 R5, RZ, RZ, UR5 ;  /* 0x00000005ff057e24 */ /* 0x002fc8000f8e00ff */
[----:B------:R1:W2:Y:S03]  /*15300*/  SYNCS.PHASECHK.TRANS64.TRYWAIT P1, [R5+URZ+0x30830], R0 ;  /* 0x03083000050075a7 */ /* 0x0002a6000802017f */
[----:B--2---:R-:W-:Y:S05]  /*15310*/  @!P1 NANOSLEEP.SYNCS 0x989680 ;  /* 0x009896800000995d */ /* 0x004fea0003900000 */
[----:B------:R-:W2:Y:S02]  /*15320*/  @!P1 SYNCS.PHASECHK.TRANS64 P1, [R5+URZ+0x30830], R0 ;  /* 0x03083000050095a7 */ /* 0x000ea4000802007f */
[----:B--2---:R-:W-:Y:S05]  /*15330*/  @!P1 BRA `(.L_x_1151) ;  /* 0xfffffffc00ec9947 */ /* 0x004fea000383ffff */
[----:B------:R-:W-:Y:S05]  /*15340*/  BRA `(.L_x_1150) ;  /* 0xffffff2800387947 */ /* 0x000fea000383ffff */
.L_x_1155:
[----:B-1----:R-:W-:-:S04]  /*15350*/  IMAD.U32 R3, RZ, RZ, UR5 ;  /* 0x00000005ff037e24 */ /* 0x002fc8000f8e00ff */
[----:B------:R1:W2:Y:S03]  /*15360*/  SYNCS.PHASECHK.TRANS64.TRYWAIT P1, [R3+URZ+0x30850], R0 ;  /* 0x03085000030075a7 */ /* 0x0002a6000802017f */
[----:B--2---:R-:W-:Y:S05]  /*15370*/  @!P1 NANOSLEEP.SYNCS 0x989680 ;  /* 0x009896800000995d */ /* 0x004fea0003900000 */
[----:B------:R-:W2:Y:S02]  /*15380*/  @!P1 SYNCS.PHASECHK.TRANS64 P1, [R3+URZ+0x30850], R0 ;  /* 0x03085000030095a7 */ /* 0x000ea4000802007f */
[----:B--2---:R-:W-:Y:S05]  /*15390*/  @!P1 BRA `(.L_x_1155) ;  /* 0xfffffffc00ec9947 */ /* 0x004fea000383ffff */
[----:B------:R-:W-:Y:S05]  /*153a0*/  BRA `(.L_x_1154) ;  /* 0xffffff3000d07947 */ /* 0x000fea000383ffff */
.L_x_1161:
[----:B-1----:R-:W-:-:S04]  /*153b0*/  IMAD.U32 R5, RZ, RZ, UR5 ;  /* 0x00000005ff057e24 */ /* 0x002fc8000f8e00ff */
[----:B------:R1:W2:Y:S03]  /*153c0*/  SYNCS.PHASECHK.TRANS64.TRYWAIT P1, [R5+URZ+0x30830], R0 ;  /* 0x03083000050075a7 */ /* 0x0002a6000802017f */
[----:B--2---:R-:W-:Y:S05]  /*153d0*/  @!P1 NANOSLEEP.SYNCS 0x989680 ;  /* 0x009896800000995d */ /* 0x004fea0003900000 */
[----:B------:R-:W2:Y:S02]  /*153e0*/  @!P1 SYNCS.PHASECHK.TRANS64 P1, [R5+URZ+0x30830], R0 ;  /* 0x03083000050095a7 */ /* 0x000ea4000802007f */
[----:B--2---:R-:W-:Y:S05]  /*153f0*/  @!P1 BRA `(.L_x_1161) ;  /* 0xfffffffc00ec9947 */ /* 0x004fea000383ffff */
[----:B------:R-:W-:Y:S05]  /*15400*/  BRA `(.L_x_1160) ;  /* 0xffffff4400947947 */ /* 0x000fea000383ffff */
.L_x_1165:
[----:B-1----:R-:W-:-:S04]  /*15410*/  IMAD.U32 R3, RZ, RZ, UR5 ;  /* 0x00000005ff037e24 */ /* 0x002fc8000f8e00ff */
[----:B------:R1:W2:Y:S03]  /*15420*/  SYNCS.PHASECHK.TRANS64.TRYWAIT P1, [R3+URZ+0x30850], R0 ;  /* 0x03085000030075a7 */ /* 0x0002a6000802017f */
[----:B--2---:R-:W-:Y:S05]  /*15430*/  @!P1 NANOSLEEP.SYNCS 0x989680 ;  /* 0x009896800000995d */ /* 0x004fea0003900000 */
[----:B------:R-:W2:Y:S02]  /*15440*/  @!P1 SYNCS.PHASECHK.TRANS64 P1, [R3+URZ+0x30850], R0 ;  /* 0x03085000030095a7 */ /* 0x000ea4000802007f */
[----:B--2---:R-:W-:Y:S05]  /*15450*/  @!P1 BRA `(.L_x_1165) ;  /* 0xfffffffc00ec9947 */ /* 0x004fea000383ffff */
[----:B------:R-:W-:Y:S05]  /*15460*/  BRA `(.L_x_1164) ;  /* 0xffffff50002c7947 */ /* 0x000fea000383ffff */
.L_x_1178:
[----:B-1----:R-:W-:-:S04]  /*15470*/  IMAD.U32 R3, RZ, RZ, UR5 ;  /* 0x00000005ff037e24 */ /* 0x002fc8000f8e00ff */
[----:B------:R1:W2:Y:S03]  /*15480*/  SYNCS.PHASECHK.TRANS64.TRYWAIT P0, [R3+URZ+0x30850], R2 ;  /* 0x03085002030075a7 */ /* 0x0002a6000800017f */
[----:B--2---:R-:W-:Y:S05]  /*15490*/  @!P0 NANOSLEEP.SYNCS 0x989680 ;  /* 0x009896800000895d */ /* 0x004fea0003900000 */
[----:B------:R-:W2:Y:S02]  /*154a0*/  @!P0 SYNCS.PHASECHK.TRANS64 P0, [R3+URZ+0x30850], R2 ;  /* 0x03085002030085a7 */ /* 0x000ea4000800007f */
[----:B--2---:R-:W-:Y:S05]  /*154b0*/  @!P0 BRA `(.L_x_1178) ;  /* 0xfffffffc00ec8947 */ /* 0x004fea000383ffff */
[----:B------:R-:W-:Y:S05]  /*154c0*/  BRA `(.L_x_1177) ;  /* 0xffffff7800a47947 */ /* 0x000fea000383ffff */
.L_x_1214:
[----:B------:R-:W-:Y:S02]  /*154d0*/  IMAD.MOV.U32 R13, RZ, RZ, R4 ;  /* 0x000000ffff0d7224 */ /* 0x000fe400078e0004 */
[----:B------:R-:W-:Y:S02]  /*154e0*/  IMAD.MOV.U32 R12, RZ, RZ, RZ ;  /* 0x000000ffff0c7224 */ /* 0x000fe400078e00ff */
[----:B------:R-:W-:Y:S02]  /*154f0*/  IMAD.MOV.U32 R11, RZ, RZ, 0x1f ;  /* 0x0000001fff0b7424 */ /* 0x000fe400078e00ff */
[----:B------:R-:W-:-:S07]  /*15500*/  IMAD.MOV.U32 R15, RZ, RZ, -0x1 ;  /* 0xffffffffff0f7424 */ /* 0x000fce00078e00ff */
[----:B0-----:R-:W-:Y:S05]  /*15510*/  WARPSYNC.COLLECTIVE R15, `(.L_x_1311) ;  /* 0x000000000f087348 */ /* 0x001fea0003c00000 */
[----:B------:R1:W2:Y:S02]  /*15520*/  SHFL.IDX P6, R14, R13, R12, R11 ;  /* 0x0000000c0d0e7389 */ /* 0x0002a400000c000b */
[----:B012---:R-:W-:Y:S01]  /*15530*/  ENDCOLLECTIVE ;  /* 0x000000000000791b */ /* 0x007fe20003800000 */
.L_x_1311:
[----:B------:R-:W-:Y:S05]  /*15540*/  BRA `(.L_x_1312) ;  /* 0xffffffb800ac7947 */ /* 0x000fea000383ffff */
.L_x_1216:
[----:B------:R-:W-:Y:S01]  /*15550*/  BSSY B0, `(.L_x_1313) ;  /* 0x0000006000007945 */ /* 0x000fe20003800000 */
[----:B------:R-:W-:-:S07]  /*15560*/  IMAD.MOV.U32 R15, RZ, RZ, -0x1 ;  /* 0xffffffffff0f7424 */ /* 0x000fce00078e00ff */
[----:B01----:R-:W-:Y:S05]  /*15570*/  WARPSYNC.COLLECTIVE R15, `(.L_x_1314) ;  /* 0x000000000f0c7348 */ /* 0x003fea0003c00000 */
[----:B------:R-:W-:Y:S02]  /*15580*/  ELECT P6, UR62, PT ;  /* 0x00000000003e782f */ /* 0x000fe400038c0000 */
[----:B------:R-:W-:Y:S01]  /*15590*/  MOV R14, UR62 ;  /* 0x0000003e000e7c02 */ /* 0x000fe20008000f00 */
[----:B01----:R-:W-:Y:S10]  /*155a0*/  ENDCOLLECTIVE ;  /* 0x000000000000791b */ /* 0x003ff40003800000 */
.L_x_1314:
[----:B------:R-:W-:Y:S05]  /*155b0*/  BSYNC B0 ;  /* 0x0000000000007941 */ /* 0x000fea0003800000 */
.L_x_1313:
[----:B------:R-:W-:Y:S05]  /*155c0*/  BRA `(.L_x_1315) ;  /* 0xffffffb800b07947 */ /* 0x000fea000383ffff */
.L_x_1218:
[----:B0-----:R0:W2:Y:S02]  /*155d0*/  SYNCS.PHASECHK.TRANS64.TRYWAIT P0, [R0+URZ+0x30840], R2 ;  /* 0x03084002000075a7 */ /* 0x0010a4000800017f */
[----:B--2---:R-:W-:Y:S05]  /*155e0*/  @!P0 NANOSLEEP.SYNCS 0x989680 ;  /* 0x009896800000895d */ /* 0x004fea0003900000 */
[----:B------:R-:W2:Y:S02]  /*155f0*/  @!P0 SYNCS.PHASECHK.TRANS64 P0, [R0+URZ+0x30840], R2 ;  /* 0x03084002000085a7 */ /* 0x000ea4000800007f */
[----:B--2---:R-:W-:Y:S05]  /*15600*/  @!P0 BRA `(.L_x_1218) ;  /* 0xfffffffc00f08947 */ /* 0x004fea000383ffff */
[----:B------:R-:W-:Y:S05]  /*15610*/  BRA `(.L_x_1316) ;  /* 0xffffffbc00047947 */ /* 0x000fea000383ffff */
.L_x_1222:
[----:B------:R-:W-:Y:S01]  /*15620*/  IMAD.MOV.U32 R13, RZ, RZ, R6 ;  /* 0x000000ffff0d7224 */ /* 0x000fe200078e0006 */
[----:B------:R-:W-:Y:S01]  /*15630*/  LOP3.LUT R8, R8, 0x7f, RZ, 0xc0, !PT ;  /* 0x0000007f08087812 */ /* 0x000fe200078ec0ff */
[----:B------:R-:W-:Y:S02]  /*15640*/  IMAD.MOV.U32 R12, RZ, RZ, RZ ;  /* 0x000000ffff0c7224 */ /* 0x000fe400078e00ff */
[----:B------:R-:W-:Y:S01]  /*15650*/  IMAD.MOV.U32 R11, RZ, RZ, 0x181f ;  /* 0x0000181fff0b7424 */ /* 0x000fe200078e00ff */
[----:B------:R-:W-:Y:S01]  /*15660*/  SHF.R.U32.HI R8, RZ, 0x3, R8 ;  /* 0x00000003ff087819 */ /* 0x000fe20000011608 */
[----:B------:R-:W-:-:S04]  /*15670*/  IMAD.MOV.U32 R15, RZ, RZ, -0x1 ;  /* 0xffffffffff0f7424 */ /* 0x000fc800078e00ff */
[----:B------:R-:W-:-:S07]  /*15680*/  VIADD R4, R8, UR43 ;  /* 0x0000002b08047c36 */ /* 0x000fce0008000000 */
[----:B-----5:R-:W-:Y:S05]  /*15690*/  WARPSYNC.COLLECTIVE R15, `(.L_x_1317) ;  /* 0x000000000f087348 */ /* 0x020fea0003c00000 */
[----:B------:R0:W1:Y:S02]  /*156a0*/  SHFL.IDX P6, R14, R13, R12, R11 ;  /* 0x0000000c0d0e7389 */ /* 0x00006400000c000b */
[----:B01---5:R-:W-:Y:S01]  /*156b0*/  ENDCOLLECTIVE ;  /* 0x000000000000791b */ /* 0x023fe20003800000 */
.L_x_1317:
[----:B------:R-:W-:Y:S02]  /*156c0*/  VIADD R8, R4, 0x10 ;  /* 0x0000001004087836 */ /* 0x000fe40000000000 */
[----:B------:R-:W-:Y:S02]  /*156d0*/  IMAD.MOV.U32 R13, RZ, RZ, R0 ;  /* 0x000000ffff0d7224 */ /* 0x000fe400078e0000 */
[----:B------:R-:W-:-:S07]  /*156e0*/  IMAD.MOV.U32 R2, RZ, RZ, R14 ;  /* 0x000000ffff027224 */ /* 0x000fce00078e000e */
[----:B------:R-:W-:Y:S05]  /*156f0*/  WARPSYNC.COLLECTIVE R15, `(.L_x_1318) ;  /* 0x000000000f087348 */ /* 0x000fea0003c00000 */
[----:B------:R0:W1:Y:S02]  /*15700*/  SHFL.IDX P6, R14, R13, R12, R11 ;  /* 0x0000000c0d0e7389 */ /* 0x00006400000c000b */
[----:B01----:R-:W-:Y:S01]  /*15710*/  ENDCOLLECTIVE ;  /* 0x000000000000791b */ /* 0x003fe20003800000 */
.L_x_1318:
[----:B------:R-:W-:Y:S01]  /*15720*/  ULDC UR4, c[0x0][0x288] ;  /* 0x0000a20000047ab9 */ /* 0x000fe20000000800 */
[----:B------:R-:W-:Y:S01]  /*15730*/  ULDC.64 UR6, c[0x0][0x208] ;  /* 0x0000820000067ab9 */ /* 0x000fe20000000a00 */
[----:B------:R-:W-:-:S05]  /*15740*/  IMAD R5, R7, UR4, RZ ;  /* 0x0000000407057c24 */ /* 0x000fca000f8e02ff */
        /* <DEDUP_REMOVED lines=19> */
.L_x_1319:
[----:B------:R-:W-:Y:S02]  /*15880*/  IMAD.MOV.U32 R13, RZ, RZ, R0 ;  /* 0x000000ffff0d7224 */ /* 0x000fe400078e0000 */
[----:B------:R-:W-:-:S07]  /*15890*/  IMAD.MOV.U32 R2, RZ, RZ, R14 ;  /* 0x000000ffff027224 */ /* 0x000fce00078e000e */
[----:B------:R-:W-:Y:S05]  /*158a0*/  WARPSYNC.COLLECTIVE R15, `(.L_x_1320) ;  /* 0x000000000f087348 */ /* 0x000fea0003c00000 */
[----:B------:R0:W1:Y:S02]  /*158b0*/  SHFL.IDX P6, R14, R13, R12, R11 ;  /* 0x0000000c0d0e7389 */ /* 0x00006400000c000b */
[----:B01----:R-:W-:Y:S01]  /*158c0*/  ENDCOLLECTIVE ;  /* 0x000000000000791b */ /* 0x003fe20003800000 */
.L_x_1320:
[----:B------:R-:W-:Y:S01]  /*158d0*/  ULDC.64 UR4, c[0x0][0x208] ;  /* 0x0000820000047ab9 */ /* 0x000fe20000000a00 */
[----:B------:R-:W-:Y:S02]  /*158e0*/  IMAD.MOV.U32 R13, RZ, RZ, R6 ;  /* 0x000000ffff0d7224 */ /* 0x000fe400078e0006 */
[----:B------:R-:W-:Y:S02]  /*158f0*/  IMAD.MOV.U32 R12, RZ, RZ, 0x2 ;  /* 0x00000002ff0c7424 */ /* 0x000fe400078e00ff */
[----:B------:R-:W-:-:S05]  /*15900*/  IMAD.MOV.U32 R3, RZ, RZ, R14 ;  /* 0x000000ffff037224 */ /* 0x000fca00078e000e */
        /* <DEDUP_REMOVED lines=14> */
.L_x_1321:
[----:B------:R-:W-:-:S05]  /*159f0*/  VIADD R2, R4, 0x20 ;  /* 0x0000002004027836 */ /* 0x000fca0000000000 */
[----:B------:R-:W-:Y:S01]  /*15a00*/  ISETP.GE.AND P4, PT, R2, R5, PT ;  /* 0x000000050200720c */ /* 0x000fe20003f86270 */
[----:B------:R-:W-:Y:S02]  /*15a10*/  IMAD.MOV.U32 R13, RZ, RZ, R0 ;  /* 0x000000ffff0d7224 */ /* 0x000fe400078e0000 */
[----:B------:R-:W-:-:S10]  /*15a20*/  IMAD.MOV.U32 R2, RZ, RZ, R14 ;  /* 0x000000ffff027224 */ /* 0x000fd400078e000e */
[----:B------:R-:W-:Y:S05]  /*15a30*/  WARPSYNC.COLLECTIVE R15, `(.L_x_1322) ;  /* 0x000000000f087348 */ /* 0x000fea0003c00000 */
[----:B------:R0:W1:Y:S02]  /*15a40*/  SHFL.IDX P6, R14, R13, R12, R11 ;  /* 0x0000000c0d0e7389 */ /* 0x00006400000c000b */
[----:B01----:R-:W-:Y:S01]  /*15a50*/  ENDCOLLECTIVE ;  /* 0x000000000000791b */ /* 0x003fe20003800000 */
.L_x_1322:
        /* <DEDUP_REMOVED lines=18> */
.L_x_1323:
[----:B------:R-:W-:-:S05]  /*15b80*/  VIADD R2, R4, 0x30 ;  /* 0x0000003004027836 */ /* 0x000fca0000000000 */
[----:B------:R-:W-:Y:S01]  /*15b90*/  ISETP.GE.AND P4, PT, R2, R5, PT ;  /* 0x000000050200720c */ /* 0x000fe20003f86270 */
[----:B------:R-:W-:Y:S02]  /*15ba0*/  IMAD.MOV.U32 R13, RZ, RZ, R0 ;  /* 0x000000ffff0d7224 */ /* 0x000fe400078e0000 */
[----:B------:R-:W-:-:S10]  /*15bb0*/  IMAD.MOV.U32 R2, RZ, RZ, R14 ;  /* 0x000000ffff027224 */ /* 0x000fd400078e000e */
[----:B------:R-:W-:Y:S05]  /*15bc0*/  WARPSYNC.COLLECTIVE R15, `(.L_x_1324) ;  /* 0x000000000f087348 */ /* 0x000fea0003c00000 */
[----:B------:R0:W1:Y:S02]  /*15bd0*/  SHFL.IDX P6, R14, R13, R12, R11 ;  /* 0x0000000c0d0e7389 */ /* 0x00006400000c000b */
[----:B01----:R-:W-:Y:S01]  /*15be0*/  ENDCOLLECTIVE ;  /* 0x000000000000791b */ /* 0x003fe20003800000 */
.L_x_1324:
        /* <DEDUP_REMOVED lines=18> */
.L_x_1325:
[----:B------:R-:W-:-:S05]  /*15d10*/  VIADD R2, R4, 0x40 ;  /* 0x0000004004027836 */ /* 0x000fca0000000000 */
[----:B------:R-:W-:Y:S01]  /*15d20*/  ISETP.GE.AND P4, PT, R2, R5, PT ;  /* 0x000000050200720c */ /* 0x000fe20003f86270 */
[----:B------:R-:W-:Y:S02]  /*15d30*/  IMAD.MOV.U32 R13, RZ, RZ, R0 ;  /* 0x000000ffff0d7224 */ /* 0x000fe400078e0000 */
[----:B------:R-:W-:-:S10]  /*15d40*/  IMAD.MOV.U32 R2, RZ, RZ, R14 ;  /* 0x000000ffff027224 */ /* 0x000fd400078e000e */
[----:B------:R-:W-:Y:S05]  /*15d50*/  WARPSYNC.COLLECTIVE R15, `(.L_x_1326) ;  /* 0x000000000f087348 */ /* 0x000fea0003c00000 */
[----:B------:R0:W1:Y:S02]  /*15d60*/  SHFL.IDX P6, R14, R13, R12, R11 ;  /* 0x0000000c0d0e7389 */ /* 0x00006400000c000b */
[----:B01----:R-:W-:Y:S01]  /*15d70*/  ENDCOLLECTIVE ;  /* 0x000000000000791b */ /* 0x003fe20003800000 */
.L_x_1326:
        /* <DEDUP_REMOVED lines=18> */
.L_x_1327:
[----:B------:R-:W-:-:S05]  /*15ea0*/  VIADD R2, R4, 0x50 ;  /* 0x0000005004027836 */ /* 0x000fca0000000000 */
[----:B------:R-:W-:Y:S01]  /*15eb0*/  ISETP.GE.AND P4, PT, R2, R5, PT ;  /* 0x000000050200720c */ /* 0x000fe20003f86270 */
[----:B------:R-:W-:Y:S02]  /*15ec0*/  IMAD.MOV.U32 R13, RZ, RZ, R0 ;  /* 0x000000ffff0d7224 */ /* 0x000fe400078e0000 */
[----:B------:R-:W-:-:S10]  /*15ed0*/  IMAD.MOV.U32 R2, RZ, RZ, R14 ;  /* 0x000000ffff027224 */ /* 0x000fd400078e000e */
[----:B------:R-:W-:Y:S05]  /*15ee0*/  WARPSYNC.COLLECTIVE R15, `(.L_x_1328) ;  /* 0x000000000f087348 */ /* 0x000fea0003c00000 */
[----:B------:R0:W1:Y:S02]  /*15ef0*/  SHFL.IDX P6, R14, R13, R12, R11 ;  /* 0x0000000c0d0e7389 */ /* 0x00006400000c000b */
[----:B01----:R-:W-:Y:S01]  /*15f00*/  ENDCOLLECTIVE ;  /* 0x000000000000791b */ /* 0x003fe20003800000 */
.L_x_1328:
        /* <DEDUP_REMOVED lines=18> */
.L_x_1329:
[----:B------:R-:W-:-:S05]  /*16030*/  VIADD R2, R4, 0x60 ;  /* 0x0000006004027836 */ /* 0x000fca0000000000 */
[----:B------:R-:W-:Y:S01]  /*16040*/  ISETP.GE.AND P4, PT, R2, R5, PT ;  /* 0x000000050200720c */ /* 0x000fe20003f86270 */
[----:B------:R-:W-:Y:S02]  /*16050*/  IMAD.MOV.U32 R13, RZ, RZ, R0 ;  /* 0x000000ffff0d7224 */ /* 0x000fe400078e0000 */
[----:B------:R-:W-:-:S10]  /*16060*/  IMAD.MOV.U32 R2, RZ, RZ, R14 ;  /* 0x000000ffff027224 */ /* 0x000fd400078e000e */
[----:B------:R-:W-:Y:S05]  /*16070*/  WARPSYNC.COLLECTIVE R15, `(.L_x_1330) ;  /* 0x000000000f087348 */ /* 0x000fea0003c00000 */
[----:B------:R0:W1:Y:S02]  /*16080*/  SHFL.IDX P6, R14, R13, R12, R11 ;  /* 0x0000000c0d0e7389 */ /* 0x00006400000c000b */
[----:B01----:R-:W-:Y:S01]  /*16090*/  ENDCOLLECTIVE ;  /* 0x000000000000791b */ /* 0x003fe20003800000 */
.L_x_1330:
        /* <DEDUP_REMOVED lines=18> */
.L_x_1331:
[----:B------:R-:W-:Y:S02]  /*161c0*/  IMAD.MOV.U32 R13, RZ, RZ, R0 ;  /* 0x000000ffff0d7224 */ /* 0x000fe400078e0000 */
[----:B------:R-:W-:-:S07]  /*161d0*/  IMAD.MOV.U32 R6, RZ, RZ, R14 ;  /* 0x000000ffff067224 */ /* 0x000fce00078e000e */
[----:B------:R-:W-:Y:S05]  /*161e0*/  WARPSYNC.COLLECTIVE R15, `(.L_x_1332) ;  /* 0x000000000f087348 */ /* 0x000fea0003c00000 */
[----:B------:R0:W1:Y:S02]  /*161f0*/  SHFL.IDX P6, R14, R13, R12, R11 ;  /* 0x0000000c0d0e7389 */ /* 0x00006400000c000b */
[----:B01----:R-:W-:Y:S01]  /*16200*/  ENDCOLLECTIVE ;  /* 0x000000000000791b */ /* 0x003fe20003800000 */
.L_x_1332:
[----:B------:R-:W-:Y:S01]  /*16210*/  IMAD.MOV.U32 R0, RZ, RZ, R14 ;  /* 0x000000ffff007224 */ /* 0x000fe200078e000e */
[----:B------:R-:W-:Y:S06]  /*16220*/  BRA `(.L_x_1333) ;  /* 0xffffffbc00787947 */ /* 0x000fec000383ffff */
.L_x_1227:
[----:B0-----:R0:W1:Y:S02]  /*16230*/  SYNCS.PHASECHK.TRANS64.TRYWAIT P0, [R17+URZ+0x30820], R0 ;  /* 0x03082000110075a7 */ /* 0x001064000800017f */
[----:B-1----:R-:W-:Y:S05]  /*16240*/  @!P0 NANOSLEEP.SYNCS 0x989680 ;  /* 0x009896800000895d */ /* 0x002fea0003900000 */
[----:B------:R-:W1:Y:S02]  /*16250*/  @!P0 SYNCS.PHASECHK.TRANS64 P0, [R17+URZ+0x30820], R0 ;  /* 0x03082000110085a7 */ /* 0x000e64000800007f */
[----:B-1----:R-:W-:Y:S05]  /*16260*/  @!P0 BRA `(.L_x_1227) ;  /* 0xfffffffc00f08947 */ /* 0x002fea000383ffff */
[----:B------:R-:W-:Y:S05]  /*16270*/  BRA `(.L_x_1334) ;  /* 0xffffffbc00f07947 */ /* 0x000fea000383ffff */
.L_x_1234:
[----:B0-----:R0:W1:Y:S02]  /*16280*/  SYNCS.PHASECHK.TRANS64.TRYWAIT P0, [R3+URZ+0x30840], R2 ;  /* 0x03084002030075a7 */ /* 0x001064000800017f */
[----:B-1----:R-:W-:Y:S05]  /*16290*/  @!P0 NANOSLEEP.SYNCS 0x989680 ;  /* 0x009896800000895d */ /* 0x002fea0003900000 */
[----:B------:R-:W1:Y:S02]  /*162a0*/  @!P0 SYNCS.PHASECHK.TRANS64 P0, [R3+URZ+0x30840], R2 ;  /* 0x03084002030085a7 */ /* 0x000e64000800007f */
[----:B-1----:R-:W-:Y:S05]  /*162b0*/  @!P0 BRA `(.L_x_1234) ;  /* 0xfffffffc00f08947 */ /* 0x002fea000383ffff */
[----:B------:R-:W-:Y:S05]  /*162c0*/  BRA `(.L_x_1335) ;  /* 0xffffffc000ac7947 */ /* 0x000fea000383ffff */
.L_x_1241:
[----:B0-----:R0:W1:Y:S02]  /*162d0*/  SYNCS.PHASECHK.TRANS64.TRYWAIT P0, [R3+URZ+0x60], R2 ;  /* 0x00006002030075a7 */ /* 0x001064000800017f */
[----:B-1----:R-:W-:Y:S05]  /*162e0*/  @!P0 NANOSLEEP.SYNCS 0x989680 ;  /* 0x009896800000895d */ /* 0x002fea0003900000 */
[----:B------:R-:W1:Y:S02]  /*162f0*/  @!P0 SYNCS.PHASECHK.TRANS64 P0, [R3+URZ+0x60], R2 ;  /* 0x00006002030085a7 */ /* 0x000e64000800007f */
[----:B-1----:R-:W-:Y:S05]  /*16300*/  @!P0 BRA `(.L_x_1241) ;  /* 0xfffffffc00f08947 */ /* 0x002fea000383ffff */
[----:B------:R-:W-:Y:S05]  /*16310*/  BRA `(.L_x_1336) ;  /* 0xffffffc400bc7947 */ /* 0x000fea000383ffff */
.L_x_1252:
[----:B--2---:R2:W3:Y:S02]  /*16320*/  SYNCS.PHASECHK.TRANS64.TRYWAIT P0, [R3+URZ+0x30840], R2 ;  /* 0x03084002030075a7 */ /* 0x0044e4000800017f */
[----:B---3--:R-:W-:Y:S05]  /*16330*/  @!P0 NANOSLEEP.SYNCS 0x989680 ;  /* 0x009896800000895d */ /* 0x008fea0003900000 */
[----:B------:R-:W3:Y:S02]  /*16340*/  @!P0 SYNCS.PHASECHK.TRANS64 P0, [R3+URZ+0x30840], R2 ;  /* 0x03084002030085a7 */ /* 0x000ee4000800007f */
[----:B---3--:R-:W-:Y:S05]  /*16350*/  @!P0 BRA `(.L_x_1252) ;  /* 0xfffffffc00f08947 */ /* 0x008fea000383ffff */
[----:B------:R-:W-:Y:S05]  /*16360*/  BRA `(.L_x_1337) ;  /* 0xffffffcc00807947 */ /* 0x000fea000383ffff */
.L_x_1259:
[----:B0-----:R0:W1:Y:S02]  /*16370*/  SYNCS.PHASECHK.TRANS64.TRYWAIT P0, [R9+URZ+0x60], R2 ;  /* 0x00006002090075a7 */ /* 0x001064000800017f */
[----:B-1----:R-:W-:Y:S05]  /*16380*/  @!P0 NANOSLEEP.SYNCS 0x989680 ;  /* 0x009896800000895d */ /* 0x002fea0003900000 */
[----:B------:R-:W1:Y:S02]  /*16390*/  @!P0 SYNCS.PHASECHK.TRANS64 P0, [R9+URZ+0x60], R2 ;  /* 0x00006002090085a7 */ /* 0x000e64000800007f */
[----:B-1----:R-:W-:Y:S05]  /*163a0*/  @!P0 BRA `(.L_x_1259) ;  /* 0xfffffffc00f08947 */ /* 0x002fea000383ffff */
[----:B------:R-:W-:Y:S05]  /*163b0*/  BRA `(.L_x_1338) ;  /* 0xffffffd000907947 */ /* 0x000fea000383ffff */
.L_x_1269:
[----:B-1----:R1:W2:Y:S02]  /*163c0*/  SYNCS.PHASECHK.TRANS64.TRYWAIT P0, [R2+URZ+0x30840], R3 ;  /* 0x03084003020075a7 */ /* 0x0022a4000800017f */
[----:B--2---:R-:W-:Y:S05]  /*163d0*/  @!P0 NANOSLEEP.SYNCS 0x989680 ;  /* 0x009896800000895d */ /* 0x004fea0003900000 */
[----:B------:R-:W2:Y:S02]  /*163e0*/  @!P0 SYNCS.PHASECHK.TRANS64 P0, [R2+URZ+0x30840], R3 ;  /* 0x03084003020085a7 */ /* 0x000ea4000800007f */
[----:B--2---:R-:W-:Y:S05]  /*163f0*/  @!P0 BRA `(.L_x_1269) ;  /* 0xfffffffc00f08947 */ /* 0x004fea000383ffff */
[----:B------:R-:W-:Y:S05]  /*16400*/  BRA `(.L_x_1339) ;  /* 0xffffffd800247947 */ /* 0x000fea000383ffff */
.L_x_1276:
[----:B0-----:R0:W1:Y:S02]  /*16410*/  SYNCS.PHASECHK.TRANS64.TRYWAIT P0, [R2+URZ+0x60], R5 ;  /* 0x00006005020075a7 */ /* 0x001064000800017f */
[----:B-1----:R-:W-:Y:S05]  /*16420*/  @!P0 NANOSLEEP.SYNCS 0x989680 ;  /* 0x009896800000895d */ /* 0x002fea0003900000 */
[----:B------:R-:W1:Y:S02]  /*16430*/  @!P0 SYNCS.PHASECHK.TRANS64 P0, [R2+URZ+0x60], R5 ;  /* 0x00006005020085a7 */ /* 0x000e64000800007f */
[----:B-1----:R-:W-:Y:S05]  /*16440*/  @!P0 BRA `(.L_x_1276) ;  /* 0xfffffffc00f08947 */ /* 0x002fea000383ffff */
[----:B------:R-:W-:Y:S05]  /*16450*/  BRA `(.L_x_1340) ;  /* 0xffffffdc00347947 */ /* 0x000fea000383ffff */
.L_x_1288:
[----:B0-----:R0:W1:Y:S02]  /*16460*/  SYNCS.PHASECHK.TRANS64.TRYWAIT P0, [R2+URZ+0x30860], R3 ;  /* 0x03086003020075a7 */ /* 0x001064000800017f */
[----:B-1----:R-:W-:Y:S05]  /*16470*/  @!P0 NANOSLEEP.SYNCS 0x989680 ;  /* 0x009896800000895d */ /* 0x002fea0003900000 */
[----:B------:R-:W1:Y:S02]  /*16480*/  @!P0 SYNCS.PHASECHK.TRANS64 P0, [R2+URZ+0x30860], R3 ;  /* 0x03086003020085a7 */ /* 0x000e64000800007f */
[----:B-1----:R-:W-:Y:S05]  /*16490*/  @!P0 BRA `(.L_x_1288) ;  /* 0xfffffffc00f08947 */ /* 0x002fea000383ffff */
[----:B------:R-:W-:Y:S05]  /*164a0*/  BRA `(.L_x_1341) ;  /* 0xffffffe000b47947 */ /* 0x000fea000383ffff */
.L_x_1296:
[----:B------:R-:W-:Y:S01]  /*164b0*/  BSSY B0, `(.L_x_1342) ;  /* 0x0000008000007945 */ /* 0x000fe20003800000 */
[----:B-----5:R-:W-:Y:S02]  /*164c0*/  IMAD.MOV.U32 R13, RZ, RZ, R2 ;  /* 0x000000ffff0d7224 */ /* 0x020fe400078e0002 */
[----:B------:R-:W-:Y:S02]  /*164d0*/  IMAD.MOV.U32 R12, RZ, RZ, RZ ;  /* 0x000000ffff0c7224 */ /* 0x000fe400078e00ff */
[----:B------:R-:W-:Y:S02]  /*164e0*/  IMAD.MOV.U32 R11, RZ, RZ, 0x1f ;  /* 0x0000001fff0b7424 */ /* 0x000fe400078e00ff */
[----:B------:R-:W-:-:S07]  /*164f0*/  IMAD.MOV.U32 R15, RZ, RZ, -0x1 ;  /* 0xffffffffff0f7424 */ /* 0x000fce00078e00ff */
[----:B0-----:R-:W-:Y:S05]  /*16500*/  WARPSYNC.COLLECTIVE R15, `(.L_x_1343) ;  /* 0x000000000f087348 */ /* 0x001fea0003c00000 */
[----:B------:R1:W2:Y:S02]  /*16510*/  SHFL.IDX P6, R14, R13, R12, R11 ;  /* 0x0000000c0d0e7389 */ /* 0x0002a400000c000b */
[----:B012---:R-:W-:Y:S01]  /*16520*/  ENDCOLLECTIVE ;  /* 0x000000000000791b */ /* 0x007fe20003800000 */
.L_x_1343:
[----:B------:R-:W-:Y:S05]  /*16530*/  BSYNC B0 ;  /* 0x0000000000007941 */ /* 0x000fea0003800000 */
.L_x_1342:
[----:B------:R-:W-:Y:S05]  /*16540*/  BRA `(.L_x_1344) ;  /* 0xffffffe400e87947 */ /* 0x000fea000383ffff */
.L_x_1299:
[----:B0-----:R0:W1:Y:S02]  /*16550*/  SYNCS.PHASECHK.TRANS64.TRYWAIT P0, [R0+URZ+0x30820], R3 ;  /* 0x03082003000075a7 */ /* 0x001064000800017f */
[----:B-1----:R-:W-:Y:S05]  /*16560*/  @!P0 NANOSLEEP.SYNCS 0x989680 ;  /* 0x009896800000895d */ /* 0x002fea0003900000 */
[----:B------:R-:W1:Y:S02]  /*16570*/  @!P0 SYNCS.PHASECHK.TRANS64 P0, [R0+URZ+0x30820], R3 ;  /* 0x03082003000085a7 */ /* 0x000e64000800007f */
[----:B-1----:R-:W-:Y:S05]  /*16580*/  @!P0 BRA `(.L_x_1299) ;  /* 0xfffffffc00f08947 */ /* 0x002fea000383ffff */
[----:B------:R-:W-:Y:S05]  /*16590*/  BRA `(.L_x_1345) ;  /* 0xffffffe800347947 */ /* 0x000fea000383ffff */
.L_x_1300:
        /* <DEDUP_REMOVED lines=8> */
[----:B0-----:R-:W-:Y:S05]  /*16620*/  WARPSYNC.COLLECTIVE R15, `(.L_x_1347) ;  /* 0x000000000f087348 */ /* 0x001fea0003c00000 */
[----:B------:R1:W2:Y:S02]  /*16630*/  SHFL.IDX P6, R14, R13, R12, R11 ;  /* 0x0000000c0d0e7389 */ /* 0x0002a400000c000b */
[----:B012---:R-:W-:Y:S01]  /*16640*/  ENDCOLLECTIVE ;  /* 0x000000000000791b */ /* 0x007fe20003800000 */
.L_x_1347:
[----:B------:R-:W-:Y:S05]  /*16650*/  BSYNC B0 ;  /* 0x0000000000007941 */ /* 0x000fea0003800000 */
.L_x_1346:
[----:B------:R-:W-:Y:S05]  /*16660*/  BRA `(.L_x_1348) ;  /* 0xffffffe8001c7947 */ /* 0x000fea000383ffff */
.L_x_1303:
[----:B------:R-:W-:Y:S01]  /*16670*/  BSSY B1, `(.L_x_1349) ;  /* 0x0000006000017945 */ /* 0x000fe20003800000 */
[----:B------:R-:W-:-:S07]  /*16680*/  IMAD.MOV.U32 R15, RZ, RZ, -0x1 ;  /* 0xffffffffff0f7424 */ /* 0x000fce00078e00ff */
[----:B01----:R-:W-:Y:S05]  /*16690*/  WARPSYNC.COLLECTIVE R15, `(.L_x_1350) ;  /* 0x000000000f0c7348 */ /* 0x003fea0003c00000 */
[----:B------:R-:W-:Y:S02]  /*166a0*/  ELECT P6, UR62, PT ;  /* 0x00000000003e782f */ /* 0x000fe400038c0000 */
[----:B------:R-:W-:Y:S01]  /*166b0*/  MOV R14, UR62 ;  /* 0x0000003e000e7c02 */ /* 0x000fe20008000f00 */
[----:B01----:R-:W-:Y:S10]  /*166c0*/  ENDCOLLECTIVE ;  /* 0x000000000000791b */ /* 0x003ff40003800000 */
.L_x_1350:
[----:B------:R-:W-:Y:S05]  /*166d0*/  BSYNC B1 ;  /* 0x0000000000017941 */ /* 0x000fea0003800000 */
.L_x_1349:
[----:B------:R-:W-:Y:S05]  /*166e0*/  BRA `(.L_x_1351) ;  /* 0xffffffe800147947 */ /* 0x000fea000383ffff */
.L_x_1305:
[----:B0-----:R0:W1:Y:S02]  /*166f0*/  SYNCS.PHASECHK.TRANS64.TRYWAIT P0, [R6+URZ], R5 ;  /* 0x00000005060075a7 */ /* 0x001064000800017f */
[----:B-1----:R-:W-:Y:S05]  /*16700*/  @!P0 NANOSLEEP.SYNCS 0x989680 ;  /* 0x009896800000895d */ /* 0x002fea0003900000 */
[----:B------:R-:W1:Y:S02]  /*16710*/  @!P0 SYNCS.PHASECHK.TRANS64 P0, [R6+URZ], R5 ;  /* 0x00000005060085a7 */ /* 0x000e64000800007f */
[----:B-1----:R-:W-:Y:S05]  /*16720*/  @!P0 BRA `(.L_x_1305) ;  /* 0xfffffffc00f08947 */ /* 0x002fea000383ffff */
[----:B------:R-:W-:Y:S05]  /*16730*/  BRA `(.L_x_1352) ;  /* 0xffffffe800547947 */ /* 0x000fea000383ffff */
.L_x_1306:
[----:B-1----:R1:W2:Y:S02]  /*16740*/  SYNCS.PHASECHK.TRANS64.TRYWAIT P0, [R3+URZ], R2 ;  /* 0x00000002030075a7 */ /* 0x0022a4000800017f */
[----:B--2---:R-:W-:Y:S05]  /*16750*/  @!P0 NANOSLEEP.SYNCS 0x989680 ;  /* 0x009896800000895d */ /* 0x004fea0003900000 */
[----:B------:R-:W2:Y:S02]  /*16760*/  @!P0 SYNCS.PHASECHK.TRANS64 P0, [R3+URZ], R2 ;  /* 0x00000002030085a7 */ /* 0x000ea4000800007f */
[----:B--2---:R-:W-:Y:S05]  /*16770*/  @!P0 BRA `(.L_x_1306) ;  /* 0xfffffffc00f08947 */ /* 0x004fea000383ffff */
[----:B------:R-:W-:Y:S05]  /*16780*/  BRA `(.L_x_1353) ;  /* 0xffffffe800487947 */ /* 0x000fea000383ffff */
.L_x_1308:
[----:B-1----:R1:W2:Y:S02]  /*16790*/  SYNCS.PHASECHK.TRANS64.TRYWAIT P0, [R18+URZ], R5 ;  /* 0x00000005120075a7 */ /* 0x0022a4000800017f */
[----:B--2---:R-:W-:Y:S05]  /*167a0*/  @!P0 NANOSLEEP.SYNCS 0x989680 ;  /* 0x009896800000895d */ /* 0x004fea0003900000 */
[----:B------:R-:W2:Y:S02]  /*167b0*/  @!P0 SYNCS.PHASECHK.TRANS64 P0, [R18+URZ], R5 ;  /* 0x00000005120085a7 */ /* 0x000ea4000800007f */
[----:B--2---:R-:W-:Y:S05]  /*167c0*/  @!P0 BRA `(.L_x_1308) ;  /* 0xfffffffc00f08947 */ /* 0x004fea000383ffff */
[----:B------:R-:W-:Y:S05]  /*167d0*/  BRA `(.L_x_1354) ;  /* 0xffffffe8004c7947 */ /* 0x000fea000383ffff */
.L_x_1355:
        /* <DEDUP_REMOVED lines=10> */
.L_x_3243:


//--------------------- .text._ZN7cutlass13device_kernelIN5flash11enable_sm90INS1_16FlashAttnFwdSm90INS1_25CollectiveMainloopFwdSm90ILi2EN4cute5tupleIJNS5_1CILi1EEES8_S8_EEENS6_IJNS7_ILi128EEENS7_ILi96EEENS7_ILi192EEEEEELi192ENS_10bfloat16_tEfNS_4arch4Sm90ELb0ELb1ELb0ELb1ELb0ELb0ELb0ELb1ELb1ELb1ELb0ELb0EEENS1_21CollectiveEpilogueFwdINS6_IJSA_SC_SB_EEES9_SE_SG_Li256ELb1ELb1ELb0ELb0EEENS1_36VarlenDynamicPersistentTileSchedulerILi128ELi96ELi256ELi128ELb0ELb1ELb1ELb1ELb0ELb1EEEEEEEEEvNT_6ParamsE --------------------------
	.section	.text._ZN7cutlass13device_kernelIN5flash11enable_sm90INS1_16FlashAttnFwdSm90INS1_25CollectiveMainloopFwdSm90ILi2EN4cute5tupleIJNS5_1CILi1EEES8_S8_EEENS6_IJNS7_ILi128EEENS7_ILi96EEENS7_ILi192EEEEEELi192ENS_10bfloat16_tEfNS_4arch4Sm90ELb0ELb1ELb0ELb1ELb0ELb0ELb0ELb1ELb1ELb1ELb0ELb0EEENS1_21CollectiveEpilogueFwdINS6_IJSA_SC_SB_EEES9_SE_SG_Li256ELb1ELb1ELb0ELb0EEENS1_36VarlenDynamicPersistentTileSchedulerILi128ELi96ELi256ELi128ELb0ELb1ELb1ELb1ELb0ELb1EEEEEEEEEvNT_6ParamsE,"ax",@progbits
	.align	128
.text._ZN7cutlass13device_kernelIN5flash11enable_sm90INS1_16FlashAttnFwdSm90INS1_25CollectiveMainloopFwdSm90ILi2EN4cute5tupleIJNS5_1CILi1EEES8_S8_EEENS6_IJNS7_ILi128EEENS7_ILi96EEENS7_ILi192EEEEEELi192ENS_10bfloat16_tEfNS_4arch4Sm90ELb0ELb1ELb0ELb1ELb0ELb0ELb0ELb1ELb1ELb1ELb0ELb0EEENS1_21CollectiveEpilogueFwdINS6_IJSA_SC_SB_EEES9_SE_SG_Li256ELb1ELb1ELb0ELb0EEENS1_36VarlenDynamicPersistentTileSchedulerILi128ELi96ELi256ELi128ELb0ELb1ELb1ELb1ELb0ELb1EEEEEEEEEvNT_6ParamsE:
        .type           _ZN7cutlass13device_kernelIN5flash11enable_sm90INS1_16FlashAttnFwdSm90INS1_25CollectiveMainloopFwdSm90ILi2EN4cute5tupleIJNS5_1CILi1EEES8_S8_EEENS6_IJNS7_ILi128EEENS7_ILi96EEENS7_ILi192EEEEEELi192ENS_10bfloat16_tEfNS_4arch4Sm90ELb0ELb1ELb0ELb1ELb0ELb0ELb0ELb1ELb1ELb1ELb0ELb0EEENS1_21CollectiveEpilogueFwdINS6_IJSA_SC_SB_EEES9_SE_SG_Li256ELb1ELb1ELb0ELb0EEENS1_36VarlenDynamicPersistentTileSchedulerILi128ELi96ELi256ELi128ELb0ELb1ELb1ELb1ELb0ELb1EEEEEEEEEvNT_6ParamsE,@function
        .size           _ZN7cutlass13device_kernelIN5flash11enable_sm90INS1_16FlashAttnFwdSm90INS1_25CollectiveMainloopFwdSm90ILi2EN4cute5tupleIJNS5_1CILi1EEES8_S8_EEENS6_IJNS7_ILi128EEENS7_ILi96EEENS7_ILi192EEEEEELi192ENS_10bfloat16_tEfNS_4arch4Sm90ELb0ELb1ELb0ELb1ELb0ELb0ELb0ELb1ELb1ELb1ELb0ELb0EEENS1_21CollectiveEpilogueFwdINS6_IJSA_SC_SB_EEES9_SE_SG_Li256ELb1ELb1ELb0ELb0EEENS1_36VarlenDynamicPersistentTileSchedulerILi128ELi96ELi256ELi128ELb0ELb1ELb1ELb1ELb0ELb1EEEEEEEEEvNT_6ParamsE,(.L_x_3244 - _ZN7cutlass13device_kernelIN5flash11enable_sm90INS1_16FlashAttnFwdSm90INS1_25CollectiveMainloopFwdSm90ILi2EN4cute5tupleIJNS5_1CILi1EEES8_S8_EEENS6_IJNS7_ILi128EEENS7_ILi96EEENS7_ILi192EEEEEELi192ENS_10bfloat16_tEfNS_4arch4Sm90ELb0ELb1ELb0ELb1ELb0ELb0ELb0ELb1ELb1ELb1ELb0ELb0EEENS1_21CollectiveEpilogueFwdINS6_IJSA_SC_SB_EEES9_SE_SG_Li256ELb1ELb1ELb0ELb0EEENS1_36VarlenDynamicPersistentTileSchedulerILi128ELi96ELi256ELi128ELb0ELb1ELb1ELb1ELb0ELb1EEEEEEEEEvNT_6ParamsE)
        .other          _ZN7cutlass13device_kernelIN5flash11enable_sm90INS1_16FlashAttnFwdSm90INS1_25CollectiveMainloopFwdSm90ILi2EN4cute5tupleIJNS5_1CILi1EEES8_S8_EEENS6_IJNS7_ILi128EEENS7_ILi96EEENS7_ILi192EEEEEELi192ENS_10bfloat16_tEfNS_4arch4Sm90ELb0ELb1ELb0ELb1ELb0ELb0ELb0ELb1ELb1ELb1ELb0ELb0EEENS1_21CollectiveEpilogueFwdINS6_IJSA_SC_SB_EEES9_SE_SG_Li256ELb1ELb1ELb0ELb0EEENS1_36VarlenDynamicPersistentTileSchedulerILi128ELi96ELi256ELi128ELb0ELb1ELb1ELb1ELb0ELb1EEEEEEEEEvNT_6ParamsE,@"STO_CUDA_ENTRY STV_DEFAULT"
_ZN7cutlass13device_kernelIN5flash11enable_sm90INS1_16FlashAttnFwdSm90INS1_25CollectiveMainloopFwdSm90ILi2EN4cute5tupleIJNS5_1CILi1EEES8_S8_EEENS6_IJNS7_ILi128EEENS7_ILi96EEENS7_ILi192EEEEEELi192ENS_10bfloat16_tEfNS_4arch4Sm90ELb0ELb1ELb0ELb1ELb0ELb0ELb0ELb1ELb1ELb1ELb0ELb0EEENS1_21CollectiveEpilogueFwdINS6_IJSA_SC_SB_EEES9_SE_SG_Li256ELb1ELb1ELb0ELb0EEENS1_36VarlenDynamicPersistentTileSchedulerILi128ELi96ELi256ELi128ELb0ELb1ELb1ELb1ELb0ELb1EEEEEEEEEvNT_6ParamsE:
        /* <DEDUP_REMOVED lines=18> */
.L_x_1357:
[----:B------:R-:W-:Y:S05]  /*0120*/  BSYNC B0 ;  /* 0x0000000000007941 */ /* 0x000fea0003800000 */
.L_x_1356:
        /* <DEDUP_REMOVED lines=41> */
.L_x_1358:
        /* <DEDUP_REMOVED lines=22> */
.L_x_1359:
        /* <DEDUP_REMOVED lines=18> */
.L_x_1360:
        /* <DEDUP_REMOVED lines=22> */
.L_x_1361:
        /* <DEDUP_REMOVED lines=22> */
.L_x_1362:
        /* <DEDUP_REMOVED lines=8> */
.L_x_1364:
        /* <DEDUP_REMOVED lines=14> */
[----:B0-----:R-:W2:Y:S01]  /*0a60*/  LDL R2, [R1+0x48] ;  /* 0x0000480001027983 */ /* 0x001ea20000100800 */
[----:B------:R-:W-:Y:S01]  /*0a70*/  R2UR UR5, R9 ;  /* 0x00000000090572ca */ /* 0x000fe200000e0000 */
[----:B------:R-:W-:Y:S01]  /*0a80*/  UMOV UR38, URZ ;  /* 0x0000003f00267c82 */ /* 0x000fe20008000000 */
[----:B------:R-:W-:Y:S01]  /*0a90*/  R2UR UR7, R10 ;  /* 0x000000000a0772ca */ /* 0x000fe200000e0000 */
[----:B------:R-:W0:Y:S01]  /*0aa0*/  S2R R0, SR_TID.X ;  /* 0x0000000000007919 */ /* 0x000e220000002100 */
[----:B------:R-:W-:Y:S01]  /*0ab0*/  R2UR UR6, R11 ;  /* 0x000000000b0672ca */ /* 0x000fe200000e0000 */
[----:B------:R-:W-:Y:S01]  /*0ac0*/  UMOV UR36, URZ ;  /* 0x0000003f00247c82 */ /* 0x000fe20008000000 */
[----:B0-----:R-:W-:-:S05]  /*0ad0*/  VIADD R206, R0, 0xffffff80 ;  /* 0xffffff8000ce7836 */ /* 0x001fca0000000000 */
[----:B------:R-:W-:-:S04]  /*0ae0*/  SHF.R.S32.HI R3, RZ, 0x1f, R206 ;  /* 0x0000001fff037819 */ /* 0x000fc800000114ce */
[CC--:B------:R-:W-:Y:S02]  /*0af0*/  LEA.HI R0, R3.reuse, R206.reuse, RZ, 0x7 ;  /* 0x000000ce03007211 */ /* 0x0c0fe400078f38ff */
[CC--:B------:R-:W-:Y:S02]  /*0b00*/  LEA.HI R4, R3.reuse, R206.reuse, RZ, 0x5 ;  /* 0x000000ce03047211 */ /* 0x0c0fe400078f28ff */
[----:B------:R-:W-:Y:S02]  /*0b10*/  LOP3.LUT R5, R0, 0xffffff80, RZ, 0xc0, !PT ;  /* 0xffffff8000057812 */ /* 0x000fe400078ec0ff */
[----:B------:R-:W-:Y:S01]  /*0b20*/  LEA.HI R10, R3, R206, RZ, 0x2 ;  /* 0x000000ce030a7211 */ /* 0x000fe200078f10ff */
[----:B------:R-:W-:Y:S01]  /*0b30*/  IMAD.SHL.U32 R4, R4, 0x20, RZ ;  /* 0x0000002004047824 */ /* 0x000fe200078e00ff */
[----:B------:R-:W-:Y:S01]  /*0b40*/  SHF.R.S32.HI R199, RZ, 0x7, R0 ;  /* 0x00000007ffc77819 */ /* 0x000fe20000011400 */
[----:B------:R-:W-:-:S03]  /*0b50*/  IMAD.IADD R198, R206, 0x1, -R5 ;  /* 0x00000001cec67824 */ /* 0x000fc600078e0a05 */
[----:B------:R-:W-:Y:S02]  /*0b60*/  LOP3.LUT R4, R4, 0xfffffc00, RZ, 0xc0, !PT ;  /* 0xfffffc0004047812 */ /* 0x000fe400078ec0ff */
[----:B------:R-:W-:Y:S02]  /*0b70*/  SHF.R.S32.HI R9, RZ, 0x1f, R198 ;  /* 0x0000001fff097819 */ /* 0x000fe400000114c6 */
[----:B------:R-:W-:Y:S02]  /*0b80*/  LEA.HI R0, R0, R199, RZ, 0x1 ;  /* 0x000000c700007211 */ /* 0x000fe400078f08ff */
[CC--:B------:R-:W-:Y:S02]  /*0b90*/  LEA.HI R6, R9.reuse, R198.reuse, RZ, 0x2 ;  /* 0x000000c609067211 */ /* 0x0c0fe400078f10ff */
[----:B------:R-:W-:Y:S02]  /*0ba0*/  LEA.HI R9, R9, R198, RZ, 0x5 ;  /* 0x000000c609097211 */ /* 0x000fe400078f28ff */
[----:B------:R-:W-:-:S02]  /*0bb0*/  SHF.R.S32.HI R8, RZ, 0x2, R6 ;  /* 0x00000002ff087819 */ /* 0x000fc40000011406 */
[----:B------:R-:W-:Y:S02]  /*0bc0*/  SHF.R.S32.HI R11, RZ, 0x1f, R6 ;  /* 0x0000001fff0b7819 */ /* 0x000fe40000011406 */
[----:B------:R-:W-:Y:S02]  /*0bd0*/  SHF.R.S32.HI R9, RZ, 0x5, R9 ;  /* 0x00000005ff097819 */ /* 0x000fe40000011409 */
[----:B------:R-:W-:Y:S02]  /*0be0*/  LEA.HI R11, R11, R8, RZ, 0x3 ;  /* 0x000000080b0b7211 */ /* 0x000fe400078f18ff */
[----:B------:R-:W-:Y:S02]  /*0bf0*/  LOP3.LUT R0, R0, 0x3fffffe, RZ, 0xc0, !PT ;  /* 0x03fffffe00007812 */ /* 0x000fe400078ec0ff */
[----:B------:R-:W-:-:S03]  /*0c00*/  LOP3.LUT R11, R11, 0xfffffff8, RZ, 0xc0, !PT ;  /* 0xfffffff80b0b7812 */ /* 0x000fc600078ec0ff */
[----:B------:R-:W-:Y:S02]  /*0c10*/  IMAD.IADD R0, R199, 0x1, -R0 ;  /* 0x00000001c7007824 */ /* 0x000fe400078e0a00 */
[----:B------:R-:W-:-:S04]  /*0c20*/  IMAD.IADD R8, R8, 0x1, -R11 ;  /* 0x0000000108087824 */ /* 0x000fc800078e0a0b */
[----:B------:R-:W-:-:S04]  /*0c30*/  IMAD R9, R9, 0x10, R8 ;  /* 0x0000001009097824 */ /* 0x000fc800078e0208 */
[----:B------:R-:W-:Y:S01]  /*0c40*/  IMAD R200, R0, 0x40, R9 ;  /* 0x0000004000c87824 */ /* 0x000fe200078e0209 */
[----:B--2---:R-:W-:Y:S02]  /*0c50*/  R2UR UR4, R2 ;  /* 0x00000000020472ca */ /* 0x004fe400000e0000 */
[CC--:B------:R-:W-:Y:S02]  /*0c60*/  LEA.HI R2, R3.reuse, R206.reuse, RZ, 0x4 ;  /* 0x000000ce03027211 */ /* 0x0c0fe400078f20ff */
[----:B------:R-:W-:Y:S02]  /*0c70*/  LEA.HI R3, R3, R206, RZ, 0x3 ;  /* 0x000000ce03037211 */ /* 0x000fe400078f18ff */
[----:B------:R-:W-:Y:S02]  /*0c80*/  SHF.R.S32.HI R7, RZ, 0x4, R2 ;  /* 0x00000004ff077819 */ /* 0x000fe40000011402 */
[C---:B------:R-:W-:Y:S02]  /*0c90*/  LOP3.LUT R5, R2.reuse, 0x3fffff0, RZ, 0xc0, !PT ;  /* 0x03fffff002057812 */ /* 0x040fe400078ec0ff */
[----:B------:R-:W-:-:S02]  /*0ca0*/  LEA.HI R2, R2, R7, RZ, 0x1 ;  /* 0x0000000702027211 */ /* 0x000fc400078f08ff */
[----:B------:R-:W-:Y:S01]  /*0cb0*/  LOP3.LUT R193, R3, 0xfffffff8, RZ, 0xc0, !PT ;  /* 0xfffffff803c17812 */ /* 0x000fe200078ec0ff */
[----:B------:R-:W-:Y:S01]  /*0cc0*/  IMAD.IADD R5, R206, 0x1, -R5 ;  /* 0x00000001ce057824 */ /* 0x000fe200078e0a05 */
[----:B------:R-:W-:Y:S01]  /*0cd0*/  LOP3.LUT R2, R2, 0x1ffffffe, RZ, 0xc0, !PT ;  /* 0x1ffffffe02027812 */ /* 0x000fe200078ec0ff */
[----:B------:R-:W-:Y:S01]  /*0ce0*/  ULOP3.LUT UR8, UR4, 0x1, URZ, 0xfc, !UPT ;  /* 0x0000000104087892 */ /* 0x000fe2000f8efc3f */
[----:B------:R-:W-:Y:S01]  /*0cf0*/  SHF.R.S32.HI R195, RZ, 0x3, R3 ;  /* 0x00000003ffc37819 */ /* 0x000fe20000011403 */
[----:B------:R-:W-:Y:S01]  /*0d00*/  IMAD R5, R5, 0x40, R4 ;  /* 0x0000004005057824 */ /* 0x000fe200078e0204 */
[----:B------:R-:W-:Y:S01]  /*0d10*/  LOP3.LUT R3, R6, 0x7ffffffc, RZ, 0xc0, !PT ;  /* 0x7ffffffc06037812 */ /* 0x000fe200078ec0ff */
[----:B------:R-:W-:Y:S01]  /*0d20*/  IMAD.IADD R2, R7, 0x1, -R2 ;  /* 0x0000000107027824 */ /* 0x000fe200078e0a02 */
[----:B------:R-:W-:Y:S01]  /*0d30*/  LOP3.LUT R7, R10, 0xfffffffc, RZ, 0xc0, !PT ;  /* 0xfffffffc0a077812 */ /* 0x000fe200078ec0ff */
[----:B------:R-:W-:Y:S01]  /*0d40*/  IMAD.IADD R193, R206, 0x1, -R193 ;  /* 0x00000001cec17824 */ /* 0x000fe200078e0ac1 */
[----:B------:R-:W-:Y:S01]  /*0d50*/  UMOV UR4, URZ ;  /* 0x0000003f00047c82 */ /* 0x000fe20008000000 */
[----:B------:R-:W-:-:S02]  /*0d60*/  IMAD R201, R2, 0x8, R5 ;  /* 0x0000000802c97824 */ /* 0x000fc400078e0205 */
[----:B------:R-:W-:Y:S02]  /*0d70*/  IMAD.IADD R7, R206, 0x1, -R7 ;  /* 0x00000001ce077824 */ /* 0x000fe400078e0a07 */
[----:B------:R-:W-:Y:S02]  /*0d80*/  IMAD.SHL.U32 R22, R193, 0x8, RZ ;  /* 0x00000008c1167824 */ /* 0x000fe400078e00ff */
[----:B------:R-:W-:Y:S01]  /*0d90*/  IMAD.U32 R202, RZ, RZ, UR8 ;  /* 0x00000008ffca7e24 */ /* 0x000fe2000f8e00ff */
[C---:B------:R-:W-:Y:S01]  /*0da0*/  LEA.HI R4, R7.reuse, R7, RZ, 0x1 ;  /* 0x0000000707047211 */ /* 0x040fe200078f08ff */
[C---:B------:R-:W-:Y:S01]  /*0db0*/  VIADD R23, R22.reuse, 0x40 ;  /* 0x0000004016177836 */ /* 0x040fe20000000000 */
[----:B------:R-:W-:Y:S01]  /*0dc0*/  SHF.R.S32.HI R205, RZ, 0x1f, R22 ;  /* 0x0000001fffcd7819 */ /* 0x000fe20000011416 */
[----:B------:R-:W-:Y:S01]  /*0dd0*/  VIADD R192, R22, 0x80 ;  /* 0x0000008016c07836 */ /* 0x000fe20000000000 */
[----:B------:R-:W-:Y:S01]  /*0de0*/  LOP3.LUT R4, R4, 0x1ffffffe, RZ, 0xc0, !PT ;  /* 0x1ffffffe04047812 */ /* 0x000fe200078ec0ff */
[----:B------:R-:W-:Y:S01]  /*0df0*/  IMAD.U32 R197, RZ, RZ, UR4 ;  /* 0x00000004ffc57e24 */ /* 0x000fe2000f8e00ff */
[----:B------:R-:W-:Y:S01]  /*0e00*/  SHF.R.S32.HI R204, RZ, 0x1f, R23 ;  /* 0x0000001fffcc7819 */ /* 0x000fe20000011417 */
[----:B------:R-:W-:Y:S01]  /*0e10*/  IMAD.IADD R18, R198, 0x1, -R3 ;  /* 0x00000001c6127824 */ /* 0x000fe200078e0a03 */
[----:B------:R-:W-:Y:S01]  /*0e20*/  SHF.R.S32.HI R203, RZ, 0x1f, R192 ;  /* 0x0000001fffcb7819 */ /* 0x000fe200000114c0 */
[----:B------:R-:W-:-:S04]  /*0e30*/  IMAD.IADD R19, R7, 0x1, -R4 ;  /* 0x0000000107137824 */ /* 0x000fc800078e0a04 */
[----:B------:R-:W-:-:S07]  /*0e40*/  IMAD R19, R19, 0x8, R200 ;  /* 0x0000000813137824 */ /* 0x000fce00078e02c8 */
.L_x_1464:
[----:B------:R-:W-:Y:S01]  /*0e50*/  ULDC.64 UR8, c[0x0][0xa28] ;  /* 0x00028a0000087ab9 */ /* 0x000fe20000000a00 */
[----:B0-2---:R-:W-:Y:S01]  /*0e60*/  IMAD.MOV.U32 R7, RZ, RZ, RZ ;  /* 0x000000ffff077224 */ /* 0x005fe200078e00ff */
[----:B------:R-:W-:Y:S01]  /*0e70*/  UISETP.NE.U32.AND UP0, UPT, UR8, URZ, UPT ;  /* 0x0000003f0800728c */ /* 0x000fe2000bf05070 */
[----:B------:R-:W-:-:S03]  /*0e80*/  ULDC.64 UR12, c[0x0][0x208] ;  /* 0x00008200000c7ab9 */ /* 0x000fc60000000a00 */
[----:B------:R-:W-:-:S03]  /*0e90*/  UISETP.NE.AND.EX UP0, UPT, UR9, URZ, UPT, UP0 ;  /* 0x0000003f0900728c */ /* 0x000fc6000bf05300 */
[----:B------:R-:W-:Y:S02]  /*0ea0*/  ULDC.64 UR8, c[0x0][0xa18] ;  /* 0x0002860000087ab9 */ /* 0x000fe40000000a00 */
[----:B------:R-:W-:Y:S01]  /*0eb0*/  UISETP.NE.U32.AND UP1, UPT, UR8, URZ, UPT ;  /* 0x0000003f0800728c */ /* 0x000fe2000bf25070 */
[----:B------:R-:W-:-:S03]  /*0ec0*/  PLOP3.LUT P0, PT, PT, PT, UP0, 0x80, 0x0 ;  /* 0x000000000000781c */ /* 0x000fc60003f0f008 */
[----:B------:R-:W-:-:S03]  /*0ed0*/  UISETP.NE.AND.EX UP1, UPT, UR9, URZ, UPT, UP1 ;  /* 0x0000003f0900728c */ /* 0x000fc6000bf25310 */
[----:B------:R-:W-:Y:S02]  /*0ee0*/  @UP0 ULDC.64 UR8, c[0x0][0xa28] ;  /* 0x00028a0000080ab9 */ /* 0x000fe40000000a00 */
[----:B------:R-:W-:Y:S01]  /*0ef0*/  @UP0 UIMAD.WIDE UR8, UR6, 0x4, UR8 ;  /* 0x00000004060808a5 */ /* 0x000fe2000f8e0208 */
[----:B------:R-:W-:-:S05]  /*0f00*/  PLOP3.LUT P2, PT, PT, PT, UP1, 0x80, 0x0 ;  /* 0x000000000000781c */ /* 0x000fca0003f4f018 */
[----:B------:R-:W-:Y:S01]  /*0f10*/  @UP1 ULDC.64 UR10, c[0x0][0xa18] ;  /* 0x00028600000a1ab9 */ /* 0x000fe20000000a00 */
[----:B------:R-:W-:Y:S02]  /*0f20*/  IMAD.U32 R2, RZ, RZ, UR8 ;  /* 0x00000008ff027e24 */ /* 0x000fe4000f8e00ff */
[----:B------:R-:W-:Y:S01]  /*0f30*/  IMAD.U32 R3, RZ, RZ, UR9 ;  /* 0x00000009ff037e24 */ /* 0x000fe2000f8e00ff */
[----:B------:R-:W-:Y:S01]  /*0f40*/  @UP1 UIMAD.WIDE UR8, UR6, 0x4, UR10 ;  /* 0x00000004060818a5 */ /* 0x000fe2000f8e020a */
[----:B------:R-:W-:-:S03]  /*0f50*/  ULDC UR4, c[0x0][0x288] ;  /* 0x0000a20000047ab9 */ /* 0x000fc60000000800 */
[----:B------:R0:W5:Y:S01]  /*0f60*/  @P0 LDG.E R7, desc[UR12][R2.64] ;  /* 0x0000000c02070981 */ /* 0x000162000c1e1900 */
[----:B------:R-:W-:Y:S01]  /*0f70*/  IMAD.U32 R17, RZ, RZ, UR4 ;  /* 0x00000004ff117e24 */ /* 0x000fe2000f8e00ff */
[----:B------:R-:W-:Y:S01]  /*0f80*/  ULDC UR4, c[0x0][0x424] ;  /* 0x0001090000047ab9 */ /* 0x000fe20000000800 */
[----:B------:R-:W-:Y:S02]  /*0f90*/  IMAD.U32 R4, RZ, RZ, UR8 ;  /* 0x00000008ff047e24 */ /* 0x000fe4000f8e00ff */
[----:B------:R-:W-:Y:S01]  /*0fa0*/  IMAD.U32 R5, RZ, RZ, UR9 ;  /* 0x00000009ff057e24 */ /* 0x000fe2000f8e00ff */
[----:B------:R-:W-:Y:S02]  /*0fb0*/  ULDC.64 UR8, c[0x0][0x418] ;  /* 0x0001060000087ab9 */ /* 0x000fe40000000a00 */
[----:B------:R-:W-:Y:S02]  /*0fc0*/  UISETP.NE.U32.AND UP0, UPT, UR8, URZ, UPT ;  /* 0x0000003f0800728c */ /* 0x000fe4000bf05070 */
[----:B------:R0:W5:Y:S01]  /*0fd0*/  @P2 LDG.E R17, desc[UR12][R4.64] ;  /* 0x0000000c04112981 */ /* 0x000162000c1e1900 */
[----:B------:R-:W-:Y:S01]  /*0fe0*/  IMAD.U32 R194, RZ, RZ, UR7 ;  /* 0x00000007ffc27e24 */ /* 0x000fe2000f8e00ff */
[----:B------:R-:W-:-:S03]  /*0ff0*/  UISETP.NE.AND.EX UP0, UPT, UR9, URZ, UPT, UP0 ;  /* 0x0000003f0900728c */ /* 0x000fc6000bf05300 */
[----:B------:R-:W-:Y:S01]  /*1000*/  ULDC.64 UR8, c[0x0][0xa20] ;  /* 0x0002880000087ab9 */ /* 0x000fe20000000a00 */
[----:B------:R-:W-:Y:S01]  /*1010*/  USEL UR4, UR4, 0x1, UP0 ;  /* 0x0000000104047887 */ /* 0x000fe20008000000 */
[----:B------:R-:W-:Y:S01]  /*1020*/  ISETP.NE.U32.AND P1, PT, RZ, UR8, PT ;  /* 0x00000008ff007c0c */ /* 0x000fe2000bf25070 */
[----:B------:R-:W-:Y:S02]  /*1030*/  ULDC UR8, c[0x0][0x2f0] ;  /* 0x0000bc0000087ab9 */ /* 0x000fe40000000800 */
[----:B------:R-:W-:Y:S01]  /*1040*/  UIMAD UR4, UR4, UR8, URZ ;  /* 0x00000008040472a4 */ /* 0x000fe2000f8e023f */
[----:B------:R-:W-:Y:S01]  /*1050*/  ISETP.NE.AND.EX P1, PT, RZ, UR9, PT, P1 ;  /* 0x00000009ff007c0c */ /* 0x000fe2000bf25310 */
[----:B01-34-:R-:W-:-:S12]  /*1060*/  @P2 BRA `(.L_x_1365) ;  /* 0x0000000000302947 */ /* 0x01bfd80003800000 */
[----:B------:R-:W-:Y:S02]  /*1070*/  ULDC.64 UR8, c[0x0][0xa00] ;  /* 0x0002800000087ab9 */ /* 0x000fe40000000a00 */
[----:B------:R-:W-:-:S04]  /*1080*/  ISETP.NE.U32.AND P0, PT, RZ, UR8, PT ;  /* 0x00000008ff007c0c */ /* 0x000fc8000bf05070 */
[----:B------:R-:W-:-:S13]  /*1090*/  ISETP.NE.AND.EX P0, PT, RZ, UR9, PT, P0 ;  /* 0x00000009ff007c0c */ /* 0x000fda000bf05300 */
[----:B------:R-:W-:Y:S05]  /*10a0*/  @!P0 BRA `(.L_x_1365) ;  /* 0x0000000000208947 */ /* 0x000fea0003800000 */
[----:B------:R-:W-:Y:S01]  /*10b0*/  ULDC.64 UR8, c[0x0][0xa00] ;  /* 0x0002800000087ab9 */ /* 0x000fe20000000a00 */
[----:B------:R-:W-:Y:S01]  /*10c0*/  ULDC.64 UR10, c[0x0][0x208] ;  /* 0x00008200000a7ab9 */ /* 0x000fe20000000a00 */
[----:B------:R-:W-:-:S06]  /*10d0*/  UIMAD.WIDE UR8, UR6, 0x4, UR8 ;  /* 0x00000004060878a5 */ /* 0x000fcc000f8e0208 */
[----:B------:R-:W-:Y:S02]  /*10e0*/  IMAD.U32 R2, RZ, RZ, UR8 ;  /* 0x00000008ff027e24 */ /* 0x000fe4000f8e00ff */
[----:B------:R-:W-:-:S05]  /*10f0*/  IMAD.U32 R3, RZ, RZ, UR9 ;  /* 0x00000009ff037e24 */ /* 0x000fca000f8e00ff */
[----:B-----5:R-:W2:Y:S04]  /*1100*/  LDG.E R17, desc[UR10][R2.64] ;  /* 0x0000000a02117981 */ /* 0x020ea8000c1e1900 */
[----:B------:R-:W2:Y:S02]  /*1110*/  LDG.E R0, desc[UR10][R2.64+0x4] ;  /* 0x0000040a02007981 */ /* 0x000ea4000c1e1900 */
[----:B--2---:R-:W-:-:S07]  /*1120*/  IMAD.IADD R17, R0, 0x1, -R17 ;  /* 0x0000000100117824 */ /* 0x004fce00078e0a11 */
.L_x_1365:
[----:B------:R-:W-:Y:S02]  /*1130*/  IMAD.U32 R16, RZ, RZ, UR4 ;  /* 0x00000004ff107e24 */ /* 0x000fe4000f8e00ff */
[----:B------:R-:W-:Y:S01]  /*1140*/  IMAD.U32 R196, RZ, RZ, UR6 ;  /* 0x00000006ffc47e24 */ /* 0x000fe2000f8e00ff */
[----:B------:R-:W-:Y:S06]  /*1150*/  @!P1 BRA `(.L_x_1366) ;  /* 0x00000000001c9947 */ /* 0x000fec0003800000 */
[----:B------:R-:W-:Y:S01]  /*1160*/  ULDC.64 UR8, c[0x0][0xa20] ;  /* 0x0002880000087ab9 */ /* 0x000fe20000000a00 */
[----:B------:R-:W-:Y:S01]  /*1170*/  ULDC.64 UR10, c[0x0][0x208] ;  /* 0x00008200000a7ab9 */ /* 0x000fe20000000a00 */
[----:B------:R-:W-:-:S06]  /*1180*/  UIMAD.WIDE UR6, UR6, 0x4, UR8 ;  /* 0x00000004060678a5 */ /* 0x000fcc000f8e0208 */
[----:B------:R-:W-:Y:S02]  /*1190*/  IMAD.U32 R2, RZ, RZ, UR6 ;  /* 0x00000006ff027e24 */ /* 0x000fe4000f8e00ff */
[----:B------:R-:W-:-:S05]  /*11a0*/  IMAD.U32 R3, RZ, RZ, UR7 ;  /* 0x00000007ff037e24 */ /* 0x000fca000f8e00ff */
[----:B------:R0:W5:Y:S01]  /*11b0*/  LDG.E R16, desc[UR10][R2.64] ;  /* 0x0000000a02107981 */ /* 0x000162000c1e1900 */
[----:B------:R-:W-:Y:S05]  /*11c0*/  BRA `(.L_x_1367) ;  /* 0x0000000000307947 */ /* 0x000fea0003800000 */
.L_x_1366:
        /* <DEDUP_REMOVED lines=9> */
[----:B------:R-:W2:Y:S04]  /*1260*/  LDG.E R16, desc[UR10][R2.64] ;  /* 0x0000000a02107981 */ /* 0x000ea8000c1e1900 */
[----:B------:R-:W2:Y:S02]  /*1270*/  LDG.E R5, desc[UR10][R2.64+0x4] ;  /* 0x0000040a02057981 */ /* 0x000ea4000c1e1900 */
[----:B--2---:R-:W-:-:S07]  /*1280*/  IMAD.IADD R16, R5, 0x1, -R16 ;  /* 0x0000000105107824 */ /* 0x004fce00078e0a10 */
.L_x_1367:
[----:B------:R-:W1:Y:S01]  /*1290*/  LDC R0, c[0x0][0x448] ;  /* 0x00011200ff007b82 */ /* 0x000e620000000800 */
[----:B------:R-:W-:Y:S01]  /*12a0*/  USHF.L.U32 UR39, UR5, 0x7, URZ ;  /* 0x0000000705277899 */ /* 0x000fe2000800063f */
[----:B-----5:R-:W-:-:S03]  /*12b0*/  IMAD.IADD R16, R16, 0x1, -R7 ;  /* 0x0000000110107824 */ /* 0x020fc600078e0a07 */
[----:B------:R-:W-:Y:S02]  /*12c0*/  UIADD3 UR4, UR39, 0x7f, URZ ;  /* 0x0000007f27047890 */ /* 0x000fe4000fffe03f */
[----:B0-----:R-:W-:Y:S01]  /*12d0*/  IADD3 R3, R16, 0x1, -R17 ;  /* 0x0000000110037810 */ /* 0x001fe20007ffe811 */
[----:B------:R-:W0:Y:S01]  /*12e0*/  LDC.64 R8, c[0x0][0x9e0] ;  /* 0x00027800ff087b82 */ /* 0x000e220000000a00 */
[----:B-1----:R-:W-:Y:S02]  /*12f0*/  ISETP.NE.AND P1, PT, R0, 0x1, PT ;  /* 0x000000010000780c */ /* 0x002fe40003f25270 */
[----:B------:R-:W-:Y:S01]  /*1300*/  IMAD.U32 R0, RZ, RZ, UR4 ;  /* 0x00000004ff007e24 */ /* 0x000fe2000f8e00ff */
[----:B0-----:R-:W-:-:S10]  /*1310*/  ISETP.GE.AND P2, PT, R9, 0x1, PT ;  /* 0x000000010900780c */ /* 0x001fd40003f46270 */
[----:B------:R-:W0:Y:S08]  /*1320*/  @P1 LDC R2, c[0x0][0x44c] ;  /* 0x00011300ff021b82 */ /* 0x000e300000000800 */
[----:B------:R-:W1:Y:S01]  /*1330*/  @P1 LDC R5, c[0x0][0x450] ;  /* 0x00011400ff051b82 */ /* 0x000e620000000800 */
[----:B0-----:R-:W-:-:S05]  /*1340*/  @P1 IMAD.HI.U32 R2, R2, UR4, RZ ;  /* 0x0000000402021c27 */ /* 0x001fca000f8e00ff */
[----:B-1----:R-:W-:-:S05]  /*1350*/  @P1 SHF.R.U32.HI R0, RZ, R5, R2 ;  /* 0x00000005ff001219 */ /* 0x002fca0000011602 */
        /* <DEDUP_REMOVED lines=13> */
.L_x_1369:
[----:B------:R-:W-:-:S13]  /*1430*/  ISETP.NE.AND P0, PT, R9, 0x1, PT ;  /* 0x000000010900780c */ /* 0x000fda0003f05270 */
[----:B------:R-:W0:Y:S02]  /*1440*/  @P0 LDC.64 R4, c[0x0][0x9e8] ;  /* 0x00027a00ff040b82 */ /* 0x000e240000000a00 */
[----:B0-----:R-:W-:-:S05]  /*1450*/  @P0 IMAD.HI.U32 R4, R2, R4, RZ ;  /* 0x0000000402040227 */ /* 0x001fca00078e00ff */
[----:B------:R-:W-:-:S07]  /*1460*/  @P0 SHF.R.U32.HI R2, RZ, R5, R4 ;  /* 0x00000005ff020219 */ /* 0x000fce0000011604 */
.L_x_1370:
[----:B------:R-:W-:-:S05]  /*1470*/  IMAD R3, R2, R9, R9 ;  /* 0x0000000902037224 */ /* 0x000fca00078e0209 */
[----:B------:R-:W-:-:S07]  /*1480*/  VIMNMX R0, R0, R3, PT ;  /* 0x0000000300007248 */ /* 0x000fce0003fe0100 */
.L_x_1368:
[----:B------:R-:W0:Y:S01]  /*1490*/  @P1 LDC R4, c[0x0][0x44c] ;  /* 0x00011300ff041b82 */ /* 0x000e220000000800 */
[----:B------:R-:W-:Y:S01]  /*14a0*/  IMAD.U32 R3, RZ, RZ, UR39 ;  /* 0x00000027ff037e24 */ /* 0x000fe2000f8e00ff */
[----:B------:R-:W-:Y:S01]  /*14b0*/  ULDC UR4, c[0x0][0x9dc] ;  /* 0x0002770000047ab9 */ /* 0x000fe20000000800 */
[----:B------:R-:W-:Y:S02]  /*14c0*/  VIADD R2, R0, 0x5f ;  /* 0x0000005f00027836 */ /* 0x000fe40000000000 */
[C---:B------:R-:W-:Y:S02]  /*14d0*/  VIADD R0, R16.reuse, 0x5f ;  /* 0x0000005f10007836 */ /* 0x040fe40000000000 */
[----:B------:R-:W-:Y:S01]  /*14e0*/  IMAD.IADD R74, R16, 0x1, -R17 ;  /* 0x00000001104a7824 */ /* 0x000fe200078e0a11 */
        /* <DEDUP_REMOVED lines=23> */
.L_x_1372:
[----:B------:R-:W-:-:S13]  /*1660*/  ISETP.NE.AND P0, PT, R9, 0x1, PT ;  /* 0x000000010900780c */ /* 0x000fda0003f05270 */
[----:B------:R-:W0:Y:S02]  /*1670*/  @P0 LDC.64 R2, c[0x0][0x9e8] ;  /* 0x00027a00ff020b82 */ /* 0x000e240000000a00 */
[----:B0-----:R-:W-:-:S05]  /*1680*/  @P0 IMAD.HI.U32 R0, R4, R2, RZ ;  /* 0x0000000204000227 */ /* 0x001fca00078e00ff */
[----:B------:R-:W-:-:S07]  /*1690*/  @P0 SHF.R.U32.HI R4, RZ, R3, R0 ;  /* 0x00000003ff040219 */ /* 0x000fce0000011600 */
.L_x_1373:
[----:B------:R-:W-:-:S05]  /*16a0*/  IMAD R4, R4, R9, RZ ;  /* 0x0000000904047224 */ /* 0x000fca00078e02ff */
[----:B------:R-:W-:-:S13]  /*16b0*/  R2UR UR5, R4 ;  /* 0x00000000040572ca */ /* 0x000fda00000e0000 */
[----:B------:R-:W-:-:S04]  /*16c0*/  UISETP.LT.AND UP0, UPT, UR4, UR5, UPT ;  /* 0x000000050400728c */ /* 0x000fc8000bf01270 */
[----:B------:R-:W-:-:S12]  /*16d0*/  USEL UR4, UR4, UR5, !UP0 ;  /* 0x0000000504047287 */ /* 0x000fd8000c000000 */
.L_x_1371:
        /* <DEDUP_REMOVED lines=53> */
[----:B------:R-:W-:Y:S01]  /*1a30*/  IMAD.MOV.U32 R0, RZ, RZ, RZ ;  /* 0x000000ffff007224 */ /* 0x000fe200078e00ff */
[----:B------:R-:W-:Y:S01]  /*1a40*/  CS2R R6, SRZ ;  /* 0x0000000000067805 */ /* 0x000fe2000001ff00 */
[----:B------:R-:W-:Y:S02]  /*1a50*/  IMAD.MOV.U32 R131, RZ, RZ, RZ ;  /* 0x000000ffff837224 */ /* 0x000fe400078e00ff */
[----:B------:R-:W-:-:S02]  /*1a60*/  IMAD.MOV.U32 R32, RZ, RZ, RZ ;  /* 0x000000ffff207224 */ /* 0x000fc400078e00ff */
[----:B------:R-:W-:Y:S02]  /*1a70*/  IMAD.MOV.U32 R133, RZ, RZ, RZ ;  /* 0x000000ffff857224 */ /* 0x000fe400078e00ff */
        /* <DEDUP_REMOVED lines=33> */
.L_x_1375:
        /* <DEDUP_REMOVED lines=11> */
.L_x_1601:
[----:B------:R-:W-:Y:S05]  /*1d40*/  @!P0 BRA `(.L_x_1377) ;  /* 0x0000000000048947 */ /* 0x000fea0003800000 */
[----:B------:R-:W-:Y:S01]  /*1d50*/  BPT.TRAP 0x1 ;  /* 0x000000040000795c */ /* 0x000fe20000300000 */
.L_x_1377:
[----:B0-----:R-:W-:Y:S02]  /*1d60*/  IMAD.U32 R3, RZ, RZ, UR36 ;  /* 0x00000024ff037e24 */ /* 0x001fe4000f8e00ff */
[----:B------:R-:W-:-:S03]  /*1d70*/  IMAD.U32 R0, RZ, RZ, UR38 ;  /* 0x00000026ff007e24 */ /* 0x000fc6000f8e00ff */
[----:B------:R-:W-:Y:S02]  /*1d80*/  LEA R3, R3, UR37, 0x3 ;  /* 0x0000002503037c11 */ /* 0x000fe4000f8e18ff */
[----:B------:R-:W-:-:S04]  /*1d90*/  SHF.L.U32 R0, R0, 0x1f, RZ ;  /* 0x0000001f00007819 */ /* 0x000fc800000006ff */
[----:B------:R0:W1:Y:S01]  /*1da0*/  SYNCS.PHASECHK.TRANS64.TRYWAIT P1, [R3+URZ+0x30830], R0 ;  /* 0x03083000030075a7 */ /* 0x000062000802017f */
[----:B------:R-:W-:Y:S05]  /*1db0*/  @!P0 BRA `(.L_x_1378) ;  /* 0x0000000000048947 */ /* 0x000fea0003800000 */
[----:B------:R-:W-:Y:S01]  /*1dc0*/  BPT.TRAP 0x1 ;  /* 0x000000040000795c */ /* 0x000fe20000300000 */
.L_x_1378:
        /* <DEDUP_REMOVED lines=9> */
.L_x_1379:
        /* <DEDUP_REMOVED lines=10> */
[----:B--2---:R-:W2:Y:S01]  /*1f00*/  S2R R2, SR_TID.X ;  /* 0x0000000000027919 */ /* 0x004ea20000002100 */
[----:B------:R-:W-:Y:S01]  /*1f10*/  UMOV UR17, 0x40000040 ;  /* 0x4000004000117882 */ /* 0x000fe20000000000 */
[----:B------:R-:W-:Y:S01]  /*1f20*/  UMOV UR19, 0x40000040 ;  /* 0x4000004000137882 */ /* 0x000fe20000000000 */
[----:B------:R-:W-:Y:S01]  /*1f30*/  ULOP3.LUT UR60, UR4, 0x10000, URZ, 0xfc, !UPT ;  /* 0x00010000043c7892 */ /* 0x000fe2000f8efc3f */
[----:B01----:R-:W-:Y:S01]  /*1f40*/  VIADD R0, R19, UR39 ;  /* 0x0000002713007c36 */ /* 0x003fe20008000000 */
[----:B------:R-:W-:-:S02]  /*1f50*/  ULOP3.LUT UR4, UR40, 0x10000, URZ, 0xfc, !UPT ;  /* 0x0001000028047892 */ /* 0x000fc4000f8efc3f */
[----:B------:R-:W-:Y:S02]  /*1f60*/  UIMAD UR5, UR36, 0x900, UR60 ;  /* 0x00000900240578a4 */ /* 0x000fe4000f8e023c */
[----:B------:R-:W-:Y:S02]  /*1f70*/  UIADD3 UR12, UR4, 0x4, URZ ;  /* 0x00000004040c7890 */ /* 0x000fe4000fffe03f */
[----:B------:R-:W-:Y:S01]  /*1f80*/  UIADD3 UR14, UR5, 0x4, URZ ;  /* 0x00000004050e7890 */ /* 0x000fe2000fffe03f */
[----:B------:R-:W-:Y:S02]  /*1f90*/  UMOV UR8, UR4 ;  /* 0x0000000400087c82 */ /* 0x000fe40008000000 */
[----:B------:R-:W-:Y:S01]  /*1fa0*/  UMOV UR10, UR5 ;  /* 0x00000005000a7c82 */ /* 0x000fe20008000000 */
[----:B------:R-:W-:Y:S01]  /*1fb0*/  IMAD.U32 R6, RZ, RZ, UR8 ;  /* 0x00000008ff067e24 */ /* 0x000fe2000f8e00ff */
[----:B------:R-:W-:Y:S01]  /*1fc0*/  HGMMA.64x96x16.F32.BF16 R24, gdesc[UR8], RZ, !UPT, gsb0 ;  /* 0x01600000081879f0 */ /* 0x000fe2000c0018ff */
[----:B------:R-:W-:-:S02]  /*1fd0*/  UIADD3 UR8, UR4, 0x2, URZ ;  /* 0x0000000204087890 */ /* 0x000fc4000fffe03f */
[----:B------:R-:W-:Y:S01]  /*1fe0*/  UIADD3 UR10, UR5, 0x2, URZ ;  /* 0x00000002050a7890 */ /* 0x000fe2000fffe03f */
[----:B------:R-:W-:Y:S01]  /*1ff0*/  UMOV UR9, 0x40000040 ;  /* 0x4000004000097882 */ /* 0x000fe20000000000 */
[----:B------:R-:W-:Y:S01]  /*2000*/  UMOV UR11, 0x40000040 ;  /* 0x40000040000b7882 */ /* 0x000fe20000000000 */
[----:B------:R-:W-:Y:S02]  /*2010*/  UIADD3 UR16, UR4, 0x6, URZ ;  /* 0x0000000604107890 */ /* 0x000fe4000fffe03f */
[----:B------:R-:W-:Y:S02]  /*2020*/  UIADD3 UR18, UR5, 0x6, URZ ;  /* 0x0000000605127890 */ /* 0x000fe4000fffe03f */
[----:B------:R-:W-:Y:S02]  /*2030*/  UIADD3 UR20, UR4, 0x400, URZ ;  /* 0x0000040004147890 */ /* 0x000fe4000fffe03f */
[----:B------:R-:W-:Y:S01]  /*2040*/  UIADD3 UR22, UR5, 0x300, URZ ;  /* 0x0000030005167890 */ /* 0x000fe2000fffe03f */
[----:B------:R-:W-:Y:S01]  /*2050*/  UMOV UR21, 0x40000040 ;  /* 0x4000004000157882 */ /* 0x000fe20000000000 */
[----:B------:R-:W-:Y:S01]  /*2060*/  UMOV UR23, 0x40000040 ;  /* 0x4000004000177882 */ /* 0x000fe20000000000 */
[----:B------:R-:W-:Y:S01]  /*2070*/  UIADD3 UR24, UR4, 0x402, URZ ;  /* 0x0000040204187890 */ /* 0x000fe2000fffe03f */
[----:B--2---:R-:W-:Y:S01]  /*2080*/  LOP3.LUT P3, RZ, R2, 0x7f, RZ, 0xc0, !PT ;  /* 0x0000007f02ff7812 */ /* 0x004fe2000786c0ff */
[----:B------:R-:W-:Y:S01]  /*2090*/  UIADD3 UR26, UR5, 0x302, URZ ;  /* 0x00000302051a7890 */ /* 0x000fe2000fffe03f */
[----:B------:R-:W-:Y:S01]  /*20a0*/  IMAD.MOV.U32 R2, RZ, RZ, R0 ;  /* 0x000000ffff027224 */ /* 0x000fe200078e0000 */
        /* <DEDUP_REMOVED lines=40> */
[----:B------:R-:W0:Y:S01]  /*2330*/  SHFL.IDX PT, R9, R2, RZ, 0x1c1f ;  /* 0x001c1fff02097589 */ /* 0x000e2200000e0000 */
[----:B------:R-:W-:Y:S01]  /*2340*/  @!P3 PRMT R0, RZ, 0x654, R0 ;  /* 0x00000654ff00b816 */ /* 0x000fe20000000000 */
[----:B------:R-:W-:-:S03]  /*2350*/  IMAD R5, R75, R4, 0x61 ;  /* 0x000000614b057424 */ /* 0x000fc600078e0204 */
[----:B------:R-:W-:Y:S01]  /*2360*/  PLOP3.LUT P1, PT, PT, PT, UP1, 0x40, 0x0 ;  /* 0x000000000000781c */ /* 0x000fe20003f2e818 */
[----:B------:R-:W-:Y:S02]  /*2370*/  IMAD R4, R18, -0x2, R5 ;  /* 0xfffffffe12047824 */ /* 0x000fe400078e0205 */
[----:B------:R-:W-:Y:S02]  /*2380*/  VIADD R5, R5, 0xffffffff ;  /* 0xffffffff05057836 */ /* 0x000fe40000000000 */
[----:B------:R-:W-:Y:S01]  /*2390*/  VIADD R13, R4, 0xffffffff ;  /* 0xffffffff040d7836 */ /* 0x000fe20000000000 */
        /* <DEDUP_REMOVED lines=35> */
[----:B-1----:R-:W-:-:S04]  /*25d0*/  IMAD R0, R75, -0x60, R16 ;  /* 0xffffffa04b007824 */ /* 0x002fc800078e0210 */
[----:B------:R-:W-:Y:S01]  /*25e0*/  VIADD R3, R0, 0x60 ;  /* 0x0000006000037836 */ /* 0x000fe20000000000 */
[----:B------:R-:W-:-:S03]  /*25f0*/  IADD3 R0, -R17, R4, R16 ;  /* 0x0000000411007210 */ /* 0x000fc60007ffe110 */
[----:B------:R-:W-:Y:S02]  /*2600*/  IMAD R8, R18, -0x2, R3 ;  /* 0xfffffffe12087824 */ /* 0x000fe400078e0203 */
[C---:B------:R-:W-:Y:S02]  /*2610*/  VIADD R11, R0.reuse, UR4 ;  /* 0x00000004000b7c36 */ /* 0x040fe40008000000 */
[----:B------:R-:W-:-:S03]  /*2620*/  VIADD R10, R0, UR7 ;  /* 0x00000007000a7c36 */ /* 0x000fc60008000000 */
[----:B0-----:R-:W-:Y:S01]  /*2630*/  VIADDMNMX R0, R9, R11, R8, PT ;  /* 0x0000000b09007246 */ /* 0x001fe20003800108 */
[----:B------:R-:W-:Y:S01]  /*2640*/  IMAD.IADD R3, R10, 0x1, R9 ;  /* 0x000000010a037824 */ /* 0x000fe200078e0209 */
[----:B------:R-:W-:Y:S06]  /*2650*/  @P1 BRA `(.L_x_1381) ;  /* 0x0000000000541947 */ /* 0x000fec0003800000 */
[----:B------:R-:W-:Y:S01]  /*2660*/  IADD3 R4, -R17, R16, R9 ;  /* 0x0000001011047210 */ /* 0x000fe20007ffe109 */
        /* <DEDUP_REMOVED lines=11> */
.L_x_1383:
[----:B------:R-:W-:-:S06]  /*2720*/  UISETP.NE.AND UP2, UPT, UR5, 0x1, UPT ;  /* 0x000000010500788c */ /* 0x000fcc000bf45270 */
[----:B------:R-:W-:-:S05]  /*2730*/  PLOP3.LUT P1, PT, PT, PT, UP2, 0x80, 0x0 ;  /* 0x000000000000781c */ /* 0x000fca0003f2f028 */
[----:B------:R-:W-:-:S08]  /*2740*/  @UP2 ULDC.64 UR10, c[0x0][0x9e8] ;  /* 0x00027a00000a2ab9 */ /* 0x000fd00000000a00 */
[----:B------:R-:W-:-:S05]  /*2750*/  @P1 IMAD.HI.U32 R9, R4, UR10, RZ ;  /* 0x0000000a04091c27 */ /* 0x000fca000f8e00ff */
[----:B------:R-:W-:-:S07]  /*2760*/  @P1 SHF.R.U32.HI R4, RZ, UR11, R9 ;  /* 0x0000000bff041c19 */ /* 0x000fce0008011609 */
.L_x_1384:
[----:B------:R-:W-:Y:S05]  /*2770*/  BSYNC B0 ;  /* 0x0000000000007941 */ /* 0x000fea0003800000 */
.L_x_1382:
[----:B------:R-:W-:-:S05]  /*2780*/  IMAD R4, R4, UR5, R13 ;  /* 0x0000000504047c24 */ /* 0x000fca000f8e020d */
[----:B------:R-:W-:Y:S02]  /*2790*/  VIMNMX R3, R3, R4, !PT ;  /* 0x0000000403037248 */ /* 0x000fe40007fe0100 */
[----:B------:R-:W-:-:S07]  /*27a0*/  VIADDMNMX R0, R4, UR5, R0, PT ;  /* 0x0000000504007c46 */ /* 0x000fce000b800100 */
.L_x_1381:
[C---:B------:R-:W-:Y:S02]  /*27b0*/  ISETP.GE.AND P1, PT, R5.reuse, 0x2, PT ;  /* 0x000000020500780c */ /* 0x040fe40003f26270 */
[----:B------:R-:W-:Y:S02]  /*27c0*/  ISETP.GE.AND P5, PT, R5, 0xa, PT ;  /* 0x0000000a0500780c */ /* 0x000fe40003fa6270 */
        /* <DEDUP_REMOVED lines=28> */
[C---:B------:R-:W-:Y:S02]  /*2990*/  ISETP.LT.OR P3, PT, R0.reuse, 0x1a, P3 ;  /* 0x0000001a0000780c */ /* 0x040fe40001f61670 */
        /* <DEDUP_REMOVED lines=81> */
[----:B------:R-:W-:Y:S02]  /*2eb0*/  ISETP.GT.AND P5, PT, R3, 0x59, !P5 ;  /* 0x000000590300780c */ /* 0x000fe40006fa4270 */
[----:B------:R-:W0:Y:S02]  /*2ec0*/  SHFL.IDX PT, R3, R2, 0x1, 0x1c1f ;  /* 0x003c1f0002037f89 */ /* 0x000e2400000e0000 */
[----:B------:R-:W-:-:S04]  /*2ed0*/  ISETP.LT.OR P5, PT, R0, 0x5a, P5 ;  /* 0x0000005a0000780c */ /* 0x000fc80002fa1670 */
[----:B------:R-:W-:Y:S02]  /*2ee0*/  FSEL R68, R69, -INF , !P5 ;  /* 0xff80000045447808 */ /* 0x000fe40006800000 */
[----:B------:R-:W-:Y:S02]  /*2ef0*/  PLOP3.LUT P5, PT, PT, PT, UP1, 0x40, 0x0 ;  /* 0x000000000000781c */ /* 0x000fe40003fae818 */
[----:B0-----:R-:W-:Y:S01]  /*2f00*/  VIADDMNMX R4, R3, R11, R8, PT ;  /* 0x0000000b03047246 */ /* 0x001fe20003800108 */
[----:B------:R-:W-:-:S10]  /*2f10*/  IMAD.IADD R8, R10, 0x1, R3 ;  /* 0x000000010a087824 */ /* 0x000fd400078e0203 */
[----:B------:R-:W-:Y:S05]  /*2f20*/  @P5 BRA `(.L_x_1385) ;  /* 0x00000000005c5947 */ /* 0x000fea0003800000 */
        /* <DEDUP_REMOVED lines=13> */
.L_x_1387:
[----:B------:R-:W-:-:S06]  /*3000*/  UISETP.NE.AND UP2, UPT, UR5, 0x1, UPT ;  /* 0x000000010500788c */ /* 0x000fcc000bf45270 */
[----:B------:R-:W-:-:S05]  /*3010*/  PLOP3.LUT P5, PT, PT, PT, UP2, 0x80, 0x0 ;  /* 0x000000000000781c */ /* 0x000fca0003faf028 */
[----:B------:R-:W-:-:S08]  /*3020*/  @UP2 ULDC.64 UR10, c[0x0][0x9e8] ;  /* 0x00027a00000a2ab9 */ /* 0x000fd00000000a00 */
[----:B------:R-:W-:Y:S01]  /*3030*/  @P5 IMAD.HI.U32 R2, R0, UR10, RZ ;  /* 0x0000000a00025c27 */ /* 0x000fe2000f8e00ff */
[----:B------:R-:W-:-:S13]  /*3040*/  PLOP3.LUT P5, PT, PT, PT, UP2, 0x80, 0x0 ;  /* 0x000000000000781c */ /* 0x000fda0003faf028 */
[----:B------:R-:W-:-:S07]  /*3050*/  @P5 SHF.R.U32.HI R0, RZ, UR11, R2 ;  /* 0x0000000bff005c19 */ /* 0x000fce0008011602 */
.L_x_1388:
[----:B------:R-:W-:Y:S05]  /*3060*/  BSYNC B0 ;  /* 0x0000000000007941 */ /* 0x000fea0003800000 */
.L_x_1386:
[----:B------:R-:W-:-:S05]  /*3070*/  IMAD R3, R0, UR5, R13 ;  /* 0x0000000500037c24 */ /* 0x000fca000f8e020d */
[----:B------:R-:W-:Y:S02]  /*3080*/  VIMNMX R8, R8, R3, !PT ;  /* 0x0000000308087248 */ /* 0x000fe40007fe0100 */
[----:B------:R-:W-:-:S07]  /*3090*/  VIADDMNMX R4, R3, UR5, R4, PT ;  /* 0x0000000503047c46 */ /* 0x000fce000b800104 */
.L_x_1385:
        /* <DEDUP_REMOVED lines=137> */
[----:B------:R0:W1:Y:S01]  /*3930*/  MUFU.EX2 R61, R12 ;  /* 0x0000000c003d7308 */ /* 0x0000620000000800 */
[----:B------:R-:W-:Y:S01]  /*3940*/  ISETP.LT.OR P1, PT, R4, 0x4a, P1 ;  /* 0x0000004a0400780c */ /* 0x000fe20000f21670 */
[--C-:B------:R-:W-:Y:S01]  /*3950*/  FFMA.FTZ R26, R36, R0, -R57.reuse ;  /* 0x00000000241a7223 */ /* 0x100fe20000010839 */
[----:B------:R-:W-:Y:S01]  /*3960*/  FMNMX.FTZ R2, R59, R2, !PT ;  /* 0x000000023b027209 */ /* 0x000fe20007810000 */
[-CC-:B------:R-:W-:Y:S01]  /*3970*/  FFMA.FTZ R36, R90, R0.reuse, -R57.reuse ;  /* 0x000000005a247223 */ /* 0x180fe20000010839 */
[----:B------:R-:W-:Y:S01]  /*3980*/  ISETP.GT.AND P3, PT, R8, 0x51, !P3 ;  /* 0x000000510800780c */ /* 0x000fe20005f64270 */
[-CC-:B------:R-:W-:Y:S01]  /*3990*/  FFMA.FTZ R28, R48, R0.reuse, -R57.reuse ;  /* 0x00000000301c7223 */ /* 0x180fe20000010839 */
[----:B------:R-:W-:Y:S01]  /*39a0*/  ISETP.LT.OR P2, PT, R4, 0x51, P2 ;  /* 0x000000510400780c */ /* 0x000fe20001741670 */
[----:B------:R-:W-:Y:S01]  /*39b0*/  MUFU.EX2 R14, R14 ;  /* 0x0000000e000e7308 */ /* 0x000fe20000000800 */
[----:B------:R-:W-:Y:S01]  /*39c0*/  FSEL R63, R63, -INF , !P1 ;  /* 0xff8000003f3f7808 */ /* 0x000fe20004800000 */
[--C-:B0-----:R-:W-:Y:S01]  /*39d0*/  FFMA.FTZ R12, R72, R0, -R57.reuse ;  /* 0x00000000480c7223 */ /* 0x101fe20000010839 */
[----:B------:R-:W-:Y:S01]  /*39e0*/  FMNMX.FTZ R2, R41, R2, !PT ;  /* 0x0000000229027209 */ /* 0x000fe20007810000 */
[-CC-:B------:R-:W-:Y:S01]  /*39f0*/  FFMA.FTZ R30, R52, R0.reuse, -R57.reuse ;  /* 0x00000000341e7223 */ /* 0x180fe20000010839 */
[----:B------:R-:W-:Y:S01]  /*3a00*/  ISETP.NE.AND P5, PT, R65, RZ, PT ;  /* 0x000000ff4100720c */ /* 0x000fe20003fa5270 */
[-CC-:B------:R-:W-:Y:S01]  /*3a10*/  FFMA.FTZ R32, R84, R0.reuse, -R57.reuse ;  /* 0x0000000054207223 */ /* 0x180fe20000010839 */
[----:B------:R-:W-:Y:S01]  /*3a20*/  ISETP.GT.AND P4, PT, R8, 0x58, !P4 ;  /* 0x000000580800780c */ /* 0x000fe20006784270 */
[----:B------:R0:W2:Y:S01]  /*3a30*/  MUFU.EX2 R65, R20 ;  /* 0x0000001400417308 */ /* 0x0000a20000000800 */
[----:B------:R-:W-:Y:S01]  /*3a40*/  ISETP.LT.OR P3, PT, R4, 0x52, P3 ;  /* 0x000000520400780c */ /* 0x000fe20001f61670 */
[----:B------:R-:W-:Y:S01]  /*3a50*/  FFMA.FTZ R34, R56, R0, -R57 ;  /* 0x0000000038227223 */ /* 0x000fe20000010839 */
[----:B------:R-:W-:-:S02]  /*3a60*/  FSEL R45, R66, -INF , !P2 ;  /* 0xff800000422d7808 */ /* 0x000fc40005000000 */
[----:B------:R-:W-:Y:S02]  /*3a70*/  FMNMX.FTZ R2, R63, R2, !PT ;  /* 0x000000023f027209 */ /* 0x000fe40007810000 */
[----:B------:R-:W-:Y:S01]  /*3a80*/  ISETP.GT.AND P5, PT, R8, 0x59, !P5 ;  /* 0x000000590800780c */ /* 0x000fe20006fa4270 */
[----:B------:R-:W-:Y:S01]  /*3a90*/  MUFU.EX2 R24, R24 ;  /* 0x0000001800187308 */ /* 0x000fe20000000800 */
[----:B------:R-:W-:Y:S01]  /*3aa0*/  ISETP.LT.OR P4, PT, R4, 0x59, P4 ;  /* 0x000000590400780c */ /* 0x000fe20002781670 */
[-CC-:B0-----:R-:W-:Y:S01]  /*3ab0*/  FFMA.FTZ R20, R76, R0.reuse, -R57.reuse ;  /* 0x000000004c147223 */ /* 0x181fe20000010839 */
        /* <DEDUP_REMOVED lines=10> */
[----:B-1----:R-:W-:Y:S01]  /*3b60*/  F2FP.BF16.F32.PACK_AB R188, R61, R10 ;  /* 0x0000000a3dbc723e */ /* 0x002fe200000010ff */
[----:B------:R-:W-:Y:S01]  /*3b70*/  MUFU.EX2 R182, R4 ;  /* 0x0000000400b67308 */ /* 0x000fe20000000800 */
[----:B------:R-:W-:Y:S01]  /*3b80*/  FMNMX.FTZ R2, R71, R2, !PT ;  /* 0x0000000247027209 */ /* 0x000fe20007810000 */
[--C-:B0-----:R-:W-:Y:S01]  /*3b90*/  FFMA.FTZ R20, R80, R0, -R57.reuse ;  /* 0x0000000050147223 */ /* 0x101fe20000010839 */
[----:B------:R-:W-:Y:S02]  /*3ba0*/  R2UR UR14, R74 ;  /* 0x000000004a0e72ca */ /* 0x000fe400000e0000 */
[----:B--2---:R-:W-:Y:S01]  /*3bb0*/  F2FP.BF16.F32.PACK_AB R190, R65, R14 ;  /* 0x0000000e41be723e */ /* 0x004fe200000010ff */
        /* <DEDUP_REMOVED lines=162> */
.L_x_1390:
[----:B------:R-:W-:-:S11]  /*45e0*/  UISETP.NE.AND UP2, UPT, UR5, 0x1, UPT ;  /* 0x000000010500788c */ /* 0x000fd6000bf45270 */
[----:B------:R-:W-:Y:S02]  /*45f0*/  @UP2 ULDC.64 UR10, c[0x0][0x9e8] ;  /* 0x00027a00000a2ab9 */ /* 0x000fe40000000a00 */
[----:B------:R-:W-:-:S04]  /*4600*/  UIMAD.WIDE.U32 UR14, UR7, UR10, URZ ;  /* 0x0000000a070e72a5 */ /* 0x000fc8000f8e003f */
[----:B------:R-:W-:-:S12]  /*4610*/  @UP2 USHF.R.U32.HI UR7, URZ, UR11, UR15 ;  /* 0x0000000b3f072299 */ /* 0x000fd8000801160f */
.L_x_1391:
[----:B------:R-:W-:-:S04]  /*4620*/  UIMAD UR5, UR7, UR5, UR5 ;  /* 0x00000005070572a4 */ /* 0x000fc8000f8e0205 */
[----:B------:R-:W-:-:S04]  /*4630*/  UISETP.LT.AND UP2, UPT, UR4, UR5, UPT ;  /* 0x000000050400728c */ /* 0x000fc8000bf41270 */
[----:B------:R-:W-:-:S12]  /*4640*/  USEL UR4, UR4, UR5, UP2 ;  /* 0x0000000504047287 */ /* 0x000fd80009000000 */
.L_x_1389:
        /* <DEDUP_REMOVED lines=60> */
.L_x_1409:
[----:B------:R-:W-:-:S04]  /*4a10*/  UIADD3 UR4, UR36, 0x1, URZ ;  /* 0x0000000124047890 */ /* 0x000fc8000fffe03f */
[----:B------:R-:W-:-:S04]  /*4a20*/  UISETP.NE.AND UP2, UPT, UR4, 0x2, UPT ;  /* 0x000000020400788c */ /* 0x000fc8000bf45270 */
[----:B------:R-:W-:Y:S02]  /*4a30*/  USEL UR7, URZ, 0x1, UP2 ;  /* 0x000000013f077887 */ /* 0x000fe40009000000 */
[----:B------:R-:W-:Y:S02]  /*4a40*/  USEL UR4, UR4, URZ, UP2 ;  /* 0x0000003f04047287 */ /* 0x000fe40009000000 */
[----:B------:R-:W-:Y:S01]  /*4a50*/  ULOP3.LUT UR7, UR38, UR7, URZ, 0x3c, !UPT ;  /* 0x0000000726077292 */ /* 0x000fe2000f8e3c3f */
[----:B------:R-:W-:Y:S11]  /*4a60*/  @!P0 BRA `(.L_x_1393) ;  /* 0x0000000000048947 */ /* 0x000ff60003800000 */
[----:B------:R-:W-:Y:S01]  /*4a70*/  BPT.TRAP 0x1 ;  /* 0x000000040000795c */ /* 0x000fe20000300000 */
.L_x_1393:
[----:B------:R-:W-:Y:S01]  /*4a80*/  ULEA UR6, UR4, UR37, 0x3 ;  /* 0x0000002504067291 */ /* 0x000fe2000f8e183f */
[----:B------:R-:W-:-:S05]  /*4a90*/  IMAD.U32 R0, RZ, RZ, UR7 ;  /* 0x00000007ff007e24 */ /* 0x000fca000f8e00ff */
[----:B------:R-:W-:-:S04]  /*4aa0*/  SHF.L.U32 R0, R0, 0x1f, RZ ;  /* 0x0000001f00007819 */ /* 0x000fc800000006ff */
[----:B------:R0:W1:Y:S01]  /*4ab0*/  SYNCS.PHASECHK.TRANS64.TRYWAIT P1, [UR6+0x30830], R0 ;  /* 0x03083000ff0075a7 */ /* 0x0000620008020146 */
[----:B------:R-:W-:Y:S05]  /*4ac0*/  @!P0 BRA `(.L_x_1394) ;  /* 0x0000000000048947 */ /* 0x000fea0003800000 */
[----:B------:R-:W-:Y:S01]  /*4ad0*/  BPT.TRAP 0x1 ;  /* 0x000000040000795c */ /* 0x000fe20000300000 */
.L_x_1394:
[----:B-1----:R-:W-:Y:S05]  /*4ae0*/  @P1 BRA `(.L_x_1395) ;  /* 0x0000000000081947 */ /* 0x002fea0003800000 */
[----:B------:R-:W1:Y:S02]  /*4af0*/  SYNCS.PHASECHK.TRANS64.TRYWAIT P1, [UR6+0x30830], R0 ;  /* 0x03083000ff0075a7 */ /* 0x000e640008020146 */
[----:B-1----:R-:W-:Y:S05]  /*4b00*/  @!P1 BRA `(.L_x_1396) ;  /* 0x0000012400d89947 */ /* 0x002fea0003800000 */
.L_x_1395:
        /* <DEDUP_REMOVED lines=163> */
.L_x_1397:
[----:B------:R-:W-:Y:S01]  /*5540*/  ULEA UR5, UR36, UR37, 0x3 ;  /* 0x0000002524057291 */ /* 0x000fe2000f8e183f */
[----:B01----:R-:W-:-:S05]  /*5550*/  IMAD.U32 R0, RZ, RZ, UR38 ;  /* 0x00000026ff007e24 */ /* 0x003fca000f8e00ff */
[----:B------:R-:W-:-:S04]  /*5560*/  SHF.L.U32 R0, R0, 0x1f, RZ ;  /* 0x0000001f00007819 */ /* 0x000fc800000006ff */
[----:B------:R0:W1:Y:S01]  /*5570*/  SYNCS.PHASECHK.TRANS64.TRYWAIT P1, [UR5+0x30850], R0 ;  /* 0x03085000ff0075a7 */ /* 0x0000620008020145 */
[----:B------:R-:W-:Y:S05]  /*5580*/  @!P0 BRA `(.L_x_1398) ;  /* 0x0000000000048947 */ /* 0x000fea0003800000 */
[----:B------:R-:W-:Y:S01]  /*5590*/  BPT.TRAP 0x1 ;  /* 0x000000040000795c */ /* 0x000fe20000300000 */
.L_x_1398:
[----:B-1----:R-:W-:Y:S05]  /*55a0*/  @P1 BRA `(.L_x_1399) ;  /* 0x0000000000081947 */ /* 0x002fea0003800000 */
[----:B------:R-:W1:Y:S02]  /*55b0*/  SYNCS.PHASECHK.TRANS64.TRYWAIT P1, [UR5+0x30850], R0 ;  /* 0x03085000ff0075a7 */ /* 0x000e640008020145 */
[----:B-1----:R-:W-:Y:S05]  /*55c0*/  @!P1 BRA `(.L_x_1400) ;  /* 0x0000011c00409947 */ /* 0x002fea0003800000 */
.L_x_1399:
        /* <DEDUP_REMOVED lines=13> */
[----:B------:R-:W-:Y:S01]  /*56a0*/  VIADD R3, R14, 0x1 ;  /* 0x000000010e037836 */ /* 0x000fe20000000000 */
[----:B------:R-:W-:Y:S01]  /*56b0*/  UMOV UR6, UR15 ;  /* 0x0000000f00067c82 */ /* 0x000fe20008000000 */
[----:B------:R-:W-:Y:S01]  /*56c0*/  ULDC UR15, c[0x0][0x9e0] ;  /* 0x00027800000f7ab9 */ /* 0x000fe20000000800 */
[----:B------:R-:W-:Y:S01]  /*56d0*/  UIMAD UR14, UR36, 0x900, UR10 ;  /* 0x00000900240e78a4 */ /* 0x000fe2000f8e020a */
[----:B------:R-:W-:-:S05]  /*56e0*/  IMAD R3, R18, -0x2, R3 ;  /* 0xfffffffe12037824 */ /* 0x000fca00078e0203 */
[----:B------:R-:W-:Y:S01]  /*56f0*/  IADD3 R12, -R17, R3, R16 ;  /* 0x00000003110c7210 */ /* 0x000fe20007ffe110 */
[----:B------:R-:W-:Y:S02]  /*5700*/  UMOV UR10, UR14 ;  /* 0x0000000e000a7c82 */ /* 0x000fe40008000000 */
[----:B------:R-:W-:Y:S01]  /*5710*/  HGMMA.64x192x16.F32.BF16 R24, R188, gdesc[UR8].tnspB, R24, gsb0 ;  /* 0x42e00008bc187df0 */ /* 0x000fe20008001818 */
[----:B------:R-:W-:Y:S01]  /*5720*/  UIADD3 UR10, UR14, 0x80, URZ ;  /* 0x000000800e0a7890 */ /* 0x000fe2000fffe03f */
[----:B------:R-:W-:Y:S01]  /*5730*/  UMOV UR11, 0x40000040 ;  /* 0x40000040000b7882 */ /* 0x000fe20000000000 */
[----:B--2---:R-:W-:-:S13]  /*5740*/  LOP3.LUT P3, RZ, R208, 0x7f, RZ, 0xc0, !PT ;  /* 0x0000007fd0ff7812 */ /* 0x004fda000786c0ff */
        /* <DEDUP_REMOVED lines=26> */
[----:B------:R-:W-:Y:S01]  /*58f0*/  @P1 IMAD.HI.U32 R2, R11, UR10, RZ ;  /* 0x0000000a0b021c27 */ /* 0x000fe2000f8e00ff */
[----:B------:R-:W-:Y:S01]  /*5900*/  @UP0 ULDC UR10, c[0x0][0x450] ;  /* 0x00011400000a0ab9 */ /* 0x000fe20000000800 */
[----:B------:R-:W-:-:S03]  /*5910*/  PLOP3.LUT P1, PT, PT, PT, UP1, 0x40, 0x0 ;  /* 0x000000000000781c */ /* 0x000fc60003f2e818 */
[----:B------:R-:W-:Y:S01]  /*5920*/  @P2 SHF.R.U32.HI R11, RZ, UR10, R2 ;  /* 0x0000000aff0b2c19 */ /* 0x000fe20008011602 */
[----:B------:R-:W-:Y:S01]  /*5930*/  ULOP3.LUT UR10, URZ, UR6, URZ, 0x33, !UPT ;  /* 0x000000063f0a7292 */ /* 0x000fe2000f8e333f */
[----:B------:R-:W-:-:S03]  /*5940*/  VIADD R2, R12, UR15 ;  /* 0x0000000f0c027c36 */ /* 0x000fc60008000000 */
[----:B------:R-:W0:Y:S02]  /*5950*/  SHFL.IDX PT, R13, R11, RZ, 0x1c1f ;  /* 0x001c1fff0b0d7589 */ /* 0x000e2400000e0000 */
[----:B------:R-:W-:Y:S02]  /*5960*/  VIADD R12, R12, UR10 ;  /* 0x0000000a0c0c7c36 */ /* 0x000fe40008000000 */
[--C-:B0-----:R-:W-:Y:S01]  /*5970*/  IMAD.IADD R20, R2, 0x1, R13.reuse ;  /* 0x0000000102147824 */ /* 0x101fe200078e020d */
[----:B------:R-:W-:Y:S02]  /*5980*/  WARPGROUP.DEPBAR.LE gsb0, 0x0 ;  /* 0x00008000000079c5 */ /* 0x000fe40000010000 */
[----:B------:R0:W-:Y:S01]  /*5990*/  @!P3 SYNCS.ARRIVE.TRANS64.RED.A1T0 RZ, [R0+URZ], RZ ;  /* 0x000000ff00ffb9a7 */ /* 0x0001e2000810043f */
[----:B------:R-:W-:Y:S02]  /*59a0*/  IMAD.IADD R168, R12, 0x1, R13 ;  /* 0x000000010ca87824 */ /* 0x000fe400078e020d */
[----:B0-----:R-:W-:Y:S01]  /*59b0*/  VIADD R0, R3, 0xffffffff ;  /* 0xffffffff03007836 */ /* 0x001fe20000000000 */
[----:B------:R-:W-:Y:S06]  /*59c0*/  @P1 BRA `(.L_x_1401) ;  /* 0x0000000000541947 */ /* 0x000fec0003800000 */
[----:B------:R-:W-:Y:S01]  /*59d0*/  IADD3 R3, -R17, R16, R13 ;  /* 0x0000001011037210 */ /* 0x000fe20007ffe10d */
        /* <DEDUP_REMOVED lines=11> */
.L_x_1403:
[----:B------:R-:W-:-:S05]  /*5a90*/  IMAD.U32 R13, RZ, RZ, UR59 ;  /* 0x0000003bff0d7e24 */ /* 0x000fca000f8e00ff */
[----:B------:R-:W-:-:S13]  /*5aa0*/  ISETP.NE.AND P1, PT, R13, 0x1, PT ;  /* 0x000000010d00780c */ /* 0x000fda0003f25270 */
[----:B------:R-:W0:Y:S02]  /*5ab0*/  @P1 LDC.64 R170, c[0x0][0x9e8] ;  /* 0x00027a00ffaa1b82 */ /* 0x000e240000000a00 */
[----:B0-----:R-:W-:-:S05]  /*5ac0*/  @P1 IMAD.HI.U32 R170, R3, R170, RZ ;  /* 0x000000aa03aa1227 */ /* 0x001fca00078e00ff */
[----:B------:R-:W-:-:S07]  /*5ad0*/  @P1 SHF.R.U32.HI R3, RZ, R171, R170 ;  /* 0x000000abff031219 */ /* 0x000fce00000116aa */
.L_x_1404:
[----:B------:R-:W-:Y:S05]  /*5ae0*/  BSYNC B0 ;  /* 0x0000000000007941 */ /* 0x000fea0003800000 */
.L_x_1402:
[----:B------:R-:W-:-:S05]  /*5af0*/  IMAD R3, R3, R13, R0 ;  /* 0x0000000d03037224 */ /* 0x000fca00078e0200 */
[----:B------:R-:W-:Y:S02]  /*5b00*/  VIADDMNMX R20, R3, R13, R20, PT ;  /* 0x0000000d03147246 */ /* 0x000fe40003800114 */
[----:B------:R-:W-:-:S07]  /*5b10*/  VIMNMX R168, R168, R3, !PT ;  /* 0x00000003a8a87248 */ /* 0x000fce0007fe0100 */
.L_x_1401:
[C---:B------:R-:W-:Y:S01]  /*5b20*/  ISETP.GE.AND P1, PT, R14.reuse, 0x2, PT ;  /* 0x000000020e00780c */ /* 0x040fe20003f26270 */
[----:B------:R-:W0:Y:S01]  /*5b30*/  SHFL.IDX PT, R11, R11, 0x1, 0x1c1f ;  /* 0x003c1f000b0b7f89 */ /* 0x000e2200000e0000 */
        /* <DEDUP_REMOVED lines=130> */
.L_x_1407:
[----:B------:R-:W-:-:S05]  /*6360*/  IMAD.U32 R20, RZ, RZ, UR59 ;  /* 0x0000003bff147e24 */ /* 0x000fca000f8e00ff */
[----:B------:R-:W-:-:S13]  /*6370*/  ISETP.NE.AND P6, PT, R20, 0x1, PT ;  /* 0x000000011400780c */ /* 0x000fda0003fc5270 */
[----:B------:R-:W0:Y:S02]  /*6380*/  @P6 LDC.64 R132, c[0x0][0x9e8] ;  /* 0x00027a00ff846b82 */ /* 0x000e240000000a00 */
[----:B0-----:R-:W-:-:S05]  /*6390*/  @P6 IMAD.HI.U32 R132, R11, R132, RZ ;  /* 0x000000840b846227 */ /* 0x001fca00078e00ff */
[----:B------:R-:W-:-:S07]  /*63a0*/  @P6 SHF.R.U32.HI R11, RZ, R133, R132 ;  /* 0x00000085ff0b6219 */ /* 0x000fce0000011684 */
.L_x_1408:
[----:B------:R-:W-:Y:S05]  /*63b0*/  BSYNC B0 ;  /* 0x0000000000007941 */ /* 0x000fea0003800000 */
.L_x_1406:
[----:B------:R-:W-:-:S05]  /*63c0*/  IMAD R11, R11, R20, R0 ;  /* 0x000000140b0b7224 */ /* 0x000fca00078e0200 */
[----:B------:R-:W-:Y:S02]  /*63d0*/  VIADDMNMX R2, R11, R20, R2, PT ;  /* 0x000000140b027246 */ /* 0x000fe40003800102 */
[----:B------:R-:W-:-:S07]  /*63e0*/  VIMNMX R12, R12, R11, !PT ;  /* 0x0000000b0c0c7248 */ /* 0x000fce0007fe0100 */
.L_x_1405:
[C---:B------:R-:W-:Y:S01]  /*63f0*/  ISETP.GT.AND P1, PT, R12.reuse, 0x1, !P1 ;  /* 0x000000010c00780c */ /* 0x040fe20004f24270 */
[----:B------:R-:W-:Y:S01]  /*6400*/  IMAD.U32 R132, RZ, RZ, UR5 ;  /* 0x00000005ff847e24 */ /* 0x000fe2000f8e00ff */
[----:B------:R-:W-:Y:S01]  /*6410*/  ISETP.GT.AND P2, PT, R12, 0x8, !P2 ;  /* 0x000000080c00780c */ /* 0x000fe20005744270 */
[----:B------:R-:W-:Y:S01]  /*6420*/  UMOV UR38, UR7 ;  /* 0x0000000700267c82 */ /* 0x000fe20008000000 */
[C---:B------:R-:W-:Y:S01]  /*6430*/  ISETP.LT.OR P1, PT, R2.reuse, 0x2, P1 ;  /* 0x000000020200780c */ /* 0x040fe20000f21670 */
[----:B------:R-:W-:Y:S01]  /*6440*/  UMOV UR36, UR4 ;  /* 0x0000000400247c82 */ /* 0x000fe20008000000 */
        /* <DEDUP_REMOVED lines=109> */
[----:B------:R-:W-:Y:S01]  /*6b20*/  ISETP.NE.AND P6, PT, R14, RZ, PT ;  /* 0x000000ff0e00720c */ /* 0x000fe20003fc5270 */
[----:B0-----:R-:W-:Y:S01]  /*6b30*/  FMUL.FTZ R14, R11, R0 ;  /* 0x000000000b0e7220 */ /* 0x001fe20000410000 */
        /* <DEDUP_REMOVED lines=229> */
.L_x_1392:
        /* <DEDUP_REMOVED lines=26> */
.L_x_1411:
[----:B------:R-:W-:-:S11]  /*7b30*/  UISETP.NE.AND UP2, UPT, UR7, 0x1, UPT ;  /* 0x000000010700788c */ /* 0x000fd6000bf45270 */
[----:B------:R-:W-:Y:S02]  /*7b40*/  @UP2 ULDC.64 UR4, c[0x0][0x9e8] ;  /* 0x00027a0000042ab9 */ /* 0x000fe40000000a00 */
[----:B------:R-:W-:-:S04]  /*7b50*/  UIMAD.WIDE.U32 UR10, UR6, UR4, URZ ;  /* 0x00000004060a72a5 */ /* 0x000fc8000f8e003f */
[----:B------:R-:W-:-:S12]  /*7b60*/  @UP2 USHF.R.U32.HI UR6, URZ, UR5, UR11 ;  /* 0x000000053f062299 */ /* 0x000fd8000801160b */
.L_x_1412:
[----:B------:R-:W-:-:S04]  /*7b70*/  UIMAD UR6, UR6, UR7, URZ ;  /* 0x00000007060672a4 */ /* 0x000fc8000f8e023f */
[----:B------:R-:W-:-:S04]  /*7b80*/  UISETP.LT.AND UP2, UPT, UR14, UR6, UPT ;  /* 0x000000060e00728c */ /* 0x000fc8000bf41270 */
[----:B------:R-:W-:-:S12]  /*7b90*/  USEL UR14, UR14, UR6, !UP2 ;  /* 0x000000060e0e7287 */ /* 0x000fd8000d000000 */
.L_x_1410:
        /* <DEDUP_REMOVED lines=12> */
.L_x_1422:
        /* <DEDUP_REMOVED lines=8> */
.L_x_1414:
[----:B------:R-:W-:Y:S01]  /*7ce0*/  ULEA UR5, UR36, UR37, 0x3 ;  /* 0x0000002524057291 */ /* 0x000fe2000f8e183f */
[----:B------:R-:W-:-:S05]  /*7cf0*/  IMAD.U32 R0, RZ, RZ, UR38 ;  /* 0x00000026ff007e24 */ /* 0x000fca000f8e00ff */
[----:B------:R-:W-:-:S04]  /*7d00*/  SHF.L.U32 R0, R0, 0x1f, RZ ;  /* 0x0000001f00007819 */ /* 0x000fc800000006ff */
[----:B------:R0:W1:Y:S01]  /*7d10*/  SYNCS.PHASECHK.TRANS64.TRYWAIT P1, [UR5+0x30830], R0 ;  /* 0x03083000ff0075a7 */ /* 0x0000620008020145 */
[----:B------:R-:W-:Y:S05]  /*7d20*/  @!P0 BRA `(.L_x_1415) ;  /* 0x0000000000048947 */ /* 0x000fea0003800000 */
[----:B------:R-:W-:Y:S01]  /*7d30*/  BPT.TRAP 0x1 ;  /* 0x000000040000795c */ /* 0x000fe20000300000 */
.L_x_1415:
[----:B-1----:R-:W-:Y:S05]  /*7d40*/  @P1 BRA `(.L_x_1416) ;  /* 0x0000000000081947 */ /* 0x002fea0003800000 */
[----:B------:R-:W1:Y:S02]  /*7d50*/  SYNCS.PHASECHK.TRANS64.TRYWAIT P1, [UR5+0x30830], R0 ;  /* 0x03083000ff0075a7 */ /* 0x000e640008020145 */
[----:B-1----:R-:W-:Y:S05]  /*7d60*/  @!P1 BRA `(.L_x_1417) ;  /* 0x000000f400709947 */ /* 0x002fea0003800000 */
.L_x_1416:
        /* <DEDUP_REMOVED lines=163> */
.L_x_1418:
[----:B------:R-:W-:Y:S01]  /*87a0*/  ULEA UR5, UR4, UR37, 0x3 ;  /* 0x0000002504057291 */ /* 0x000fe2000f8e183f */
[----:B01----:R-:W-:-:S05]  /*87b0*/  IMAD.U32 R0, RZ, RZ, UR6 ;  /* 0x00000006ff007e24 */ /* 0x003fca000f8e00ff */
[----:B------:R-:W-:-:S04]  /*87c0*/  SHF.L.U32 R0, R0, 0x1f, RZ ;  /* 0x0000001f00007819 */ /* 0x000fc800000006ff */
[----:B------:R0:W1:Y:S01]  /*87d0*/  SYNCS.PHASECHK.TRANS64.TRYWAIT P1, [UR5+0x30850], R0 ;  /* 0x03085000ff0075a7 */ /* 0x0000620008020145 */
[----:B------:R-:W-:Y:S05]  /*87e0*/  @!P0 BRA `(.L_x_1419) ;  /* 0x0000000000048947 */ /* 0x000fea0003800000 */
[----:B------:R-:W-:Y:S01]  /*87f0*/  BPT.TRAP 0x1 ;  /* 0x000000040000795c */ /* 0x000fe20000300000 */
.L_x_1419:
[----:B-1----:R-:W-:Y:S05]  /*8800*/  @P1 BRA `(.L_x_1420) ;  /* 0x0000000000081947 */ /* 0x002fea0003800000 */
[----:B------:R-:W1:Y:S02]  /*8810*/  SYNCS.PHASECHK.TRANS64.TRYWAIT P1, [UR5+0x30850], R0 ;  /* 0x03085000ff0075a7 */ /* 0x000e640008020145 */
[----:B-1----:R-:W-:Y:S05]  /*8820*/  @!P1 BRA `(.L_x_1421) ;  /* 0x000000e800d89947 */ /* 0x002fea0003800000 */
.L_x_1420:
        /* <DEDUP_REMOVED lines=135> */
[----:B------:R-:W-:Y:S02]  /*90a0*/  FFMA.FTZ R166, R166, R0, -R153 ;  /* 0x00000000a6a67223 */ /* 0x000fe40000010899 */
        /* <DEDUP_REMOVED lines=8> */
[----:B------:R-:W2:Y:S01]  /*9130*/  MUFU.EX2 R159, R159 ;  /* 0x0000009f009f7308 */ /* 0x000ea20000000800 */
        /* <DEDUP_REMOVED lines=44> */
[----:B------:R-:W-:Y:S01]  /*9400*/  UMOV UR11, 0x40000040 ;  /* 0x40000040000b7882 */ /* 0x000fe20000000000 */
[----:B------:R-:W-:-:S06]  /*9410*/  UMOV UR4, UR36 ;  /* 0x0000002400047c82 */ /* 0x000fcc0008000000 */
[----:B------:R-:W-:Y:S08]  /*9420*/  MUFU.EX2 R177, R177 ;  /* 0x000000b100b17308 */ /* 0x000ff00000000800 */
[----:B------:R-:W-:Y:S08]  /*9430*/  MUFU.EX2 R178, R178 ;  /* 0x000000b200b27308 */ /* 0x000ff00000000800 */
[----:B------:R-:W-:Y:S01]  /*9440*/  MUFU.EX2 R179, R179 ;  /* 0x000000b300b37308 */ /* 0x000fe20000000800 */
[----:B------:R-:W-:-:S02]  /*9450*/  WARPGROUP.DEPBAR.LE gsb0, 0x0 ;  /* 0x00008000000079c5 */ /* 0x000fc40000010000 */
[----:B------:R-:W-:Y:S01]  /*9460*/  WARPGROUP.ARRIVE ;  /* 0x00000000000079c5 */ /* 0x000fe20000000000 */
[-CC-:B------:R-:W-:Y:S01]  /*9470*/  FFMA.FTZ R172, R152, R0.reuse, -R3.reuse ;  /* 0x0000000098ac7223 */ /* 0x180fe20000010803 */
[----:B------:R-:W-:Y:S01]  /*9480*/  FFMA.FTZ R174, R156, R0, -R3 ;  /* 0x000000009cae7223 */ /* 0x000fe20000010803 */
[----:B------:R-:W-:Y:S01]  /*9490*/  FADD.FTZ R3, -R4, R11 ;  /* 0x0000000b04037221 */ /* 0x000fe20000010100 */
[----:B0-----:R-:W-:Y:S01]  /*94a0*/  F2FP.BF16.F32.PACK_AB R173, R155, R154 ;  /* 0x0000009a9bad723e */ /* 0x001fe200000010ff */
[----:B------:R-:W-:Y:S01]  /*94b0*/  MUFU.EX2 R11, R165 ;  /* 0x000000a5000b7308 */ /* 0x000fe20000000800 */
[----:B------:R-:W-:Y:S01]  /*94c0*/  HGMMA.64x192x16.F32.BF16 R24, R168, gdesc[UR8].tnspB, R24, gsb0 ;  /* 0x42e00008a8187df0 */ /* 0x000fe20008001818 */
[----:B------:R-:W-:Y:S01]  /*94d0*/  FMUL.FTZ R3, R3, R0 ;  /* 0x0000000003037220 */ /* 0x000fe20000410000 */
[----:B--2---:R-:W-:-:S05]  /*94e0*/  F2FP.BF16.F32.PACK_AB R175, R159, R158 ;  /* 0x0000009e9faf723e */ /* 0x004fca00000010ff */
[----:B------:R-:W0:Y:S08]  /*94f0*/  MUFU.EX2 R3, R3 ;  /* 0x0000000300037308 */ /* 0x000e300000000800 */
[----:B------:R-:W-:Y:S08]  /*9500*/  MUFU.EX2 R172, R172 ;  /* 0x000000ac00ac7308 */ /* 0x000ff00000000800 */
[----:B------:R-:W-:Y:S01]  /*9510*/  MUFU.EX2 R174, R174 ;  /* 0x000000ae00ae7308 */ /* 0x000fe20000000800 */
[----:B0-----:R-:W-:-:S04]  /*9520*/  FFMA.FTZ R8, R3, R8, R20 ;  /* 0x0000000803087223 */ /* 0x001fc80000010014 */
[----:B------:R-:W-:Y:S01]  /*9530*/  FADD.FTZ R132, R189, R8 ;  /* 0x00000008bd847221 */ /* 0x000fe20000010000 */
[--C-:B------:R-:W-:Y:S01]  /*9540*/  FFMA.FTZ R8, R151, R0, -R153.reuse ;  /* 0x0000000097087223 */ /* 0x100fe20000010899 */
[----:B------:R-:W-:Y:S01]  /*9550*/  F2FP.BF16.F32.PACK_AB R189, R189, R20 ;  /* 0x00000014bdbd723e */ /* 0x000fe200000010ff */
[----:B------:R-:W-:Y:S01]  /*9560*/  FFMA.FTZ R153, R167, R0, -R153 ;  /* 0x00000000a7997223 */ /* 0x000fe20000010899 */
[----:B------:R-:W-:Y:S01]  /*9570*/  FADD.FTZ R9, R191, R132 ;  /* 0x00000084bf097221 */ /* 0x000fe20000010000 */
[C---:B------:R-:W-:Y:S02]  /*9580*/  F2FP.BF16.F32.PACK_AB R191, R120.reuse, R191 ;  /* 0x000000bf78bf723e */ /* 0x040fe400000010ff */
[----:B------:R-:W0:Y:S01]  /*9590*/  MUFU.EX2 R8, R8 ;  /* 0x0000000800087308 */ /* 0x000e220000000800 */
[----:B------:R-:W-:-:S04]  /*95a0*/  FADD.FTZ R132, R120, R9 ;  /* 0x0000000978847221 */ /* 0x000fc80000010000 */
[----:B------:R-:W-:Y:S01]  /*95b0*/  FADD.FTZ R9, R185, R132 ;  /* 0x00000084b9097221 */ /* 0x000fe20000010000 */
[C---:B------:R-:W-:Y:S02]  /*95c0*/  F2FP.BF16.F32.PACK_AB R185, R122.reuse, R185 ;  /* 0x000000b97ab9723e */ /* 0x040fe400000010ff */
[----:B------:R-:W1:Y:S01]  /*95d0*/  MUFU.EX2 R153, R153 ;  /* 0x0000009900997308 */ /* 0x000e620000000800 */
        /* <DEDUP_REMOVED lines=14> */
[----:B0-----:R-:W-:-:S03]  /*96c0*/  F2FP.BF16.F32.PACK_AB R179, R8, R179 ;  /* 0x000000b308b3723e */ /* 0x001fc600000010ff */
[----:B------:R-:W-:-:S04]  /*96d0*/  FADD.FTZ R9, R8, R9 ;  /* 0x0000000908097221 */ /* 0x000fc80000010000 */
[----:B------:R-:W-:-:S04]  /*96e0*/  FADD.FTZ R9, R154, R9 ;  /* 0x000000099a097221 */ /* 0x000fc80000010000 */
[----:B------:R-:W-:-:S04]  /*96f0*/  FADD.FTZ R9, R155, R9 ;  /* 0x000000099b097221 */ /* 0x000fc80000010000 */
[----:B------:R-:W-:-:S04]  /*9700*/  FADD.FTZ R9, R158, R9 ;  /* 0x000000099e097221 */ /* 0x000fc80000010000 */
[----:B------:R-:W-:-:S04]  /*9710*/  FADD.FTZ R9, R159, R9 ;  /* 0x000000099f097221 */ /* 0x000fc80000010000 */
[----:B------:R-:W-:-:S04]  /*9720*/  FADD.FTZ R9, R162, R9 ;  /* 0x00000009a2097221 */ /* 0x000fc80000010000 */
[----:B------:R-:W-:Y:S01]  /*9730*/  FADD.FTZ R9, R163, R9 ;  /* 0x00000009a3097221 */ /* 0x000fe20000010000 */
[----:B------:R-:W-:Y:S02]  /*9740*/  WARPGROUP.DEPBAR.LE gsb0, 0x0 ;  /* 0x00008000000079c5 */ /* 0x000fe40000010000 */
[----:B------:R0:W-:Y:S01]  /*9750*/  @!P1 SYNCS.ARRIVE.TRANS64.RED.A1T0 RZ, [R123+URZ], RZ ;  /* 0x000000ff7bff99a7 */ /* 0x0001e2000810043f */
[----:B------:R-:W-:Y:S02]  /*9760*/  F2FP.BF16.F32.PACK_AB R168, R149, R12 ;  /* 0x0000000c95a8723e */ /* 0x000fe400000010ff */
[----:B------:R-:W-:Y:S02]  /*9770*/  F2FP.BF16.F32.PACK_AB R170, R11, R14 ;  /* 0x0000000e0baa723e */ /* 0x000fe400000010ff */
[----:B------:R-:W-:Y:S02]  /*9780*/  F2FP.BF16.F32.PACK_AB R169, R163, R162 ;  /* 0x000000a2a3a9723e */ /* 0x000fe400000010ff */
[----:B-1----:R-:W-:Y:S01]  /*9790*/  F2FP.BF16.F32.PACK_AB R171, R153, R166 ;  /* 0x000000a699ab723e */ /* 0x002fe200000010ff */
[----:B0-----:R-:W-:-:S05]  /*97a0*/  @!P1 VIADD R123, R127, 0x30860 ;  /* 0x000308607f7b9836 */ /* 0x001fca0000000000 */
[----:B------:R-:W-:-:S04]  /*97b0*/  @!P1 PRMT R123, RZ, 0x654, R123 ;  /* 0x00000654ff7b9816 */ /* 0x000fc8000000007b */
[----:B------:R0:W-:Y:S01]  /*97c0*/  @!P1 SYNCS.ARRIVE.TRANS64.RED.A1T0 RZ, [R123+URZ], RZ ;  /* 0x000000ff7bff99a7 */ /* 0x0001e2000810043f */
[C---:B------:R-:W-:Y:S01]  /*97d0*/  ISETP.GT.AND P1, PT, R10.reuse, UR58, PT ;  /* 0x0000003a0a007c0c */ /* 0x040fe2000bf24270 */
[----:B------:R-:W-:Y:S02]  /*97e0*/  VIADD R10, R10, 0xffffffff ;  /* 0xffffffff0a0a7836 */ /* 0x000fe40000000000 */
[----:B0-----:R-:W-:-:S04]  /*97f0*/  FADD.FTZ R123, R15, R134 ;  /* 0x000000860f7b7221 */ /* 0x001fc80000010000 */
        /* <DEDUP_REMOVED lines=25> */
[----:B------:R-:W-:-:S03]  /*9990*/  FADD.FTZ R12, R166, R9 ;  /* 0x00000009a60c7221 */ /* 0x000fc60000010000 */
[----:B------:R-:W-:-:S04]  /*99a0*/  FADD.FTZ R13, R149, R8 ;  /* 0x00000008950d7221 */ /* 0x000fc80000010000 */
[----:B------:R-:W-:-:S04]  /*99b0*/  FADD.FTZ R8, R14, R13 ;  /* 0x0000000d0e087221 */ /* 0x000fc80000010000 */
[----:B------:R-:W-:Y:S01]  /*99c0*/  FADD.FTZ R9, R11, R8 ;  /* 0x000000080b097221 */ /* 0x000fe20000010000 */
[----:B------:R-:W-:Y:S01]  /*99d0*/  FADD.FTZ R8, R153, R12 ;  /* 0x0000000c99087221 */ /* 0x000fe20000010000 */
[----:B------:R-:W-:Y:S02]  /*99e0*/  IMAD.MOV.U32 R11, RZ, RZ, R4 ;  /* 0x000000ffff0b7224 */ /* 0x000fe400078e0004 */
[----:B------:R-:W-:Y:S01]  /*99f0*/  IMAD.MOV.U32 R12, RZ, RZ, R5 ;  /* 0x000000ffff0c7224 */ /* 0x000fe200078e0005 */
[----:B------:R-:W-:Y:S06]  /*9a00*/  @P1 BRA `(.L_x_1422) ;  /* 0xffffffe000941947 */ /* 0x000fec000383ffff */
.L_x_1413:
        /* <DEDUP_REMOVED lines=8> */
.L_x_1440:
        /* <DEDUP_REMOVED lines=8> */
.L_x_1424:
[----:B------:R-:W-:Y:S01]  /*9b10*/  ULEA UR5, UR36, UR37, 0x3 ;  /* 0x0000002524057291 */ /* 0x000fe2000f8e183f */
[----:B------:R-:W-:-:S05]  /*9b20*/  IMAD.U32 R0, RZ, RZ, UR38 ;  /* 0x00000026ff007e24 */ /* 0x000fca000f8e00ff */
[----:B------:R-:W-:-:S04]  /*9b30*/  SHF.L.U32 R0, R0, 0x1f, RZ ;  /* 0x0000001f00007819 */ /* 0x000fc800000006ff */
[----:B------:R0:W1:Y:S01]  /*9b40*/  SYNCS.PHASECHK.TRANS64.TRYWAIT P1, [UR5+0x30830], R0 ;  /* 0x03083000ff0075a7 */ /* 0x0000620008020145 */
[----:B------:R-:W-:Y:S05]  /*9b50*/  @!P0 BRA `(.L_x_1425) ;  /* 0x0000000000048947 */ /* 0x000fea0003800000 */
[----:B------:R-:W-:Y:S01]  /*9b60*/  BPT.TRAP 0x1 ;  /* 0x000000040000795c */ /* 0x000fe20000300000 */
.L_x_1425:
[----:B-1----:R-:W-:Y:S05]  /*9b70*/  @P1 BRA `(.L_x_1426) ;  /* 0x0000000000081947 */ /* 0x002fea0003800000 */
[----:B------:R-:W1:Y:S02]  /*9b80*/  SYNCS.PHASECHK.TRANS64.TRYWAIT P1, [UR5+0x30830], R0 ;  /* 0x03083000ff0075a7 */ /* 0x000e640008020145 */
[----:B-1----:R-:W-:Y:S05]  /*9b90*/  @!P1 BRA `(.L_x_1427) ;  /* 0x000000d800149947 */ /* 0x002fea0003800000 */
.L_x_1426:
        /* <DEDUP_REMOVED lines=163> */
.L_x_1428:
[----:B------:R-:W-:Y:S01]  /*a5d0*/  ULEA UR5, UR4, UR37, 0x3 ;  /* 0x0000002504057291 */ /* 0x000fe2000f8e183f */
[----:B01----:R-:W-:-:S05]  /*a5e0*/  IMAD.U32 R0, RZ, RZ, UR6 ;  /* 0x00000006ff007e24 */ /* 0x003fca000f8e00ff */
[----:B------:R-:W-:-:S04]  /*a5f0*/  SHF.L.U32 R0, R0, 0x1f, RZ ;  /* 0x0000001f00007819 */ /* 0x000fc800000006ff */
[----:B------:R0:W1:Y:S01]  /*a600*/  SYNCS.PHASECHK.TRANS64.TRYWAIT P1, [UR5+0x30850], R0 ;  /* 0x03085000ff0075a7 */ /* 0x0000620008020145 */
[----:B------:R-:W-:Y:S05]  /*a610*/  @!P0 BRA `(.L_x_1429) ;  /* 0x0000000000048947 */ /* 0x000fea0003800000 */
[----:B------:R-:W-:Y:S01]  /*a620*/  BPT.TRAP 0x1 ;  /* 0x000000040000795c */ /* 0x000fe20000300000 */
.L_x_1429:
[----:B-1----:R-:W-:Y:S05]  /*a630*/  @P1 BRA `(.L_x_1430) ;  /* 0x0000000000081947 */ /* 0x002fea0003800000 */
[----:B------:R-:W1:Y:S02]  /*a640*/  SYNCS.PHASECHK.TRANS64.TRYWAIT P1, [UR5+0x30850], R0 ;  /* 0x03085000ff0075a7 */ /* 0x000e640008020145 */
[----:B-1----:R-:W-:Y:S05]  /*a650*/  @!P1 BRA `(.L_x_1431) ;  /* 0x000000cc007c9947 */ /* 0x002fea0003800000 */
.L_x_1430:
        /* <DEDUP_REMOVED lines=13> */
[----:B------:R-:W-:-:S03]  /*a730*/  VIADD R3, R5, 0x1 ;  /* 0x0000000105037836 */ /* 0x000fc60000000000 */
        /* <DEDUP_REMOVED lines=61> */
.L_x_1434:
[----:B------:R-:W-:-:S05]  /*ab10*/  IMAD.U32 R13, RZ, RZ, UR58 ;  /* 0x0000003aff0d7e24 */ /* 0x000fca000f8e00ff */
[----:B------:R-:W-:-:S13]  /*ab20*/  ISETP.NE.AND P1, PT, R13, 0x1, PT ;  /* 0x000000010d00780c */ /* 0x000fda0003f25270 */
[----:B------:R-:W0:Y:S02]  /*ab30*/  @P1 LDC.64 R170, c[0x0][0x9e8] ;  /* 0x00027a00ffaa1b82 */ /* 0x000e240000000a00 */
[----:B0-----:R-:W-:-:S05]  /*ab40*/  @P1 IMAD.HI.U32 R170, R3, R170, RZ ;  /* 0x000000aa03aa1227 */ /* 0x001fca00078e00ff */
[----:B------:R-:W-:-:S07]  /*ab50*/  @P1 SHF.R.U32.HI R3, RZ, R171, R170 ;  /* 0x000000abff031219 */ /* 0x000fce00000116aa */
.L_x_1435:
[----:B------:R-:W-:Y:S05]  /*ab60*/  BSYNC B0 ;  /* 0x0000000000007941 */ /* 0x000fea0003800000 */
.L_x_1433:
[----:B------:R-:W-:-:S05]  /*ab70*/  IMAD R3, R3, R13, R0 ;  /* 0x0000000d03037224 */ /* 0x000fca00078e0200 */
[----:B------:R-:W-:Y:S02]  /*ab80*/  VIADDMNMX R20, R3, R13, R20, PT ;  /* 0x0000000d03147246 */ /* 0x000fe40003800114 */
[----:B------:R-:W-:-:S07]  /*ab90*/  VIMNMX R168, R168, R3, !PT ;  /* 0x00000003a8a87248 */ /* 0x000fce0007fe0100 */
.L_x_1432:
        /* <DEDUP_REMOVED lines=132> */
.L_x_1438:
[----:B------:R-:W-:-:S05]  /*b3e0*/  IMAD.U32 R20, RZ, RZ, UR58 ;  /* 0x0000003aff147e24 */ /* 0x000fca000f8e00ff */
[----:B------:R-:W-:-:S13]  /*b3f0*/  ISETP.NE.AND P6, PT, R20, 0x1, PT ;  /* 0x000000011400780c */ /* 0x000fda0003fc5270 */
[----:B------:R-:W0:Y:S02]  /*b400*/  @P6 LDC.64 R4, c[0x0][0x9e8] ;  /* 0x00027a00ff046b82 */ /* 0x000e240000000a00 */
[----:B0-----:R-:W-:-:S05]  /*b410*/  @P6 IMAD.HI.U32 R4, R183, R4, RZ ;  /* 0x00000004b7046227 */ /* 0x001fca00078e00ff */
[----:B------:R-:W-:-:S07]  /*b420*/  @P6 SHF.R.U32.HI R183, RZ, R5, R4 ;  /* 0x00000005ffb76219 */ /* 0x000fce0000011604 */
.L_x_1439:
[----:B------:R-:W-:Y:S05]  /*b430*/  BSYNC B0 ;  /* 0x0000000000007941 */ /* 0x000fea0003800000 */
.L_x_1437:
[----:B------:R-:W-:-:S05]  /*b440*/  IMAD R183, R183, R20, R0 ;  /* 0x00000014b7b77224 */ /* 0x000fca00078e0200 */
[----:B------:R-:W-:Y:S02]  /*b450*/  VIADDMNMX R2, R183, R20, R2, PT ;  /* 0x00000014b7027246 */ /* 0x000fe40003800102 */
[----:B------:R-:W-:-:S07]  /*b460*/  VIMNMX R14, R14, R183, !PT ;  /* 0x000000b70e0e7248 */ /* 0x000fce0007fe0100 */
.L_x_1436:
        /* <DEDUP_REMOVED lines=139> */
[----:B------:R-:W-:Y:S01]  /*bd20*/  FSEL R145, R5, RZ, P1 ;  /* 0x000000ff05917208 */ /* 0x000fe20000800000 */
[--C-:B------:R-:W-:Y:S01]  /*bd30*/  FFMA.FTZ R190, R171, R0, -R20.reuse ;  /* 0x00000000abbe7223 */ /* 0x100fe20000010814 */
[----:B------:R-:W-:Y:S01]  /*bd40*/  FMNMX.FTZ R4, R185, R4, !PT ;  /* 0x00000004b9047209 */ /* 0x000fe20007810000 */
[----:B------:R-:W-:Y:S01]  /*bd50*/  MUFU.EX2 R188, R188 ;  /* 0x000000bc00bc7308 */ /* 0x000fe20000000800 */
[----:B------:R-:W-:Y:S01]  /*bd60*/  FFMA.FTZ R171, R177, R0, -R20 ;  /* 0x00000000b1ab7223 */ /* 0x000fe20000010814 */
[----:B------:R-:W-:Y:S01]  /*bd70*/  FADD.FTZ R145, -R145, R12 ;  /* 0x0000000c91917221 */ /* 0x000fe20000010100 */
[----:B------:R-:W-:Y:S01]  /*bd80*/  FMNMX.FTZ R4, R207, R4, !PT ;  /* 0x00000004cf047209 */ /* 0x000fe20007810000 */
[-CC-:B------:R-:W-:Y:S01]  /*bd90*/  FFMA.FTZ R186, R179, R0.reuse, -R20.reuse ;  /* 0x00000000b3ba7223 */ /* 0x180fe20000010814 */
[-CC-:B------:R-:W-:Y:S01]  /*bda0*/  FFMA.FTZ R178, R13, R0.reuse, -R20.reuse ;  /* 0x000000000db27223 */ /* 0x180fe20000010814 */
[----:B------:R-:W-:Y:S01]  /*bdb0*/  FMUL.FTZ R2, R145, R0 ;  /* 0x0000000091027220 */ /* 0x000fe20000410000 */
[----:B------:R-:W-:Y:S01]  /*bdc0*/  FMNMX.FTZ R4, R187, R4, !PT ;  /* 0x00000004bb047209 */ /* 0x000fe20007810000 */
[----:B------:R-:W-:Y:S01]  /*bdd0*/  MUFU.EX2 R215, R215 ;  /* 0x000000d700d77308 */ /* 0x000fe20000000800 */
[-CC-:B------:R-:W-:Y:S01]  /*bde0*/  FFMA.FTZ R133, R133, R0.reuse, -R20.reuse ;  /* 0x0000000085857223 */ /* 0x180fe20000010814 */
        /* <DEDUP_REMOVED lines=14> */
[----:B------:R-:W1:Y:S01]  /*bed0*/  MUFU.EX2 R190, R190 ;  /* 0x000000be00be7308 */ /* 0x000e620000000800 */
[-CC-:B------:R-:W-:Y:S01]  /*bee0*/  FFMA.FTZ R121, R161, R0.reuse, -R20.reuse ;  /* 0x00000000a1797223 */ /* 0x180fe20000010814 */
[----:B------:R-:W-:Y:S01]  /*bef0*/  FFMA.FTZ R125, R165, R0, -R20 ;  /* 0x00000000a57d7223 */ /* 0x000fe20000010814 */
[----:B------:R-:W-:-:S02]  /*bf00*/  FMNMX.FTZ R4, R147, R4, !PT ;  /* 0x0000000493047209 */ /* 0x000fc40007810000 */
[----:B------:R-:W-:Y:S02]  /*bf10*/  LOP3.LUT P6, RZ, R208, 0x7f, RZ, 0xc0, !PT ;  /* 0x0000007fd0ff7812 */ /* 0x000fe400078cc0ff */
[----:B------:R-:W-:Y:S01]  /*bf20*/  FMNMX.FTZ R4, R131, R4, !PT ;  /* 0x0000000483047209 */ /* 0x000fe20007810000 */
[----:B------:R-:W2:Y:S01]  /*bf30*/  MUFU.EX2 R169, R169 ;  /* 0x000000a900a97308 */ /* 0x000ea20000000800 */
[----:B0-----:R-:W-:Y:S02]  /*bf40*/  FFMA.FTZ R9, R2, R9, R215 ;  /* 0x0000000902097223 */ /* 0x001fe400000100d7 */
[----:B------:R-:W-:Y:S02]  /*bf50*/  FMNMX.FTZ R4, R151, R4, !PT ;  /* 0x0000000497047209 */ /* 0x000fe40007810000 */
[C---:B------:R-:W-:Y:S01]  /*bf60*/  FADD.FTZ R9, R188.reuse, R9 ;  /* 0x00000009bc097221 */ /* 0x040fe20000010000 */
[----:B------:R-:W-:Y:S02]  /*bf70*/  F2FP.BF16.F32.PACK_AB R188, R188, R215 ;  /* 0x000000d7bcbc723e */ /* 0x000fe400000010ff */
[----:B------:R-:W-:Y:S01]  /*bf80*/  FMNMX.FTZ R4, R127, R4, !PT ;  /* 0x000000047f047209 */ /* 0x000fe20007810000 */
[----:B------:R-:W0:Y:S01]  /*bf90*/  MUFU.EX2 R184, R184 ;  /* 0x000000b800b87308 */ /* 0x000e220000000800 */
[----:B-1----:R-:W-:-:S02]  /*bfa0*/  FADD.FTZ R130, R190, R9 ;  /* 0x00000009be827221 */ /* 0x002fc40000010000 */
[----:B------:R-:W-:-:S04]  /*bfb0*/  FMNMX.FTZ R4, R155, R4, !PT ;  /* 0x000000049b047209 */ /* 0x000fc80007810000 */
[----:B------:R-:W-:Y:S01]  /*bfc0*/  FMNMX.FTZ R4, R123, R4, !PT ;  /* 0x000000047b047209 */ /* 0x000fe20007810000 */
[----:B------:R-:W1:Y:S01]  /*bfd0*/  MUFU.EX2 R171, R171 ;  /* 0x000000ab00ab7308 */ /* 0x000e620000000800 */
[C---:B--2---:R-:W-:Y:S01]  /*bfe0*/  FADD.FTZ R9, R169.reuse, R130 ;  /* 0x00000082a9097221 */ /* 0x044fe20000010000 */
[----:B------:R-:W-:Y:S02]  /*bff0*/  F2FP.BF16.F32.PACK_AB R190, R169, R190 ;  /* 0x000000bea9be723e */ /* 0x000fe400000010ff */
[----:B------:R-:W-:-:S04]  /*c000*/  FMNMX.FTZ R4, R159, R4, !PT ;  /* 0x000000049f047209 */ /* 0x000fc80007810000 */
[----:B------:R-:W-:Y:S01]  /*c010*/  FMNMX.FTZ R4, R173, R4, !PT ;  /* 0x00000004ad047209 */ /* 0x000fe20007810000 */
[----:B------:R-:W2:Y:S01]  /*c020*/  MUFU.EX2 R186, R186 ;  /* 0x000000ba00ba7308 */ /* 0x000ea20000000800 */
[----:B0-----:R-:W-:Y:S02]  /*c030*/  FADD.FTZ R130, R184, R9 ;  /* 0x00000009b8827221 */ /* 0x001fe40000010000 */
[----:B------:R-:W-:-:S04]  /*c040*/  FMNMX.FTZ R4, R163, R4, !PT ;  /* 0x00000004a3047209 */ /* 0x000fc80007810000 */
[----:B------:R-:W-:Y:S01]  /*c050*/  FMNMX.FTZ R4, R175, R4, !PT ;  /* 0x00000004af047209 */ /* 0x000fe20007810000 */
[----:B------:R-:W0:Y:S01]  /*c060*/  MUFU.EX2 R133, R133 ;  /* 0x0000008500857308 */ /* 0x000e220000000800 */
[----:B-1----:R-:W-:Y:S02]  /*c070*/  F2FP.BF16.F32.PACK_AB R184, R171, R184 ;  /* 0x000000b8abb8723e */ /* 0x002fe400000010ff */
[----:B------:R-:W-:-:S05]  /*c080*/  FMNMX.FTZ R4, R167, R4, !PT ;  /* 0x00000004a7047209 */ /* 0x000fca0007810000 */
[----:B------:R-:W1:Y:S01]  /*c090*/  SHFL.BFLY PT, R3, R4, 0x2, 0x1f ;  /* 0x0c401f0004037f89 */ /* 0x000e6200000e0000 */
[----:B------:R-:W3:Y:S08]  /*c0a0*/  MUFU.EX2 R180, R180 ;  /* 0x000000b400b47308 */ /* 0x000ef00000000800 */
[----:B------:R-:W4:Y:S08]  /*c0b0*/  MUFU.EX2 R137, R137 ;  /* 0x0000008900897308 */ /* 0x000f300000000800 */
[----:B------:R-:W5:Y:S01]  /*c0c0*/  MUFU.EX2 R182, R182 ;  /* 0x000000b600b67308 */ /* 0x000f620000000800 */
[----:B-1----:R-:W-:-:S07]  /*c0d0*/  FMNMX.FTZ R3, R4, R3, !PT ;  /* 0x0000000304037209 */ /* 0x002fce0007810000 */
[----:B------:R-:W-:Y:S01]  /*c0e0*/  MUFU.EX2 R129, R129 ;  /* 0x0000008100817308 */ /* 0x000fe20000000800 */
[----:B------:R-:W1:Y:S07]  /*c0f0*/  SHFL.BFLY PT, R4, R3, 0x1, 0x1f ;  /* 0x0c201f0003047f89 */ /* 0x000e6e00000e0000 */
[----:B------:R-:W-:Y:S08]  /*c100*/  MUFU.EX2 R176, R176 ;  /* 0x000000b000b07308 */ /* 0x000ff00000000800 */
[----:B------:R-:W-:Y:S08]  /*c110*/  MUFU.EX2 R141, R141 ;  /* 0x0000008d008d7308 */ /* 0x000ff00000000800 */
[----:B------:R-:W-:Y:S01]  /*c120*/  MUFU.EX2 R178, R178 ;  /* 0x000000b200b27308 */ /* 0x000fe20000000800 */
[----:B-1----:R-:W-:-:S04]  /*c130*/  FMNMX.FTZ R4, R3, R4, !PT ;  /* 0x0000000403047209 */ /* 0x002fc80007810000 */
[C---:B------:R-:W-:Y:S01]  /*c140*/  FSETP.NEU.FTZ.AND P1, PT, R4.reuse, -INF , PT ;  /* 0xff8000000400780b */ /* 0x040fe20003f3d000 */
[CC--:B------:R-:W-:Y:S02]  /*c150*/  FMUL.FTZ R124, R4.reuse, R0.reuse ;  /* 0x00000000047c7220 */ /* 0x0c0fe40000410000 */
[----:B------:R-:W-:Y:S01]  /*c160*/  MUFU.EX2 R13, R13 ;  /* 0x0000000d000d7308 */ /* 0x000fe20000000800 */
[----:B------:R-:W-:Y:S02]  /*c170*/  FSEL R126, R4, RZ, P1 ;  /* 0x000000ff047e7208 */ /* 0x000fe40000800000 */
        /* <DEDUP_REMOVED lines=14> */
[----:B--2---:R-:W-:Y:S01]  /*c260*/  FADD.FTZ R132, R186, R11 ;  /* 0x0000000bba847221 */ /* 0x004fe20000010000 */
[-CC-:B------:R-:W-:Y:S01]  /*c270*/  FFMA.FTZ R181, R187, R0.reuse, -R124.reuse ;  /* 0x00000000bbb57223 */ /* 0x180fe2000001087c */
[-CC-:B------:R-:W-:Y:S01]  /*c280*/  FFMA.FTZ R122, R191, R0.reuse, -R124.reuse ;  /* 0x00000000bf7a7223 */ /* 0x180fe2000001087c */
[-C--:B------:R-:W-:Y:S01]  /*c290*/  FFMA.FTZ R183, R139, R0.reuse, -R124 ;  /* 0x000000008bb77223 */ /* 0x080fe2000001087c */
[----:B------:R-:W1:Y:S01]  /*c2a0*/  MUFU.EX2 R3, R3 ;  /* 0x0000000300037308 */ /* 0x000e620000000800 */
[----:B0-----:R-:W-:Y:S01]  /*c2b0*/  FADD.FTZ R11, R133, R132 ;  /* 0x00000084850b7221 */ /* 0x001fe20000010000 */
[-CC-:B------:R-:W-:Y:S01]  /*c2c0*/  FFMA.FTZ R143, R143, R0.reuse, -R124.reuse ;  /* 0x000000008f8f7223 */ /* 0x180fe2000001087c */
[-CC-:B------:R-:W-:Y:S01]  /*c2d0*/  FFMA.FTZ R177, R135, R0.reuse, -R124.reuse ;  /* 0x0000000087b17223 */ /* 0x180fe2000001087c */
[-CC-:B------:R-:W-:Y:S01]  /*c2e0*/  FFMA.FTZ R128, R147, R0.reuse, -R124.reuse ;  /* 0x0000000093807223 */ /* 0x180fe2000001087c */
[----:B---3--:R-:W-:Y:S01]  /*c2f0*/  FADD.FTZ R132, R180, R11 ;  /* 0x0000000bb4847221 */ /* 0x008fe20000010000 */
[-CC-:B------:R-:W-:Y:S01]  /*c300*/  FFMA.FTZ R11, R127, R0.reuse, -R124.reuse ;  /* 0x000000007f0b7223 */ /* 0x180fe2000001087c */
[-C--:B------:R-:W-:Y:S01]  /*c310*/  FFMA.FTZ R179, R131, R0.reuse, -R124 ;  /* 0x0000000083b37223 */ /* 0x080fe2000001087c */
[----:B------:R-:W0:Y:S01]  /*c320*/  MUFU.EX2 R145, R145 ;  /* 0x0000009100917308 */ /* 0x000e220000000800 */
[----:B----4-:R-:W-:Y:S01]  /*c330*/  FADD.FTZ R127, R137, R132 ;  /* 0x00000084897f7221 */ /* 0x010fe20000010000 */
[-CC-:B------:R-:W-:Y:S01]  /*c340*/  FFMA.FTZ R123, R123, R0.reuse, -R124.reuse ;  /* 0x000000007b7b7223 */ /* 0x180fe2000001087c */
[-CC-:B------:R-:W-:Y:S01]  /*c350*/  FFMA.FTZ R159, R159, R0.reuse, -R124.reuse ;  /* 0x000000009f9f7223 */ /* 0x180fe2000001087c */
[-CC-:B------:R-:W-:Y:S01]  /*c360*/  FFMA.FTZ R173, R173, R0.reuse, -R124.reuse ;  /* 0x00000000adad7223 */ /* 0x180fe2000001087c */
[----:B-----5:R-:W-:Y:S01]  /*c370*/  FADD.FTZ R134, R182, R127 ;  /* 0x0000007fb6867221 */ /* 0x020fe20000010000 */
[-CC-:B------:R-:W-:Y:S01]  /*c380*/  FFMA.FTZ R163, R163, R0.reuse, -R124.reuse ;  /* 0x00000000a3a37223 */ /* 0x180fe2000001087c */
[----:B------:R-:W-:Y:S01]  /*c390*/  FFMA.FTZ R175, R175, R0, -R124 ;  /* 0x00000000afaf7223 */ /* 0x000fe2000001087c */
[----:B------:R-:W2:Y:S01]  /*c3a0*/  MUFU.EX2 R14, R14 ;  /* 0x0000000e000e7308 */ /* 0x000ea20000000800 */
[----:B-1----:R-:W-:Y:S01]  /*c3b0*/  FFMA.FTZ R8, R3, R8, R12 ;  /* 0x0000000803087223 */ /* 0x002fe2000001000c */
[----:B------:R-:W-:Y:S01]  /*c3c0*/  IMAD.U32 R131, RZ, RZ, UR5 ;  /* 0x00000005ff837e24 */ /* 0x000fe2000f8e00ff */
[----:B------:R-:W-:Y:S01]  /*c3d0*/  F2FP.BF16.F32.PACK_AB R186, R133, R186 ;  /* 0x000000ba85ba723e */ /* 0x000fe200000010ff */
[----:B------:R-:W-:Y:S01]  /*c3e0*/  VIADD R10, R10, 0xffffffff ;  /* 0xffffffff0a0a7836 */ /* 0x000fe20000000000 */
[----:B------:R-:W-:Y:S01]  /*c3f0*/  F2FP.BF16.F32.PACK_AB R180, R137, R180 ;  /* 0x000000b489b4723e */ /* 0x000fe200000010ff */
[----:B------:R-:W-:Y:S01]  /*c400*/  @!P6 VIADD R131, R131, 0x30860 ;  /* 0x000308608383e836 */ /* 0x000fe20000000000 */
[----:B------:R-:W-:Y:S01]  /*c410*/  F2FP.BF16.F32.PACK_AB R182, R129, R182 ;  /* 0x000000b681b6723e */ /* 0x000fe200000010ff */
[----:B------:R-:W1:Y:S01]  /*c420*/  MUFU.EX2 R149, R149 ;  /* 0x0000009500957308 */ /* 0x000e620000000800 */
[----:B0-----:R-:W-:Y:S01]  /*c430*/  FADD.FTZ R9, R145, R8 ;  /* 0x0000000891097221 */ /* 0x001fe20000010000 */
[----:B------:R-:W-:Y:S01]  /*c440*/  FFMA.FTZ R8, R151, R0, -R124 ;  /* 0x0000000097087223 */ /* 0x000fe2000001087c */
[----:B------:R-:W-:-:S02]  /*c450*/  @!P6 PRMT R131, RZ, 0x654, R131 ;  /* 0x00000654ff83e816 */ /* 0x000fc40000000083 */
[----:B------:R-:W-:Y:S01]  /*c460*/  F2FP.BF16.F32.PACK_AB R189, R145, R12 ;  /* 0x0000000c91bd723e */ /* 0x000fe200000010ff */
[----:B------:R-:W-:Y:S01]  /*c470*/  IMAD.MOV.U32 R12, RZ, RZ, R5 ;  /* 0x000000ffff0c7224 */ /* 0x000fe200078e0005 */
[----:B------:R0:W-:Y:S01]  /*c480*/  @!P6 SYNCS.ARRIVE.TRANS64.RED.A1T0 RZ, [R131+URZ], RZ ;  /* 0x000000ff83ffe9a7 */ /* 0x0001e2000810043f */
[----:B------:R-:W3:Y:S01]  /*c490*/  MUFU.EX2 R20, R20 ;  /* 0x0000001400147308 */ /* 0x000ee20000000800 */
[----:B--2---:R-:W-:-:S07]  /*c4a0*/  FADD.FTZ R130, R14, R9 ;  /* 0x000000090e827221 */ /* 0x004fce0000010000 */
[----:B------:R-:W2:Y:S01]  /*c4b0*/  MUFU.EX2 R153, R153 ;  /* 0x0000009900997308 */ /* 0x000ea20000000800 */
[C---:B-1----:R-:W-:Y:S01]  /*c4c0*/  FADD.FTZ R9, R149.reuse, R130 ;  /* 0x0000008295097221 */ /* 0x042fe20000010000 */
[----:B------:R-:W-:-:S06]  /*c4d0*/  F2FP.BF16.F32.PACK_AB R191, R149, R14 ;  /* 0x0000000e95bf723e */ /* 0x000fcc00000010ff */
[----:B------:R-:W1:Y:S01]  /*c4e0*/  MUFU.EX2 R120, R120 ;  /* 0x0000007800787308 */ /* 0x000e620000000800 */
[----:B---3--:R-:W-:-:S07]  /*c4f0*/  FADD.FTZ R130, R20, R9 ;  /* 0x0000000914827221 */ /* 0x008fce0000010000 */
[----:B------:R-:W3:Y:S01]  /*c500*/  MUFU.EX2 R157, R157 ;  /* 0x0000009d009d7308 */ /* 0x000ee20000000800 */
[----:B--2---:R-:W-:Y:S01]  /*c510*/  FADD.FTZ R9, R153, R130 ;  /* 0x0000008299097221 */ /* 0x004fe20000010000 */
[-CC-:B------:R-:W-:Y:S01]  /*c520*/  FFMA.FTZ R130, R155, R0.reuse, -R124.reuse ;  /* 0x000000009b827223 */ /* 0x180fe2000001087c */
[----:B------:R-:W-:Y:S01]  /*c530*/  FFMA.FTZ R124, R167, R0, -R124 ;  /* 0x00000000a77c7223 */ /* 0x000fe2000001087c */
[----:B------:R-:W-:-:S04]  /*c540*/  F2FP.BF16.F32.PACK_AB R185, R153, R20 ;  /* 0x0000001499b9723e */ /* 0x000fc800000010ff */
[----:B------:R-:W2:Y:S01]  /*c550*/  MUFU.EX2 R181, R181 ;  /* 0x000000b500b57308 */ /* 0x000ea20000000800 */
[----:B-1----:R-:W-:Y:S01]  /*c560*/  FADD.FTZ R132, R120, R9 ;  /* 0x0000000978847221 */ /* 0x002fe20000010000 */
[----:B------:R-:W-:-:S04]  /*c570*/  FADD.FTZ R9, R129, R134 ;  /* 0x0000008681097221 */ /* 0x000fc80000010000 */
[----:B------:R-:W-:Y:S01]  /*c580*/  FADD.FTZ R134, R176, R9 ;  /* 0x00000009b0867221 */ /* 0x000fe20000010000 */
[----:B------:R-:W-:Y:S01]  /*c590*/  F2FP.BF16.F32.PACK_AB R176, R141, R176 ;  /* 0x000000b08db0723e */ /* 0x000fe200000010ff */
[----:B------:R-:W1:Y:S01]  /*c5a0*/  MUFU.EX2 R122, R122 ;  /* 0x0000007a007a7308 */ /* 0x000e620000000800 */
[----:B---3--:R-:W-:Y:S01]  /*c5b0*/  FADD.FTZ R132, R157, R132 ;  /* 0x000000849d847221 */ /* 0x008fe20000010000 */
[----:B------:R-:W-:Y:S01]  /*c5c0*/  FADD.FTZ R127, R141, R134 ;  /* 0x000000868d7f7221 */ /* 0x000fe20000010000 */
[----:B------:R-:W-:-:S03]  /*c5d0*/  F2FP.BF16.F32.PACK_AB R187, R157, R120 ;  /* 0x000000789dbb723e */ /* 0x000fc600000010ff */
[----:B------:R-:W-:Y:S01]  /*c5e0*/  FADD.FTZ R134, R178, R127 ;  /* 0x0000007fb2867221 */ /* 0x000fe20000010000 */
[----:B------:R-:W-:Y:S01]  /*c5f0*/  F2FP.BF16.F32.PACK_AB R178, R13, R178 ;  /* 0x000000b20db2723e */ /* 0x000fe200000010ff */
[----:B------:R-:W3:Y:S01]  /*c600*/  MUFU.EX2 R183, R183 ;  /* 0x000000b700b77308 */ /* 0x000ee20000000800 */
[----:B--2---:R-:W-:Y:S01]  /*c610*/  FADD.FTZ R9, R181, R132 ;  /* 0x00000084b5097221 */ /* 0x004fe20000010000 */
[----:B------:R-:W-:-:S06]  /*c620*/  FADD.FTZ R127, R13, R134 ;  /* 0x000000860d7f7221 */ /* 0x000fcc0000010000 */
[----:B------:R-:W2:Y:S01]  /*c630*/  MUFU.EX2 R126, R143 ;  /* 0x0000008f007e7308 */ /* 0x000ea20000000800 */
[C---:B-1----:R-:W-:Y:S01]  /*c640*/  FADD.FTZ R132, R122.reuse, R9 ;  /* 0x000000097a847221 */ /* 0x042fe20000010000 */
[----:B------:R-:W-:-:S06]  /*c650*/  F2FP.BF16.F32.PACK_AB R181, R122, R181 ;  /* 0x000000b57ab5723e */ /* 0x000fcc00000010ff */
[----:B------:R-:W1:Y:S01]  /*c660*/  MUFU.EX2 R172, R172 ;  /* 0x000000ac00ac7308 */ /* 0x000e620000000800 */
[----:B---3--:R-:W-:-:S07]  /*c670*/  FADD.FTZ R9, R183, R132 ;  /* 0x00000084b7097221 */ /* 0x008fce0000010000 */
[----:B------:R-:W3:Y:S01]  /*c680*/  MUFU.EX2 R177, R177 ;  /* 0x000000b100b17308 */ /* 0x000ee20000000800 */
[C---:B--2---:R-:W-:Y:S01]  /*c690*/  FADD.FTZ R132, R126.reuse, R9 ;  /* 0x000000097e847221 */ /* 0x044fe20000010000 */
[----:B------:R-:W-:-:S06]  /*c6a0*/  F2FP.BF16.F32.PACK_AB R183, R126, R183 ;  /* 0x000000b77eb7723e */ /* 0x000fcc00000010ff */
[----:B------:R-:W2:Y:S01]  /*c6b0*/  MUFU.EX2 R15, R15 ;  /* 0x0000000f000f7308 */ /* 0x000ea20000000800 */
[----:B-1----:R-:W-:-:S07]  /*c6c0*/  FADD.FTZ R134, R172, R127 ;  /* 0x0000007fac867221 */ /* 0x002fce0000010000 */
[----:B------:R-:W1:Y:S01]  /*c6d0*/  MUFU.EX2 R128, R128 ;  /* 0x0000008000807308 */ /* 0x000e620000000800 */
[----:B---3--:R-:W-:-:S07]  /*c6e0*/  FADD.FTZ R9, R177, R132 ;  /* 0x00000084b1097221 */ /* 0x008fce0000010000 */
[----:B------:R-:W-:Y:S01]  /*c6f0*/  MUFU.EX2 R174, R174 ;  /* 0x000000ae00ae7308 */ /* 0x000fe20000000800 */
[----:B--2---:R-:W-:-:S07]  /*c700*/  F2FP.BF16.F32.PACK_AB R172, R15, R172 ;  /* 0x000000ac0fac723e */ /* 0x004fce00000010ff */
[----:B------:R-:W2:Y:S01]  /*c710*/  MUFU.EX2 R179, R179 ;  /* 0x000000b300b37308 */ /* 0x000ea20000000800 */
[C---:B-1----:R-:W-:Y:S01]  /*c720*/  FADD.FTZ R132, R128.reuse, R9 ;  /* 0x0000000980847221 */ /* 0x042fe20000010000 */
[----:B------:R-:W-:-:S06]  /*c730*/  F2FP.BF16.F32.PACK_AB R177, R128, R177 ;  /* 0x000000b180b1723e */ /* 0x000fcc00000010ff */
[----:B------:R-:W-:Y:S08]  /*c740*/  MUFU.EX2 R21, R21 ;  /* 0x0000001500157308 */ /* 0x000ff00000000800 */
[----:B------:R-:W1:Y:S01]  /*c750*/  MUFU.EX2 R8, R8 ;  /* 0x0000000800087308 */ /* 0x000e620000000800 */
[----:B--2---:R-:W-:-:S07]  /*c760*/  FADD.FTZ R9, R179, R132 ;  /* 0x00000084b3097221 */ /* 0x004fce0000010000 */
[----:B------:R-:W-:Y:S08]  /*c770*/  MUFU.EX2 R168, R168 ;  /* 0x000000a800a87308 */ /* 0x000ff00000000800 */
[----:B------:R-:W2:Y:S01]  /*c780*/  MUFU.EX2 R11, R11 ;  /* 0x0000000b000b7308 */ /* 0x000ea20000000800 */
[C---:B-1----:R-:W-:Y:S01]  /*c790*/  FADD.FTZ R132, R8.reuse, R9 ;  /* 0x0000000908847221 */ /* 0x042fe20000010000 */
[----:B------:R-:W-:-:S06]  /*c7a0*/  F2FP.BF16.F32.PACK_AB R179, R8, R179 ;  /* 0x000000b308b3723e */ /* 0x000fcc00000010ff */
[----:B------:R-:W1:Y:S08]  /*c7b0*/  MUFU.EX2 R121, R121 ;  /* 0x0000007900797308 */ /* 0x000e700000000800 */
[----:B------:R3:W-:Y:S01]  /*c7c0*/  MUFU.EX2 R136, R123 ;  /* 0x0000007b00887308 */ /* 0x0007e20000000800 */
[----:B--2---:R-:W-:-:S07]  /*c7d0*/  FADD.FTZ R9, R11, R132 ;  /* 0x000000840b097221 */ /* 0x004fce0000010000 */
[----:B------:R-:W2:Y:S01]  /*c7e0*/  MUFU.EX2 R130, R130 ;  /* 0x0000008200827308 */ /* 0x000ea20000000800 */
[----:B---3--:R-:W-:-:S04]  /*c7f0*/  FADD.FTZ R123, R15, R134 ;  /* 0x000000860f7b7221 */ /* 0x008fc80000010000 */
[----:B------:R-:W-:Y:S01]  /*c800*/  FADD.FTZ R134, R174, R123 ;  /* 0x0000007bae867221 */ /* 0x000fe20000010000 */
[C---:B------:R-:W-:Y:S02]  /*c810*/  F2FP.BF16.F32.PACK_AB R174, R21.reuse, R174 ;  /* 0x000000ae15ae723e */ /* 0x040fe400000010ff */
[----:B------:R-:W3:Y:S01]  /*c820*/  MUFU.EX2 R170, R170 ;  /* 0x000000aa00aa7308 */ /* 0x000ee20000000800 */
[----:B------:R-:W-:-:S04]  /*c830*/  FADD.FTZ R123, R21, R134 ;  /* 0x00000086157b7221 */ /* 0x000fc80000010000 */
[----:B------:R-:W-:Y:S01]  /*c840*/  FADD.FTZ R134, R168, R123 ;  /* 0x0000007ba8867221 */ /* 0x000fe20000010000 */
[C---:B-1----:R-:W-:Y:S02]  /*c850*/  F2FP.BF16.F32.PACK_AB R168, R121.reuse, R168 ;  /* 0x000000a879a8723e */ /* 0x042fe400000010ff */
[----:B------:R-:W1:Y:S01]  /*c860*/  MUFU.EX2 R159, R159 ;  /* 0x0000009f009f7308 */ /* 0x000e620000000800 */
[----:B------:R-:W-:Y:S01]  /*c870*/  FADD.FTZ R13, R121, R134 ;  /* 0x00000086790d7221 */ /* 0x000fe20000010000 */
[----:B--2---:R-:W-:-:S06]  /*c880*/  FADD.FTZ R9, R130, R9 ;  /* 0x0000000982097221 */ /* 0x004fcc0000010000 */
[----:B------:R2:W4:Y:S01]  /*c890*/  MUFU.EX2 R138, R173 ;  /* 0x000000ad008a7308 */ /* 0x0005220000000800 */
[----:B---3--:R-:W-:Y:S01]  /*c8a0*/  FADD.FTZ R132, R170, R13 ;  /* 0x0000000daa847221 */ /* 0x008fe20000010000 */
[----:B------:R-:W-:-:S06]  /*c8b0*/  FADD.FTZ R13, R136, R9 ;  /* 0x00000009880d7221 */ /* 0x000fcc0000010000 */
[----:B------:R-:W3:Y:S01]  /*c8c0*/  MUFU.EX2 R163, R163 ;  /* 0x000000a300a37308 */ /* 0x000ee20000000800 */
[----:B-1----:R-:W-:Y:S01]  /*c8d0*/  FADD.FTZ R13, R159, R13 ;  /* 0x0000000d9f0d7221 */ /* 0x002fe20000010000 */
[----:B--2---:R-:W-:Y:S01]  /*c8e0*/  F2FP.BF16.F32.PACK_AB R173, R130, R11 ;  /* 0x0000000b82ad723e */ /* 0x004fe200000010ff */
[----:B------:R-:W-:-:S05]  /*c8f0*/  IMAD.MOV.U32 R11, RZ, RZ, R4 ;  /* 0x000000ffff0b7224 */ /* 0x000fca00078e0004 */
[----:B------:R1:W2:Y:S01]  /*c900*/  MUFU.EX2 R134, R175 ;  /* 0x000000af00867308 */ /* 0x0002a20000000800 */
[----:B----4-:R-:W-:-:S07]  /*c910*/  FADD.FTZ R13, R138, R13 ;  /* 0x0000000d8a0d7221 */ /* 0x010fce0000010000 */
[----:B------:R-:W4:Y:S01]  /*c920*/  MUFU.EX2 R125, R125 ;  /* 0x0000007d007d7308 */ /* 0x000f220000000800 */
[----:B---3--:R-:W-:Y:S01]  /*c930*/  FADD.FTZ R13, R163, R13 ;  /* 0x0000000da30d7221 */ /* 0x008fe20000010000 */
[----:B-1----:R-:W-:Y:S02]  /*c940*/  F2FP.BF16.F32.PACK_AB R175, R159, R136 ;  /* 0x000000889faf723e */ /* 0x002fe400000010ff */
[----:B------:R-:W-:-:S04]  /*c950*/  F2FP.BF16.F32.PACK_AB R169, R163, R138 ;  /* 0x0000008aa3a9723e */ /* 0x000fc800000010ff */
[----:B------:R-:W1:Y:S01]  /*c960*/  MUFU.EX2 R124, R124 ;  /* 0x0000007c007c7308 */ /* 0x000e620000000800 */
[----:B--2---:R-:W-:Y:S01]  /*c970*/  FADD.FTZ R13, R134, R13 ;  /* 0x0000000d860d7221 */ /* 0x004fe20000010000 */
[C---:B----4-:R-:W-:Y:S01]  /*c980*/  FADD.FTZ R9, R125.reuse, R132 ;  /* 0x000000847d097221 */ /* 0x050fe20000010000 */
[----:B------:R-:W-:Y:S02]  /*c990*/  F2FP.BF16.F32.PACK_AB R170, R125, R170 ;  /* 0x000000aa7daa723e */ /* 0x000fe400000010ff */
[C---:B-1----:R-:W-:Y:S01]  /*c9a0*/  FADD.FTZ R8, R124.reuse, R13 ;  /* 0x0000000d7c087221 */ /* 0x042fe20000010000 */
[----:B------:R-:W-:Y:S01]  /*c9b0*/  F2FP.BF16.F32.PACK_AB R171, R124, R134 ;  /* 0x000000867cab723e */ /* 0x000fe200000010ff */
[----:B0-----:R-:W-:Y:S06]  /*c9c0*/  @P1 BRA `(.L_x_1440) ;  /* 0xffffffd000301947 */ /* 0x001fec000383ffff */
.L_x_1423:
        /* <DEDUP_REMOVED lines=99> */
.L_x_1441:
[----:B------:R-:W-:Y:S01]  /*d000*/  ULEA UR5, UR36, UR37, 0x3 ;  /* 0x0000002524057291 */ /* 0x000fe2000f8e183f */
[----:B------:R-:W-:-:S05]  /*d010*/  IMAD.U32 R2, RZ, RZ, UR38 ;  /* 0x00000026ff027e24 */ /* 0x000fca000f8e00ff */
[----:B------:R-:W-:-:S04]  /*d020*/  SHF.L.U32 R2, R2, 0x1f, RZ ;  /* 0x0000001f02027819 */ /* 0x000fc800000006ff */
[----:B------:R0:W1:Y:S01]  /*d030*/  SYNCS.PHASECHK.TRANS64.TRYWAIT P1, [UR5+0x30850], R2 ;  /* 0x03085002ff0075a7 */ /* 0x0000620008020145 */
[----:B------:R-:W-:Y:S05]  /*d040*/  @!P0 BRA `(.L_x_1442) ;  /* 0x0000000000048947 */ /* 0x000fea0003800000 */
[----:B------:R-:W-:Y:S01]  /*d050*/  BPT.TRAP 0x1 ;  /* 0x000000040000795c */ /* 0x000fe20000300000 */
.L_x_1442:
[----:B-1----:R-:W-:Y:S05]  /*d060*/  @P1 BRA `(.L_x_1443) ;  /* 0x0000000000081947 */ /* 0x002fea0003800000 */
[----:B------:R-:W1:Y:S02]  /*d070*/  SYNCS.PHASECHK.TRANS64.TRYWAIT P0, [UR5+0x30850], R2 ;  /* 0x03085002ff0075a7 */ /* 0x000e640008000145 */
[----:B-1----:R-:W-:Y:S05]  /*d080*/  @!P0 BRA `(.L_x_1444) ;  /* 0x000000a400088947 */ /* 0x002fea0003800000 */
.L_x_1443:
[----:B------:R-:W-:Y:S01]  /*d090*/  UIADD3 UR37, UR37, 0x400, URZ ;  /* 0x0000040025257890 */ /* 0x000fe2000fffe03f */
[----:B------:R-:W-:Y:S01]  /*d0a0*/  WARPGROUP.ARRIVE ;  /* 0x00000000000079c5 */ /* 0x000fe20000000000 */
[----:B------:R-:W-:Y:S01]  /*d0b0*/  UMOV UR7, 0x40000040 ;  /* 0x4000004000077882 */ /* 0x000fe20000000000 */
[----:B-1----:R-:W1:Y:S01]  /*d0c0*/  SHFL.BFLY PT, R3, R8, 0x2, 0x1f ;  /* 0x0c401f0008037f89 */ /* 0x002e6200000e0000 */
[----:B------:R-:W-:Y:S01]  /*d0d0*/  USHF.R.U32.HI UR37, URZ, 0x4, UR37 ;  /* 0x000000043f257899 */ /* 0x000fe20008011625 */
[----:B------:R-:W-:Y:S01]  /*d0e0*/  IMAD.U32 R15, RZ, RZ, UR5 ;  /* 0x00000005ff0f7e24 */ /* 0x000fe2000f8e00ff */
[----:B------:R-:W-:Y:S01]  /*d0f0*/  R2UR UR8, R197 ;  /* 0x00000000c50872ca */ /* 0x000fe200000e0000 */
[----:B0-----:R-:W0:Y:S01]  /*d100*/  SHFL.BFLY PT, R2, R9, 0x2, 0x1f ;  /* 0x0c401f0009027f89 */ /* 0x001e2200000e0000 */
[----:B------:R-:W-:Y:S01]  /*d110*/  ULOP3.LUT UR37, UR37, 0x3fff, URZ, 0xc0, !UPT ;  /* 0x00003fff25257892 */ /* 0x000fe2000f8ec03f */
[----:B------:R-:W2:Y:S03]  /*d120*/  S2R R11, SR_TID.X ;  /* 0x00000000000b7919 */ /* 0x000ea60000002100 */
        /* <DEDUP_REMOVED lines=8> */
[----:B-1----:R-:W-:Y:S01]  /*d1b0*/  FADD.FTZ R6, R3, R8 ;  /* 0x0000000803067221 */ /* 0x002fe20000010000 */
[----:B------:R-:W-:Y:S01]  /*d1c0*/  UMOV UR7, 0x40000040 ;  /* 0x4000004000077882 */ /* 0x000fe20000000000 */
[----:B------:R-:W-:-:S02]  /*d1d0*/  IMAD.U32 R197, RZ, RZ, UR8 ;  /* 0x00000008ffc57e24 */ /* 0x000fc4000f8e00ff */
[----:B0-----:R-:W-:Y:S01]  /*d1e0*/  FADD.FTZ R2, R2, R9 ;  /* 0x0000000902027221 */ /* 0x001fe20000010000 */
[----:B------:R-:W-:Y:S01]  /*d1f0*/  CS2R R8, SRZ ;  /* 0x0000000000087805 */ /* 0x000fe2000001ff00 */
[----:B------:R-:W0:Y:S01]  /*d200*/  SHFL.BFLY PT, R7, R6, 0x1, 0x1f ;  /* 0x0c201f0006077f89 */ /* 0x000e2200000e0000 */
[----:B------:R-:W-:-:S03]  /*d210*/  USEL UR36, UR36, URZ, UP0 ;  /* 0x0000003f24247287 */ /* 0x000fc60008000000 */
[----:B------:R-:W1:Y:S01]  /*d220*/  SHFL.BFLY PT, R3, R2, 0x1, 0x1f ;  /* 0x0c201f0002037f89 */ /* 0x000e6200000e0000 */
[----:B--2---:R-:W-:Y:S01]  /*d230*/  LOP3.LUT P2, RZ, R11, 0x7f, RZ, 0xc0, !PT ;  /* 0x0000007f0bff7812 */ /* 0x004fe2000784c0ff */
[----:B0-----:R-:W-:Y:S01]  /*d240*/  FADD.FTZ R13, R6, R7 ;  /* 0x00000007060d7221 */ /* 0x001fe20000010000 */
[----:B-1----:R-:W-:-:S04]  /*d250*/  FADD.FTZ R12, R2, R3 ;  /* 0x00000003020c7221 */ /* 0x002fc80000010000 */
[----:B------:R-:W-:Y:S01]  /*d260*/  FSETP.NE.FTZ.AND P1, PT, R13, RZ, PT ;  /* 0x000000ff0d00720b */ /* 0x000fe20003f35000 */
[----:B------:R-:W-:Y:S02]  /*d270*/  IMAD.MOV.U32 R3, RZ, RZ, -0x800000 ;  /* 0xff800000ff037424 */ /* 0x000fe400078e00ff */
[----:B------:R-:W-:Y:S01]  /*d280*/  IMAD.MOV.U32 R2, RZ, RZ, -0x800000 ;  /* 0xff800000ff027424 */ /* 0x000fe200078e00ff */
[----:B------:R-:W-:-:S09]  /*d290*/  FSETP.NE.FTZ.AND P0, PT, R12, RZ, PT ;  /* 0x000000ff0c00720b */ /* 0x000fd20003f15000 */
[----:B------:R-:W0:Y:S01]  /*d2a0*/  @P1 MUFU.LG2 R10, R13 ;  /* 0x0000000d000a1308 */ /* 0x000e220000000c00 */
[----:B------:R-:W-:-:S03]  /*d2b0*/  @P1 FMUL.FTZ R14, R0, 0.69314718246459960938 ;  /* 0x3f317218000e1820 */ /* 0x000fc60000410000 */
[----:B------:R-:W-:Y:S01]  /*d2c0*/  @P0 FMUL.FTZ R6, R0, 0.69314718246459960938 ;  /* 0x3f31721800060820 */ /* 0x000fe20000410000 */
[----:B------:R-:W-:-:S03]  /*d2d0*/  @!P2 VIADD R0, R15, 0x30860 ;  /* 0x000308600f00a836 */ /* 0x000fc60000000000 */
[----:B------:R-:W1:Y:S08]  /*d2e0*/  @P0 MUFU.LG2 R7, R12 ;  /* 0x0000000c00070308 */ /* 0x000e700000000c00 */
[----:B------:R-:W2:Y:S01]  /*d2f0*/  @P1 MUFU.RCP R9, R13 ;  /* 0x0000000d00091308 */ /* 0x000ea20000001000 */
[----:B0-----:R-:W-:-:S04]  /*d300*/  @P1 FMUL.FTZ R11, R10, 0.69314718246459960938 ;  /* 0x3f3172180a0b1820 */ /* 0x001fc80000410000 */
[----:B------:R-:W-:Y:S01]  /*d310*/  @P1 FFMA.FTZ R3, R14, R4, R11 ;  /* 0x000000040e031223 */ /* 0x000fe2000001000b */
[----:B------:R-:W-:Y:S02]  /*d320*/  @!P2 PRMT R4, RZ, 0x654, R0 ;  /* 0x00000654ff04a816 */ /* 0x000fe40000000000 */
[----:B------:R-:W0:Y:S01]  /*d330*/  @P0 MUFU.RCP R8, R12 ;  /* 0x0000000c00080308 */ /* 0x000e220000001000 */
[----:B-1----:R-:W-:-:S04]  /*d340*/  @P0 FMUL.FTZ R7, R7, 0.69314718246459960938 ;  /* 0x3f31721807070820 */ /* 0x002fc80000410000 */
[----:B------:R-:W-:Y:S01]  /*d350*/  @P0 FFMA.FTZ R2, R6, R5, R7 ;  /* 0x0000000506020223 */ /* 0x000fe20000010007 */
[----:B------:R-:W-:Y:S01]  /*d360*/  PLOP3.LUT P0, PT, PT, PT, PT, 0x8, 0x0 ;  /* 0x000000000000781c */ /* 0x000fe20003f0e170 */
        /* <DEDUP_REMOVED lines=124> */
.L_x_1374:
[----:B------:R-:W0:Y:S01]  /*db30*/  S2R R5, SR_CgaCtaId ;  /* 0x0000000000057919 */ /* 0x000e220000008800 */
[----:B------:R-:W-:Y:S01]  /*db40*/  MOV R38, 0x400 ;  /* 0x0000040000267802 */ /* 0x000fe20000000f00 */
[----:B------:R-:W-:Y:S01]  /*db50*/  BSSY B0, `(.L_x_1445) ;  /* 0x0000288000007945 */ /* 0x000fe20003800000 */
[----:B------:R-:W-:Y:S02]  /*db60*/  BAR.SYNC.DEFER_BLOCKING 0x5, 0x180 ;  /* 0x0146000000007b1d */ /* 0x000fe40000010000 */
[----:B0-----:R-:W-:-:S05]  /*db70*/  LEA R38, R5, R38, 0x18 ;  /* 0x0000002605267211 */ /* 0x001fca00078ec0ff */
[----:B------:R-:W0:Y:S02]  /*db80*/  LDS.128 R8, [R38+0x308d0] ;  /* 0x0308d00026087984 */ /* 0x000e240000000c00 */
[----:B0-----:R-:W-:Y:S02]  /*db90*/  R2UR UR5, R9 ;  /* 0x00000000090572ca */ /* 0x001fe400000e0000 */
[----:B------:R-:W-:Y:S02]  /*dba0*/  R2UR UR7, R10 ;  /* 0x000000000a0772ca */ /* 0x000fe400000e0000 */
[----:B------:R-:W-:Y:S01]  /*dbb0*/  R2UR UR6, R11 ;  /* 0x000000000b0672ca */ /* 0x000fe200000e0000 */
[----:B------:R-:W-:Y:S06]  /*dbc0*/  BAR.ARV 0x4, 0x180 ;  /* 0x0106000000007b1d */ /* 0x000fec0000002000 */
[----:B------:R-:W-:Y:S08]  /*dbd0*/  @P0 BRA `(.L_x_1446) ;  /* 0x0000001800ac0947 */ /* 0x000ff00003800000 */
[----:B------:R-:W0:Y:S01]  /*dbe0*/  S2R R5, SR_SWINHI ;  /* 0x0000000000057919 */ /* 0x000e220000002f00 */
[----:B------:R-:W-:Y:S01]  /*dbf0*/  F2FP.BF16.F32.PACK_AB R6, R123, R6 ;  /* 0x000000067b06723e */ /* 0x000fe200000010ff */
[----:B------:R-:W-:Y:S01]  /*dc00*/  ULDC.64 UR8, c[0x0][0xc00] ;  /* 0x0003000000087ab9 */ /* 0x000fe20000000a00 */
[----:B------:R-:W-:Y:S01]  /*dc10*/  F2FP.BF16.F32.PACK_AB R88, R89, R88 ;  /* 0x000000585958723e */ /* 0x000fe200000010ff */
[----:B------:R-:W-:Y:S01]  /*dc20*/  UISETP.NE.U32.AND UP0, UPT, UR8, URZ, UPT ;  /* 0x0000003f0800728c */ /* 0x000fe2000bf05070 */
[----:B------:R-:W-:Y:S01]  /*dc30*/  F2FP.BF16.F32.PACK_AB R89, R43, R90 ;  /* 0x0000005a2b59723e */ /* 0x000fe200000010ff */
[----:B------:R-:W-:Y:S01]  /*dc40*/  ULDC.64 UR12, c[0x0][0x208] ;  /* 0x00008200000c7ab9 */ /* 0x000fe20000000a00 */
[----:B------:R-:W-:Y:S01]  /*dc50*/  F2FP.BF16.F32.PACK_AB R96, R97, R96 ;  /* 0x000000606160723e */ /* 0x000fe200000010ff */
[----:B------:R-:W-:Y:S01]  /*dc60*/  UISETP.NE.AND.EX UP0, UPT, UR9, URZ, UPT, UP0 ;  /* 0x0000003f0900728c */ /* 0x000fe2000bf05300 */
[----:B------:R-:W-:Y:S02]  /*dc70*/  F2FP.BF16.F32.PACK_AB R90, R93, R92 ;  /* 0x0000005c5d5a723e */ /* 0x000fe400000010ff */
[----:B------:R-:W-:Y:S01]  /*dc80*/  F2FP.BF16.F32.PACK_AB R91, R42, R91 ;  /* 0x0000005b2a5b723e */ /* 0x000fe200000010ff */
[----:B------:R-:W-:Y:S01]  /*dc90*/  ULDC.64 UR8, c[0x0][0xc00] ;  /* 0x0003000000087ab9 */ /* 0x000fe20000000a00 */
        /* <DEDUP_REMOVED lines=10> */
[----:B------:R-:W-:Y:S02]  /*dd40*/  MOV R16, R38 ;  /* 0x0000002600107202 */ /* 0x000fe40000000f00 */
[----:B0-----:R-:W-:Y:S02]  /*dd50*/  MOV R17, R5 ;  /* 0x0000000500117202 */ /* 0x001fe40000000f00 */
[----:B------:R-:W-:-:S02]  /*dd60*/  F2FP.BF16.F32.PACK_AB R115, R119, R118 ;  /* 0x000000767773723e */ /* 0x000fc400000010ff */
[----:B------:R-:W-:Y:S01]  /*dd70*/  R2UR UR4, R196 ;  /* 0x00000000c40472ca */ /* 0x000fe200000e0000 */
        /* <DEDUP_REMOVED lines=11> */
[--C-:B------:R-:W-:Y:S01]  /*de30*/  IMAD.X R15, RZ, RZ, R5.reuse, P5 ;  /* 0x000000ffff0f7224 */ /* 0x100fe200028e0605 */
[C---:B------:R-:W-:Y:S01]  /*de40*/  IADD3 R141, P4, R4.reuse, 0x4040, RZ ;  /* 0x00004040048d7810 */ /* 0x040fe20007f9e0ff */
[----:B------:R-:W-:Y:S01]  /*de50*/  UIMAD.WIDE UR8, UR4, 0x4, UR8 ;  /* 0x00000004040878a5 */ /* 0x000fe2000f8e0208 */
        /* <DEDUP_REMOVED lines=15> */
[----:B------:R-:W-:Y:S02]  /*df50*/  LOP3.LUT R12, R135, 0x380, RZ, 0xc0, !PT ;  /* 0x00000380870c7812 */ /* 0x000fe400078ec0ff */
[----:B------:R-:W-:Y:S02]  /*df60*/  LOP3.LUT R14, R137, 0x380, RZ, 0xc0, !PT ;  /* 0x00000380890e7812 */ /* 0x000fe400078ec0ff */
[----:B------:R-:W-:Y:S02]  /*df70*/  LOP3.LUT R24, R139, 0x380, RZ, 0xc0, !PT ;  /* 0x000003808b187812 */ /* 0x000fe400078ec0ff */
[----:B------:R-:W-:Y:S02]  /*df80*/  LOP3.LUT R26, R141, 0x380, RZ, 0xc0, !PT ;  /* 0x000003808d1a7812 */ /* 0x000fe400078ec0ff */
[----:B------:R-:W-:Y:S02]  /*df90*/  SHF.R.U64 R8, R8, 0x3, RZ ;  /* 0x0000000308087819 */ /* 0x000fe400000012ff */
[----:B------:R-:W-:-:S02]  /*dfa0*/  SHF.R.U64 R10, R10, 0x3, RZ ;  /* 0x000000030a0a7819 */ /* 0x000fc400000012ff */
[----:B------:R-:W-:Y:S02]  /*dfb0*/  LOP3.LUT R28, R143, 0x380, RZ, 0xc0, !PT ;  /* 0x000003808f1c7812 */ /* 0x000fe400078ec0ff */
[----:B------:R-:W-:Y:S02]  /*dfc0*/  LOP3.LUT R30, R145, 0x380, RZ, 0xc0, !PT ;  /* 0x00000380911e7812 */ /* 0x000fe400078ec0ff */
[----:B------:R-:W-:Y:S02]  /*dfd0*/  MOV R132, R4 ;  /* 0x0000000400847202 */ /* 0x000fe40000000f00 */
[----:B------:R-:W-:Y:S02]  /*dfe0*/  F2FP.BF16.F32.PACK_AB R4, R20, R7 ;  /* 0x000000071404723e */ /* 0x000fe400000010ff */
[----:B------:R-:W-:Y:S02]  /*dff0*/  SHF.R.U64 R12, R12, 0x3, RZ ;  /* 0x000000030c0c7819 */ /* 0x000fe400000012ff */
[----:B------:R-:W-:-:S02]  /*e000*/  SHF.R.U64 R14, R14, 0x3, RZ ;  /* 0x000000030e0e7819 */ /* 0x000fc400000012ff */
[----:B------:R-:W-:Y:S02]  /*e010*/  F2FP.BF16.F32.PACK_AB R5, R133, R128 ;  /* 0x000000808505723e */ /* 0x000fe400000010ff */
[----:B------:R-:W-:Y:S02]  /*e020*/  LOP3.LUT R20, R147, 0x380, RZ, 0xc0, !PT ;  /* 0x0000038093147812 */ /* 0x000fe400078ec0ff */
[----:B------:R-:W-:Y:S01]  /*e030*/  F2FP.BF16.F32.PACK_AB R7, R131, R32 ;  /* 0x000000208307723e */ /* 0x000fe200000010ff */
[----:B------:R-:W-:Y:S01]  /*e040*/  BAR.SYNC.DEFER_BLOCKING 0x1, 0x100 ;  /* 0x0044000000007b1d */ /* 0x000fe20000010000 */
[----:B------:R-:W-:Y:S02]  /*e050*/  SHF.R.U64 R24, R24, 0x3, RZ ;  /* 0x0000000318187819 */ /* 0x000fe400000012ff */
[----:B------:R-:W-:Y:S02]  /*e060*/  SHF.R.U64 R26, R26, 0x3, RZ ;  /* 0x000000031a1a7819 */ /* 0x000fe400000012ff */
[----:B------:R-:W-:-:S02]  /*e070*/  LOP3.LUT R74, R151, 0x380, RZ, 0xc0, !PT ;  /* 0x00000380974a7812 */ /* 0x000fc400078ec0ff */
[----:B------:R-:W-:Y:S02]  /*e080*/  LOP3.LUT R8, R8, R75, RZ, 0x3c, !PT ;  /* 0x0000004b08087212 */ /* 0x000fe400078e3cff */
[----:B------:R-:W-:Y:S02]  /*e090*/  LOP3.LUT R10, R10, R95, RZ, 0x3c, !PT ;  /* 0x0000005f0a0a7212 */ /* 0x000fe400078e3cff */
[----:B------:R-:W-:Y:S02]  /*e0a0*/  SHF.R.U64 R28, R28, 0x3, RZ ;  /* 0x000000031c1c7819 */ /* 0x000fe400000012ff */
[----:B------:R-:W-:Y:S02]  /*e0b0*/  SHF.R.U64 R30, R30, 0x3, RZ ;  /* 0x000000031e1e7819 */ /* 0x000fe400000012ff */
[----:B------:R-:W-:Y:S02]  /*e0c0*/  LOP3.LUT R12, R12, R135, RZ, 0x3c, !PT ;  /* 0x000000870c0c7212 */ /* 0x000fe400078e3cff */
[----:B------:R-:W-:-:S02]  /*e0d0*/  LOP3.LUT R14, R14, R137, RZ, 0x3c, !PT ;  /* 0x000000890e0e7212 */ /* 0x000fc400078e3cff */
[----:B------:R-:W-:Y:S02]  /*e0e0*/  LOP3.LUT R34, R149, 0x380, RZ, 0xc0, !PT ;  /* 0x0000038095227812 */ /* 0x000fe400078ec0ff */
[----:B------:R-:W-:Y:S02]  /*e0f0*/  SHF.R.U64 R20, R20, 0x3, RZ ;  /* 0x0000000314147819 */ /* 0x000fe400000012ff */
[----:B------:R-:W-:Y:S01]  /*e100*/  LOP3.LUT R24, R24, R139, RZ, 0x3c, !PT ;  /* 0x0000008b18187212 */ /* 0x000fe200078e3cff */
[----:B------:R0:W-:Y:S01]  /*e110*/  STSM.16.M88.4 [R132], R4 ;  /* 0x0000000484007844 */ /* 0x0001e20000000200 */
[----:B------:R-:W-:Y:S02]  /*e120*/  LOP3.LUT R26, R26, R141, RZ, 0x3c, !PT ;  /* 0x0000008d1a1a7212 */ /* 0x000fe400078e3cff */
[----:B------:R-:W-:Y:S02]  /*e130*/  SHF.R.U64 R74, R74, 0x3, RZ ;  /* 0x000000034a4a7819 */ /* 0x000fe400000012ff */
[----:B------:R-:W-:-:S02]  /*e140*/  LOP3.LUT R28, R28, R143, RZ, 0x3c, !PT ;  /* 0x0000008f1c1c7212 */ /* 0x000fc400078e3cff */
[----:B------:R-:W-:Y:S02]  /*e150*/  LOP3.LUT R30, R30, R145, RZ, 0x3c, !PT ;  /* 0x000000911e1e7212 */ /* 0x000fe400078e3cff */
[----:B------:R-:W-:Y:S02]  /*e160*/  MOV R131, R8 ;  /* 0x0000000800837202 */ /* 0x000fe40000000f00 */
[----:B------:R-:W-:Y:S02]  /*e170*/  MOV R130, R10 ;  /* 0x0000000a00827202 */ /* 0x000fe40000000f00 */
[----:B------:R-:W-:Y:S02]  /*e180*/  F2FP.BF16.F32.PACK_AB R8, R41, R40 ;  /* 0x000000282908723e */ /* 0x000fe400000010ff */
[----:B------:R-:W-:Y:S02]  /*e190*/  F2FP.BF16.F32.PACK_AB R9, R127, R122 ;  /* 0x0000007a7f09723e */ /* 0x000fe400000010ff */
[----:B0-----:R-:W-:-:S02]  /*e1a0*/  F2FP.BF16.F32.PACK_AB R4, R121, R0 ;  /* 0x000000007904723e */ /* 0x001fc400000010ff */
[----:B------:R-:W-:Y:S02]  /*e1b0*/  F2FP.BF16.F32.PACK_AB R5, R126, R125 ;  /* 0x0000007d7e05723e */ /* 0x000fe400000010ff */
[----:B------:R-:W-:Y:S02]  /*e1c0*/  F2FP.BF16.F32.PACK_AB R6, R37, R36 ;  /* 0x000000242506723e */ /* 0x000fe400000010ff */
[----:B------:R-:W-:Y:S02]  /*e1d0*/  F2FP.BF16.F32.PACK_AB R7, R129, R124 ;  /* 0x0000007c8107723e */ /* 0x000fe400000010ff */
[----:B------:R-:W-:Y:S02]  /*e1e0*/  F2FP.BF16.F32.PACK_AB R10, R45, R44 ;  /* 0x0000002c2d0a723e */ /* 0x000fe400000010ff */
[----:B------:R-:W-:Y:S01]  /*e1f0*/  F2FP.BF16.F32.PACK_AB R11, R47, R120 ;  /* 0x000000782f0b723e */ /* 0x000fe200000010ff */
[----:B------:R0:W-:Y:S01]  /*e200*/  STSM.16.M88.4 [R131], R4 ;  /* 0x0000000483007844 */ /* 0x0001e20000000200 */
[----:B------:R-:W-:-:S02]  /*e210*/  SHF.R.U64 R34, R34, 0x3, RZ ;  /* 0x0000000322227819 */ /* 0x000fc400000012ff */
[----:B------:R-:W-:Y:S01]  /*e220*/  LOP3.LUT R32, R20, R147, RZ, 0x3c, !PT ;  /* 0x0000009314207212 */ /* 0x000fe200078e3cff */
[----:B------:R1:W-:Y:S01]  /*e230*/  STSM.16.M88.4 [R130], R8 ;  /* 0x0000000882007844 */ /* 0x0003e20000000200 */
[----:B------:R-:W-:Y:S02]  /*e240*/  MOV R128, R12 ;  /* 0x0000000c00807202 */ /* 0x000fe40000000f00 */
[----:B------:R-:W-:Y:S02]  /*e250*/  MOV R123, R14 ;  /* 0x0000000e007b7202 */ /* 0x000fe40000000f00 */
[----:B------:R-:W-:Y:S02]  /*e260*/  LOP3.LUT R20, R74, R151, RZ, 0x3c, !PT ;  /* 0x000000974a147212 */ /* 0x000fe400078e3cff */
[----:B------:R-:W-:Y:S02]  /*e270*/  MOV R95, R24 ;  /* 0x00000018005f7202 */ /* 0x000fe40000000f00 */
[----:B------:R-:W-:-:S02]  /*e280*/  MOV R94, R26 ;  /* 0x0000001a005e7202 */ /* 0x000fc40000000f00 */
[----:B------:R-:W-:Y:S02]  /*e290*/  F2FP.BF16.F32.PACK_AB R12, R49, R48 ;  /* 0x00000030310c723e */ /* 0x000fe400000010ff */
[----:B------:R-:W-:Y:S02]  /*e2a0*/  F2FP.BF16.F32.PACK_AB R13, R51, R50 ;  /* 0x00000032330d723e */ /* 0x000fe400000010ff */
[----:B------:R-:W-:Y:S02]  /*e2b0*/  F2FP.BF16.F32.PACK_AB R14, R53, R52 ;  /* 0x00000034350e723e */ /* 0x000fe400000010ff */
[----:B------:R-:W-:Y:S02]  /*e2c0*/  F2FP.BF16.F32.PACK_AB R15, R55, R54 ;  /* 0x00000036370f723e */ /* 0x000fe400000010ff */
[----:B------:R-:W-:Y:S02]  /*e2d0*/  MOV R75, R28 ;  /* 0x0000001c004b7202 */ /* 0x000fe40000000f00 */
[----:B------:R-:W-:Y:S01]  /*e2e0*/  MOV R74, R30 ;  /* 0x0000001e004a7202 */ /* 0x000fe20000000f00 */
[----:B------:R-:W-:Y:S01]  /*e2f0*/  STSM.16.M88.4 [R128], R12 ;  /* 0x0000000c80007844 */ /* 0x000fe20000000200 */
        /* <DEDUP_REMOVED lines=10> */
[----:B0-----:R-:W-:Y:S01]  /*e3a0*/  F2FP.BF16.F32.PACK_AB R4, R73, R72 ;  /* 0x000000484904723e */ /* 0x001fe200000010ff */
[----:B------:R-:W-:Y:S01]  /*e3b0*/  STSM.16.M88.4 [R95], R28 ;  /* 0x0000001c5f007844 */ /* 0x000fe20000000200 */
[----:B------:R-:W-:Y:S02]  /*e3c0*/  F2FP.BF16.F32.PACK_AB R5, R46, R39 ;  /* 0x000000272e05723e */ /* 0x000fe400000010ff */
[----:B------:R-:W-:Y:S01]  /*e3d0*/  F2FP.BF16.F32.PACK_AB R6, R77, R76 ;  /* 0x0000004c4d06723e */ /* 0x000fe200000010ff */
[----:B------:R-:W0:Y:S01]  /*e3e0*/  LDC R39, c[0x0][0xbe8] ;  /* 0x0002fa00ff277b82 */ /* 0x000e220000000800 */
[----:B------:R-:W-:-:S02]  /*e3f0*/  F2FP.BF16.F32.PACK_AB R7, R79, R78 ;  /* 0x0000004e4f07723e */ /* 0x000fc400000010ff */
[----:B-1----:R-:W-:Y:S02]  /*e400*/  F2FP.BF16.F32.PACK_AB R8, R81, R80 ;  /* 0x000000505108723e */ /* 0x002fe400000010ff */
[----:B------:R-:W-:Y:S01]  /*e410*/  F2FP.BF16.F32.PACK_AB R9, R83, R82 ;  /* 0x000000525309723e */ /* 0x000fe200000010ff */
[----:B------:R1:W-:Y:S01]  /*e420*/  STSM.16.M88.4 [R94], R4 ;  /* 0x000000045e007844 */ /* 0x0003e20000000200 */
[----:B------:R-:W-:Y:S02]  /*e430*/  F2FP.BF16.F32.PACK_AB R10, R85, R84 ;  /* 0x00000054550a723e */ /* 0x000fe400000010ff */
[----:B------:R-:W-:Y:S02]  /*e440*/  F2FP.BF16.F32.PACK_AB R11, R87, R86 ;  /* 0x00000056570b723e */ /* 0x000fe400000010ff */
[----:B------:R-:W-:Y:S02]  /*e450*/  MOV R32, R32 ;  /* 0x0000002000207202 */ /* 0x000fe40000000f00 */
[----:B------:R-:W-:Y:S01]  /*e460*/  MOV R34, R34 ;  /* 0x0000002200227202 */ /* 0x000fe20000000f00 */
[----:B------:R2:W-:Y:S01]  /*e470*/  STSM.16.M88.4 [R75], R8 ;  /* 0x000000084b007844 */ /* 0x0005e20000000200 */
[----:B------:R-:W-:-:S02]  /*e480*/  MOV R20, R20 ;  /* 0x0000001400147202 */ /* 0x000fc40000000f00 */
[----:B------:R-:W-:Y:S01]  /*e490*/  PLOP3.LUT P0, PT, PT, PT, UP0, 0x80, 0x0 ;  /* 0x000000000000781c */ /* 0x000fe20003f0f008 */
[----:B------:R3:W-:Y:S04]  /*e4a0*/  STSM.16.M88.4 [R74], R88 ;  /* 0x000000584a007844 */ /* 0x0007e80000000200 */
[----:B------:R3:W-:Y:S01]  /*e4b0*/  STSM.16.M88.4 [R32], R96 ;  /* 0x0000006020007844 */ /* 0x0007e20000000200 */
[----:B-1----:R-:W-:Y:S02]  /*e4c0*/  IMAD.U32 R4, RZ, RZ, UR8 ;  /* 0x00000008ff047e24 */ /* 0x002fe4000f8e00ff */
[----:B------:R-:W-:Y:S01]  /*e4d0*/  IMAD.U32 R5, RZ, RZ, UR9 ;  /* 0x00000009ff057e24 */ /* 0x000fe2000f8e00ff */
[----:B------:R3:W-:Y:S01]  /*e4e0*/  STSM.16.M88.4 [R34], R104 ;  /* 0x0000006822007844 */ /* 0x0007e20000000200 */
[----:B0-----:R-:W-:Y:S01]  /*e4f0*/  ISETP.NE.AND P1, PT, R39, 0x1, PT ;  /* 0x000000012700780c */ /* 0x001fe20003f25270 */
[----:B------:R-:W-:-:S02]  /*e500*/  ULDC.64 UR8, c[0x0][0xc08] ;  /* 0x0003020000087ab9 */ /* 0x000fc40000000a00 */
[----:B------:R3:W-:Y:S01]  /*e510*/  STSM.16.M88.4 [R20], R112 ;  /* 0x0000007014007844 */ /* 0x0007e20000000200 */
[----:B------:R-:W-:Y:S09]  /*e520*/  BAR.SYNC.DEFER_BLOCKING 0x1, 0x100 ;  /* 0x0044000000007b1d */ /* 0x000ff20000010000 */
[----:B------:R-:W0:Y:S08]  /*e530*/  @P1 LDC R6, c[0x0][0xbec] ;  /* 0x0002fb00ff061b82 */ /* 0x000e300000000800 */
[----:B--2---:R-:W1:Y:S01]  /*e540*/  @P1 LDC R8, c[0x0][0xbf0] ;  /* 0x0002fc00ff081b82 */ /* 0x004e620000000800 */
[----:B------:R-:W2:Y:S01]  /*e550*/  @P0 LDG.E R0, desc[UR12][R4.64] ;  /* 0x0000000c04000981 */ /* 0x000ea2000c1e1900 */
[----:B------:R-:W-:Y:S01]  /*e560*/  UISETP.NE.U32.AND UP1, UPT, UR8, URZ, UPT ;  /* 0x0000003f0800728c */ /* 0x000fe2000bf25070 */
[----:B------:R-:W-:-:S03]  /*e570*/  ULDC UR10, c[0x0][0xa88] ;  /* 0x0002a200000a7ab9 */ /* 0x000fc60000000800 */
[----:B------:R-:W-:-:S06]  /*e580*/  UISETP.NE.AND.EX UP1, UPT, UR9, URZ, UPT, UP1 ;  /* 0x0000003f0900728c */ /* 0x000fcc000bf25310 */
[----:B------:R-:W-:-:S05]  /*e590*/  PLOP3.LUT P2, PT, PT, PT, UP1, 0x80, 0x0 ;  /* 0x000000000000781c */ /* 0x000fca0003f4f018 */
[----:B------:R-:W-:Y:S02]  /*e5a0*/  @UP1 ULDC.64 UR8, c[0x0][0xc08] ;  /* 0x0003020000081ab9 */ /* 0x000fe40000000a00 */
[----:B------:R-:W-:-:S03]  /*e5b0*/  @UP1 UIMAD.WIDE UR8, UR4, 0x4, UR8 ;  /* 0x00000004040818a5 */ /* 0x000fc6000f8e0208 */
[----:B------:R-:W-:-:S03]  /*e5c0*/  UMOV UR4, URZ ;  /* 0x0000003f00047c82 */ /* 0x000fc60008000000 */
[----:B------:R-:W-:Y:S02]  /*e5d0*/  IMAD.U32 R10, RZ, RZ, UR8 ;  /* 0x00000008ff0a7e24 */ /* 0x000fe4000f8e00ff */
[----:B------:R-:W-:Y:S01]  /*e5e0*/  IMAD.U32 R11, RZ, RZ, UR9 ;  /* 0x00000009ff0b7e24 */ /* 0x000fe2000f8e00ff */
[----:B--2---:R-:W-:Y:S01]  /*e5f0*/  @P0 R2UR UR4, R0 ;  /* 0x00000000000402ca */ /* 0x004fe200000e0000 */
[----:B------:R-:W-:-:S06]  /*e600*/  IMAD.U32 R0, RZ, RZ, UR10 ;  /* 0x0000000aff007e24 */ /* 0x000fcc000f8e00ff */
[----:B------:R3:W5:Y:S01]  /*e610*/  @P2 LDG.E R0, desc[UR12][R10.64] ;  /* 0x0000000c0a002981 */ /* 0x000762000c1e1900 */
[----:B01----:R-:W-:Y:S07]  /*e620*/  @P2 BRA `(.L_x_1447) ;  /* 0x0000000000142947 */ /* 0x003fee0003800000 */
[----:B------:R-:W-:Y:S05]  /*e630*/  @!P0 BRA `(.L_x_1447) ;  /* 0x0000000000108947 */ /* 0x000fea0003800000 */
[----:B------:R-:W-:Y:S02]  /*e640*/  ULDC.64 UR8, c[0x0][0x208] ;  /* 0x0000820000087ab9 */ /* 0x000fe40000000a00 */
[----:B------:R-:W2:Y:S04]  /*e650*/  LDG.E R7, desc[UR8][R4.64] ;  /* 0x0000000804077981 */ /* 0x000ea8000c1e1900 */
[----:B-----5:R-:W2:Y:S02]  /*e660*/  LDG.E R0, desc[UR8][R4.64+0x4] ;  /* 0x0000040804007981 */ /* 0x020ea4000c1e1900 */
[----:B--2---:R-:W-:-:S07]  /*e670*/  IMAD.IADD R0, R0, 0x1, -R7 ;  /* 0x0000000100007824 */ /* 0x004fce00078e0a07 */
.L_x_1447:
[----:B------:R-:W-:Y:S01]  /*e680*/  R2UR UR19, R194 ;  /* 0x00000000c21372ca */ /* 0x000fe200000e0000 */
[----:B------:R-:W-:Y:S01]  /*e690*/  USHF.R.S32.HI UR9, URZ, 0x1f, UR4 ;  /* 0x0000001f3f097899 */ /* 0x000fe20008011404 */
[----:B------:R-:W-:Y:S01]  /*e6a0*/  R2UR UR13, R196 ;  /* 0x00000000c40d72ca */ /* 0x000fe200000e0000 */
[----:B------:R-:W-:Y:S01]  /*e6b0*/  ULDC.64 UR14, c[0x0][0xb90] ;  /* 0x0002e400000e7ab9 */ /* 0x000fe20000000a00 */
[----:B------:R-:W-:Y:S01]  /*e6c0*/  UMOV UR8, UR4 ;  /* 0x0000000400087c82 */ /* 0x000fe20008000000 */
[----:B------:R-:W-:Y:S01]  /*e6d0*/  VIADD R7, R19, UR39 ;  /* 0x0000002713077c36 */ /* 0x000fe20008000000 */
[----:B------:R-:W-:Y:S01]  /*e6e0*/  ULDC.64 UR20, c[0x0][0x208] ;  /* 0x0000820000147ab9 */ /* 0x000fe20000000a00 */
[----:B------:R-:W-:Y:S02]  /*e6f0*/  VIADD R26, R200, UR39 ;  /* 0x00000027c81a7c36 */ /* 0x000fe40008000000 */
[----:B------:R-:W-:-:S04]  /*e700*/  @P1 IMAD.HI.U32 R5, R7, R6, RZ ;  /* 0x0000000607051227 */ /* 0x000fc800078e00ff */
[----:B------:R-:W-:Y:S01]  /*e710*/  USHF.R.S32.HI UR16, URZ, 0x1f, UR19 ;  /* 0x0000001f3f107899 */ /* 0x000fe20008011413 */
[----:B------:R-:W-:Y:S01]  /*e720*/  IMAD.MOV.U32 R4, RZ, RZ, R7 ;  /* 0x000000ffff047224 */ /* 0x000fe200078e0007 */
[----:B------:R-:W-:Y:S01]  /*e730*/  UIMAD.WIDE.U32 UR10, UR19, UR14, UR8 ;  /* 0x0000000e130a72a5 */ /* 0x000fe2000f8e0008 */
[----:B------:R-:W-:Y:S01]  /*e740*/  @P1 SHF.R.U32.HI R4, RZ, R8, R5 ;  /* 0x00000008ff041219 */ /* 0x000fe20000011605 */
[----:B------:R-:W-:Y:S01]  /*e750*/  USHF.R.S32.HI UR8, URZ, 0x1f, UR13 ;  /* 0x0000001f3f087899 */ /* 0x000fe2000801140d */
[----:B------:R-:W-:Y:S01]  /*e760*/  IMAD R5, R195, 0x40, R22 ;  /* 0x00000040c3057824 */ /* 0x000fe200078e0216 */
[----:B------:R-:W-:Y:S01]  /*e770*/  UIMAD UR12, UR16, UR14, URZ ;  /* 0x0000000e100c72a4 */ /* 0x000fe2000f8e023f */
[----:B-----5:R-:W-:Y:S01]  /*e780*/  IMAD R65, R0, R39, RZ ;  /* 0x0000002700417224 */ /* 0x020fe200078e02ff */
[----:B------:R-:W-:Y:S01]  /*e790*/  USEL UR18, UR8, URZ, !UP0 ;  /* 0x0000003f08127287 */ /* 0x000fe2000c000000 */
[----:B------:R-:W-:Y:S01]  /*e7a0*/  IMAD.MOV R6, RZ, RZ, -R4 ;  /* 0x000000ffff067224 */ /* 0x000fe200078e0a04 */
[----:B------:R-:W-:Y:S01]  /*e7b0*/  UIMAD UR12, UR19, UR15, UR12 ;  /* 0x0000000f130c72a4 */ /* 0x000fe2000f8e020c */
[----:B------:R-:W-:Y:S01]  /*e7c0*/  IMAD.WIDE R16, R5, 0x2, R16 ;  /* 0x0000000205107825 */ /* 0x000fe200078e0210 */
[----:B------:R-:W-:Y:S01]  /*e7d0*/  USEL UR17, UR13, URZ, !UP0 ;  /* 0x0000003f0d117287 */ /* 0x000fe2000c000000 */
[----:B------:R-:W-:Y:S01]  /*e7e0*/  SHF.R.S32.HI R5, RZ, 0x1f, R4 ;  /* 0x0000001fff057819 */ /* 0x000fe20000011404 */
[----:B------:R-:W-:Y:S01]  /*e7f0*/  ULDC.64 UR14, c[0x0][0xb98] ;  /* 0x0002e600000e7ab9 */ /* 0x000fe20000000a00 */
[----:B------:R-:W-:Y:S01]  /*e800*/  UIADD3 UR11, UR11, UR12, URZ ;  /* 0x0000000c0b0b7290 */ /* 0x000fe2000fffe03f */
[----:B------:R-:W-:Y:S01]  /*e810*/  IMAD R7, R39, R6, R7 ;  /* 0x0000000627077224 */ /* 0x000fe200078e0207 */
[----:B------:R-:W-:Y:S01]  /*e820*/  UIMAD UR8, UR18, UR14, URZ ;  /* 0x0000000e120872a4 */ /* 0x000fe2000f8e023f */
[C---:B------:R-:W-:Y:S01]  /*e830*/  IADD3 R13, P2, R16.reuse, 0x1000, RZ ;  /* 0x00001000100d7810 */ /* 0x040fe20007f5e0ff */
[----:B------:R-:W-:Y:S01]  /*e840*/  UIMAD.WIDE.U32 UR10, UR17, UR14, UR10 ;  /* 0x0000000e110a72a5 */ /* 0x000fe2000f8e000a */
[----:B------:R-:W-:Y:S01]  /*e850*/  IADD3 R33, P3, R16, 0x6000, RZ ;  /* 0x0000600010217810 */ /* 0x000fe20007f7e0ff */
[----:B------:R-:W-:Y:S01]  /*e860*/  UIMAD UR8, UR17, UR15, UR8 ;  /* 0x0000000f110872a4 */ /* 0x000fe2000f8e0208 */
[----:B------:R-:W-:Y:S01]  /*e870*/  SHF.R.S32.HI R6, RZ, 0x1f, R7 ;  /* 0x0000001fff067819 */ /* 0x000fe20000011407 */
[----:B------:R-:W-:Y:S01]  /*e880*/  ULDC.64 UR12, c[0x0][0xaa0] ;  /* 0x0002a800000c7ab9 */ /* 0x000fe20000000a00 */
[----:B------:R-:W-:-:S02]  /*e890*/  LOP3.LUT R12, R13, 0x380, RZ, 0xc0, !PT ;  /* 0x000003800d0c7812 */ /* 0x000fc400078ec0ff */
[----:B------:R-:W-:Y:S01]  /*e8a0*/  IADD3 R4, P0, R4, UR10, RZ ;  /* 0x0000000a04047c10 */ /* 0x000fe2000ff1e0ff */
[----:B------:R-:W-:Y:S01]  /*e8b0*/  IMAD.U32 R8, RZ, RZ, UR8 ;  /* 0x00000008ff087e24 */ /* 0x000fe2000f8e00ff */
[----:B------:R-:W-:Y:S02]  /*e8c0*/  SHF.R.U64 R12, R12, 0x3, RZ ;  /* 0x000000030c0c7819 */ /* 0x000fe400000012ff */
[----:B---3--:R-:W-:Y:S02]  /*e8d0*/  LOP3.LUT R32, R33, 0x380, RZ, 0xc0, !PT ;  /* 0x0000038021207812 */ /* 0x008fe400078ec0ff */
[----:B------:R-:W-:Y:S01]  /*e8e0*/  IADD3.X R5, R5, UR11, R8, P0, !PT ;  /* 0x0000000b05057c10 */ /* 0x000fe200087fe408 */
[----:B------:R-:W-:Y:S01]  /*e8f0*/  ULDC.64 UR10, c[0x0][0xb88] ;  /* 0x0002e200000a7ab9 */ /* 0x000fe20000000a00 */
[----:B------:R-:W-:Y:S01]  /*e900*/  LOP3.LUT R12, R12, R13, RZ, 0x3c, !PT ;  /* 0x0000000d0c0c7212 */ /* 0x000fe200078e3cff */
[----:B------:R-:W-:Y:S01]  /*e910*/  IMAD R6, R6, UR10, RZ ;  /* 0x0000000a06067c24 */ /* 0x000fe2000f8e02ff */
[----:B------:R-:W-:Y:S01]  /*e920*/  SHF.R.U64 R32, R32, 0x3, RZ ;  /* 0x0000000320207819 */ /* 0x000fe200000012ff */
[----:B------:R-:W-:Y:S01]  /*e930*/  IMAD.WIDE.U32 R4, R7, UR10, R4 ;  /* 0x0000000a07047c25 */ /* 0x000fe2000f8e0004 */
[----:B------:R-:W-:-:S02]  /*e940*/  IADD3 R9, P6, R16, 0x2000, RZ ;  /* 0x0000200010097810 */ /* 0x000fc40007fde0ff */
[----:B------:R-:W-:Y:S01]  /*e950*/  IADD3 R49, P4, R16, 0x4000, RZ ;  /* 0x0000400010317810 */ /* 0x000fe20007f9e0ff */
[----:B------:R-:W-:Y:S01]  /*e960*/  IMAD R11, R7, UR11, R6 ;  /* 0x0000000b070b7c24 */ /* 0x000fe2000f8e0206 */
[----:B------:R-:W-:Y:S01]  /*e970*/  ULDC.64 UR10, c[0x0][0xb50] ;  /* 0x0002d400000a7ab9 */ /* 0x000fe20000000a00 */
[----:B------:R-:W-:Y:S01]  /*e980*/  IMAD.X R13, RZ, RZ, R17, P2 ;  /* 0x000000ffff0d7224 */ /* 0x000fe200010e0611 */
[----:B------:R-:W-:Y:S01]  /*e990*/  LEA R10, P0, R4, UR10, 0x2 ;  /* 0x0000000a040a7c11 */ /* 0x000fe2000f8010ff */
[----:B------:R-:W-:Y:S01]  /*e9a0*/  IMAD.IADD R5, R5, 0x1, R11 ;  /* 0x0000000105057824 */ /* 0x000fe200078e020b */
[----:B------:R-:W-:Y:S01]  /*e9b0*/  IADD3 R25, P2, R16, 0x7000, RZ ;  /* 0x0000700010197810 */ /* 0x000fe20007f5e0ff */
[----:B------:R-:W-:Y:S01]  /*e9c0*/  VIADD R6, R26, 0x8 ;  /* 0x000000081a067836 */ /* 0x000fe20000000000 */
[----:B------:R-:W-:Y:S01]  /*e9d0*/  LOP3.LUT R32, R32, R33, RZ, 0x3c, !PT ;  /* 0x0000002120207212 */ /* 0x000fe200078e3cff */
[----:B------:R-:W-:Y:S01]  /*e9e0*/  SHFL.IDX PT, R20, R10, RZ, 0x1c1f ;  /* 0x001c1fff0a147589 */ /* 0x000fe200000e0000 */
[----:B------:R-:W-:Y:S01]  /*e9f0*/  LEA.HI.X R14, R4, UR11, R5, 0x2, P0 ;  /* 0x0000000b040e7c11 */ /* 0x000fe200080f1405 */
[----:B------:R-:W-:Y:S01]  /*ea00*/  IMAD.X R33, RZ, RZ, R17, P3 ;  /* 0x000000ffff217224 */ /* 0x000fe200018e0611 */
[----:B------:R-:W-:Y:S01]  /*ea10*/  IADD3 R45, P0, R16, 0x5000, RZ ;  /* 0x00005000102d7810 */ /* 0x000fe20007f1e0ff */
[----:B------:R-:W-:Y:S01]  /*ea20*/  SHFL.IDX PT, R36, R10, 0x1, 0x1c1f ;  /* 0x003c1f000a247f89 */ /* 0x000fe200000e0000 */
[----:B------:R-:W-:-:S02]  /*ea30*/  LOP3.LUT R24, R25, 0x380, RZ, 0xc0, !PT ;  /* 0x0000038019187812 */ /* 0x000fc400078ec0ff */
[----:B------:R-:W-:Y:S01]  /*ea40*/  LOP3.LUT R44, R45, 0x380, RZ, 0xc0, !PT ;  /* 0x000003802d2c7812 */ /* 0x000fe200078ec0ff */
[----:B------:R-:W0:Y:S01]  /*ea50*/  SHFL.IDX PT, R21, R14, RZ, 0x1c1f ;  /* 0x001c1fff0e157589 */ /* 0x000e2200000e0000 */
[----:B------:R-:W-:Y:S02]  /*ea60*/  SHF.R.U64 R24, R24, 0x3, RZ ;  /* 0x0000000318187819 */ /* 0x000fe400000012ff */
[----:B------:R-:W-:Y:S01]  /*ea70*/  SHF.R.U64 R44, R44, 0x3, RZ ;  /* 0x000000032c2c7819 */ /* 0x000fe200000012ff */
[----:B------:R-:W1:Y:S01]  /*ea80*/  SHFL.IDX PT, R37, R14, 0x1, 0x1c1f ;  /* 0x003c1f000e257f89 */ /* 0x000e6200000e0000 */
[----:B------:R-:W-:Y:S01]  /*ea90*/  LOP3.LUT R24, R24, R25, RZ, 0x3c, !PT ;  /* 0x0000001918187212 */ /* 0x000fe200078e3cff */
[--C-:B------:R-:W-:Y:S01]  /*eaa0*/  IMAD.X R25, RZ, RZ, R17.reuse, P2 ;  /* 0x000000ffff197224 */ /* 0x100fe200010e0611 */
[----:B------:R-:W-:Y:S01]  /*eab0*/  LOP3.LUT R44, R44, R45, RZ, 0x3c, !PT ;  /* 0x0000002d2c2c7212 */ /* 0x000fe200078e3cff */
[----:B------:R-:W-:Y:S01]  /*eac0*/  IMAD.X R45, RZ, RZ, R17, P0 ;  /* 0x000000ffff2d7224 */ /* 0x000fe200000e0611 */
[----:B------:R-:W-:-:S02]  /*ead0*/  LOP3.LUT P0, RZ, R198, 0x3, RZ, 0xc0, !PT ;  /* 0x00000003c6ff7812 */ /* 0x000fc4000780c0ff */
[----:B------:R-:W-:Y:S02]  /*eae0*/  IADD3 R5, P5, R16, 0x3000, RZ ;  /* 0x0000300010057810 */ /* 0x000fe40007fbe0ff */
[-C--:B------:R-:W-:Y:S02]  /*eaf0*/  ISETP.GE.OR P2, PT, R26, R65.reuse, P0 ;  /* 0x000000411a00720c */ /* 0x080fe40000746670 */
[----:B------:R-:W-:Y:S02]  /*eb00*/  ISETP.GE.OR P0, PT, R6, R65, P0 ;  /* 0x000000410600720c */ /* 0x000fe40000706670 */
[----:B------:R-:W-:Y:S02]  /*eb10*/  IADD3 R7, P3, R16, 0xb000, RZ ;  /* 0x0000b00010077810 */ /* 0x000fe40007f7e0ff */
[----:B------:R-:W-:Y:S02]  /*eb20*/  LOP3.LUT R8, R9, 0x380, RZ, 0xc0, !PT ;  /* 0x0000038009087812 */ /* 0x000fe400078ec0ff */
[----:B------:R-:W-:-:S02]  /*eb30*/  LOP3.LUT R4, R5, 0x380, RZ, 0xc0, !PT ;  /* 0x0000038005047812 */ /* 0x000fc400078ec0ff */
[----:B------:R-:W-:Y:S01]  /*eb40*/  LOP3.LUT R48, R49, 0x380, RZ, 0xc0, !PT ;  /* 0x0000038031307812 */ /* 0x000fe200078ec0ff */
[----:B------:R-:W-:Y:S01]  /*eb50*/  UIMAD UR10, UR9, UR12, URZ ;  /* 0x0000000c090a72a4 */ /* 0x000fe2000f8e023f */
[----:B------:R-:W-:Y:S01]  /*eb60*/  LOP3.LUT R0, R7, 0x380, RZ, 0xc0, !PT ;  /* 0x0000038007007812 */ /* 0x000fe200078ec0ff */
[----:B0-----:R0:W-:Y:S01]  /*eb70*/  @!P2 ST.E desc[UR20][R20.64], R2 ;  /* 0x000000021400a985 */ /* 0x0011e2000c101914 */
[----:B------:R-:W-:Y:S01]  /*eb80*/  SHF.R.U64 R8, R8, 0x3, RZ ;  /* 0x0000000308087819 */ /* 0x000fe200000012ff */
[--C-:B------:R-:W-:Y:S01]  /*eb90*/  IMAD.X R41, RZ, RZ, R17.reuse, P3 ;  /* 0x000000ffff297224 */ /* 0x100fe200018e0611 */
[----:B------:R-:W-:Y:S01]  /*eba0*/  SHF.R.U64 R4, R4, 0x3, RZ ;  /* 0x0000000304047819 */ /* 0x000fe200000012ff */
[----:B-1----:R1:W-:Y:S01]  /*ebb0*/  @!P0 ST.E desc[UR20][R36.64], R3 ;  /* 0x0000000324008985 */ /* 0x0023e2000c101914 */
[----:B------:R-:W-:Y:S02]  /*ebc0*/  SHF.R.U64 R48, R48, 0x3, RZ ;  /* 0x0000000330307819 */ /* 0x000fe400000012ff */
[----:B------:R-:W-:Y:S01]  /*ebd0*/  SHF.R.U64 R0, R0, 0x3, RZ ;  /* 0x0000000300007819 */ /* 0x000fe200000012ff */
[----:B------:R-:W-:Y:S01]  /*ebe0*/  UIMAD.WIDE.U32 UR8, UR4, UR12, URZ ;  /* 0x0000000c040872a5 */ /* 0x000fe2000f8e003f */
[----:B------:R-:W-:Y:S01]  /*ebf0*/  LOP3.LUT R8, R8, R9, RZ, 0x3c, !PT ;  /* 0x0000000908087212 */ /* 0x000fe200078e3cff */
[--C-:B------:R-:W-:Y:S01]  /*ec00*/  IMAD.X R9, RZ, RZ, R17.reuse, P6 ;  /* 0x000000ffff097224 */ /* 0x100fe200030e0611 */
[----:B------:R-:W-:Y:S01]  /*ec10*/  LOP3.LUT R4, R4, R5, RZ, 0x3c, !PT ;  /* 0x0000000504047212 */ /* 0x000fe200078e3cff */
[----:B0-----:R-:W0:Y:S01]  /*ec20*/  @P1 LDC R21, c[0x0][0xbf0] ;  /* 0x0002fc00ff151b82 */ /* 0x001e220000000800 */
[----:B------:R-:W-:Y:S01]  /*ec30*/  LOP3.LUT R48, R48, R49, RZ, 0x3c, !PT ;  /* 0x0000003130307212 */ /* 0x000fe200078e3cff */
[--C-:B------:R-:W-:Y:S01]  /*ec40*/  IMAD.X R5, RZ, RZ, R17.reuse, P5 ;  /* 0x000000ffff057224 */ /* 0x100fe200028e0611 */
[----:B------:R-:W-:Y:S01]  /*ec50*/  UIMAD UR10, UR4, UR13, UR10 ;  /* 0x0000000d040a72a4 */ /* 0x000fe2000f8e020a */
[----:B------:R-:W-:Y:S01]  /*ec60*/  IMAD.X R49, RZ, RZ, R17, P4 ;  /* 0x000000ffff317224 */ /* 0x000fe200020e0611 */
[C---:B------:R-:W-:Y:S01]  /*ec70*/  IADD3 R61, P6, R16.reuse, 0x8000, RZ ;  /* 0x00008000103d7810 */ /* 0x040fe20007fde0ff */
[----:B------:R-:W-:Y:S01]  /*ec80*/  ULDC.64 UR12, c[0x0][0xae8] ;  /* 0x0002ba00000c7ab9 */ /* 0x000fe20000000a00 */
[C---:B------:R-:W-:Y:S01]  /*ec90*/  IADD3 R57, P5, R16.reuse, 0x9000, RZ ;  /* 0x0000900010397810 */ /* 0x040fe20007fbe0ff */
[----:B-1----:R-:W1:Y:S01]  /*eca0*/  @P1 LDC R3, c[0x0][0xbec] ;  /* 0x0002fb00ff031b82 */ /* 0x002e620000000800 */
[C---:B------:R-:W-:Y:S01]  /*ecb0*/  IADD3 R53, P4, R16.reuse, 0xa000, RZ ;  /* 0x0000a00010357810 */ /* 0x040fe20007f9e0ff */
[----:B------:R-:W5:Y:S01]  /*ecc0*/  LD.E.128 R12, desc[UR20][R12.64] ;  /* 0x000000140c0c7980 */ /* 0x000f62000c101d00 */
[----:B------:R-:W-:-:S02]  /*ecd0*/  LOP3.LUT R11, R16, 0x380, RZ, 0xc0, !PT ;  /* 0x00000380100b7812 */ /* 0x000fc400078ec0ff */
[----:B------:R-:W-:Y:S01]  /*ece0*/  LOP3.LUT R40, R0, R7, RZ, 0x3c, !PT ;  /* 0x0000000700287212 */ /* 0x000fe200078e3cff */
[----:B------:R-:W-:Y:S01]  /*ecf0*/  IMAD R0, R193, 0x20, R195 ;  /* 0x00000020c1007824 */ /* 0x000fe200078e02c3 */
[----:B------:R-:W-:Y:S01]  /*ed00*/  UIADD3 UR9, UR9, UR10, URZ ;  /* 0x0000000a09097290 */ /* 0x000fe2000fffe03f */
[----:B------:R-:W-:Y:S01]  /*ed10*/  LOP3.LUT R60, R61, 0x380, RZ, 0xc0, !PT ;  /* 0x000003803d3c7812 */ /* 0x000fe200078ec0ff */
[----:B------:R-:W-:Y:S01]  /*ed20*/  UIMAD UR4, UR16, UR12, URZ ;  /* 0x0000000c100472a4 */ /* 0x000fe2000f8e023f */
[----:B------:R-:W-:Y:S01]  /*ed30*/  LOP3.LUT R56, R57, 0x380, RZ, 0xc0, !PT ;  /* 0x0000038039387812 */ /* 0x000fe200078ec0ff */
[----:B------:R-:W5:Y:S01]  /*ed40*/  LD.E.128 R48, desc[UR20][R48.64] ;  /* 0x0000001430307980 */ /* 0x000f62000c101d00 */
[----:B------:R-:W-:Y:S02]  /*ed50*/  LOP3.LUT R52, R53, 0x380, RZ, 0xc0, !PT ;  /* 0x0000038035347812 */ /* 0x000fe400078ec0ff */
[----:B------:R-:W-:Y:S01]  /*ed60*/  SHF.R.U64 R11, R11, 0x3, RZ ;  /* 0x000000030b0b7819 */ /* 0x000fe200000012ff */
[----:B------:R-:W-:Y:S01]  /*ed70*/  VIADD R20, R0, UR39 ;  /* 0x0000002700147c36 */ /* 0x000fe20008000000 */
[----:B------:R-:W-:Y:S01]  /*ed80*/  UIMAD UR4, UR19, UR13, UR4 ;  /* 0x0000000d130472a4 */ /* 0x000fe2000f8e0204 */
[----:B------:R-:W-:Y:S01]  /*ed90*/  SHF.R.U64 R60, R60, 0x3, RZ ;  /* 0x000000033c3c7819 */ /* 0x000fe200000012ff */
[----:B------:R-:W-:Y:S01]  /*eda0*/  UIMAD.WIDE.U32 UR8, UR19, UR12, UR8 ;  /* 0x0000000c130872a5 */ /* 0x000fe2000f8e0008 */
[----:B------:R-:W-:Y:S01]  /*edb0*/  SHF.R.U64 R56, R56, 0x3, RZ ;  /* 0x0000000338387819 */ /* 0x000fe200000012ff */
[----:B------:R-:W-:Y:S01]  /*edc0*/  ULDC.64 UR10, c[0x0][0xaf0] ;  /* 0x0002bc00000a7ab9 */ /* 0x000fe20000000a00 */
[----:B------:R-:W-:Y:S01]  /*edd0*/  SHF.R.U64 R52, R52, 0x3, RZ ;  /* 0x0000000334347819 */ /* 0x000fe200000012ff */
[----:B------:R-:W5:Y:S01]  /*ede0*/  LD.E.128 R4, desc[UR20][R4.64] ;  /* 0x0000001404047980 */ /* 0x000f62000c101d00 */
[----:B------:R-:W-:Y:S01]  /*edf0*/  LOP3.LUT R16, R11, R16, RZ, 0x3c, !PT ;  /* 0x000000100b107212 */ /* 0x000fe200078e3cff */
[----:B-1----:R-:W-:Y:S01]  /*ee00*/  @P1 IMAD.HI.U32 R0, R20, R3, RZ ;  /* 0x0000000314001227 */ /* 0x002fe200078e00ff */
[----:B------:R-:W-:Y:S01]  /*ee10*/  UIADD3 UR9, UR9, UR4, URZ ;  /* 0x0000000409097290 */ /* 0x000fe2000fffe03f */
[----:B------:R-:W-:Y:S01]  /*ee20*/  LOP3.LUT R60, R60, R61, RZ, 0x3c, !PT ;  /* 0x0000003d3c3c7212 */ /* 0x000fe200078e3cff */
[----:B------:R-:W-:Y:S01]  /*ee30*/  UIMAD UR4, UR18, UR10, URZ ;  /* 0x0000000a120472a4 */ /* 0x000fe2000f8e023f */
[----:B------:R-:W-:Y:S01]  /*ee40*/  LOP3.LUT R56, R56, R57, RZ, 0x3c, !PT ;  /* 0x0000003938387212 */ /* 0x000fe200078e3cff */
[--C-:B------:R-:W-:Y:S01]  /*ee50*/  IMAD.X R61, RZ, RZ, R17.reuse, P6 ;  /* 0x000000ffff3d7224 */ /* 0x100fe200030e0611 */
[----:B------:R-:W-:Y:S01]  /*ee60*/  LOP3.LUT R52, R52, R53, RZ, 0x3c, !PT ;  /* 0x0000003534347212 */ /* 0x000fe200078e3cff */
[--C-:B------:R-:W-:Y:S01]  /*ee70*/  IMAD.X R57, RZ, RZ, R17.reuse, P5 ;  /* 0x000000ffff397224 */ /* 0x100fe200028e0611 */
[----:B------:R1:W5:Y:S01]  /*ee80*/  LD.E.128 R28, desc[UR20][R16.64] ;  /* 0x00000014101c7980 */ /* 0x000362000c101d00 */
[----:B------:R-:W-:Y:S01]  /*ee90*/  IMAD.X R53, RZ, RZ, R17, P4 ;  /* 0x000000ffff357224 */ /* 0x000fe200020e0611 */
[----:B------:R-:W-:-:S02]  /*eea0*/  UIMAD UR4, UR17, UR11, UR4 ;  /* 0x0000000b110472a4 */ /* 0x000fc4000f8e0204 */
[----:B------:R-:W-:Y:S01]  /*eeb0*/  UIMAD.WIDE.U32 UR8, UR17, UR10, UR8 ;  /* 0x0000000a110872a5 */ /* 0x000fe2000f8e0008 */
[----:B------:R-:W5:Y:S02]  /*eec0*/  LD.E.128 R8, desc[UR20][R8.64] ;  /* 0x0000001408087980 */ /* 0x000f64000c101d00 */
[----:B------:R-:W-:Y:S02]  /*eed0*/  ULDC.64 UR10, c[0x0][0xae0] ;  /* 0x0002b800000a7ab9 */ /* 0x000fe40000000a00 */
[----:B------:R-:W5:Y:S01]  /*eee0*/  LD.E.128 R44, desc[UR20][R44.64] ;  /* 0x000000142c2c7980 */ /* 0x000f62000c101d00 */
[----:B-1----:R-:W-:Y:S01]  /*eef0*/  IMAD.MOV.U32 R17, RZ, RZ, R20 ;  /* 0x000000ffff117224 */ /* 0x002fe200078e0014 */
[----:B0-----:R-:W-:Y:S01]  /*ef00*/  @P1 SHF.R.U32.HI R17, RZ, R21, R0 ;  /* 0x00000015ff111219 */ /* 0x001fe20000011600 */
[----:B------:R-:W-:Y:S01]  /*ef10*/  UIADD3 UR4, UR9, UR4, URZ ;  /* 0x0000000409047290 */ /* 0x000fe2000fffe03f */
[----:B------:R-:W5:Y:S02]  /*ef20*/  LD.E.128 R32, desc[UR20][R32.64] ;  /* 0x0000001420207980 */ /* 0x000f64000c101d00 */
[--C-:B------:R-:W-:Y:S01]  /*ef30*/  SHF.R.S32.HI R0, RZ, 0x1f, R17.reuse ;  /* 0x0000001fff007819 */ /* 0x100fe20000011411 */
[----:B------:R-:W-:Y:S01]  /*ef40*/  IMAD.MOV R16, RZ, RZ, -R17 ;  /* 0x000000ffff107224 */ /* 0x000fe200078e0a11 */
[----:B------:R-:W5:Y:S01]  /*ef50*/  LD.E.128 R24, desc[UR20][R24.64] ;  /* 0x0000001418187980 */ /* 0x000f62000c101d00 */
[----:B------:R-:W-:-:S02]  /*ef60*/  IMAD.U32 R3, RZ, RZ, UR9 ;  /* 0x00000009ff037e24 */ /* 0x000fc4000f8e00ff */
[----:B------:R-:W-:Y:S01]  /*ef70*/  IMAD R0, R0, UR10, RZ ;  /* 0x0000000a00007c24 */ /* 0x000fe2000f8e02ff */
[----:B------:R-:W5:Y:S01]  /*ef80*/  LD.E.128 R60, desc[UR20][R60.64] ;  /* 0x000000143c3c7980 */ /* 0x000f62000c101d00 */
[----:B------:R-:W-:Y:S02]  /*ef90*/  IMAD R21, R39, R16, R20 ;  /* 0x0000001027157224 */ /* 0x000fe400078e0214 */
[----:B------:R-:W-:Y:S01]  /*efa0*/  IMAD.U32 R2, RZ, RZ, UR8 ;  /* 0x00000008ff027e24 */ /* 0x000fe2000f8e00ff */
[----:B------:R-:W5:Y:S01]  /*efb0*/  LD.E.128 R56, desc[UR20][R56.64] ;  /* 0x0000001438387980 */ /* 0x000f62000c101d00 */
[----:B------:R-:W-:Y:S01]  /*efc0*/  IMAD.U32 R3, RZ, RZ, UR4 ;  /* 0x00000004ff037e24 */ /* 0x000fe2000f8e00ff */
[----:B------:R-:W-:Y:S01]  /*efd0*/  ULDC.64 UR8, c[0x0][0xad8] ;  /* 0x0002b60000087ab9 */ /* 0x000fe20000000a00 */
[----:B------:R-:W-:Y:S01]  /*efe0*/  IMAD R37, R17, UR11, R0 ;  /* 0x0000000b11257c24 */ /* 0x000fe2000f8e0200 */
[----:B------:R-:W5:Y:S01]  /*eff0*/  LD.E.128 R52, desc[UR20][R52.64] ;  /* 0x0000001434347980 */ /* 0x000f62000c101d00 */
[----:B------:R-:W-:-:S03]  /*f000*/  SHF.R.S32.HI R0, RZ, 0x1f, R21 ;  /* 0x0000001fff007819 */ /* 0x000fc60000011415 */
[----:B------:R-:W5:Y:S01]  /*f010*/  LD.E.128 R40, desc[UR20][R40.64] ;  /* 0x0000001428287980 */ /* 0x000f62000c101d00 */
        /* <DEDUP_REMOVED lines=9> */
[----:B------:R-:W-:Y:S02]  /*f0b0*/  VIADD R64, R195, UR39 ;  /* 0x00000027c3407c36 */ /* 0x000fe40008000000 */
[C---:B------:R-:W-:Y:S02]  /*f0c0*/  IMAD R17, R21.reuse, UR9, R16 ;  /* 0x0000000915117c24 */ /* 0x040fe4000f8e0210 */
[----:B------:R-:W-:Y:S01]  /*f0d0*/  IMAD.WIDE.U32 R2, R21, UR8, R2 ;  /* 0x0000000815027c25 */ /* 0x000fe2000f8e0002 */
[C---:B------:R-:W-:Y:S01]  /*f0e0*/  ISETP.GE.AND P2, PT, R64.reuse, R65, PT ;  /* 0x000000414000720c */ /* 0x040fe20003f46270 */
[----:B------:R-:W-:Y:S02]  /*f0f0*/  ULDC.64 UR8, c[0x0][0xa80] ;  /* 0x0002a00000087ab9 */ /* 0x000fe40000000a00 */
[----:B------:R-:W-:Y:S01]  /*f100*/  VIADD R0, R64, 0x20 ;  /* 0x0000002040007836 */ /* 0x000fe20000000000 */
[----:B------:R-:W-:Y:S01]  /*f110*/  LEA R36, P3, R2, UR8, 0x1 ;  /* 0x0000000802247c11 */ /* 0x000fe2000f8608ff */
[----:B------:R-:W-:-:S02]  /*f120*/  IMAD.IADD R3, R3, 0x1, R17 ;  /* 0x0000000103037824 */ /* 0x000fc400078e0211 */
[----:B------:R-:W-:Y:S01]  /*f130*/  VIADD R38, R38, 0x30820 ;  /* 0x0003082026267836 */ /* 0x000fe20000000000 */
[-C--:B------:R-:W-:Y:S01]  /*f140*/  ISETP.GE.AND P1, PT, R0, R65.reuse, PT ;  /* 0x000000410000720c */ /* 0x080fe20003f26270 */
[----:B------:R-:W-:Y:S01]  /*f150*/  VIADD R0, R64, 0x40 ;  /* 0x0000004040007836 */ /* 0x000fe20000000000 */
[----:B------:R-:W-:Y:S02]  /*f160*/  LEA.HI.X R37, R2, UR9, R3, 0x1, P3 ;  /* 0x0000000902257c11 */ /* 0x000fe400098f0c03 */
[----:B------:R-:W-:Y:S01]  /*f170*/  PRMT R38, RZ, 0x654, R38 ;  /* 0x00000654ff267816 */ /* 0x000fe20000000026 */
[----:B0-----:R0:W1:Y:S01]  /*f180*/  SHFL.IDX PT, R21, R36, RZ, 0x181f ;  /* 0x00181fff24157589 */ /* 0x00106200000e0000 */
[----:B------:R-:W-:Y:S01]  /*f190*/  ISETP.GE.AND P0, PT, R0, R65, PT ;  /* 0x000000410000720c */ /* 0x000fe20003f06270 */
[----:B------:R-:W-:Y:S01]  /*f1a0*/  BSSY B1, `(.L_x_1448) ;  /* 0x0000012000017945 */ /* 0x000fe20003800000 */
[----:B------:R0:W-:Y:S01]  /*f1b0*/  SYNCS.ARRIVE.TRANS64.RED.A1T0 RZ, [R38+URZ], RZ ;  /* 0x000000ff26ff79a7 */ /* 0x0001e2000810043f */
[----:B------:R0:W2:Y:S02]  /*f1c0*/  SHFL.IDX PT, R0, R37, RZ, 0x181f ;  /* 0x00181fff25007589 */ /* 0x0000a400000e0000 */
[----:B------:R-:W-:Y:S08]  /*f1d0*/  @P2 BRA `(.L_x_1449) ;  /* 0x0000000000382947 */ /* 0x000ff00003800000 */
[----:B------:R-:W-:Y:S01]  /*f1e0*/  ULDC UR4, c[0x0][0xac8] ;  /* 0x0002b20000047ab9 */ /* 0x000fe20000000800 */
[----:B------:R-:W-:Y:S01]  /*f1f0*/  ULDC.64 UR8, c[0x0][0x208] ;  /* 0x0000820000087ab9 */ /* 0x000fe20000000a00 */
[----:B------:R-:W-:Y:S02]  /*f200*/  ISETP.GE.AND P4, PT, R22, UR4, PT ;  /* 0x0000000416007c0c */ /* 0x000fe4000bf86270 */
[----:B------:R-:W-:Y:S02]  /*f210*/  ISETP.GE.AND P3, PT, R23, UR4, PT ;  /* 0x0000000417007c0c */ /* 0x000fe4000bf66270 */
[----:B------:R-:W-:-:S09]  /*f220*/  ISETP.GE.AND P2, PT, R192, UR4, PT ;  /* 0x00000004c0007c0c */ /* 0x000fd2000bf46270 */
[CC--:B-1----:R-:W-:Y:S02]  /*f230*/  @!P4 LEA R2, P6, R22.reuse, R21.reuse, 0x1 ;  /* 0x000000151602c211 */ /* 0x0c2fe400078c08ff */
[CC--:B------:R-:W-:Y:S02]  /*f240*/  @!P3 LEA R16, P5, R23.reuse, R21.reuse, 0x1 ;  /* 0x000000151710b211 */ /* 0x0c0fe400078a08ff */
[-C--:B--2---:R-:W-:Y:S02]  /*f250*/  @!P4 LEA.HI.X R3, R22, R0.reuse, R205, 0x1, P6 ;  /* 0x000000001603c211 */ /* 0x084fe400030f0ccd */
[C---:B------:R-:W-:Y:S02]  /*f260*/  @!P2 LEA R20, P6, R192.reuse, R21, 0x1 ;  /* 0x00000015c014a211 */ /* 0x040fe400078c08ff */
[-C--:B------:R-:W-:Y:S01]  /*f270*/  @!P3 LEA.HI.X R17, R23, R0.reuse, R204, 0x1, P5 ;  /* 0x000000001711b211 */ /* 0x080fe200028f0ccc */
[----:B-----5:R3:W-:Y:S01]  /*f280*/  @!P4 ST.E.128 desc[UR8][R2.64], R28 ;  /* 0x0000001c0200c985 */ /* 0x0207e2000c101d08 */
[----:B------:R-:W-:-:S03]  /*f290*/  @!P2 LEA.HI.X R21, R192, R0, R203, 0x1, P6 ;  /* 0x00000000c015a211 */ /* 0x000fc600030f0ccb */
[----:B------:R3:W-:Y:S04]  /*f2a0*/  @!P3 ST.E.128 desc[UR8][R16.64], R48 ;  /* 0x000000301000b985 */ /* 0x0007e8000c101d08 */
[----:B------:R3:W-:Y:S02]  /*f2b0*/  @!P2 ST.E.128 desc[UR8][R20.64], R60 ;  /* 0x0000003c1400a985 */ /* 0x0007e4000c101d08 */
.L_x_1449:
[----:B------:R-:W-:Y:S05]  /*f2c0*/  BSYNC B1 ;  /* 0x0000000000017941 */ /* 0x000fea0003800000 */
.L_x_1448:
        /* <DEDUP_REMOVED lines=18> */
.L_x_1451:
[----:B------:R-:W-:Y:S05]  /*f3f0*/  BSYNC B1 ;  /* 0x0000000000017941 */ /* 0x000fea0003800000 */
.L_x_1450:
        /* <DEDUP_REMOVED lines=18> */
.L_x_1453:
[----:B------:R-:W-:Y:S05]  /*f520*/  BSYNC B1 ;  /* 0x0000000000017941 */ /* 0x000fea0003800000 */
.L_x_1452:
[----:B0-----:R-:W-:Y:S01]  /*f530*/  VIADD R0, R64, 0x60 ;  /* 0x0000006040007836 */ /* 0x001fe20000000000 */
[----:B--2-4-:R-:W0:Y:S04]  /*f540*/  SHFL.IDX PT, R37, R37, 0x3, 0x181f ;  /* 0x00781f0025257f89 */ /* 0x014e2800000e0000 */
[----:B------:R-:W-:Y:S01]  /*f550*/  ISETP.GE.AND P0, PT, R0, R65, PT ;  /* 0x000000410000720c */ /* 0x000fe20003f06270 */
[----:B------:R2:W4:-:S12]  /*f560*/  SHFL.IDX PT, R11, R36, 0x3, 0x181f ;  /* 0x00781f00240b7f89 */ /* 0x00051800000e0000 */
[----:B--2---:R-:W-:Y:S05]  /*f570*/  @P0 BRA `(.L_x_1454) ;  /* 0x0000000c00940947 */ /* 0x004fea0003800000 */
[----:B------:R-:W-:Y:S01]  /*f580*/  ULDC UR4, c[0x0][0xac8] ;  /* 0x0002b20000047ab9 */ /* 0x000fe20000000800 */
[----:B------:R-:W-:Y:S01]  /*f590*/  ULDC.64 UR8, c[0x0][0x208] ;  /* 0x0000820000087ab9 */ /* 0x000fe20000000a00 */
[----:B------:R-:W-:Y:S02]  /*f5a0*/  ISETP.GE.AND P2, PT, R22, UR4, PT ;  /* 0x0000000416007c0c */ /* 0x000fe4000bf46270 */
[----:B------:R-:W-:-:S11]  /*f5b0*/  ISETP.GE.AND P3, PT, R23, UR4, PT ;  /* 0x0000000417007c0c */ /* 0x000fd6000bf66270 */
[CC--:B----4-:R-:W-:Y:S02]  /*f5c0*/  @!P2 LEA R2, P0, R22.reuse, R11.reuse, 0x1 ;  /* 0x0000000b1602a211 */ /* 0x0d0fe400078008ff */
[C---:B------:R-:W-:Y:S02]  /*f5d0*/  @!P3 LEA R8, P1, R23.reuse, R11, 0x1 ;  /* 0x0000000b1708b211 */ /* 0x040fe400078208ff */
[-C--:B0-----:R-:W-:Y:S02]  /*f5e0*/  @!P2 LEA.HI.X R3, R22, R37.reuse, R205, 0x1, P0 ;  /* 0x000000251603a211 */ /* 0x081fe400000f0ccd */
[----:B------:R-:W-:Y:S02]  /*f5f0*/  ISETP.GE.AND P0, PT, R192, UR4, PT ;  /* 0x00000004c0007c0c */ /* 0x000fe4000bf06270 */
[----:B------:R-:W-:Y:S01]  /*f600*/  @!P3 LEA.HI.X R9, R23, R37, R204, 0x1, P1 ;  /* 0x000000251709b211 */ /* 0x000fe200008f0ccc */
[----:B------:R2:W-:Y:S04]  /*f610*/  @!P2 ST.E.128 desc[UR8][R2.64], R4 ;  /* 0x000000040200a985 */ /* 0x0005e8000c101d08 */
[----:B------:R2:W-:Y:S06]  /*f620*/  @!P3 ST.E.128 desc[UR8][R8.64], R24 ;  /* 0x000000180800b985 */ /* 0x0005ec000c101d08 */
[----:B------:R-:W-:Y:S05]  /*f630*/  @P0 BRA `(.L_x_1454) ;  /* 0x0000000c00640947 */ /* 0x000fea0003800000 */
[----:B--2---:R-:W-:Y:S01]  /*f640*/  LEA R2, P0, R192, R11, 0x1 ;  /* 0x0000000bc0027211 */ /* 0x004fe200078008ff */
[----:B------:R-:W-:-:S03]  /*f650*/  ULDC.64 UR8, c[0x0][0x208] ;  /* 0x0000820000087ab9 */ /* 0x000fc60000000a00 */
[----:B------:R-:W-:-:S05]  /*f660*/  LEA.HI.X R3, R192, R37, R203, 0x1, P0 ;  /* 0x00000025c0037211 */ /* 0x000fca00000f0ccb */
[----:B------:R0:W-:Y:S01]  /*f670*/  ST.E.128 desc[UR8][R2.64], R40 ;  /* 0x0000002802007985 */ /* 0x0001e2000c101d08 */
[----:B------:R-:W-:Y:S05]  /*f680*/  BRA `(.L_x_1454) ;  /* 0x0000000c00507947 */ /* 0x000fea0003800000 */
.L_x_1446:
[----:B------:R-:W-:Y:S01]  /*f690*/  ULDC.64 UR8, c[0x0][0xc00] ;  /* 0x0003000000087ab9 */ /* 0x000fe20000000a00 */
[----:B------:R-:W-:Y:S01]  /*f6a0*/  R2UR UR4, R196 ;  /* 0x00000000c40472ca */ /* 0x000fe200000e0000 */
[----:B------:R-:W-:Y:S01]  /*f6b0*/  UISETP.NE.U32.AND UP0, UPT, UR8, URZ, UPT ;  /* 0x0000003f0800728c */ /* 0x000fe2000bf05070 */
[----:B------:R-:W0:Y:S01]  /*f6c0*/  LDC R11, c[0x0][0xbe8] ;  /* 0x0002fa00ff0b7b82 */ /* 0x000e220000000800 */
[----:B------:R-:W-:Y:S01]  /*f6d0*/  ULDC.64 UR12, c[0x0][0x208] ;  /* 0x00008200000c7ab9 */ /* 0x000fe20000000a00 */
[----:B------:R-:W-:Y:S01]  /*f6e0*/  R2UR UR10, R194 ;  /* 0x00000000c20a72ca */ /* 0x000fe200000e0000 */
[----:B------:R-:W-:-:S03]  /*f6f0*/  UISETP.NE.AND.EX UP0, UPT, UR9, URZ, UPT, UP0 ;  /* 0x0000003f0900728c */ /* 0x000fc6000bf05300 */
[----:B------:R-:W-:-:S03]  /*f700*/  ULDC.64 UR8, c[0x0][0xc00] ;  /* 0x0003000000087ab9 */ /* 0x000fc60000000a00 */
[----:B------:R-:W-:Y:S02]  /*f710*/  PLOP3.LUT P2, PT, PT, PT, UP0, 0x80, 0x0 ;  /* 0x000000000000781c */ /* 0x000fe40003f4f008 */
[----:B------:R-:W-:-:S06]  /*f720*/  UIMAD.WIDE UR8, UR4, 0x4, UR8 ;  /* 0x00000004040878a5 */ /* 0x000fcc000f8e0208 */
[----:B------:R-:W-:Y:S02]  /*f730*/  IMAD.U32 R2, RZ, RZ, UR8 ;  /* 0x00000008ff027e24 */ /* 0x000fe4000f8e00ff */
[----:B------:R-:W-:Y:S01]  /*f740*/  IMAD.U32 R3, RZ, RZ, UR9 ;  /* 0x00000009ff037e24 */ /* 0x000fe2000f8e00ff */
[----:B------:R-:W-:-:S04]  /*f750*/  ULDC.64 UR8, c[0x0][0xc08] ;  /* 0x0003020000087ab9 */ /* 0x000fc80000000a00 */
[----:B------:R-:W2:Y:S01]  /*f760*/  @P2 LDG.E R6, desc[UR12][R2.64] ;  /* 0x0000000c02062981 */ /* 0x000ea2000c1e1900 */
[----:B0-----:R-:W-:Y:S01]  /*f770*/  ISETP.NE.AND P0, PT, R11, 0x1, PT ;  /* 0x000000010b00780c */ /* 0x001fe20003f05270 */
[----:B------:R-:W-:-:S04]  /*f780*/  UISETP.NE.U32.AND UP1, UPT, UR8, URZ, UPT ;  /* 0x0000003f0800728c */ /* 0x000fc8000bf25070 */
[----:B------:R-:W-:-:S06]  /*f790*/  UISETP.NE.AND.EX UP1, UPT, UR9, URZ, UPT, UP1 ;  /* 0x0000003f0900728c */ /* 0x000fcc000bf25310 */
[----:B------:R-:W-:Y:S02]  /*f7a0*/  PLOP3.LUT P3, PT, PT, PT, UP1, 0x80, 0x0 ;  /* 0x000000000000781c */ /* 0x000fe40003f6f018 */
[----:B------:R-:W0:Y:S03]  /*f7b0*/  @P0 LDC R9, c[0x0][0xbec] ;  /* 0x0002fb00ff090b82 */ /* 0x000e260000000800 */
[----:B------:R-:W-:Y:S02]  /*f7c0*/  @UP1 ULDC.64 UR8, c[0x0][0xc08] ;  /* 0x0003020000081ab9 */ /* 0x000fe40000000a00 */
[----:B------:R-:W-:-:S03]  /*f7d0*/  @UP1 UIMAD.WIDE UR8, UR4, 0x4, UR8 ;  /* 0x00000004040818a5 */ /* 0x000fc6000f8e0208 */
[----:B------:R-:W-:Y:S02]  /*f7e0*/  ULDC UR4, c[0x0][0xa88] ;  /* 0x0002a20000047ab9 */ /* 0x000fe40000000800 */
[----:B------:R-:W-:Y:S02]  /*f7f0*/  IMAD.U32 R0, RZ, RZ, UR4 ;  /* 0x00000004ff007e24 */ /* 0x000fe4000f8e00ff */
[----:B------:R-:W-:Y:S02]  /*f800*/  IMAD.U32 R4, RZ, RZ, UR8 ;  /* 0x00000008ff047e24 */ /* 0x000fe4000f8e00ff */
[----:B------:R-:W-:Y:S01]  /*f810*/  IMAD.U32 R5, RZ, RZ, UR9 ;  /* 0x00000009ff057e24 */ /* 0x000fe2000f8e00ff */
[----:B------:R-:W-:-:S04]  /*f820*/  UMOV UR4, URZ ;  /* 0x0000003f00047c82 */ /* 0x000fc80008000000 */
[----:B------:R1:W5:Y:S01]  /*f830*/  @P3 LDG.E R0, desc[UR12][R4.64] ;  /* 0x0000000c04003981 */ /* 0x000362000c1e1900 */
[----:B------:R-:W-:Y:S01]  /*f840*/  USHF.R.S32.HI UR12, URZ, 0x1f, UR10 ;  /* 0x0000001f3f0c7899 */ /* 0x000fe2000801140a */
[----:B------:R-:W-:Y:S02]  /*f850*/  ISETP.GE.AND P1, PT, R206, 0x80, PT ;  /* 0x00000080ce00780c */ /* 0x000fe40003f26270 */
[----:B--2---:R-:W-:Y:S01]  /*f860*/  @P2 R2UR UR4, R6 ;  /* 0x00000000060422ca */ /* 0x004fe200000e0000 */
[----:B01----:R-:W-:-:S14]  /*f870*/  @P3 BRA `(.L_x_1455) ;  /* 0x0000000000143947 */ /* 0x003fdc0003800000 */
[----:B------:R-:W-:Y:S05]  /*f880*/  @!P2 BRA `(.L_x_1455) ;  /* 0x000000000010a947 */ /* 0x000fea0003800000 */
[----:B------:R-:W-:Y:S02]  /*f890*/  ULDC.64 UR8, c[0x0][0x208] ;  /* 0x0000820000087ab9 */ /* 0x000fe40000000a00 */
[----:B------:R-:W2:Y:S04]  /*f8a0*/  LDG.E R5, desc[UR8][R2.64] ;  /* 0x0000000802057981 */ /* 0x000ea8000c1e1900 */
[----:B-----5:R-:W2:Y:S02]  /*f8b0*/  LDG.E R0, desc[UR8][R2.64+0x4] ;  /* 0x0000040802007981 */ /* 0x020ea4000c1e1900 */
[----:B--2---:R-:W-:-:S07]  /*f8c0*/  IMAD.IADD R0, R0, 0x1, -R5 ;  /* 0x0000000100007824 */ /* 0x004fce00078e0a05 */
.L_x_1455:
[----:B------:R-:W-:Y:S01]  /*f8d0*/  R2UR UR9, R196 ;  /* 0x00000000c40972ca */ /* 0x000fe200000e0000 */
[----:B------:R-:W-:Y:S01]  /*f8e0*/  USHF.R.S32.HI UR11, URZ, 0x1f, UR4 ;  /* 0x0000001f3f0b7899 */ /* 0x000fe20008011404 */
[----:B------:R-:W-:Y:S11]  /*f8f0*/  BSSY B1, `(.L_x_1456) ;  /* 0x0000030000017945 */ /* 0x000ff60003800000 */
[----:B------:R-:W-:-:S02]  /*f900*/  USHF.R.S32.HI UR8, URZ, 0x1f, UR9 ;  /* 0x0000001f3f087899 */ /* 0x000fc40008011409 */
[----:B------:R-:W-:Y:S02]  /*f910*/  USEL UR13, UR9, URZ, !UP0 ;  /* 0x0000003f090d7287 */ /* 0x000fe4000c000000 */
[----:B------:R-:W-:Y:S01]  /*f920*/  USEL UR14, UR8, URZ, !UP0 ;  /* 0x0000003f080e7287 */ /* 0x000fe2000c000000 */
[----:B------:R-:W-:Y:S11]  /*f930*/  @P1 BRA `(.L_x_1457) ;  /* 0x0000000000ac1947 */ /* 0x000ff60003800000 */
[----:B------:R-:W0:Y:S01]  /*f940*/  S2R R3, SR_TID.X ;  /* 0x0000000000037919 */ /* 0x000e220000002100 */
[----:B------:R-:W1:Y:S01]  /*f950*/  LDC R7, c[0x0][0xbe8] ;  /* 0x0002fa00ff077b82 */ /* 0x000e620000000800 */
[----:B------:R-:W-:Y:S02]  /*f960*/  IMAD.U32 R4, RZ, RZ, UR39 ;  /* 0x00000027ff047e24 */ /* 0x000fe4000f8e00ff */
[----:B-1---5:R-:W-:-:S03]  /*f970*/  IMAD R2, R0, R7, RZ ;  /* 0x0000000700027224 */ /* 0x022fc600078e02ff */
[----:B0-----:R-:W-:-:S04]  /*f980*/  IADD3 R4, R4, -0x80, R3 ;  /* 0xffffff8004047810 */ /* 0x001fc80007ffe003 */
[----:B------:R-:W-:-:S13]  /*f990*/  ISETP.GE.AND P1, PT, R4, R2, PT ;  /* 0x000000020400720c */ /* 0x000fda0003f26270 */
[----:B------:R-:W-:Y:S05]  /*f9a0*/  @P1 BRA `(.L_x_1457) ;  /* 0x0000000000901947 */ /* 0x000fea0003800000 */
[----:B------:R-:W-:Y:S01]  /*f9b0*/  ISETP.NE.AND P1, PT, R7, 0x1, PT ;  /* 0x000000010700780c */ /* 0x000fe20003f25270 */
[----:B------:R-:W-:Y:S01]  /*f9c0*/  ULDC.64 UR16, c[0x0][0xb90] ;  /* 0x0002e40000107ab9 */ /* 0x000fe20000000a00 */
[----:B------:R-:W-:Y:S01]  /*f9d0*/  R2UR UR15, R194 ;  /* 0x00000000c20f72ca */ /* 0x000fe200000e0000 */
[----:B------:R-:W-:Y:S01]  /*f9e0*/  UIMAD UR10, UR12, UR16, URZ ;  /* 0x000000100c0a72a4 */ /* 0x000fe2000f8e023f */
[----:B------:R-:W-:Y:S01]  /*f9f0*/  IMAD.MOV.U32 R2, RZ, RZ, R4 ;  /* 0x000000ffff027224 */ /* 0x000fe200078e0004 */
[----:B------:R-:W-:Y:S01]  /*fa00*/  UMOV UR8, UR4 ;  /* 0x0000000400087c82 */ /* 0x000fe20008000000 */
[----:B------:R-:W-:Y:S01]  /*fa10*/  UMOV UR9, UR11 ;  /* 0x0000000b00097c82 */ /* 0x000fe20008000000 */
[----:B------:R-:W-:-:S06]  /*fa20*/  ULDC.64 UR18, c[0x0][0x208] ;  /* 0x0000820000127ab9 */ /* 0x000fcc0000000a00 */
[----:B------:R-:W0:Y:S02]  /*fa30*/  @P1 LDC R3, c[0x0][0xbec] ;  /* 0x0002fb00ff031b82 */ /* 0x000e240000000800 */
[----:B------:R-:W-:Y:S02]  /*fa40*/  UIMAD.WIDE.U32 UR8, UR15, UR16, UR8 ;  /* 0x000000100f0872a5 */ /* 0x000fe4000f8e0008 */
[----:B------:R-:W-:-:S03]  /*fa50*/  UIMAD UR10, UR15, UR17, UR10 ;  /* 0x000000110f0a72a4 */ /* 0x000fc6000f8e020a */
[----:B------:R-:W-:Y:S01]  /*fa60*/  ULDC.64 UR16, c[0x0][0xb98] ;  /* 0x0002e60000107ab9 */ /* 0x000fe20000000a00 */
[----:B------:R-:W1:Y:S01]  /*fa70*/  @P1 LDC R6, c[0x0][0xbf0] ;  /* 0x0002fc00ff061b82 */ /* 0x000e620000000800 */
[----:B------:R-:W-:Y:S02]  /*fa80*/  UIADD3 UR9, UR9, UR10, URZ ;  /* 0x0000000a09097290 */ /* 0x000fe4000fffe03f */
[----:B------:R-:W-:Y:S02]  /*fa90*/  UIMAD UR10, UR14, UR16, URZ ;  /* 0x000000100e0a72a4 */ /* 0x000fe4000f8e023f */
[----:B------:R-:W-:Y:S02]  /*faa0*/  UIMAD.WIDE.U32 UR8, UR13, UR16, UR8 ;  /* 0x000000100d0872a5 */ /* 0x000fe4000f8e0008 */
[----:B------:R-:W-:-:S03]  /*fab0*/  UIMAD UR10, UR13, UR17, UR10 ;  /* 0x000000110d0a72a4 */ /* 0x000fc6000f8e020a */
[----:B------:R-:W-:Y:S01]  /*fac0*/  ULDC.64 UR16, c[0x0][0xb88] ;  /* 0x0002e20000107ab9 */ /* 0x000fe20000000a00 */
[----:B0-----:R-:W-:-:S05]  /*fad0*/  @P1 IMAD.HI.U32 R3, R4, R3, RZ ;  /* 0x0000000304031227 */ /* 0x001fca00078e00ff */
[----:B-1----:R-:W-:Y:S01]  /*fae0*/  @P1 SHF.R.U32.HI R2, RZ, R6, R3 ;  /* 0x00000006ff021219 */ /* 0x002fe20000011603 */
[----:B------:R-:W-:-:S03]  /*faf0*/  IMAD.U32 R6, RZ, RZ, UR10 ;  /* 0x0000000aff067e24 */ /* 0x000fc6000f8e00ff */
[--C-:B------:R-:W-:Y:S01]  /*fb00*/  SHF.R.S32.HI R3, RZ, 0x1f, R2.reuse ;  /* 0x0000001fff037819 */ /* 0x100fe20000011402 */
[----:B------:R-:W-:Y:S01]  /*fb10*/  IMAD.MOV R5, RZ, RZ, -R2 ;  /* 0x000000ffff057224 */ /* 0x000fe200078e0a02 */
[----:B------:R-:W-:-:S03]  /*fb20*/  IADD3 R2, P1, R2, UR8, RZ ;  /* 0x0000000802027c10 */ /* 0x000fc6000ff3e0ff */
[----:B------:R-:W-:Y:S01]  /*fb30*/  IMAD R5, R7, R5, R4 ;  /* 0x0000000507057224 */ /* 0x000fe200078e0204 */
[----:B------:R-:W-:Y:S01]  /*fb40*/  IADD3.X R3, R3, UR9, R6, P1, !PT ;  /* 0x0000000903037c10 */ /* 0x000fe20008ffe406 */
[----:B------:R-:W-:-:S03]  /*fb50*/  ULDC.64 UR8, c[0x0][0xb50] ;  /* 0x0002d40000087ab9 */ /* 0x000fc60000000a00 */
[----:B------:R-:W-:Y:S01]  /*fb60*/  SHF.R.S32.HI R4, RZ, 0x1f, R5 ;  /* 0x0000001fff047819 */ /* 0x000fe20000011405 */
[----:B------:R-:W-:-:S04]  /*fb70*/  IMAD.WIDE.U32 R2, R5, UR16, R2 ;  /* 0x0000001005027c25 */ /* 0x000fc8000f8e0002 */
[----:B------:R-:W-:-:S04]  /*fb80*/  IMAD R4, R4, UR16, RZ ;  /* 0x0000001004047c24 */ /* 0x000fc8000f8e02ff */
[----:B------:R-:W-:Y:S01]  /*fb90*/  IMAD R7, R5, UR17, R4 ;  /* 0x0000001105077c24 */ /* 0x000fe2000f8e0204 */
[----:B------:R-:W-:-:S03]  /*fba0*/  LEA R4, P1, R2, UR8, 0x2 ;  /* 0x0000000802047c11 */ /* 0x000fc6000f8210ff */
[----:B------:R-:W-:-:S05]  /*fbb0*/  IMAD.IADD R3, R3, 0x1, R7 ;  /* 0x0000000103037824 */ /* 0x000fca00078e0207 */
[----:B------:R-:W-:Y:S01]  /*fbc0*/  LEA.HI.X R5, R2, UR9, R3, 0x2, P1 ;  /* 0x0000000902057c11 */ /* 0x000fe200088f1403 */
[----:B------:R-:W-:-:S05]  /*fbd0*/  IMAD.MOV.U32 R3, RZ, RZ, -0x800000 ;  /* 0xff800000ff037424 */ /* 0x000fca00078e00ff */
[----:B------:R0:W-:Y:S02]  /*fbe0*/  STG.E desc[UR18][R4.64], R3 ;  /* 0x0000000304007986 */ /* 0x0001e4000c101912 */
.L_x_1457:
[----:B------:R-:W-:Y:S05]  /*fbf0*/  BSYNC B1 ;  /* 0x0000000000017941 */ /* 0x000fea0003800000 */
.L_x_1456:
[----:B0-----:R-:W0:Y:S01]  /*fc00*/  @P0 LDC R3, c[0x0][0xbf0] ;  /* 0x0002fc00ff030b82 */ /* 0x001e220000000800 */
[----:B------:R-:W-:Y:S01]  /*fc10*/  ULDC.64 UR16, c[0x0][0xaa0] ;  /* 0x0002a80000107ab9 */ /* 0x000fe20000000a00 */
[----:B------:R-:W-:Y:S01]  /*fc20*/  R2UR UR15, R194 ;  /* 0x00000000c20f72ca */ /* 0x000fe200000e0000 */
[----:B------:R-:W-:Y:S01]  /*fc30*/  UIMAD UR10, UR11, UR16, URZ ;  /* 0x000000100b0a72a4 */ /* 0x000fe2000f8e023f */
[----:B------:R-:W-:Y:S01]  /*fc40*/  IMAD R2, R193, 0x20, R195 ;  /* 0x00000020c1027824 */ /* 0x000fe200078e02c3 */
[----:B------:R-:W-:Y:S01]  /*fc50*/  UIMAD.WIDE.U32 UR8, UR4, UR16, URZ ;  /* 0x00000010040872a5 */ /* 0x000fe2000f8e003f */
[----:B------:R-:W-:Y:S01]  /*fc60*/  BSSY B1, `(.L_x_1458) ;  /* 0x000003d000017945 */ /* 0x000fe20003800000 */
[----:B------:R-:W-:Y:S01]  /*fc70*/  UIMAD UR10, UR4, UR17, UR10 ;  /* 0x00000011040a72a4 */ /* 0x000fe2000f8e020a */
[----:B------:R-:W-:Y:S02]  /*fc80*/  VIADD R6, R2, UR39 ;  /* 0x0000002702067c36 */ /* 0x000fe40008000000 */
[----:B------:R-:W-:Y:S01]  /*fc90*/  ULDC.64 UR16, c[0x0][0xae8] ;  /* 0x0002ba0000107ab9 */ /* 0x000fe20000000a00 */
[----:B------:R-:W-:Y:S01]  /*fca0*/  UIADD3 UR9, UR9, UR10, URZ ;  /* 0x0000000a09097290 */ /* 0x000fe2000fffe03f */
[----:B------:R-:W-:Y:S01]  /*fcb0*/  @P0 IMAD.HI.U32 R2, R6, R9, RZ ;  /* 0x0000000906020227 */ /* 0x000fe200078e00ff */
[----:B------:R-:W-:-:S02]  /*fcc0*/  UIMAD UR4, UR12, UR16, URZ ;  /* 0x000000100c0472a4 */ /* 0x000fc4000f8e023f */
[----:B------:R-:W-:Y:S01]  /*fcd0*/  UIMAD.WIDE.U32 UR8, UR15, UR16, UR8 ;  /* 0x000000100f0872a5 */ /* 0x000fe2000f8e0008 */
[----:B------:R-:W-:Y:S01]  /*fce0*/  IMAD.MOV.U32 R5, RZ, RZ, R6 ;  /* 0x000000ffff057224 */ /* 0x000fe200078e0006 */
[----:B------:R-:W-:Y:S01]  /*fcf0*/  UIMAD UR4, UR15, UR17, UR4 ;  /* 0x000000110f0472a4 */ /* 0x000fe2000f8e0204 */
[----:B------:R-:W-:-:S03]  /*fd00*/  ULDC.64 UR10, c[0x0][0xaf0] ;  /* 0x0002bc00000a7ab9 */ /* 0x000fc60000000a00 */
[----:B------:R-:W-:Y:S02]  /*fd10*/  UIADD3 UR9, UR9, UR4, URZ ;  /* 0x0000000409097290 */ /* 0x000fe4000fffe03f */
[----:B------:R-:W-:Y:S01]  /*fd20*/  UIMAD UR4, UR14, UR10, URZ ;  /* 0x0000000a0e0472a4 */ /* 0x000fe2000f8e023f */
[----:B0-----:R-:W-:Y:S01]  /*fd30*/  @P0 SHF.R.U32.HI R5, RZ, R3, R2 ;  /* 0x00000003ff050219 */ /* 0x001fe20000011602 */
[----:B------:R-:W-:Y:S02]  /*fd40*/  UIMAD.WIDE.U32 UR8, UR13, UR10, UR8 ;  /* 0x0000000a0d0872a5 */ /* 0x000fe4000f8e0008 */
[----:B------:R-:W-:Y:S01]  /*fd50*/  UIMAD UR4, UR13, UR11, UR4 ;  /* 0x0000000b0d0472a4 */ /* 0x000fe2000f8e0204 */
[--C-:B------:R-:W-:Y:S01]  /*fd60*/  SHF.R.S32.HI R2, RZ, 0x1f, R5.reuse ;  /* 0x0000001fff027819 */ /* 0x100fe20000011405 */
[----:B------:R-:W-:Y:S01]  /*fd70*/  IMAD.MOV R7, RZ, RZ, -R5 ;  /* 0x000000ffff077224 */ /* 0x000fe200078e0a05 */
[----:B------:R-:W-:Y:S01]  /*fd80*/  ULDC.64 UR10, c[0x0][0xae0] ;  /* 0x0002b800000a7ab9 */ /* 0x000fe20000000a00 */
[----:B------:R-:W-:-:S02]  /*fd90*/  UIADD3 UR4, UR9, UR4, URZ ;  /* 0x0000000409047290 */ /* 0x000fc4000fffe03f */
[----:B------:R-:W-:Y:S02]  /*fda0*/  IMAD.U32 R3, RZ, RZ, UR9 ;  /* 0x00000009ff037e24 */ /* 0x000fe4000f8e00ff */
[----:B------:R-:W-:Y:S02]  /*fdb0*/  IMAD R4, R2, UR10, RZ ;  /* 0x0000000a02047c24 */ /* 0x000fe4000f8e02ff */
[----:B------:R-:W-:Y:S02]  /*fdc0*/  IMAD R7, R11, R7, R6 ;  /* 0x000000070b077224 */ /* 0x000fe400078e0206 */
[----:B------:R-:W-:Y:S01]  /*fdd0*/  IMAD.U32 R2, RZ, RZ, UR8 ;  /* 0x00000008ff027e24 */ /* 0x000fe2000f8e00ff */
[----:B------:R-:W-:Y:S01]  /*fde0*/  ULDC.64 UR8, c[0x0][0xad8] ;  /* 0x0002b60000087ab9 */ /* 0x000fe20000000a00 */
[----:B------:R-:W-:Y:S02]  /*fdf0*/  IMAD.U32 R3, RZ, RZ, UR4 ;  /* 0x00000004ff037e24 */ /* 0x000fe4000f8e00ff */
[C---:B------:R-:W-:Y:S01]  /*fe00*/  IMAD R9, R5.reuse, UR11, R4 ;  /* 0x0000000b05097c24 */ /* 0x040fe2000f8e0204 */
[----:B------:R-:W-:Y:S01]  /*fe10*/  SHF.R.S32.HI R4, RZ, 0x1f, R7 ;  /* 0x0000001fff047819 */ /* 0x000fe20000011407 */
[----:B------:R-:W-:-:S04]  /*fe20*/  IMAD.WIDE.U32 R2, R5, UR10, R2 ;  /* 0x0000000a05027c25 */ /* 0x000fc8000f8e0002 */
[----:B------:R-:W-:Y:S02]  /*fe30*/  IMAD.IADD R3, R3, 0x1, R9 ;  /* 0x0000000103037824 */ /* 0x000fe400078e0209 */
[----:B------:R-:W-:Y:S02]  /*fe40*/  IMAD R4, R4, UR8, RZ ;  /* 0x0000000804047c24 */ /* 0x000fe4000f8e02ff */
[----:B------:R-:W-:Y:S02]  /*fe50*/  VIADD R6, R195, UR39 ;  /* 0x00000027c3067c36 */ /* 0x000fe40008000000 */
[----:B-----5:R-:W-:Y:S02]  /*fe60*/  IMAD R11, R0, R11, RZ ;  /* 0x0000000b000b7224 */ /* 0x020fe400078e02ff */
        /* <DEDUP_REMOVED lines=24> */
[----:B------:R3:W-:Y:S01]  /*fff0*/  @!P4 ST.E.128 desc[UR8][R8.64], RZ ;  /* 0x000000ff0800c985 */ /* 0x0007e2000c101d08 */
[----:B------:R-:W-:-:S03]  /*10000*/  @!P2 LEA.HI.X R3, R192, R0, R203, 0x1, P6 ;  /* 0x00000000c003a211 */ /* 0x000fc600030f0ccb */
[----:B------:R3:W-:Y:S04]  /*10010*/  @!P3 ST.E.128 desc[UR8][R12.64], RZ ;  /* 0x000000ff0c00b985 */ /* 0x0007e8000c101d08 */
[----:B------:R3:W-:Y:S02]  /*10020*/  @!P2 ST.E.128 desc[UR8][R2.64], RZ ;  /* 0x000000ff0200a985 */ /* 0x0007e4000c101d08 */
.L_x_1459:
[----:B------:R-:W-:Y:S05]  /*10030*/  BSYNC B1 ;  /* 0x0000000000017941 */ /* 0x000fea0003800000 */
.L_x_1458:
        /* <DEDUP_REMOVED lines=18> */
.L_x_1461:
[----:B------:R-:W-:Y:S05]  /*10160*/  BSYNC B1 ;  /* 0x0000000000017941 */ /* 0x000fea0003800000 */
.L_x_1460:
        /* <DEDUP_REMOVED lines=18> */
.L_x_1463:
[----:B------:R-:W-:Y:S05]  /*10290*/  BSYNC B1 ;  /* 0x0000000000017941 */ /* 0x000fea0003800000 */
.L_x_1462:
        /* <DEDUP_REMOVED lines=19> */
.L_x_1454:
[----:B------:R-:W-:Y:S05]  /*103d0*/  BSYNC B0 ;  /* 0x0000000000007941 */ /* 0x000fea0003800000 */
.L_x_1445:
[----:B------:R-:W-:Y:S02]  /*103e0*/  ULDC UR4, c[0x0][0xc3c] ;  /* 0x00030f0000047ab9 */ /* 0x000fe40000000800 */
[----:B------:R-:W-:-:S06]  /*103f0*/  UISETP.GE.AND UP0, UPT, UR6, UR4, UPT ;  /* 0x000000040600728c */ /* 0x000fcc000bf06270 */
[----:B------:R-:W-:-:S13]  /*10400*/  PLOP3.LUT P0, PT, PT, PT, UP0, 0x80, 0x0 ;  /* 0x000000000000781c */ /* 0x000fda0003f0f008 */
[----:B------:R-:W-:Y:S05]  /*10410*/  @!P0 BRA `(.L_x_1464) ;  /* 0xffffff08008c8947 */ /* 0x000fea000383ffff */
[----:B------:R-:W-:Y:S05]  /*10420*/  EXIT ;  /* 0x000000000000794d */ /* 0x000fea0003800000 */
.L_x_1363:
        /* <DEDUP_REMOVED lines=15> */
[----:B------:R-:W2:Y:S01]  /*10520*/  LDS.128 R16, [UR4+0x308d0] ;  /* 0x0308d004ff107984 */ /* 0x000ea20008000c00 */
[----:B------:R-:W-:Y:S06]  /*10530*/  BAR.ARV 0x4, 0x180 ;  /* 0x0106000000007b1d */ /* 0x000fec0000002000 */
[----:B------:R-:W-:Y:S05]  /*10540*/  BRA `(.L_x_1466) ;  /* 0x0000000800947947 */ /* 0x000fea0003800000 */
.L_x_1465:
[----:B------:R-:W1:Y:S01]  /*10550*/  S2R R0, SR_TID.X ;  /* 0x0000000000007919 */ /* 0x000e620000002100 */
[----:B------:R-:W-:Y:S01]  /*10560*/  ULDC UR4, c[0x0][0xc3c] ;  /* 0x00030f0000047ab9 */ /* 0x000fe20000000800 */
[----:B------:R-:W-:Y:S01]  /*10570*/  ULDC.64 UR6, c[0x0][0x208] ;  /* 0x0000820000067ab9 */ /* 0x000fe20000000a00 */
[----:B------:R-:W-:Y:S01]  /*10580*/  ULDC UR5, c[0x0][0xc38] ;  /* 0x00030e0000057ab9 */ /* 0x000fe20000000800 */
[----:B-1----:R-:W-:-:S04]  /*10590*/  LOP3.LUT R0, R0, 0x1f, RZ, 0xc0, !PT ;  /* 0x0000001f00007812 */ /* 0x002fc800078ec0ff */
[----:B------:R-:W-:-:S04]  /*105a0*/  ISETP.NE.AND P0, PT, R0, 0x1f, PT ;  /* 0x0000001f0000780c */ /* 0x000fc80003f05270 */
[----:B------:R-:W-:-:S13]  /*105b0*/  ISETP.GE.OR P1, PT, R0, UR4, !P0 ;  /* 0x0000000400007c0c */ /* 0x000fda000c726670 */
[----:B0-----:R-:W0:Y:S02]  /*105c0*/  @!P1 LDC.64 R2, c[0x0][0xc80] ;  /* 0x00032000ff029b82 */ /* 0x001e240000000a00 */
[----:B0-----:R-:W-:-:S05]  /*105d0*/  @!P1 IMAD.WIDE.U32 R2, R0, 0x4, R2 ;  /* 0x0000000400029825 */ /* 0x001fca00078e0002 */
[----:B------:R-:W2:Y:S01]  /*105e0*/  @!P1 LDG.E R5, desc[UR6][R2.64] ;  /* 0x0000000602059981 */ /* 0x000ea2000c1e1900 */
[C---:B------:R-:W-:Y:S01]  /*105f0*/  ISETP.NE.AND P1, PT, R0.reuse, RZ, PT ;  /* 0x000000ff0000720c */ /* 0x040fe20003f25270 */
[----:B------:R-:W0:Y:S01]  /*10600*/  S2UR UR6, SR_CTAID.X ;  /* 0x00000000000679c3 */ /* 0x000e220000002500 */
[C---:B------:R-:W-:Y:S01]  /*10610*/  ISETP.GE.U32.AND P2, PT, R0.reuse, 0x2, PT ;  /* 0x000000020000780c */ /* 0x040fe20003f46070 */
[----:B------:R-:W-:Y:S01]  /*10620*/  UMOV UR4, URZ ;  /* 0x0000003f00047c82 */ /* 0x000fe20008000000 */
[C---:B------:R-:W-:Y:S01]  /*10630*/  ISETP.GE.U32.AND P3, PT, R0.reuse, 0x4, PT ;  /* 0x000000040000780c */ /* 0x040fe20003f66070 */
[----:B------:R-:W-:Y:S01]  /*10640*/  IMAD.MOV.U32 R16, RZ, RZ, RZ ;  /* 0x000000ffff107224 */ /* 0x000fe200078e00ff */
[C---:B------:R-:W-:Y:S02]  /*10650*/  ISETP.GE.U32.AND P4, PT, R0.reuse, 0x8, PT ;  /* 0x000000080000780c */ /* 0x040fe40003f86070 */
[----:B------:R-:W-:Y:S01]  /*10660*/  ISETP.GE.U32.AND P5, PT, R0, 0x10, PT ;  /* 0x000000100000780c */ /* 0x000fe20003fa6070 */
[----:B--2---:R-:W1:Y:S02]  /*10670*/  SHFL.UP PT, R4, R5, 0x1, RZ ;  /* 0x0420000005047989 */ /* 0x004e6400000e00ff */
[----:B-1----:R-:W-:-:S05]  /*10680*/  SEL R4, R4, RZ, P1 ;  /* 0x000000ff04047207 */ /* 0x002fca0000800000 */
[----:B------:R-:W-:-:S05]  /*10690*/  IMAD.IADD R4, R5, 0x1, R4 ;  /* 0x0000000105047824 */ /* 0x000fca00078e0204 */
[----:B------:R-:W1:Y:S02]  /*106a0*/  SHFL.UP PT, R6, R4, 0x2, RZ ;  /* 0x0440000004067989 */ /* 0x000e6400000e00ff */
        /* <DEDUP_REMOVED lines=11> */
[----:B------:R-:W1:Y:S02]  /*10760*/  SHFL.IDX PT, R2, R4, 0x1f, 0x1f ;  /* 0x03e01f0004027f89 */ /* 0x000e6400000e0000 */
[----:B-1----:R-:W-:-:S04]  /*10770*/  IMAD R6, R2, UR5, RZ ;  /* 0x0000000502067c24 */ /* 0x002fc8000f8e02ff */
[----:B------:R-:W-:Y:S01]  /*10780*/  IMAD.MOV.U32 R7, RZ, RZ, R6 ;  /* 0x000000ffff077224 */ /* 0x000fe200078e0006 */
[----:B0-----:R-:W-:-:S13]  /*10790*/  ISETP.GT.AND P6, PT, R6, UR6, PT ;  /* 0x0000000606007c0c */ /* 0x001fda000bfc4270 */
[----:B------:R-:W-:Y:S05]  /*107a0*/  @P6 BRA `(.L_x_1467) ;  /* 0x0000000000a06947 */ /* 0x000fea0003800000 */
[----:B------:R-:W0:Y:S01]  /*107b0*/  LDC R4, c[0x0][0xc3c] ;  /* 0x00030f00ff047b82 */ /* 0x000e220000000800 */
[----:B------:R-:W-:Y:S01]  /*107c0*/  IMAD.MOV.U32 R6, RZ, RZ, R7 ;  /* 0x000000ffff067224 */ /* 0x000fe200078e0007 */
[----:B------:R-:W-:Y:S01]  /*107d0*/  UMOV UR4, URZ ;  /* 0x0000003f00047c82 */ /* 0x000fe20008000000 */
[----:B------:R-:W-:Y:S01]  /*107e0*/  ULDC UR7, c[0x0][0xc3c] ;  /* 0x00030f0000077ab9 */ /* 0x000fe20000000800 */
[----:B------:R-:W-:-:S05]  /*107f0*/  ULDC UR5, c[0x0][0xc38] ;  /* 0x00030e0000057ab9 */ /* 0x000fca0000000800 */
.L_x_1471:
        /* <DEDUP_REMOVED lines=9> */
[----:B------:R-:W0:Y:S01]  /*10890*/  LDC.64 R2, c[0x0][0xc80] ;  /* 0x00032000ff027b82 */ /* 0x000e220000000a00 */
[----:B------:R-:W-:Y:S01]  /*108a0*/  ULDC.64 UR8, c[0x0][0x208] ;  /* 0x0000820000087ab9 */ /* 0x000fe20000000a00 */
[----:B0-----:R-:W-:-:S05]  /*108b0*/  IMAD.WIDE R2, R7, 0x4, R2 ;  /* 0x0000000407027825 */ /* 0x001fca00078e0202 */
[----:B------:R0:W5:Y:S02]  /*108c0*/  LDG.E R5, desc[UR8][R2.64] ;  /* 0x0000000802057981 */ /* 0x000164000c1e1900 */
.L_x_1470:
[----:B------:R-:W-:Y:S05]  /*108d0*/  BSYNC B0 ;  /* 0x0000000000007941 */ /* 0x000fea0003800000 */
.L_x_1469:
        /* <DEDUP_REMOVED lines=21> */
.L_x_1467:
[----:B------:R-:W-:Y:S01]  /*10a30*/  IMAD.IADD R7, R6, 0x1, -R7 ;  /* 0x0000000106077824 */ /* 0x000fe200078e0a07 */
[----:B------:R-:W-:-:S03]  /*10a40*/  ULDC.64 UR8, c[0x0][0x208] ;  /* 0x0000820000087ab9 */ /* 0x000fc60000000a00 */
[----:B------:R-:W-:-:S05]  /*10a50*/  IMAD R2, R4, UR5, R7 ;  /* 0x0000000504027c24 */ /* 0x000fca000f8e0207 */
[----:B------:R-:W-:Y:S02]  /*10a60*/  ISETP.GT.AND P0, PT, R2, UR6, PT ;  /* 0x0000000602007c0c */ /* 0x000fe4000bf04270 */
[----:B------:R-:W0:Y:S11]  /*10a70*/  LDC.64 R2, c[0x0][0xc90] ;  /* 0x00032400ff027b82 */ /* 0x000e360000000a00 */
[----:B------:R-:W-:-:S04]  /*10a80*/  VOTE.ANY R11, PT, !P0 ;  /* 0x00000000000b7806 */ /* 0x000fc800040e0100 */
[----:B------:R-:W1:Y:S02]  /*10a90*/  POPC R6, R11 ;  /* 0x0000000b00067309 */ /* 0x000e640000000000 */
[----:B-1----:R-:W-:-:S04]  /*10aa0*/  VIADD R19, R6, UR4 ;  /* 0x0000000406137c36 */ /* 0x002fc80008000000 */
[----:B0-----:R-:W-:-:S05]  /*10ab0*/  IMAD.WIDE R2, R19, 0x4, R2 ;  /* 0x0000000413027825 */ /* 0x001fca00078e0202 */
[----:B------:R-:W2:Y:S01]  /*10ac0*/  LDG.E R10, desc[UR8][R2.64] ;  /* 0x00000008020a7981 */ /* 0x000ea2000c1e1900 */
[----:B------:R-:W-:-:S03]  /*10ad0*/  ISETP.NE.AND P0, PT, R11, RZ, PT ;  /* 0x000000ff0b00720c */ /* 0x000fc60003f05270 */
[----:B------:R-:W2:Y:S02]  /*10ae0*/  SHFL.IDX PT, R5, R5, R6, 0x1f ;  /* 0x00001f0605057589 */ /* 0x000ea400000e0000 */
[----:B--2---:R-:W-:-:S05]  /*10af0*/  IMAD R8, R5, R10, RZ ;  /* 0x0000000a05087224 */ /* 0x004fca00078e02ff */
[----:B------:R-:W-:-:S04]  /*10b00*/  IABS R9, R8 ;  /* 0x0000000800097213 */ /* 0x000fc80000000000 */
[----:B------:R-:W0:Y:S08]  /*10b10*/  I2F.RP R12, R9 ;  /* 0x00000009000c7306 */ /* 0x000e300000209400 */
[----:B0-----:R-:W0:Y:S02]  /*10b20*/  MUFU.RCP R12, R12 ;  /* 0x0000000c000c7308 */ /* 0x001e240000001000 */
[----:B0-----:R-:W-:-:S06]  /*10b30*/  VIADD R13, R12, 0xffffffe ;  /* 0x0ffffffe0c0d7836 */ /* 0x001fcc0000000000 */
[----:B------:R0:W1:Y:S01]  /*10b40*/  F2I.FTZ.U32.TRUNC.NTZ R3, R13 ;  /* 0x0000000d00037305 */ /* 0x000062000021f000 */
[----:B------:R-:W-:Y:S05]  /*10b50*/  @!P0 BRA `(.L_x_1472) ;  /* 0x0000000000088947 */ /* 0x000fea0003800000 */
[----:B------:R-:W-:-:S05]  /*10b60*/  VIADD R11, R6, 0xffffffff ;  /* 0xffffffff060b7836 */ /* 0x000fca0000000000 */
[----:B------:R2:W3:Y:S02]  /*10b70*/  SHFL.IDX PT, R16, R4, R11, 0x1f ;  /* 0x00001f0b04107589 */ /* 0x0004e400000e0000 */
.L_x_1472:
[----:B-1----:R-:W-:Y:S01]  /*10b80*/  IMAD.MOV R2, RZ, RZ, -R3 ;  /* 0x000000ffff027224 */ /* 0x002fe200078e0a03 */
[----:B--2---:R-:W-:Y:S01]  /*10b90*/  IABS R4, R8 ;  /* 0x0000000800047213 */ /* 0x004fe20000000000 */
[----:B---3--:R-:W-:Y:S02]  /*10ba0*/  IMAD R16, R16, UR5, R7 ;  /* 0x0000000510107c24 */ /* 0x008fe4000f8e0207 */
[----:B------:R-:W-:Y:S02]  /*10bb0*/  IMAD R7, R2, R9, RZ ;  /* 0x0000000902077224 */ /* 0x000fe400078e02ff */
[----:B------:R-:W-:Y:S02]  /*10bc0*/  IMAD.MOV.U32 R2, RZ, RZ, RZ ;  /* 0x000000ffff027224 */ /* 0x000fe400078e00ff */
[----:B------:R-:W-:Y:S02]  /*10bd0*/  IMAD.MOV R4, RZ, RZ, -R4 ;  /* 0x000000ffff047224 */ /* 0x000fe400078e0a04 */
[----:B------:R-:W-:Y:S01]  /*10be0*/  IMAD.HI.U32 R2, R3, R7, R2 ;  /* 0x0000000703027227 */ /* 0x000fe200078e0002 */
[----:B------:R-:W-:-:S04]  /*10bf0*/  IADD3 R7, -R16, UR6, RZ ;  /* 0x0000000610077c10 */ /* 0x000fc8000fffe1ff */
[----:B------:R-:W-:-:S05]  /*10c00*/  IABS R3, R7 ;  /* 0x0000000700037213 */ /* 0x000fca0000000000 */
[----:B------:R-:W-:-:S04]  /*10c10*/  IMAD.HI.U32 R2, R2, R3, RZ ;  /* 0x0000000302027227 */ /* 0x000fc800078e00ff */
[----:B------:R-:W-:Y:S01]  /*10c20*/  IMAD R4, R2, R4, R3 ;  /* 0x0000000402047224 */ /* 0x000fe200078e0203 */
[----:B------:R-:W-:-:S04]  /*10c30*/  LOP3.LUT R3, R7, R8, RZ, 0x3c, !PT ;  /* 0x0000000807037212 */ /* 0x000fc800078e3cff */
[----:B------:R-:W-:Y:S02]  /*10c40*/  ISETP.GT.U32.AND P1, PT, R9, R4, PT ;  /* 0x000000040900720c */ /* 0x000fe40003f24070 */
[----:B------:R-:W-:-:S11]  /*10c50*/  ISETP.GE.AND P2, PT, R3, RZ, PT ;  /* 0x000000ff0300720c */ /* 0x000fd60003f46270 */
[----:B------:R-:W-:Y:S02]  /*10c60*/  @!P1 IMAD.IADD R4, R4, 0x1, -R9 ;  /* 0x0000000104049824 */ /* 0x000fe400078e0a09 */
[----:B------:R-:W-:Y:S01]  /*10c70*/  @!P1 VIADD R2, R2, 0x1 ;  /* 0x0000000102029836 */ /* 0x000fe20000000000 */
[----:B------:R-:W-:Y:S02]  /*10c80*/  ISETP.NE.AND P1, PT, R8, RZ, PT ;  /* 0x000000ff0800720c */ /* 0x000fe40003f25270 */
[----:B------:R-:W-:-:S13]  /*10c90*/  ISETP.GE.U32.AND P0, PT, R4, R9, PT ;  /* 0x000000090400720c */ /* 0x000fda0003f06070 */
[----:B------:R-:W-:-:S04]  /*10ca0*/  @P0 VIADD R2, R2, 0x1 ;  /* 0x0000000102020836 */ /* 0x000fc80000000000 */
[----:B------:R-:W-:-:S04]  /*10cb0*/  IMAD.MOV.U32 R9, RZ, RZ, R2 ;  /* 0x000000ffff097224 */ /* 0x000fc800078e0002 */
[----:B------:R-:W-:Y:S01]  /*10cc0*/  @!P2 IMAD.MOV R9, RZ, RZ, -R9 ;  /* 0x000000ffff09a224 */ /* 0x000fe200078e0a09 */
[----:B------:R-:W-:-:S05]  /*10cd0*/  @!P1 LOP3.LUT R9, RZ, R8, RZ, 0x33, !PT ;  /* 0x00000008ff099212 */ /* 0x000fca00078e33ff */
[----:B------:R-:W-:Y:S02]  /*10ce0*/  IMAD R4, R10, R9, RZ ;  /* 0x000000090a047224 */ /* 0x000fe400078e02ff */
[----:B------:R-:W-:Y:S02]  /*10cf0*/  IMAD.MOV R9, RZ, RZ, -R9 ;  /* 0x000000ffff097224 */ /* 0x000fe400078e0a09 */
[----:B------:R-:W-:Y:S02]  /*10d00*/  IMAD.MOV R3, RZ, RZ, -R4 ;  /* 0x000000ffff037224 */ /* 0x000fe400078e0a04 */
[----:B------:R-:W-:-:S03]  /*10d10*/  IMAD R7, R8, R9, R7 ;  /* 0x0000000908077224 */ /* 0x000fc600078e0207 */
[----:B------:R-:W-:Y:S01]  /*10d20*/  VIADDMNMX R10, R3, UR5, R10, PT ;  /* 0x00000005030a7c46 */ /* 0x000fe2000b80010a */
[----:B------:R-:W-:Y:S01]  /*10d30*/  IMAD.IADD R4, R7, 0x1, R4 ;  /* 0x0000000107047824 */ /* 0x000fe200078e0204 */
[----:B------:R-:W-:Y:S02]  /*10d40*/  IABS R8, R7 ;  /* 0x0000000700087213 */ /* 0x000fe40000000000 */
[----:B------:R-:W-:-:S04]  /*10d50*/  IABS R6, R10 ;  /* 0x0000000a00067213 */ /* 0x000fc80000000000 */
[----:B------:R-:W1:Y:S08]  /*10d60*/  I2F.RP R11, R6 ;  /* 0x00000006000b7306 */ /* 0x000e700000209400 */
[----:B-1----:R-:W1:Y:S02]  /*10d70*/  MUFU.RCP R11, R11 ;  /* 0x0000000b000b7308 */ /* 0x002e640000001000 */
[----:B-1----:R-:W-:-:S06]  /*10d80*/  VIADD R2, R11, 0xffffffe ;  /* 0x0ffffffe0b027836 */ /* 0x002fcc0000000000 */
[----:B------:R1:W2:Y:S02]  /*10d90*/  F2I.FTZ.U32.TRUNC.NTZ R3, R2 ;  /* 0x0000000200037305 */ /* 0x0002a4000021f000 */
[----:B-1----:R-:W-:Y:S02]  /*10da0*/  IMAD.MOV.U32 R2, RZ, RZ, RZ ;  /* 0x000000ffff027224 */ /* 0x002fe400078e00ff */
[----:B--2---:R-:W-:-:S04]  /*10db0*/  IMAD.MOV R9, RZ, RZ, -R3 ;  /* 0x000000ffff097224 */ /* 0x004fc800078e0a03 */
[----:B------:R-:W-:-:S04]  /*10dc0*/  IMAD R9, R9, R6, RZ ;  /* 0x0000000609097224 */ /* 0x000fc800078e02ff */
[----:B------:R-:W-:Y:S01]  /*10dd0*/  IMAD.HI.U32 R3, R3, R9, R2 ;  /* 0x0000000903037227 */ /* 0x000fe200078e0002 */
[-C--:B------:R-:W-:Y:S02]  /*10de0*/  IABS R9, R10.reuse ;  /* 0x0000000a00097213 */ /* 0x080fe40000000000 */
[----:B------:R-:W-:-:S03]  /*10df0*/  LOP3.LUT R2, R7, R10, RZ, 0x3c, !PT ;  /* 0x0000000a07027212 */ /* 0x000fc600078e3cff */
[----:B------:R-:W-:Y:S01]  /*10e00*/  IMAD.MOV R9, RZ, RZ, -R9 ;  /* 0x000000ffff097224 */ /* 0x000fe200078e0a09 */
[----:B------:R-:W-:Y:S01]  /*10e10*/  ISETP.GE.AND P2, PT, R2, RZ, PT ;  /* 0x000000ff0200720c */ /* 0x000fe20003f46270 */
[----:B------:R-:W-:-:S04]  /*10e20*/  IMAD.HI.U32 R3, R3, R8, RZ ;  /* 0x0000000803037227 */ /* 0x000fc800078e00ff */
[----:B------:R-:W-:-:S05]  /*10e30*/  IMAD R9, R3, R9, R8 ;  /* 0x0000000903097224 */ /* 0x000fca00078e0208 */
[----:B------:R-:W-:-:S13]  /*10e40*/  ISETP.GT.U32.AND P1, PT, R6, R9, PT ;  /* 0x000000090600720c */ /* 0x000fda0003f24070 */
[----:B------:R-:W-:Y:S02]  /*10e50*/  @!P1 IMAD.IADD R9, R9, 0x1, -R6 ;  /* 0x0000000109099824 */ /* 0x000fe400078e0a06 */
[----:B------:R-:W-:Y:S01]  /*10e60*/  @!P1 VIADD R3, R3, 0x1 ;  /* 0x0000000103039836 */ /* 0x000fe20000000000 */
[----:B------:R-:W-:Y:S02]  /*10e70*/  ISETP.NE.AND P1, PT, R10, RZ, PT ;  /* 0x000000ff0a00720c */ /* 0x000fe40003f25270 */
[----:B------:R-:W-:-:S13]  /*10e80*/  ISETP.GE.U32.AND P0, PT, R9, R6, PT ;  /* 0x000000060900720c */ /* 0x000fda0003f06070 */
[----:B------:R-:W-:-:S04]  /*10e90*/  @P0 VIADD R3, R3, 0x1 ;  /* 0x0000000103030836 */ /* 0x000fc80000000000 */
[----:B------:R-:W-:Y:S01]  /*10ea0*/  @!P2 IMAD.MOV R3, RZ, RZ, -R3 ;  /* 0x000000ffff03a224 */ /* 0x000fe200078e0a03 */
[----:B------:R-:W-:Y:S01]  /*10eb0*/  @!P1 LOP3.LUT R3, RZ, R10, RZ, 0x33, !PT ;  /* 0x0000000aff039212 */ /* 0x000fe200078e33ff */
[----:B------:R-:W-:-:S03]  /*10ec0*/  IMAD.MOV R10, RZ, RZ, -R10 ;  /* 0x000000ffff0a7224 */ /* 0x000fc600078e0a0a */
[----:B------:R-:W-:Y:S01]  /*10ed0*/  LOP3.LUT R2, RZ, R3, RZ, 0x33, !PT ;  /* 0x00000003ff027212 */ /* 0x000fe200078e33ff */
[----:B------:R-:W-:-:S04]  /*10ee0*/  IMAD R18, R3, R10, R4 ;  /* 0x0000000a03127224 */ /* 0x000fc800078e0204 */
[----:B------:R-:W-:Y:S01]  /*10ef0*/  IMAD.IADD R17, R5, 0x1, R2 ;  /* 0x0000000105117824 */ /* 0x000fe200078e0202 */
[----:B------:R-:W-:Y:S06]  /*10f00*/  BRA `(.L_x_1473) ;  /* 0x00000000000c7947 */ /* 0x000fec0003800000 */
.L_x_1468:
[----:B------:R-:W-:Y:S02]  /*10f10*/  IMAD.MOV.U32 R17, RZ, RZ, RZ ;  /* 0x000000ffff117224 */ /* 0x000fe400078e00ff */
[----:B------:R-:W-:Y:S02]  /*10f20*/  IMAD.U32 R16, RZ, RZ, UR6 ;  /* 0x00000006ff107e24 */ /* 0x000fe4000f8e00ff */
[----:B------:R-:W-:-:S07]  /*10f30*/  IMAD.MOV.U32 R18, RZ, RZ, RZ ;  /* 0x000000ffff127224 */ /* 0x000fce00078e00ff */
.L_x_1473:
[----:B------:R-:W-:-:S13]  /*10f40*/  ISETP.NE.AND P0, PT, R0, RZ, PT ;  /* 0x000000ff0000720c */ /* 0x000fda0003f05270 */
[----:B------:R-:W1:Y:S01]  /*10f50*/  @!P0 S2R R3, SR_CgaCtaId ;  /* 0x0000000000038919 */ /* 0x000e620000008800 */
[----:B------:R-:W-:-:S04]  /*10f60*/  @!P0 MOV R0, 0x400 ;  /* 0x0000040000008802 */ /* 0x000fc80000000f00 */
[----:B-1----:R-:W-:-:S05]  /*10f70*/  @!P0 LEA R0, R3, R0, 0x18 ;  /* 0x0000000003008211 */ /* 0x002fca00078ec0ff */
[----:B------:R1:W-:Y:S01]  /*10f80*/  @!P0 STS.128 [R0+0x308d0], R16 ;  /* 0x0308d01000008388 */ /* 0x0003e20000000c00 */
[----:B------:R-:W-:Y:S06]  /*10f90*/  BAR.ARV 0x5, 0x180 ;  /* 0x0146000000007b1d */ /* 0x000fec0000002000 */
.L_x_1466:
[----:B-1----:R-:W-:Y:S01]  /*10fa0*/  IMAD.MOV.U32 R0, RZ, RZ, 0x1 ;  /* 0x00000001ff007424 */ /* 0x002fe200078e00ff */
[----:B------:R1:W-:Y:S01]  /*10fb0*/  STL [R1+0x4], RZ ;  /* 0x000004ff01007387 */ /* 0x0003e20000100800 */
[----:B------:R-:W-:Y:S02]  /*10fc0*/  ULDC UR4, c[0x0][0xc3c] ;  /* 0x00030f0000047ab9 */ /* 0x000fe40000000800 */
[----:B--2---:R-:W-:Y:S01]  /*10fd0*/  ISETP.GE.AND P0, PT, R19, UR4, PT ;  /* 0x0000000413007c0c */ /* 0x004fe2000bf06270 */
[----:B------:R1:W-:Y:S04]  /*10fe0*/  STL [R1+0x10], R0 ;  /* 0x0000100001007387 */ /* 0x0003e80000100800 */
[----:B------:R1:W-:Y:S08]  /*10ff0*/  STL [R1+0x38], RZ ;  /* 0x000038ff01007387 */ /* 0x0003f00000100800 */
[----:B-1----:R-:W-:Y:S05]  /*11000*/  @P0 BRA `(.L_x_1474) ;  /* 0x0000005c00700947 */ /* 0x002fea0003800000 */
[----:B------:R-:W1:Y:S01]  /*11010*/  S2R R5, SR_TID.X ;  /* 0x0000000000057919 */ /* 0x000e620000002100 */
[----:B------:R-:W2:Y:S01]  /*11020*/  S2UR UR5, SR_CgaCtaId ;  /* 0x00000000000579c3 */ /* 0x000ea20000008800 */
[----:B------:R-:W-:Y:S01]  /*11030*/  UMOV UR4, 0x400 ;  /* 0x0000040000047882 */ /* 0x000fe20000000000 */
[----:B------:R-:W-:Y:S01]  /*11040*/  BSSY B8, `(.L_x_1474) ;  /* 0x00005d8000087945 */ /* 0x000fe20003800000 */
[----:B------:R-:W-:Y:S01]  /*11050*/  ULDC UR38, c[0x0][0xc] ;  /* 0x0000030000267ab9 */ /* 0x000fe20000000800 */
[----:B------:R-:W-:Y:S01]  /*11060*/  ULDC.64 UR36, c[0x0][0x198] ;  /* 0x0000660000247ab9 */ /* 0x000fe20000000a00 */
[----:B--2---:R-:W-:Y:S01]  /*11070*/  ULEA UR4, UR5, UR4, 0x18 ;  /* 0x0000000405047291 */ /* 0x004fe2000f8ec03f */
[C---:B-1----:R-:W-:Y:S01]  /*11080*/  IMAD.SHL.U32 R0, R5.reuse, 0x8, RZ ;  /* 0x0000000805007824 */ /* 0x042fe200078e00ff */
[----:B------:R-:W-:-:S04]  /*11090*/  LOP3.LUT R4, R5, 0x7f, RZ, 0xc0, !PT ;  /* 0x0000007f05047812 */ /* 0x000fc800078ec0ff */
[C---:B0-----:R-:W-:Y:S02]  /*110a0*/  LOP3.LUT R2, R0.reuse, 0x1f8, RZ, 0xc0, !PT ;  /* 0x000001f800027812 */ /* 0x041fe400078ec0ff */
        /* <DEDUP_REMOVED lines=9> */
[----:B------:R-:W-:Y:S01]  /*11140*/  STL [R1], R4 ;  /* 0x0000000401007387 */ /* 0x000fe20000100800 */
[----:B------:R-:W-:-:S03]  /*11150*/  IMAD.MOV.U32 R2, RZ, RZ, 0x1 ;  /* 0x00000001ff027424 */ /* 0x000fc600078e00ff */
[----:B------:R-:W-:Y:S04]  /*11160*/  STL [R1+0x1c], R3 ;  /* 0x00001c0301007387 */ /* 0x000fe80000100800 */
[----:B------:R-:W-:Y:S04]  /*11170*/  STL [R1+0x38], RZ ;  /* 0x000038ff01007387 */ /* 0x000fe80000100800 */
[----:B------:R0:W-:Y:S04]  /*11180*/  STL [R1+0x10], R2 ;  /* 0x0000100201007387 */ /* 0x0001e80000100800 */
[----:B------:R1:W-:Y:S01]  /*11190*/  STL [R1+0x4], RZ ;  /* 0x000004ff01007387 */ /* 0x0003e20000100800 */
[----:B0-----:R-:W-:-:S02]  /*111a0*/  LOP3.LUT R2, R0, 0x40, RZ, 0xfc, !PT ;  /* 0x0000004000027812 */ /* 0x001fc400078efcff */
[----:B-1----:R-:W-:-:S07]  /*111b0*/  LOP3.LUT R0, R0, 0x80, RZ, 0xfc, !PT ;  /* 0x0000008000007812 */ /* 0x002fce00078efcff */
.L_x_1588:
[----:B------:R-:W-:Y:S05]  /*111c0*/  YIELD ;  /* 0x0000000000007946 */ /* 0x000fea0003800000 */
[----:B------:R-:W-:Y:S01]  /*111d0*/  ULDC.64 UR4, c[0x0][0xa28] ;  /* 0x00028a0000047ab9 */ /* 0x000fe20000000a00 */
[----:B---3--:R-:W-:Y:S01]  /*111e0*/  IMAD.MOV.U32 R0, RZ, RZ, RZ ;  /* 0x000000ffff007224 */ /* 0x008fe200078e00ff */
[----:B------:R-:W-:Y:S01]  /*111f0*/  ISETP.NE.U32.AND P0, PT, RZ, UR4, PT ;  /* 0x00000004ff007c0c */ /* 0x000fe2000bf05070 */
[----:B0-----:R-:W0:Y:S01]  /*11200*/  LDC.64 R4, c[0x0][0xa00] ;  /* 0x00028000ff047b82 */ /* 0x001e220000000a00 */
[----:B------:R-:W-:Y:S01]  /*11210*/  ULDC.64 UR8, c[0x0][0x208] ;  /* 0x0000820000087ab9 */ /* 0x000fe20000000a00 */
[----:B-1----:R-:W-:-:S02]  /*11220*/  CS2R R8, SRZ ;  /* 0x0000000000087805 */ /* 0x002fc4000001ff00 */
[----:B------:R-:W-:Y:S01]  /*11230*/  ISETP.NE.AND.EX P0, PT, RZ, UR5, PT, P0 ;  /* 0x00000005ff007c0c */ /* 0x000fe2000bf05300 */
[----:B------:R-:W-:Y:S01]  /*11240*/  ULDC.64 UR4, c[0x0][0xa18] ;  /* 0x0002860000047ab9 */ /* 0x000fe20000000a00 */
[----:B------:R-:W-:-:S11]  /*11250*/  ULDC.64 UR6, c[0x0][0xa08] ;  /* 0x0002820000067ab9 */ /* 0x000fd60000000a00 */
[----:B------:R-:W1:Y:S02]  /*11260*/  @P0 LDC.64 R2, c[0x0][0xa28] ;  /* 0x00028a00ff020b82 */ /* 0x000e640000000a00 */
[----:B-1----:R-:W-:-:S05]  /*11270*/  @P0 IMAD.WIDE R2, R19, 0x4, R2 ;  /* 0x0000000413020825 */ /* 0x002fca00078e0202 */
[----:B------:R1:W5:Y:S01]  /*11280*/  @P0 LDG.E R0, desc[UR8][R2.64] ;  /* 0x0000000802000981 */ /* 0x000362000c1e1900 */
[----:B------:R-:W-:Y:S01]  /*11290*/  ISETP.NE.U32.AND P0, PT, RZ, UR4, PT ;  /* 0x00000004ff007c0c */ /* 0x000fe2000bf05070 */
[----:B0-----:R-:W-:Y:S01]  /*112a0*/  IMAD.WIDE R4, R19, 0x4, R4 ;  /* 0x0000000413047825 */ /* 0x001fe200078e0204 */
[----:B------:R-:W-:Y:S02]  /*112b0*/  ISETP.NE.U32.AND P1, PT, RZ, UR6, PT ;  /* 0x00000006ff007c0c */ /* 0x000fe4000bf25070 */
[----:B------:R-:W-:Y:S01]  /*112c0*/  ISETP.NE.AND.EX P2, PT, RZ, UR5, PT, P0 ;  /* 0x00000005ff007c0c */ /* 0x000fe2000bf45300 */
[----:B------:R-:W-:Y:S01]  /*112d0*/  ULDC.64 UR4, c[0x0][0xa00] ;  /* 0x0002800000047ab9 */ /* 0x000fe20000000a00 */
[----:B------:R-:W-:Y:S02]  /*112e0*/  ISETP.NE.AND.EX P1, PT, RZ, UR7, PT, P1 ;  /* 0x00000007ff007c0c */ /* 0x000fe4000bf25310 */
[----:B------:R-:W-:Y:S01]  /*112f0*/  ISETP.NE.U32.AND P0, PT, RZ, UR4, PT ;  /* 0x00000004ff007c0c */ /* 0x000fe2000bf05070 */
[----:B-1----:R-:W0:Y:S03]  /*11300*/  LDC.64 R2, c[0x0][0xa08] ;  /* 0x00028200ff027b82 */ /* 0x002e260000000a00 */
[----:B------:R-:W-:-:S05]  /*11310*/  ISETP.NE.AND.EX P0, PT, RZ, UR5, PT, P0 ;  /* 0x00000005ff007c0c */ /* 0x000fca000bf05300 */
[----:B--2---:R-:W1:Y:S08]  /*11320*/  @P2 LDC.64 R6, c[0x0][0xa18] ;  /* 0x00028600ff062b82 */ /* 0x004e700000000a00 */
[----:B------:R-:W2:Y:S01]  /*11330*/  @P0 LDG.E R9, desc[UR8][R4.64] ;  /* 0x0000000804090981 */ /* 0x000ea2000c1e1900 */
[----:B------:R-:W-:Y:S01]  /*11340*/  ULDC UR4, c[0x0][0x288] ;  /* 0x0000a20000047ab9 */ /* 0x000fe20000000800 */
[----:B0-----:R-:W-:-:S05]  /*11350*/  IMAD.WIDE R2, R19, 0x4, R2 ;  /* 0x0000000413027825 */ /* 0x001fca00078e0202 */
[----:B------:R-:W5:Y:S01]  /*11360*/  @P1 LDG.E R8, desc[UR8][R2.64] ;  /* 0x0000000802081981 */ /* 0x000f62000c1e1900 */
[----:B-1----:R-:W-:-:S03]  /*11370*/  @P2 IMAD.WIDE R6, R19, 0x4, R6 ;  /* 0x0000000413062825 */ /* 0x002fc600078e0206 */
[----:B--2---:R0:W-:Y:S02]  /*11380*/  STL [R1+0x34], R9 ;  /* 0x0000340901007387 */ /* 0x0041e40000100800 */
[----:B0-----:R-:W-:Y:S01]  /*11390*/  IMAD.U32 R9, RZ, RZ, UR4 ;  /* 0x00000004ff097e24 */ /* 0x001fe2000f8e00ff */
[----:B------:R-:W-:-:S05]  /*113a0*/  ULDC.64 UR4, c[0x0][0x418] ;  /* 0x0001060000047ab9 */ /* 0x000fca0000000a00 */
        /* <DEDUP_REMOVED lines=11> */
[----:B------:R-:W-:Y:S02]  /*11460*/  ULDC.64 UR4, c[0x0][0x208] ;  /* 0x0000820000047ab9 */ /* 0x000fe40000000a00 */
[----:B------:R-:W0:Y:S04]  /*11470*/  LDG.E R7, desc[UR4][R4.64] ;  /* 0x0000000404077981 */ /* 0x000e28000c1e1900 */
[----:B------:R-:W0:Y:S02]  /*11480*/  LDG.E R4, desc[UR4][R4.64+0x4] ;  /* 0x0000040404047981 */ /* 0x000e24000c1e1900 */
[----:B0-----:R-:W-:-:S05]  /*11490*/  IMAD.IADD R9, R4, 0x1, -R7 ;  /* 0x0000000104097824 */ /* 0x001fca00078e0a07 */
[----:B------:R1:W-:Y:S02]  /*114a0*/  STL [R1+0x30], R9 ;  /* 0x0000300901007387 */ /* 0x0003e40000100800 */
.L_x_1475:
[----:B-----5:R-:W-:Y:S01]  /*114b0*/  IMAD.IADD R4, R8, 0x1, R0 ;  /* 0x0000000108047824 */ /* 0x020fe200078e0200 */
[----:B------:R-:W-:Y:S02]  /*114c0*/  ULDC.64 UR4, c[0x0][0xa20] ;  /* 0x0002880000047ab9 */ /* 0x000fe40000000a00 */
[----:B------:R-:W-:Y:S02]  /*114d0*/  ISETP.NE.U32.AND P0, PT, RZ, UR4, PT ;  /* 0x00000004ff007c0c */ /* 0x000fe4000bf05070 */
[----:B------:R2:W-:Y:S02]  /*114e0*/  STL [R1+0x14], R4 ;  /* 0x0000140401007387 */ /* 0x0005e40000100800 */
[----:B------:R-:W-:-:S13]  /*114f0*/  ISETP.NE.AND.EX P0, PT, RZ, UR5, PT, P0 ;  /* 0x00000005ff007c0c */ /* 0x000fda000bf05300 */
[----:B--2---:R-:W-:Y:S05]  /*11500*/  @!P0 BRA `(.L_x_1476) ;  /* 0x0000000000148947 */ /* 0x004fea0003800000 */
[----:B------:R-:W2:Y:S01]  /*11510*/  LDC.64 R2, c[0x0][0xa20] ;  /* 0x00028800ff027b82 */ /* 0x000ea20000000a00 */
[----:B------:R-:W-:Y:S01]  /*11520*/  ULDC.64 UR4, c[0x0][0x208] ;  /* 0x0000820000047ab9 */ /* 0x000fe20000000a00 */
[----:B--2---:R-:W-:-:S05]  /*11530*/  IMAD.WIDE R2, R19, 0x4, R2 ;  /* 0x0000000413027825 */ /* 0x004fca00078e0202 */
[----:B------:R2:W5:Y:S01]  /*11540*/  LDG.E R6, desc[UR4][R2.64] ;  /* 0x0000000402067981 */ /* 0x000562000c1e1900 */
[----:B------:R-:W-:Y:S05]  /*11550*/  BRA `(.L_x_1477) ;  /* 0x0000000000147947 */ /* 0x000fea0003800000 */
.L_x_1476:
[----:B------:R-:W-:Y:S05]  /*11560*/  @!P1 BRA `(.L_x_1477) ;  /* 0x0000000000109947 */ /* 0x000fea0003800000 */
[----:B------:R-:W-:Y:S02]  /*11570*/  ULDC.64 UR4, c[0x0][0x208] ;  /* 0x0000820000047ab9 */ /* 0x000fe40000000a00 */
[----:B------:R-:W2:Y:S04]  /*11580*/  LDG.E R6, desc[UR4][R2.64] ;  /* 0x0000000402067981 */ /* 0x000ea8000c1e1900 */
[----:B------:R-:W2:Y:S02]  /*11590*/  LDG.E R2, desc[UR4][R2.64+0x4] ;  /* 0x0000040402027981 */ /* 0x000ea4000c1e1900 */
[----:B--2---:R-:W-:-:S07]  /*115a0*/  IMAD.IADD R6, R2, 0x1, -R6 ;  /* 0x0000000102067824 */ /* 0x004fce00078e0a06 */
.L_x_1477:
[----:B--2---:R-:W2:Y:S01]  /*115b0*/  LDC R2, c[0x0][0x448] ;  /* 0x00011200ff027b82 */ /* 0x004ea20000000800 */
[----:B------:R-:W-:Y:S02]  /*115c0*/  IMAD.SHL.U32 R8, R17, 0x80, RZ ;  /* 0x0000008011087824 */ /* 0x000fe400078e00ff */
[----:B-----5:R-:W-:Y:S02]  /*115d0*/  IMAD.IADD R0, R6, 0x1, -R0 ;  /* 0x0000000106007824 */ /* 0x020fe400078e0a00 */
[----:B------:R-:W-:Y:S01]  /*115e0*/  VIADD R4, R8, 0x7f ;  /* 0x0000007f08047836 */ /* 0x000fe20000000000 */
[----:B------:R3:W-:Y:S03]  /*115f0*/  STL [R1+0x2c], R8 ;  /* 0x00002c0801007387 */ /* 0x0007e60000100800 */
[----:B------:R-:W-:Y:S01]  /*11600*/  IMAD.MOV.U32 R6, RZ, RZ, R4 ;  /* 0x000000ffff067224 */ /* 0x000fe200078e0004 */
[----:B--2---:R-:W-:-:S13]  /*11610*/  ISETP.NE.AND P1, PT, R2, 0x1, PT ;  /* 0x000000010200780c */ /* 0x004fda0003f25270 */
[----:B------:R-:W2:Y:S08]  /*11620*/  @P1 LDC R3, c[0x0][0x44c] ;  /* 0x00011300ff031b82 */ /* 0x000eb00000000800 */
[----:B------:R-:W4:Y:S01]  /*11630*/  @P1 LDC R2, c[0x0][0x450] ;  /* 0x00011400ff021b82 */ /* 0x000f220000000800 */
[----:B--2---:R-:W-:-:S05]  /*11640*/  @P1 IMAD.HI.U32 R3, R4, R3, RZ ;  /* 0x0000000304031227 */ /* 0x004fca00078e00ff */
[----:B----4-:R-:W-:Y:S02]  /*11650*/  @P1 SHF.R.U32.HI R6, RZ, R2, R3 ;  /* 0x00000002ff061219 */ /* 0x010fe40000011603 */
[----:B------:R-:W-:-:S05]  /*11660*/  IADD3 R2, R0, 0x1, -R9 ;  /* 0x0000000100027810 */ /* 0x000fca0007ffe809 */
[----:B------:R-:W-:Y:S02]  /*11670*/  IMAD.IADD R6, R2, 0x1, R6 ;  /* 0x0000000102067824 */ /* 0x000fe400078e0206 */
[----:B------:R-:W2:Y:S02]  /*11680*/  LDC.64 R2, c[0x0][0x9e0] ;  /* 0x00027800ff027b82 */ /* 0x000ea40000000a00 */
[----:B--2---:R-:W-:Y:S01]  /*11690*/  ISETP.GE.AND P2, PT, R3, 0x1, PT ;  /* 0x000000010300780c */ /* 0x004fe20003f46270 */
[----:B------:R-:W-:-:S12]  /*116a0*/  IMAD.IADD R2, R6, 0x1, R2 ;  /* 0x0000000106027824 */ /* 0x000fd800078e0202 */
[----:B---3--:R-:W-:Y:S05]  /*116b0*/  @!P2 BRA `(.L_x_1478) ;  /* 0x000000000048a947 */ /* 0x008fea0003800000 */
[C---:B------:R-:W-:Y:S01]  /*116c0*/  ISETP.GT.AND P0, PT, R6.reuse, RZ, PT ;  /* 0x000000ff0600720c */ /* 0x040fe20003f04270 */
[----:B------:R-:W-:Y:S01]  /*116d0*/  BSSY B0, `(.L_x_1479) ;  /* 0x000000e000007945 */ /* 0x000fe20003800000 */
[----:B------:R-:W-:-:S11]  /*116e0*/  VIADD R7, R6, 0xffffffff ;  /* 0xffffffff06077836 */ /* 0x000fd60000000000 */
[----:B------:R-:W-:Y:S05]  /*116f0*/  @P0 BRA `(.L_x_1480) ;  /* 0x00000000001c0947 */ /* 0x000fea0003800000 */
[----:B------:R-:W-:Y:S01]  /*11700*/  ISETP.NE.AND P0, PT, R3, 0x1, PT ;  /* 0x000000010300780c */ /* 0x000fe20003f05270 */
[----:B------:R-:W-:-:S12]  /*11710*/  IMAD.MOV R6, RZ, RZ, -R6 ;  /* 0x000000ffff067224 */ /* 0x000fd800078e0a06 */
[----:B------:R-:W2:Y:S02]  /*11720*/  @P0 LDC.64 R4, c[0x0][0x9e8] ;  /* 0x00027a00ff040b82 */ /* 0x000ea40000000a00 */
[----:B--2---:R-:W-:-:S05]  /*11730*/  @P0 IMAD.HI.U32 R4, R6, R4, RZ ;  /* 0x0000000406040227 */ /* 0x004fca00078e00ff */
[----:B------:R-:W-:-:S04]  /*11740*/  @P0 SHF.R.U32.HI R6, RZ, R5, R4 ;  /* 0x00000005ff060219 */ /* 0x000fc80000011604 */
[----:B------:R-:W-:Y:S01]  /*11750*/  LOP3.LUT R7, RZ, R6, RZ, 0x33, !PT ;  /* 0x00000006ff077212 */ /* 0x000fe200078e33ff */
[----:B------:R-:W-:Y:S06]  /*11760*/  BRA `(.L_x_1481) ;  /* 0x0000000000107947 */ /* 0x000fec0003800000 */
.L_x_1480:
[----:B------:R-:W-:-:S13]  /*11770*/  ISETP.NE.AND P0, PT, R3, 0x1, PT ;  /* 0x000000010300780c */ /* 0x000fda0003f05270 */
[----:B------:R-:W2:Y:S02]  /*11780*/  @P0 LDC.64 R4, c[0x0][0x9e8] ;  /* 0x00027a00ff040b82 */ /* 0x000ea40000000a00 */
[----:B--2---:R-:W-:-:S05]  /*11790*/  @P0 IMAD.HI.U32 R4, R7, R4, RZ ;  /* 0x0000000407040227 */ /* 0x004fca00078e00ff */
[----:B------:R-:W-:-:S07]  /*117a0*/  @P0 SHF.R.U32.HI R7, RZ, R5, R4 ;  /* 0x00000005ff070219 */ /* 0x000fce0000011604 */
.L_x_1481:
[----:B------:R-:W-:Y:S05]  /*117b0*/  BSYNC B0 ;  /* 0x0000000000007941 */ /* 0x000fea0003800000 */
.L_x_1479:
[----:B------:R-:W-:-:S05]  /*117c0*/  IMAD R7, R7, R3, R3 ;  /* 0x0000000307077224 */ /* 0x000fca00078e0203 */
[----:B------:R-:W-:-:S07]  /*117d0*/  VIMNMX R2, R2, R7, PT ;  /* 0x0000000702027248 */ /* 0x000fce0003fe0100 */
.L_x_1478:
[----:B------:R-:W2:Y:S01]  /*117e0*/  @P1 LDC R6, c[0x0][0x44c] ;  /* 0x00011300ff061b82 */ /* 0x000ea20000000800 */
[----:B------:R-:W-:Y:S01]  /*117f0*/  IMAD.MOV.U32 R4, RZ, RZ, R8 ;  /* 0x000000ffff047224 */ /* 0x000fe200078e0008 */
[----:B------:R-:W-:-:S06]  /*11800*/  ULDC UR4, c[0x0][0x9dc] ;  /* 0x0002770000047ab9 */ /* 0x000fcc0000000800 */
[----:B------:R-:W3:Y:S01]  /*11810*/  @P1 LDC R5, c[0x0][0x450] ;  /* 0x00011400ff051b82 */ /* 0x000ee20000000800 */
[----:B--2---:R-:W-:-:S05]  /*11820*/  @P1 IMAD.HI.U32 R6, R8, R6, RZ ;  /* 0x0000000608061227 */ /* 0x004fca00078e00ff */
[----:B---3--:R-:W-:Y:S01]  /*11830*/  @P1 SHF.R.U32.HI R4, RZ, R5, R6 ;  /* 0x00000005ff041219 */ /* 0x008fe20000011606 */
[----:B------:R-:W-:Y:S02]  /*11840*/  VIADD R5, R2, 0x5f ;  /* 0x0000005f02057836 */ /* 0x000fe40000000000 */
[----:B------:R-:W-:Y:S01]  /*11850*/  VIADD R6, R0, 0x5f ;  /* 0x0000005f00067836 */ /* 0x000fe20000000000 */
[----:B------:R-:W-:Y:S01]  /*11860*/  IADD3 R2, R4, R0, -R9 ;  /* 0x0000000004027210 */ /* 0x000fe20007ffe809 */
[----:B------:R-:W-:-:S04]  /*11870*/  IMAD.HI R5, R5, 0x2aaaaaab, RZ ;  /* 0x2aaaaaab05057827 */ /* 0x000fc800078e02ff */
[----:B------:R-:W-:Y:S01]  /*11880*/  IMAD.HI R6, R6, 0x2aaaaaab, RZ ;  /* 0x2aaaaaab06067827 */ /* 0x000fe200078e02ff */
[----:B------:R-:W-:-:S04]  /*11890*/  SHF.R.U32.HI R0, RZ, 0x1f, R5 ;  /* 0x0000001fff007819 */ /* 0x000fc80000011605 */
[----:B------:R-:W-:Y:S02]  /*118a0*/  SHF.R.U32.HI R4, RZ, 0x1f, R6 ;  /* 0x0000001fff047819 */ /* 0x000fe40000011606 */
[----:B------:R-:W-:Y:S02]  /*118b0*/  LEA.HI.SX32 R0, R5, R0, 0x1c ;  /* 0x0000000005007211 */ /* 0x000fe400078fe2ff */
[----:B------:R-:W-:-:S04]  /*118c0*/  LEA.HI.SX32 R4, R6, R4, 0x1c ;  /* 0x0000000406047211 */ /* 0x000fc800078fe2ff */
[----:B------:R-:W-:Y:S01]  /*118d0*/  VIMNMX R7, R4, R0, PT ;  /* 0x0000000004077248 */ /* 0x000fe20003fe0100 */
[----:B------:R-:W-:-:S04]  /*118e0*/  VIADD R0, R2, -UR4 ;  /* 0x8000000402007c36 */ /* 0x000fc80008000000 */
[----:B------:R2:W-:Y:S01]  /*118f0*/  STL [R1+0x28], R7 ;  /* 0x0000280701007387 */ /* 0x0005e20000100800 */
[----:B------:R-:W-:Y:S05]  /*11900*/  @!P2 BRA `(.L_x_1482) ;  /* 0x000000000044a947 */ /* 0x000fea0003800000 */
[----:B------:R-:W-:Y:S01]  /*11910*/  ISETP.GT.AND P0, PT, R2, -0x1, PT ;  /* 0xffffffff0200780c */ /* 0x000fe20003f04270 */
[----:B------:R-:W-:-:S12]  /*11920*/  BSSY B0, `(.L_x_1483) ;  /* 0x000000d000007945 */ /* 0x000fd80003800000 */
[----:B------:R-:W-:Y:S05]  /*11930*/  @P0 BRA `(.L_x_1484) ;  /* 0x00000000001c0947 */ /* 0x000fea0003800000 */
[----:B------:R-:W-:Y:S02]  /*11940*/  ISETP.NE.AND P0, PT, R3, 0x1, PT ;  /* 0x000000010300780c */ /* 0x000fe40003f05270 */
[----:B------:R-:W-:-:S11]  /*11950*/  LOP3.LUT R2, RZ, R2, RZ, 0x33, !PT ;  /* 0x00000002ff027212 */ /* 0x000fd600078e33ff */
[----:B------:R-:W3:Y:S02]  /*11960*/  @P0 LDC.64 R4, c[0x0][0x9e8] ;  /* 0x00027a00ff040b82 */ /* 0x000ee40000000a00 */
[----:B---3--:R-:W-:-:S05]  /*11970*/  @P0 IMAD.HI.U32 R4, R2, R4, RZ ;  /* 0x0000000402040227 */ /* 0x008fca00078e00ff */
[----:B------:R-:W-:-:S04]  /*11980*/  @P0 SHF.R.U32.HI R2, RZ, R5, R4 ;  /* 0x00000005ff020219 */ /* 0x000fc80000011604 */
[----:B------:R-:W-:Y:S01]  /*11990*/  LOP3.LUT R2, RZ, R2, RZ, 0x33, !PT ;  /* 0x00000002ff027212 */ /* 0x000fe200078e33ff */
[----:B------:R-:W-:Y:S06]  /*119a0*/  BRA `(.L_x_1485) ;  /* 0x0000000000107947 */ /* 0x000fec0003800000 */
.L_x_1484:
[----:B------:R-:W-:-:S13]  /*119b0*/  ISETP.NE.AND P0, PT, R3, 0x1, PT ;  /* 0x000000010300780c */ /* 0x000fda0003f05270 */
[----:B------:R-:W3:Y:S02]  /*119c0*/  @P0 LDC.64 R4, c[0x0][0x9e8] ;  /* 0x00027a00ff040b82 */ /* 0x000ee40000000a00 */
[----:B---3--:R-:W-:-:S05]  /*119d0*/  @P0 IMAD.HI.U32 R4, R2, R4, RZ ;  /* 0x0000000402040227 */ /* 0x008fca00078e00ff */
[----:B------:R-:W-:-:S07]  /*119e0*/  @P0 SHF.R.U32.HI R2, RZ, R5, R4 ;  /* 0x00000005ff020219 */ /* 0x000fce0000011604 */
.L_x_1485:
[----:B------:R-:W-:Y:S05]  /*119f0*/  BSYNC B0 ;  /* 0x0000000000007941 */ /* 0x000fea0003800000 */
.L_x_1483:
[----:B------:R-:W-:-:S05]  /*11a00*/  IMAD R2, R2, R3, RZ ;  /* 0x0000000302027224 */ /* 0x000fca00078e02ff */
[----:B------:R-:W-:-:S07]  /*11a10*/  VIMNMX R0, R0, R2, !PT ;  /* 0x0000000200007248 */ /* 0x000fce0007fe0100 */
.L_x_1482:
[----:B------:R-:W-:Y:S01]  /*11a20*/  IMAD.HI R0, R0, 0x2aaaaaab, RZ ;  /* 0x2aaaaaab00007827 */ /* 0x000fe200078e02ff */
[----:B------:R-:W-:Y:S04]  /*11a30*/  BSSY B7, `(.L_x_1486) ;  /* 0x000046f000077945 */ /* 0x000fe80003800000 */
[----:B------:R-:W-:-:S04]  /*11a40*/  SHF.R.U32.HI R2, RZ, 0x1f, R0 ;  /* 0x0000001fff027819 */ /* 0x000fc80000011600 */
[----:B------:R-:W-:-:S04]  /*11a50*/  LEA.HI.SX32 R2, R0, R2, 0x1c ;  /* 0x0000000200027211 */ /* 0x000fc800078fe2ff */
[----:B------:R-:W-:-:S04]  /*11a60*/  VIMNMX R3, RZ, R2, !PT ;  /* 0x00000002ff037248 */ /* 0x000fc80007fe0100 */
[----:B------:R-:W-:Y:S01]  /*11a70*/  ISETP.GT.AND P0, PT, R7, R3, PT ;  /* 0x000000030700720c */ /* 0x000fe20003f04270 */
[----:B------:R3:W-:-:S12]  /*11a80*/  STL [R1+0x20], R3 ;  /* 0x0000200301007387 */ /* 0x0007d80000100800 */
[----:B---3--:R-:W-:Y:S05]  /*11a90*/  @P0 BRA `(.L_x_1487) ;  /* 0x0000000000480947 */ /* 0x008fea0003800000 */
[----:B------:R-:W3:Y:S02]  /*11aa0*/  S2R R3, SR_TID.X ;  /* 0x0000000000037919 */ /* 0x000ee40000002100 */
[----:B---3--:R-:W-:-:S04]  /*11ab0*/  LOP3.LUT R3, R3, 0x7f, RZ, 0xc0, !PT ;  /* 0x0000007f03037812 */ /* 0x008fc800078ec0ff */
[----:B------:R-:W-:-:S13]  /*11ac0*/  ISETP.NE.AND P0, PT, R3, RZ, PT ;  /* 0x000000ff0300720c */ /* 0x000fda0003f05270 */
[----:B------:R-:W-:Y:S05]  /*11ad0*/  @P0 BRA `(.L_x_1488) ;  /* 0x0000004400900947 */ /* 0x000fea0003800000 */
[----:B------:R-:W3:Y:S01]  /*11ae0*/  S2R R5, SR_LANEID ;  /* 0x0000000000057919 */ /* 0x000ee20000000000 */
[----:B------:R-:W-:Y:S01]  /*11af0*/  VOTEU.ANY UR4, UPT, PT ;  /* 0x0000000000047886 */ /* 0x000fe200038e0100 */
[----:B------:R-:W4:Y:S01]  /*11b00*/  LDC.64 R2, c[0x0][0xc60] ;  /* 0x00031800ff027b82 */ /* 0x000f220000000a00 */
[----:B------:R-:W3:Y:S01]  /*11b10*/  FLO.U32 R0, UR4 ;  /* 0x0000000400007d00 */ /* 0x000ee200080e0000 */
[----:B------:R-:W-:Y:S01]  /*11b20*/  ULDC.64 UR6, c[0x0][0x208] ;  /* 0x0000820000067ab9 */ /* 0x000fe20000000a00 */
[----:B---3--:R-:W-:-:S06]  /*11b30*/  ISETP.EQ.U32.AND P0, PT, R0, R5, PT ;  /* 0x000000050000720c */ /* 0x008fcc0003f02070 */
[----:B------:R-:W4:Y:S07]  /*11b40*/  POPC R5, UR4 ;  /* 0x0000000400057d09 */ /* 0x000f2e0008000000 */
[----:B----4-:R-:W3:Y:S01]  /*11b50*/  @P0 ATOMG.E.ADD.STRONG.GPU PT, R3, desc[UR6][R2.64], R5 ;  /* 0x00000005020309a8 */ /* 0x010ee200081ee1c6 */
[----:B------:R-:W4:Y:S02]  /*11b60*/  S2R R4, SR_LTMASK ;  /* 0x0000000000047919 */ /* 0x000f240000003900 */
[----:B----4-:R-:W-:-:S04]  /*11b70*/  LOP3.LUT R4, R4, UR4, RZ, 0xc0, !PT ;  /* 0x0000000404047c12 */ /* 0x010fc8000f8ec0ff */
[----:B--2---:R-:W2:Y:S01]  /*11b80*/  POPC R7, R4 ;  /* 0x0000000400077309 */ /* 0x004ea20000000000 */
[----:B---3--:R-:W2:Y:S02]  /*11b90*/  SHFL.IDX PT, R0, R3, R0, 0x1f ;  /* 0x00001f0003007589 */ /* 0x008ea400000e0000 */
[----:B--2---:R-:W-:Y:S01]  /*11ba0*/  IADD3 R16, R0, UR38, R7 ;  /* 0x0000002600107c10 */ /* 0x004fe2000fffe007 */
[----:B------:R-:W-:Y:S06]  /*11bb0*/  BRA `(.L_x_1488) ;  /* 0x0000004400587947 */ /* 0x000fec0003800000 */
.L_x_1487:
[----:B------:R-:W3:Y:S01]  /*11bc0*/  LDL R17, [R1] ;  /* 0x0000000001117983 */ /* 0x000ee20000100800 */
[----:B------:R-:W-:Y:S01]  /*11bd0*/  BSSY B6, `(.L_x_1489) ;  /* 0x0000014000067945 */ /* 0x000fe20003800000 */
[----:B---3--:R-:W-:-:S05]  /*11be0*/  VIADD R0, R17, 0x1e400 ;  /* 0x0001e40011007836 */ /* 0x008fca0000000000 */
[----:B------:R-:W-:-:S13]  /*11bf0*/  LOP3.LUT P0, RZ, R0, 0x3ff, RZ, 0xc0, !PT ;  /* 0x000003ff00ff7812 */ /* 0x000fda000780c0ff */
[----:B------:R-:W-:Y:S05]  /*11c00*/  @!P0 BRA `(.L_x_1490) ;  /* 0x0000000000408947 */ /* 0x000fea0003800000 */
[----:B------:R-:W-:Y:S01]  /*11c10*/  MOV R2, 0x0 ;  /* 0x0000000000027802 */ /* 0x000fe20000000f00 */
[----:B------:R-:W-:Y:S01]  /*11c20*/  ULDC.64 UR6, c[0x4][0xa8] ;  /* 0x01002a0000067ab9 */ /* 0x000fe20000000a00 */
[----:B------:R-:W-:Y:S01]  /*11c30*/  ULDC.64 UR8, c[0x4][0xb0] ;  /* 0x01002c0000087ab9 */ /* 0x000fe20000000a00 */
[----:B------:R-:W-:Y:S01]  /*11c40*/  ULDC.64 UR4, c[0x4][0x30] ;  /* 0x01000c0000047ab9 */ /* 0x000fe20000000a00 */
[----:B------:R-:W-:Y:S02]  /*11c50*/  IMAD.U32 R4, RZ, RZ, UR6 ;  /* 0x00000006ff047e24 */ /* 0x000fe4000f8e00ff */
[----:B------:R-:W3:Y:S01]  /*11c60*/  LDC.64 R2, c[0x4][R2] ;  /* 0x0100000002027b82 */ /* 0x000ee20000000a00 */
[----:B------:R-:W-:Y:S02]  /*11c70*/  IMAD.U32 R5, RZ, RZ, UR7 ;  /* 0x00000007ff057e24 */ /* 0x000fe4000f8e00ff */
[----:B------:R-:W-:Y:S02]  /*11c80*/  IMAD.U32 R6, RZ, RZ, UR8 ;  /* 0x00000008ff067e24 */ /* 0x000fe4000f8e00ff */
[----:B--2---:R-:W-:-:S02]  /*11c90*/  IMAD.U32 R7, RZ, RZ, UR9 ;  /* 0x00000009ff077e24 */ /* 0x004fc4000f8e00ff */
[----:B------:R-:W-:Y:S02]  /*11ca0*/  IMAD.U32 R10, RZ, RZ, UR4 ;  /* 0x00000004ff0a7e24 */ /* 0x000fe4000f8e00ff */
[----:B------:R-:W-:Y:S02]  /*11cb0*/  IMAD.U32 R11, RZ, RZ, UR5 ;  /* 0x00000005ff0b7e24 */ /* 0x000fe4000f8e00ff */
[----:B------:R-:W-:Y:S02]  /*11cc0*/  IMAD.MOV.U32 R8, RZ, RZ, 0x70 ;  /* 0x00000070ff087424 */ /* 0x000fe400078e00ff */
[----:B------:R-:W-:Y:S02]  /*11cd0*/  IMAD.MOV.U32 R12, RZ, RZ, 0x1 ;  /* 0x00000001ff0c7424 */ /* 0x000fe400078e00ff */
[----:B------:R-:W-:-:S07]  /*11ce0*/  IMAD.MOV.U32 R13, RZ, RZ, RZ ;  /* 0x000000ffff0d7224 */ /* 0x000fce00078e00ff */
[----:B------:R-:W-:-:S07]  /*11cf0*/  LEPC R20, `(.L_x_1490) ;  /* 0x000000001014794e */ /* 0x000fce0000000000 */
[----:B01-3--:R-:W-:Y:S05]  /*11d00*/  CALL.ABS.NOINC R2 ;  /* 0x0000000002007343 */ /* 0x00bfea0003c00000 */
.L_x_1490:
[----:B------:R-:W-:Y:S05]  /*11d10*/  BSYNC B6 ;  /* 0x0000000000067941 */ /* 0x000fea0003800000 */
.L_x_1489:
        /* <DEDUP_REMOVED lines=8> */
[----:B------:R3:W4:Y:S01]  /*11da0*/  LDC.64 R2, c[0x4][R17] ;  /* 0x0100000011027b82 */ /* 0x0007220000000a00 */
[----:B------:R-:W-:Y:S02]  /*11db0*/  IMAD.U32 R4, RZ, RZ, UR6 ;  /* 0x00000006ff047e24 */ /* 0x000fe4000f8e00ff */
[----:B------:R-:W-:Y:S02]  /*11dc0*/  IMAD.U32 R5, RZ, RZ, UR7 ;  /* 0x00000007ff057e24 */ /* 0x000fe4000f8e00ff */
[----:B------:R-:W-:Y:S02]  /*11dd0*/  IMAD.U32 R6, RZ, RZ, UR8 ;  /* 0x00000008ff067e24 */ /* 0x000fe4000f8e00ff */
[----:B--2---:R-:W-:-:S02]  /*11de0*/  IMAD.U32 R7, RZ, RZ, UR9 ;  /* 0x00000009ff077e24 */ /* 0x004fc4000f8e00ff */
[----:B------:R-:W-:Y:S02]  /*11df0*/  IMAD.U32 R10, RZ, RZ, UR4 ;  /* 0x00000004ff0a7e24 */ /* 0x000fe4000f8e00ff */
[----:B------:R-:W-:Y:S02]  /*11e00*/  IMAD.U32 R11, RZ, RZ, UR5 ;  /* 0x00000005ff0b7e24 */ /* 0x000fe4000f8e00ff */
[----:B------:R-:W-:Y:S02]  /*11e10*/  IMAD.MOV.U32 R8, RZ, RZ, 0x70 ;  /* 0x00000070ff087424 */ /* 0x000fe400078e00ff */
[----:B------:R-:W-:Y:S02]  /*11e20*/  IMAD.MOV.U32 R12, RZ, RZ, 0x1 ;  /* 0x00000001ff0c7424 */ /* 0x000fe400078e00ff */
[----:B---3--:R-:W-:-:S07]  /*11e30*/  IMAD.MOV.U32 R13, RZ, RZ, RZ ;  /* 0x000000ffff0d7224 */ /* 0x008fce00078e00ff */
[----:B------:R-:W-:-:S07]  /*11e40*/  LEPC R20, `(.L_x_1493) ;  /* 0x000000001014794e */ /* 0x000fce0000000000 */
[----:B01--4-:R-:W-:Y:S05]  /*11e50*/  CALL.ABS.NOINC R2 ;  /* 0x0000000002007343 */ /* 0x013fea0003c00000 */
.L_x_1493:
        /* <DEDUP_REMOVED lines=15> */
.L_x_1492:
[----:B------:R-:W-:Y:S05]  /*11f50*/  BSYNC B6 ;  /* 0x0000000000067941 */ /* 0x000fea0003800000 */
.L_x_1491:
[----:B------:R-:W-:Y:S01]  /*11f60*/  ULDC.64 UR4, c[0x0][0x9f8] ;  /* 0x00027e0000047ab9 */ /* 0x000fe20000000a00 */
[----:B------:R-:W3:Y:S01]  /*11f70*/  LDL R17, [R1+0x28] ;  /* 0x0000280001117983 */ /* 0x000ee20000100800 */
[----:B------:R-:W-:Y:S01]  /*11f80*/  ISETP.NE.U32.AND P0, PT, RZ, UR4, PT ;  /* 0x00000004ff007c0c */ /* 0x000fe2000bf05070 */
[----:B--2---:R-:W-:Y:S01]  /*11f90*/  IMAD.MOV.U32 R7, RZ, RZ, R19 ;  /* 0x000000ffff077224 */ /* 0x004fe200078e0013 */
[----:B------:R-:W-:Y:S02]  /*11fa0*/  ULDC.64 UR6, c[0x0][0x208] ;  /* 0x0000820000067ab9 */ /* 0x000fe40000000a00 */
[----:B------:R-:W-:Y:S01]  /*11fb0*/  ISETP.NE.AND.EX P0, PT, RZ, UR5, PT, P0 ;  /* 0x00000005ff007c0c */ /* 0x000fe2000bf05300 */
[----:B------:R-:W-:-:S12]  /*11fc0*/  ULDC.64 UR4, c[0x0][0xa08] ;  /* 0x0002820000047ab9 */ /* 0x000fd80000000a00 */
[----:B------:R-:W2:Y:S02]  /*11fd0*/  @P0 LDC.64 R2, c[0x0][0x9f8] ;  /* 0x00027e00ff020b82 */ /* 0x000ea40000000a00 */
[----:B--2---:R-:W-:-:S05]  /*11fe0*/  @P0 IMAD.WIDE R2, R19, 0x4, R2 ;  /* 0x0000000413020825 */ /* 0x004fca00078e0202 */
[----:B------:R2:W4:Y:S02]  /*11ff0*/  @P0 LDG.E R7, desc[UR6][R2.64] ;  /* 0x0000000602070981 */ /* 0x000524000c1e1900 */
[----:B--2---:R-:W2:Y:S02]  /*12000*/  LDC.64 R2, c[0x0][0x418] ;  /* 0x00010600ff027b82 */ /* 0x004ea40000000a00 */
[----:B--2---:R-:W-:Y:S01]  /*12010*/  LOP3.LUT P0, RZ, R2, UR4, RZ, 0xfc, !PT ;  /* 0x0000000402ff7c12 */ /* 0x004fe2000f80fcff */
[----:B------:R-:W-:-:S03]  /*12020*/  UMOV UR4, 0xffffffff ;  /* 0xffffffff00047882 */ /* 0x000fc60000000000 */
[----:B------:R-:W-:Y:S01]  /*12030*/  LOP3.LUT P0, RZ, R3, UR5, RZ, 0xfc, P0 ;  /* 0x0000000503ff7c12 */ /* 0x000fe2000800fcff */
[----:B---3--:R-:W-:Y:S01]  /*12040*/  VIADD R0, R17, 0xffffffff ;  /* 0xffffffff11007836 */ /* 0x008fe20000000000 */
[----:B----4-:R-:W-:Y:S01]  /*12050*/  SHF.R.S32.HI R8, RZ, 0x1f, R7 ;  /* 0x0000001fff087819 */ /* 0x010fe20000011407 */
[----:B------:R2:W-:Y:S01]  /*12060*/  STL [R1+0xc], R7 ;  /* 0x00000c0701007387 */ /* 0x0005e20000100800 */
[----:B------:R-:W-:-:S03]  /*12070*/  SEL R17, R7, RZ, !P0 ;  /* 0x000000ff07117207 */ /* 0x000fc60004000000 */
[----:B------:R2:W-:Y:S01]  /*12080*/  STL [R1+0x18], R8 ;  /* 0x0000180801007387 */ /* 0x0005e20000100800 */
[----:B------:R-:W-:Y:S05]  /*12090*/  BRA.DIV UR4, `(.L_x_1494) ;  /* 0x00000056041c7947 */ /* 0x000fea000b800000 */
[----:B------:R-:W3:Y:S02]  /*120a0*/  S2R R4, SR_TID.X ;  /* 0x0000000000047919 */ /* 0x000ee40000002100 */
[----:B---3--:R-:W-:-:S04]  /*120b0*/  SHF.R.U32.HI R4, RZ, 0x5, R4 ;  /* 0x00000005ff047819 */ /* 0x008fc80000011604 */
[----:B------:R-:W-:-:S05]  /*120c0*/  LOP3.LUT R4, R4, 0x3, RZ, 0xc0, !PT ;  /* 0x0000000304047812 */ /* 0x000fca00078ec0ff */
[----:B------:R3:W4:Y:S02]  /*120d0*/  SHFL.IDX PT, R14, R4, RZ, 0x1f ;  /* 0x00001fff040e7589 */ /* 0x00072400000e0000 */
.L_x_1604:
[----:B---3--:R-:W3:Y:S01]  /*120e0*/  LDL.LU R4, [R1+0x24] ;  /* 0x0000240001047983 */ /* 0x008ee20000300800 */
[----:B------:R-:W-:Y:S02]  /*120f0*/  PLOP3.LUT P1, PT, PT, PT, PT, 0x8, 0x0 ;  /* 0x000000000000781c */ /* 0x000fe40003f2e170 */
[----:B----4-:R-:W-:Y:S01]  /*12100*/  ISETP.NE.AND P0, PT, R14, RZ, PT ;  /* 0x000000ff0e00720c */ /* 0x010fe20003f05270 */
[----:B------:R4:W-:Y:S01]  /*12110*/  STL [R1+0x8], R0 ;  /* 0x0000080001007387 */ /* 0x0009e20000100800 */
[----:B---3--:R-:W-:-:S09]  /*12120*/  LOP3.LUT R4, R4, 0xfffffffe, RZ, 0xc0, !PT ;  /* 0xfffffffe04047812 */ /* 0x008fd200078ec0ff */
[----:B------:R-:W-:-:S05]  /*12130*/  @P1 LOP3.LUT R4, R4, 0x1, RZ, 0xfc, !PT ;  /* 0x0000000104041812 */ /* 0x000fca00078efcff */
[----:B------:R4:W-:Y:S01]  /*12140*/  STL [R1+0x24], R4 ;  /* 0x0000240401007387 */ /* 0x0009e20000100800 */
[----:B------:R-:W-:Y:S05]  /*12150*/  @P0 BRA `(.L_x_1495) ;  /* 0x00000004004c0947 */ /* 0x000fea0003800000 */
[----:B------:R-:W-:-:S03]  /*12160*/  UMOV UR4, 0xffffffff ;  /* 0xffffffff00047882 */ /* 0x000fc60000000000 */
[----:B------:R-:W-:Y:S05]  /*12170*/  BRA.DIV UR4, `(.L_x_1496) ;  /* 0x0000005604187947 */ /* 0x000fea000b800000 */
[----:B------:R-:W-:-:S13]  /*12180*/  ELECT P6, URZ, PT ;  /* 0x00000000003f782f */ /* 0x000fda00038c0000 */
.L_x_1607:
[----:B------:R-:W-:Y:S05]  /*12190*/  @!P6 BRA `(.L_x_1495) ;  /* 0x00000004003ce947 */ /* 0x000fea0003800000 */
[----:B------:R-:W-:-:S04]  /*121a0*/  ISETP.NE.U32.AND P0, PT, R2, RZ, PT ;  /* 0x000000ff0200720c */ /* 0x000fc80003f05070 */
[----:B------:R-:W-:-:S13]  /*121b0*/  ISETP.NE.AND.EX P0, PT, R3, RZ, PT, P0 ;  /* 0x000000ff0300720c */ /* 0x000fda0003f05300 */
[----:B------:R-:W-:Y:S05]  /*121c0*/  @!P0 BRA `(.L_x_1497) ;  /* 0x0000000000548947 */ /* 0x000fea0003800000 */
[----:B------:R-:W3:Y:S01]  /*121d0*/  LDC R6, c[0x0][0x43c] ;  /* 0x00010f00ff067b82 */ /* 0x000ee20000000800 */
[----:B01----:R-:W-:Y:S01]  /*121e0*/  IMAD.MOV.U32 R9, RZ, RZ, R0 ;  /* 0x000000ffff097224 */ /* 0x003fe200078e0000 */
[----:B------:R-:W-:Y:S01]  /*121f0*/  ULDC.64 UR4, c[0x0][0x428] ;  /* 0x00010a0000047ab9 */ /* 0x000fe20000000a00 */
[----:B------:R-:W-:Y:S02]  /*12200*/  ULDC.64 UR6, c[0x0][0x208] ;  /* 0x0000820000067ab9 */ /* 0x000fe40000000a00 */
[----:B----4-:R-:W-:Y:S01]  /*12210*/  IMAD.MOV.U32 R0, RZ, RZ, R9 ;  /* 0x000000ffff007224 */ /* 0x010fe200078e0009 */
[----:B---3--:R-:W-:-:S13]  /*12220*/  ISETP.NE.AND P0, PT, R6, 0x1, PT ;  /* 0x000000010600780c */ /* 0x008fda0003f05270 */
[----:B------:R-:W0:Y:S02]  /*12230*/  @P0 LDC.64 R4, c[0x0][0x440] ;  /* 0x00011000ff040b82 */ /* 0x000e240000000a00 */
[----:B0-----:R-:W-:-:S05]  /*12240*/  @P0 IMAD.HI.U32 R4, R9, R4, RZ ;  /* 0x0000000409040227 */ /* 0x001fca00078e00ff */
[----:B------:R-:W-:-:S04]  /*12250*/  @P0 SHF.R.U32.HI R0, RZ, R5, R4 ;  /* 0x00000005ff000219 */ /* 0x000fc80000011604 */
[--C-:B------:R-:W-:Y:S01]  /*12260*/  SHF.R.S32.HI R5, RZ, 0x1f, R0.reuse ;  /* 0x0000001fff057819 */ /* 0x100fe20000011400 */
[----:B------:R-:W-:-:S04]  /*12270*/  IMAD.MOV R4, RZ, RZ, -R0 ;  /* 0x000000ffff047224 */ /* 0x000fc800078e0a00 */
[----:B------:R-:W-:Y:S02]  /*12280*/  IMAD R9, R6, R4, R9 ;  /* 0x0000000406097224 */ /* 0x000fe400078e0209 */
[----:B------:R-:W-:Y:S02]  /*12290*/  IMAD R6, R8, UR4, RZ ;  /* 0x0000000408067c24 */ /* 0x000fe4000f8e02ff */
[----:B------:R-:W-:Y:S01]  /*122a0*/  IMAD.MOV.U32 R4, RZ, RZ, R0 ;  /* 0x000000ffff047224 */ /* 0x000fe200078e0000 */
[----:B------:R3:W-:Y:S01]  /*122b0*/  STL [R1+0x8], R9 ;  /* 0x0000080901007387 */ /* 0x0007e20000100800 */
[C---:B------:R-:W-:Y:S02]  /*122c0*/  IMAD R0, R7.reuse, UR5, R6 ;  /* 0x0000000507007c24 */ /* 0x040fe4000f8e0206 */
[----:B------:R-:W-:-:S04]  /*122d0*/  IMAD.WIDE.U32 R4, R7, UR4, R4 ;  /* 0x0000000407047c25 */ /* 0x000fc8000f8e0004 */
[----:B------:R-:W-:Y:S01]  /*122e0*/  IMAD.IADD R0, R5, 0x1, R0 ;  /* 0x0000000105007824 */ /* 0x000fe200078e0200 */
[----:B------:R-:W-:-:S04]  /*122f0*/  LEA R2, P0, R4, R2, 0x2 ;  /* 0x0000000204027211 */ /* 0x000fc800078010ff */
[----:B------:R-:W-:-:S05]  /*12300*/  LEA.HI.X R3, R4, R3, R0, 0x2, P0 ;  /* 0x0000000304037211 */ /* 0x000fca00000f1400 */
[----:B------:R3:W5:Y:S04]  /*12310*/  LDG.E R17, desc[UR6][R2.64] ;  /* 0x0000000602117981 */ /* 0x000768000c1e1900 */
.L_x_1497:
[----:B--2---:R-:W2:Y:S04]  /*12320*/  LDL R7, [R1] ;  /* 0x0000000001077983 */ /* 0x004ea80000100800 */
[----:B----4-:R-:W2:Y:S04]  /*12330*/  LDL R0, [R1+0x4] ;  /* 0x0000040001007983 */ /* 0x010ea80000100800 */
[----:B---3--:R-:W3:Y:S01]  /*12340*/  LDL R2, [R1+0x10] ;  /* 0x0000100001027983 */ /* 0x008ee20000100800 */
[----:B--2---:R-:W-:Y:S01]  /*12350*/  IMAD R0, R0, 0x8, R7 ;  /* 0x0000000800007824 */ /* 0x004fe200078e0207 */
[----:B---3--:R-:W-:-:S04]  /*12360*/  SHF.L.U32 R2, R2, 0x1f, RZ ;  /* 0x0000001f02027819 */ /* 0x008fc800000006ff */
[----:B------:R-:W2:Y:S02]  /*12370*/  SYNCS.PHASECHK.TRANS64.TRYWAIT P0, [R0+URZ+0x30840], R2 ;  /* 0x03084002000075a7 */ /* 0x000ea4000800017f */
[----:B--2---:R-:W-:Y:S05]  /*12380*/  @!P0 BRA `(.L_x_1498) ;  /* 0x0000005000b48947 */ /* 0x004fea0003800000 */
.L_x_1608:
[----:B------:R-:W3:Y:S02]  /*12390*/  S2R R3, SR_TID.X ;  /* 0x0000000000037919 */ /* 0x000ee40000002100 */
[----:B---3--:R-:W-:-:S04]  /*123a0*/  LOP3.LUT R3, R3, 0x7f, RZ, 0xc0, !PT ;  /* 0x0000007f03037812 */ /* 0x008fc800078ec0ff */
[----:B------:R-:W-:-:S13]  /*123b0*/  ISETP.NE.AND P0, PT, R3, RZ, PT ;  /* 0x000000ff0300720c */ /* 0x000fda0003f05270 */
[----:B------:R-:W-:Y:S05]  /*123c0*/  @P0 BRA `(.L_x_1499) ;  /* 0x00000000001c0947 */ /* 0x000fea0003800000 */
[----:B------:R-:W3:Y:S01]  /*123d0*/  S2R R3, SR_TID.X ;  /* 0x0000000000037919 */ /* 0x000ee20000002100 */
[----:B--2---:R-:W-:-:S04]  /*123e0*/  IMAD.MOV.U32 R2, RZ, RZ, 0x9000 ;  /* 0x00009000ff027424 */ /* 0x004fc800078e00ff */
[----:B------:R4:W-:Y:S01]  /*123f0*/  SYNCS.ARRIVE.TRANS64 RZ, [R0+URZ+0x30830], R2 ;  /* 0x0308300200ff79a7 */ /* 0x0009e2000800003f */
[----:B---3--:R-:W-:-:S04]  /*12400*/  LOP3.LUT R3, R3, 0x1f, RZ, 0xc0, !PT ;  /* 0x0000001f03037812 */ /* 0x008fc800078ec0ff */
[----:B------:R-:W-:-:S13]  /*12410*/  ISETP.NE.AND P0, PT, R3, RZ, PT ;  /* 0x000000ff0300720c */ /* 0x000fda0003f05270 */
[----:B----4-:R-:W-:Y:S05]  /*12420*/  @!P0 BRA `(.L_x_1499) ;  /* 0x0000000000048947 */ /* 0x010fea0003800000 */
[----:B------:R-:W-:Y:S01]  /*12430*/  BPT.TRAP 0x1 ;  /* 0x000000040000795c */ /* 0x000fe20000300000 */
.L_x_1499:
[----:B------:R-:W3:Y:S04]  /*12440*/  LDL R6, [R1] ;  /* 0x0000000001067983 */ /* 0x000ee80000100800 */
[----:B------:R-:W3:Y:S04]  /*12450*/  LDL R5, [R1+0x4] ;  /* 0x0000040001057983 */ /* 0x000ee80000100800 */
[----:B------:R-:W4:Y:S04]  /*12460*/  LDL R4, [R1+0x8] ;  /* 0x0000080001047983 */ /* 0x000f280000100800 */
[----:B------:R-:W4:Y:S04]  /*12470*/  LDL R3, [R1+0x14] ;  /* 0x0000140001037983 */ /* 0x000f280000100800 */
[----:B--2---:R-:W2:Y:S01]  /*12480*/  LDL.LU R2, [R1+0x24] ;  /* 0x0000240001027983 */ /* 0x004ea20000300800 */
[----:B------:R-:W-:Y:S01]  /*12490*/  R2UR UR9, R0 ;  /* 0x00000000000972ca */ /* 0x000fe200000e0000 */
[----:B------:R-:W-:Y:S01]  /*124a0*/  UIADD3 UR4, UP0, UR36, 0x370, URZ ;  /* 0x0000037024047890 */ /* 0x000fe2000ff1e03f */
[----:B------:R-:W-:Y:S01]  /*124b0*/  R2UR UR12, R18 ;  /* 0x00000000120c72ca */ /* 0x000fe200000e0000 */
[----:B------:R-:W-:Y:S01]  /*124c0*/  UMOV UR10, URZ ;  /* 0x0000003f000a7c82 */ /* 0x000fe20008000000 */
[----:B-----5:R-:W-:Y:S01]  /*124d0*/  R2UR UR13, R17 ;  /* 0x00000000110d72ca */ /* 0x020fe200000e0000 */
[----:B------:R-:W-:Y:S01]  /*124e0*/  UMOV UR6, 0x0 ;  /* 0x0000000000067882 */ /* 0x000fe20000000000 */
[----:B------:R-:W-:Y:S01]  /*124f0*/  PLOP3.LUT P0, PT, PT, PT, PT, 0x80, 0x0 ;  /* 0x000000000000781c */ /* 0x000fe20003f0f070 */
[----:B------:R-:W-:Y:S01]  /*12500*/  UMOV UR7, 0x14f00000 ;  /* 0x14f0000000077882 */ /* 0x000fe20000000000 */
[----:B------:R-:W-:-:S05]  /*12510*/  UMOV UR16, 0x40 ;  /* 0x0000004000107882 */ /* 0x000fca0000000000 */
[----:B------:R-:W-:Y:S01]  /*12520*/  UIADD3 UR9, UR9, 0x30830, URZ ;  /* 0x0003083009097890 */ /* 0x000fe2000fffe03f */
[----:B---3--:R-:W-:Y:S01]  /*12530*/  IMAD R0, R5, 0x9000, R6 ;  /* 0x0000900005007824 */ /* 0x008fe200078e0206 */
[----:B----4-:R-:W-:-:S04]  /*12540*/  R2UR UR11, R4 ;  /* 0x00000000040b72ca */ /* 0x010fc800000e0000 */
[----:B------:R-:W-:Y:S02]  /*12550*/  R2UR UR8, R0 ;  /* 0x00000000000872ca */ /* 0x000fe400000e0000 */
[----:B------:R-:W-:Y:S02]  /*12560*/  R2UR UR5, R3 ;  /* 0x00000000030572ca */ /* 0x000fe400000e0000 */
[----:B--2---:R-:W-:-:S04]  /*12570*/  LOP3.LUT R2, R2, 0xfffffffe, RZ, 0xc0, !PT ;  /* 0xfffffffe02027812 */ /* 0x004fc800078ec0ff */
[----:B------:R-:W-:-:S05]  /*12580*/  @P0 LOP3.LUT R2, R2, 0x1, RZ, 0xfc, !PT ;  /* 0x0000000102020812 */ /* 0x000fca00078efcff */
[----:B------:R-:W-:Y:S02]  /*12590*/  UIADD3 UR14, UR8, 0x1e400, URZ ;  /* 0x0001e400080e7890 */ /* 0x000fe4000fffe03f */
[----:B------:R-:W-:Y:S01]  /*125a0*/  UIMAD UR11, UR11, 0x60, UR5 ;  /* 0x000000600b0b78a4 */ /* 0x000fe2000f8e0205 */
[----:B------:R3:W-:Y:S01]  /*125b0*/  STL [R1+0x24], R2 ;  /* 0x0000240201007387 */ /* 0x0007e20000100800 */
[----:B------:R-:W-:Y:S02]  /*125c0*/  UIADD3.X UR5, URZ, UR37, URZ, UP0, !UPT ;  /* 0x000000253f057290 */ /* 0x000fe400087fe43f */
[----:B------:R-:W-:Y:S02]  /*125d0*/  UIADD3 UR15, UR8, 0x21400, URZ ;  /* 0x00021400080f7890 */ /* 0x000fe4000fffe03f */
[----:B------:R-:W-:-:S03]  /*125e0*/  UIADD3 UR17, UR8, 0x24400, URZ ;  /* 0x0002440008117890 */ /* 0x000fc6000fffe03f */
[----:B------:R-:W-:Y:S01]  /*125f0*/  UMOV UR8, UR14 ;  /* 0x0000000e00087c82 */ /* 0x000fe20008000000 */
[----:B------:R-:W-:Y:S01]  /*12600*/  UMOV UR14, 0x80 ;  /* 0x00000080000e7882 */ /* 0x000fe20000000000 */
[----:B------:R2:W-:Y:S02]  /*12610*/  UTMALDG.4D [UR8], [UR4], desc[UR6] ;  /* 0x00000608040075b4 */ /* 0x0005e40008019000 */
[----:B--2---:R-:W-:Y:S01]  /*12620*/  UMOV UR8, UR15 ;  /* 0x0000000f00087c82 */ /* 0x004fe20008000000 */
[----:B------:R-:W-:Y:S02]  /*12630*/  UMOV UR10, UR16 ;  /* 0x00000010000a7c82 */ /* 0x000fe40008000000 */
[----:B------:R2:W-:Y:S02]  /*12640*/  UTMALDG.4D [UR8], [UR4], desc[UR6] ;  /* 0x00000608040075b4 */ /* 0x0005e40008019000 */
[----:B--2---:R-:W-:Y:S01]  /*12650*/  UMOV UR8, UR17 ;  /* 0x0000001100087c82 */ /* 0x004fe20008000000 */
[----:B------:R-:W-:-:S02]  /*12660*/  UMOV UR10, UR14 ;  /* 0x0000000e000a7c82 */ /* 0x000fc40008000000 */
[----:B------:R3:W-:Y:S02]  /*12670*/  UTMALDG.4D [UR8], [UR4], desc[UR6] ;  /* 0x00000608040075b4 */ /* 0x0007e40008019000 */
[----:B---3--:R-:W-:Y:S01]  /*12680*/  NOP ;  /* 0x0000000000007918 */ /* 0x008fe20000000000 */
.L_x_1495:
[----:B----4-:R-:W3:Y:S04]  /*12690*/  LDL R0, [R1] ;  /* 0x0000000001007983 */ /* 0x010ee80000100800 */
[----:B------:R-:W4:Y:S01]  /*126a0*/  LDL.LU R3, [R1+0x34] ;  /* 0x0000340001037983 */ /* 0x000f220000300800 */
[----:B------:R-:W-:Y:S05]  /*126b0*/  WARPSYNC.ALL ;  /* 0x0000000000007948 */ /* 0x000fea0003800000 */
[----:B------:R-:W-:Y:S01]  /*126c0*/  ULDC.64 UR4, c[0x0][0x298] ;  /* 0x0000a60000047ab9 */ /* 0x000fe20000000a00 */
[----:B------:R-:W-:Y:S01]  /*126d0*/  BSSY B6, `(.L_x_1500) ;  /* 0x000001c000067945 */ /* 0x000fe20003800000 */
[----:B------:R-:W-:Y:S01]  /*126e0*/  BAR.SYNC.DEFER_BLOCKING 0x8, 0x180 ;  /* 0x0206000000007b1d */ /* 0x000fe20000010000 */
[----:B---3--:R-:W-:Y:S01]  /*126f0*/  VIADD R0, R0, 0x12400 ;  /* 0x0001240000007836 */ /* 0x008fe20000000000 */
[----:B----4-:R-:W-:Y:S01]  /*12700*/  SHF.R.S32.HI R2, RZ, 0x1f, R3 ;  /* 0x0000001fff027819 */ /* 0x010fe20000011403 */
[----:B------:R-:W-:-:S03]  /*12710*/  IMAD.WIDE.U32 R4, R3, UR4, RZ ;  /* 0x0000000403047c25 */ /* 0x000fc6000f8e00ff */
[----:B------:R-:W-:Y:S01]  /*12720*/  LOP3.LUT P0, RZ, R0, 0x3ff, RZ, 0xc0, !PT ;  /* 0x000003ff00ff7812 */ /* 0x000fe2000780c0ff */
[----:B------:R-:W-:Y:S01]  /*12730*/  IMAD R2, R2, UR4, RZ ;  /* 0x0000000402027c24 */ /* 0x000fe2000f8e02ff */
[----:B------:R3:W-:Y:S03]  /*12740*/  STL.64 [R1+0x40], R4 ;  /* 0x0000400401007387 */ /* 0x0007e60000100a00 */
[----:B------:R-:W-:-:S04]  /*12750*/  IMAD R2, R3, UR5, R2 ;  /* 0x0000000503027c24 */ /* 0x000fc8000f8e0202 */
[----:B------:R-:W-:-:S05]  /*12760*/  IMAD.IADD R0, R5, 0x1, R2 ;  /* 0x0000000105007824 */ /* 0x000fca00078e0202 */
[----:B------:R3:W-:Y:S01]  /*12770*/  STL [R1+0x34], R0 ;  /* 0x0000340001007387 */ /* 0x0007e20000100800 */
[----:B------:R-:W-:Y:S05]  /*12780*/  @!P0 BRA `(.L_x_1501) ;  /* 0x0000000000408947 */ /* 0x000fea0003800000 */
[----:B------:R-:W-:Y:S01]  /*12790*/  MOV R2, 0x0 ;  /* 0x0000000000027802 */ /* 0x000fe20000000f00 */
[----:B------:R-:W-:Y:S01]  /*127a0*/  ULDC.64 UR6, c[0x4][0xa8] ;  /* 0x01002a0000067ab9 */ /* 0x000fe20000000a00 */
[----:B------:R-:W-:Y:S01]  /*127b0*/  ULDC.64 UR8, c[0x4][0xb0] ;  /* 0x01002c0000087ab9 */ /* 0x000fe20000000a00 */
[----:B------:R-:W-:Y:S01]  /*127c0*/  ULDC.64 UR4, c[0x4][0x20] ;  /* 0x0100080000047ab9 */ /* 0x000fe20000000a00 */
[----:B---3--:R-:W-:Y:S02]  /*127d0*/  IMAD.U32 R4, RZ, RZ, UR6 ;  /* 0x00000006ff047e24 */ /* 0x008fe4000f8e00ff */
        /* <DEDUP_REMOVED lines=11> */
.L_x_1501:
[----:B------:R-:W-:Y:S05]  /*12890*/  BSYNC B6 ;  /* 0x0000000000067941 */ /* 0x000fea0003800000 */
.L_x_1500:
[----:B---3--:R-:W3:Y:S01]  /*128a0*/  LDL.LU R0, [R1+0x34] ;  /* 0x0000340001007983 */ /* 0x008ee20000300800 */
[----:B--2---:R-:W2:Y:S01]  /*128b0*/  LDC R7, c[0x0][0x448] ;  /* 0x00011200ff077b82 */ /* 0x004ea20000000800 */
[----:B------:R-:W-:Y:S01]  /*128c0*/  ULDC.64 UR4, c[0x0][0x2d8] ;  /* 0x0000b60000047ab9 */ /* 0x000fe20000000a00 */
[----:B------:R-:W-:Y:S01]  /*128d0*/  ULDC.64 UR6, c[0x0][0x280] ;  /* 0x0000a00000067ab9 */ /* 0x000fe20000000a00 */
[----:B------:R-:W3:Y:S04]  /*128e0*/  LDL.LU.64 R2, [R1+0x40] ;  /* 0x0000400001027983 */ /* 0x000ee80000300a00 */
[----:B01----:R-:W4:Y:S01]  /*128f0*/  LDL R9, [R1+0x2c] ;  /* 0x00002c0001097983 */ /* 0x003f220000100800 */
[----:B------:R-:W0:Y:S01]  /*12900*/  S2R R5, SR_TID.X ;  /* 0x0000000000057919 */ /* 0x000e220000002100 */
[----:B------:R-:W1:Y:S01]  /*12910*/  S2R R6, SR_TID.X ;  /* 0x0000000000067919 */ /* 0x000e620000002100 */
[----:B------:R-:W1:Y:S01]  /*12920*/  S2R R10, SR_TID.X ;  /* 0x00000000000a7919 */ /* 0x000e620000002100 */
[----:B0-----:R-:W-:-:S04]  /*12930*/  LOP3.LUT R5, R5, 0x7f, RZ, 0xc0, !PT ;  /* 0x0000007f05057812 */ /* 0x001fc800078ec0ff */
[----:B------:R-:W-:Y:S01]  /*12940*/  SHF.R.U32.HI R5, RZ, 0x3, R5 ;  /* 0x00000003ff057819 */ /* 0x000fe20000011605 */
[----:B-1----:R-:W-:-:S05]  /*12950*/  IMAD.SHL.U32 R8, R6, 0x10, RZ ;  /* 0x0000001006087824 */ /* 0x002fca00078e00ff */
[----:B------:R-:W-:Y:S01]  /*12960*/  LOP3.LUT R8, R5, 0x70, R8, 0xf8, !PT ;  /* 0x0000007005087812 */ /* 0x000fe200078ef808 */
[----:B------:R-:W-:-:S05]  /*12970*/  IMAD.SHL.U32 R10, R10, 0x8, RZ ;  /* 0x000000080a0a7824 */ /* 0x000fca00078e00ff */
[----:B------:R-:W-:-:S04]  /*12980*/  LOP3.LUT R10, R10, 0x38, RZ, 0xc0, !PT ;  /* 0x000000380a0a7812 */ /* 0x000fc800078ec0ff */
[C---:B------:R-:W-:Y:S02]  /*12990*/  LOP3.LUT R11, R10.reuse, 0x40, RZ, 0xfc, !PT ;  /* 0x000000400a0b7812 */ /* 0x040fe400078efcff */
[----:B------:R-:W-:Y:S01]  /*129a0*/  LOP3.LUT R10, R10, 0x80, RZ, 0xfc, !PT ;  /* 0x000000800a0a7812 */ /* 0x000fe200078efcff */
[----:B---3--:R-:W-:Y:S01]  /*129b0*/  IMAD.MOV.U32 R3, RZ, RZ, R0 ;  /* 0x000000ffff037224 */ /* 0x008fe200078e0000 */
[----:B------:R-:W-:-:S05]  /*129c0*/  SHF.R.S32.HI R0, RZ, 0x1f, R18 ;  /* 0x0000001fff007819 */ /* 0x000fca0000011412 */
[----:B------:R-:W-:Y:S02]  /*129d0*/  IMAD R0, R0, UR4, RZ ;  /* 0x0000000400007c24 */ /* 0x000fe4000f8e02ff */
[----:B------:R-:W-:-:S04]  /*129e0*/  IMAD.WIDE.U32 R2, R18, UR4, R2 ;  /* 0x0000000412027c25 */ /* 0x000fc8000f8e0002 */
[----:B------:R-:W-:Y:S01]  /*129f0*/  IMAD R0, R18, UR5, R0 ;  /* 0x0000000512007c24 */ /* 0x000fe2000f8e0200 */
[----:B------:R-:W-:Y:S02]  /*12a00*/  ULDC.64 UR4, c[0x0][0xa00] ;  /* 0x0002800000047ab9 */ /* 0x000fe40000000a00 */
[----:B------:R-:W-:Y:S01]  /*12a10*/  ISETP.NE.U32.AND P0, PT, RZ, UR4, PT ;  /* 0x00000004ff007c0c */ /* 0x000fe2000bf05070 */
[----:B------:R-:W-:Y:S01]  /*12a20*/  IMAD.IADD R3, R3, 0x1, R0 ;  /* 0x0000000103037824 */ /* 0x000fe200078e0200 */
[----:B------:R-:W-:Y:S02]  /*12a30*/  SHF.R.S32.HI R0, RZ, 0x1f, R19 ;  /* 0x0000001fff007819 */ /* 0x000fe40000011413 */
[----:B------:R-:W-:Y:S01]  /*12a40*/  ISETP.NE.AND.EX P0, PT, RZ, UR5, PT, P0 ;  /* 0x00000005ff007c0c */ /* 0x000fe2000bf05300 */
[----:B------:R-:W-:-:S03]  /*12a50*/  ULDC.64 UR4, c[0x0][0x2e0] ;  /* 0x0000b80000047ab9 */ /* 0x000fc60000000a00 */
[----:B------:R-:W-:Y:S02]  /*12a60*/  SEL R4, R0, RZ, !P0 ;  /* 0x000000ff00047207 */ /* 0x000fe40004000000 */
[----:B------:R-:W-:Y:S02]  /*12a70*/  SEL R0, R19, RZ, !P0 ;  /* 0x000000ff13007207 */ /* 0x000fe40004000000 */
[----:B--2---:R-:W-:Y:S01]  /*12a80*/  ISETP.NE.AND P0, PT, R7, 0x1, PT ;  /* 0x000000010700780c */ /* 0x004fe20003f05270 */
[----:B------:R-:W-:-:S12]  /*12a90*/  IMAD R4, R4, UR4, RZ ;  /* 0x0000000404047c24 */ /* 0x000fd8000f8e02ff */
[----:B------:R-:W0:Y:S08]  /*12aa0*/  @P0 LDC R5, c[0x0][0x44c] ;  /* 0x00011300ff050b82 */ /* 0x000e300000000800 */
[----:B------:R-:W1:Y:S01]  /*12ab0*/  @P0 LDC R6, c[0x0][0x450] ;  /* 0x00011400ff060b82 */ /* 0x000e620000000800 */
[----:B------:R-:W-:-:S04]  /*12ac0*/  IMAD.WIDE.U32 R2, R0, UR4, R2 ;  /* 0x0000000400027c25 */ /* 0x000fc8000f8e0002 */
[----:B------:R-:W-:Y:S01]  /*12ad0*/  IMAD R0, R0, UR5, R4 ;  /* 0x0000000500007c24 */ /* 0x000fe2000f8e0204 */
[----:B------:R-:W-:-:S03]  /*12ae0*/  ULDC.64 UR4, c[0x0][0x2d0] ;  /* 0x0000b40000047ab9 */ /* 0x000fc60000000a00 */
[----:B------:R-:W-:Y:S02]  /*12af0*/  IMAD.IADD R3, R3, 0x1, R0 ;  /* 0x0000000103037824 */ /* 0x000fe400078e0200 */
[----:B----4-:R-:W-:-:S04]  /*12b00*/  IMAD.IADD R0, R8, 0x1, R9 ;  /* 0x0000000108007824 */ /* 0x010fc800078e0209 */
[----:B0-----:R-:W-:-:S04]  /*12b10*/  @P0 IMAD.HI.U32 R5, R0, R5, RZ ;  /* 0x0000000500050227 */ /* 0x001fc800078e00ff */
[----:B------:R-:W-:Y:S01]  /*12b20*/  IMAD.MOV.U32 R4, RZ, RZ, R0 ;  /* 0x000000ffff047224 */ /* 0x000fe200078e0000 */
[----:B-1----:R-:W-:-:S05]  /*12b30*/  @P0 SHF.R.U32.HI R4, RZ, R6, R5 ;  /* 0x00000006ff040219 */ /* 0x002fca0000011605 */
[----:B------:R-:W-:-:S04]  /*12b40*/  IMAD.MOV R5, RZ, RZ, -R4 ;  /* 0x000000ffff057224 */ /* 0x000fc800078e0a04 */
[----:B------:R-:W-:Y:S01]  /*12b50*/  IMAD R0, R7, R5, R0 ;  /* 0x0000000507007224 */ /* 0x000fe200078e0200 */
[----:B------:R-:W-:Y:S01]  /*12b60*/  SHF.R.S32.HI R5, RZ, 0x1f, R4 ;  /* 0x0000001fff057819 */ /* 0x000fe20000011404 */
        /* <DEDUP_REMOVED lines=9> */
[----:B------:R-:W-:Y:S02]  /*12c00*/  ISETP.GE.AND P0, PT, R10, UR4, PT ;  /* 0x000000040a007c0c */ /* 0x000fe4000bf06270 */
[----:B------:R0:W5:Y:S01]  /*12c10*/  LDL R10, [R1+0x1c] ;  /* 0x00001c00010a7983 */ /* 0x0001620000100800 */
[----:B------:R-:W1:Y:S01]  /*12c20*/  S2R R5, SR_TID.X ;  /* 0x0000000000057919 */ /* 0x000e620000002100 */
[----:B------:R-:W-:Y:S01]  /*12c30*/  IMAD R0, R0, UR5, R4 ;  /* 0x0000000500007c24 */ /* 0x000fe2000f8e0204 */
[----:B------:R-:W-:-:S03]  /*12c40*/  LEA R4, P3, R2, UR6, 0x1 ;  /* 0x0000000602047c11 */ /* 0x000fc6000f8608ff */
[----:B------:R-:W-:Y:S01]  /*12c50*/  IMAD.IADD R0, R3, 0x1, R0 ;  /* 0x0000000103007824 */ /* 0x000fe200078e0200 */
[----:B------:R-:W-:-:S04]  /*12c60*/  ISETP.GE.AND P1, PT, R11, UR4, PT ;  /* 0x000000040b007c0c */ /* 0x000fc8000bf26270 */
[----:B------:R-:W-:Y:S01]  /*12c70*/  LEA.HI.X R3, R2, UR7, R0, 0x1, P3 ;  /* 0x0000000702037c11 */ /* 0x000fe200098f0c00 */
[----:B-1----:R-:W-:-:S05]  /*12c80*/  IMAD.SHL.U32 R8, R5, 0x8, RZ ;  /* 0x0000000805087824 */ /* 0x002fca00078e00ff */
[----:B------:R-:W-:-:S04]  /*12c90*/  LOP3.LUT R8, R8, 0x38, RZ, 0xc0, !PT ;  /* 0x0000003808087812 */ /* 0x000fc800078ec0ff */
[----:B------:R-:W-:Y:S01]  /*12ca0*/  ISETP.GE.AND P2, PT, R8, UR4, PT ;  /* 0x0000000408007c0c */ /* 0x000fe2000bf46270 */
[----:B------:R-:W-:-:S03]  /*12cb0*/  UMOV UR4, 0xffffffff ;  /* 0xffffffff00047882 */ /* 0x000fc60000000000 */
[----:B0-----:R-:W-:Y:S09]  /*12cc0*/  BRA.DIV UR4, `(.L_x_1502) ;  /* 0x0000004a04787947 */ /* 0x001ff2000b800000 */
[----:B------:R-:W0:Y:S01]  /*12cd0*/  S2R R5, SR_TID.X ;  /* 0x0000000000057919 */ /* 0x000e220000002100 */
[----:B------:R-:W2:Y:S01]  /*12ce0*/  LDL.LU R8, [R1+0x2c] ;  /* 0x00002c0001087983 */ /* 0x000ea20000300800 */
[----:B0-----:R-:W-:-:S04]  /*12cf0*/  LOP3.LUT R5, R5, 0x7f, RZ, 0xc0, !PT ;  /* 0x0000007f05057812 */ /* 0x001fc800078ec0ff */
[----:B------:R-:W-:Y:S02]  /*12d00*/  SHF.R.U32.HI R6, RZ, 0x3, R5 ;  /* 0x00000003ff067819 */ /* 0x000fe40000011605 */
[----:B------:R-:W3:Y:S04]  /*12d10*/  LDL.LU R5, [R1+0x30] ;  /* 0x0000300001057983 */ /* 0x000ee80000300800 */
[----:B------:R-:W-:Y:S01]  /*12d20*/  SHFL.IDX PT, R9, R3, 0x1, 0x181f ;  /* 0x00381f0003097f89 */ /* 0x000fe200000e0000 */
[----:B------:R-:W-:Y:S01]  /*12d30*/  ULDC.64 UR4, c[0x0][0x208] ;  /* 0x0000820000047ab9 */ /* 0x000fe20000000a00 */
[----:B--2---:R-:W-:Y:S02]  /*12d40*/  IMAD.IADD R0, R6, 0x1, R8 ;  /* 0x0000000106007824 */ /* 0x004fe400078e0208 */
[----:B------:R-:W0:Y:S01]  /*12d50*/  S2R R6, SR_TID.X ;  /* 0x0000000000067919 */ /* 0x000e220000002100 */
[----:B---3--:R-:W-:-:S02]  /*12d60*/  IMAD R2, R5, R7, RZ ;  /* 0x0000000705027224 */ /* 0x008fc400078e02ff */
[----:B------:R-:W1:Y:S01]  /*12d70*/  SHFL.IDX PT, R7, R4, RZ, 0x181f ;  /* 0x00181fff04077589 */ /* 0x000e6200000e0000 */
[----:B0-----:R-:W-:-:S03]  /*12d80*/  IMAD.SHL.U32 R11, R6, 0x8, RZ ;  /* 0x00000008060b7824 */ /* 0x001fc600078e00ff */
[----:B------:R-:W0:Y:S01]  /*12d90*/  SHFL.IDX PT, R6, R3, RZ, 0x181f ;  /* 0x00181fff03067589 */ /* 0x000e2200000e0000 */
[C---:B------:R-:W-:Y:S01]  /*12da0*/  VIADD R5, R0.reuse, 0x10 ;  /* 0x0000001000057836 */ /* 0x040fe20000000000 */
[----:B------:R-:W-:-:S04]  /*12db0*/  ISETP.GE.AND P4, PT, R0, R2, PT ;  /* 0x000000020000720c */ /* 0x000fc80003f86270 */
[----:B------:R-:W-:Y:S02]  /*12dc0*/  ISETP.GE.AND P3, PT, R5, R2, PT ;  /* 0x000000020500720c */ /* 0x000fe40003f66270 */
[----:B------:R-:W2:Y:S01]  /*12dd0*/  SHFL.IDX PT, R5, R4, 0x1, 0x181f ;  /* 0x00381f0004057f89 */ /* 0x000ea200000e0000 */
[----:B------:R-:W-:-:S06]  /*12de0*/  LOP3.LUT R11, R11, 0x38, RZ, 0xc0, !PT ;  /* 0x000000380b0b7812 */ /* 0x000fcc00078ec0ff */
[----:B-1----:R-:W-:-:S05]  /*12df0*/  @!P4 LEA R7, P5, R11, R7, 0x1 ;  /* 0x000000070b07c211 */ /* 0x002fca00078a08ff */
[----:B0-----:R-:W-:-:S05]  /*12e00*/  @!P4 IMAD.X R6, RZ, RZ, R6, P5 ;  /* 0x000000ffff06c224 */ /* 0x001fca00028e0606 */
[----:B------:R-:W-:-:S04]  /*12e10*/  @!P4 LOP3.LUT R7, R7, R6, RZ, 0x3c, !PT ;  /* 0x000000060707c212 */ /* 0x000fc800078e3cff */
[----:B------:R-:W-:Y:S02]  /*12e20*/  @!P4 LOP3.LUT R6, R7, R6, RZ, 0x3c, !PT ;  /* 0x000000060706c212 */ /* 0x000fe400078e3cff */
[----:B--2---:R-:W-:Y:S02]  /*12e30*/  @!P3 LEA R8, P5, R11, R5, 0x1 ;  /* 0x000000050b08b211 */ /* 0x004fe400078a08ff */
[----:B------:R-:W-:-:S03]  /*12e40*/  @!P4 LOP3.LUT R7, R7, R6, RZ, 0x3c, !PT ;  /* 0x000000060707c212 */ /* 0x000fc600078e3cff */
[----:B------:R-:W-:Y:S02]  /*12e50*/  @!P3 IMAD.X R5, RZ, RZ, R9, P5 ;  /* 0x000000ffff05b224 */ /* 0x000fe400028e0609 */
[----:B-----5:R-:W-:Y:S04]  /*12e60*/  @!P4 LDGSTS.E.BYPASS.LTC128B.128 [R10+0x12400], desc[UR4][R6.64], !P2 ;  /* 0x12400000060acfae */ /* 0x020fe8000d101d44 */
[----:B------:R-:W-:Y:S04]  /*12e70*/  @!P4 LDGSTS.E.BYPASS.LTC128B.128 [R10+0x16400], desc[UR4][R6.64+0x80], !P1 ;  /* 0x16400080060acfae */ /* 0x000fe8000c901d44 */
[----:B------:R0:W-:Y:S02]  /*12e80*/  @!P4 LDGSTS.E.BYPASS.LTC128B.128 [R10+0x1a400], desc[UR4][R6.64+0x100], !P0 ;  /* 0x1a400100060acfae */ /* 0x0001e4000c101d44 */
[----:B0-----:R-:W-:-:S02]  /*12e90*/  @!P3 IMAD.MOV.U32 R6, RZ, RZ, R8 ;  /* 0x000000ffff06b224 */ /* 0x001fc400078e0008 */
[----:B------:R-:W-:Y:S02]  /*12ea0*/  @!P3 IMAD.MOV.U32 R7, RZ, RZ, R5 ;  /* 0x000000ffff07b224 */ /* 0x000fe400078e0005 */
[----:B------:R-:W-:-:S03]  /*12eb0*/  VIADD R5, R0, 0x20 ;  /* 0x0000002000057836 */ /* 0x000fc60000000000 */
[----:B------:R-:W-:Y:S04]  /*12ec0*/  @!P3 LDGSTS.E.BYPASS.LTC128B.128 [R10+0x12c00], desc[UR4][R6.64], !P2 ;  /* 0x12c00000060abfae */ /* 0x000fe8000d101d44 */
[----:B------:R-:W-:Y:S04]  /*12ed0*/  @!P3 LDGSTS.E.BYPASS.LTC128B.128 [R10+0x16c00], desc[UR4][R6.64+0x80], !P1 ;  /* 0x16c00080060abfae */ /* 0x000fe8000c901d44 */
[----:B------:R0:W-:Y:S01]  /*12ee0*/  @!P3 LDGSTS.E.BYPASS.LTC128B.128 [R10+0x1ac00], desc[UR4][R6.64+0x100], !P0 ;  /* 0x1ac00100060abfae */ /* 0x0001e2000c101d44 */
[----:B------:R-:W-:-:S03]  /*12ef0*/  ISETP.GE.AND P3, PT, R5, R2, PT ;  /* 0x000000020500720c */ /* 0x000fc60003f66270 */
[----:B------:R-:W1:Y:S04]  /*12f00*/  SHFL.IDX PT, R5, R4, 0x2, 0x181f ;  /* 0x00581f0004057f89 */ /* 0x000e6800000e0000 */
[----:B------:R-:W0:Y:S06]  /*12f10*/  SHFL.IDX PT, R8, R3, 0x2, 0x181f ;  /* 0x00581f0003087f89 */ /* 0x000e2c00000e0000 */
        /* <DEDUP_REMOVED lines=44> */
[----:B0-----:R-:W-:-:S03]  /*131e0*/  @!P4 LEA R5, P3, R11, R5, 0x1 ;  /* 0x000000050b05c211 */ /* 0x001fc600078608ff */
[----:B------:R-:W0:Y:S04]  /*131f0*/  SHFL.IDX PT, R3, R3, 0x7, 0x181f ;  /* 0x00f81f0003037f89 */ /* 0x000e2800000e0000 */
[----:B------:R-:W2:Y:S01]  /*13200*/  SHFL.IDX PT, R4, R4, 0x7, 0x181f ;  /* 0x00f81f0004047f89 */ /* 0x000ea200000e0000 */
[----:B-1----:R-:W-:-:S04]  /*13210*/  @!P4 IMAD.X R6, RZ, RZ, R6, P3 ;  /* 0x000000ffff06c224 */ /* 0x002fc800018e0606 */
[----:B------:R-:W-:Y:S02]  /*13220*/  @!P4 IMAD.MOV.U32 R7, RZ, RZ, R6 ;  /* 0x000000ffff07c224 */ /* 0x000fe400078e0006 */
[----:B------:R-:W-:-:S05]  /*13230*/  @!P4 IMAD.MOV.U32 R6, RZ, RZ, R5 ;  /* 0x000000ffff06c224 */ /* 0x000fca00078e0005 */
[----:B------:R1:W-:Y:S04]  /*13240*/  @!P4 LDGSTS.E.BYPASS.LTC128B.128 [R10+0x15400], desc[UR4][R6.64], !P2 ;  /* 0x15400000060acfae */ /* 0x0003e8000d101d44 */
[----:B------:R1:W-:Y:S04]  /*13250*/  @!P4 LDGSTS.E.BYPASS.LTC128B.128 [R10+0x19400], desc[UR4][R6.64+0x80], !P1 ;  /* 0x19400080060acfae */ /* 0x0003e8000c901d44 */
[----:B0-2---:R1:W-:Y:S02]  /*13260*/  @!P4 LDGSTS.E.BYPASS.LTC128B.128 [R10+0x1d400], desc[UR4][R6.64+0x100], !P0 ;  /* 0x1d400100060acfae */ /* 0x0053e4000c101d44 */
.L_x_1625:
[----:B------:R-:W-:Y:S01]  /*13270*/  VIADD R0, R0, 0x70 ;  /* 0x0000007000007836 */ /* 0x000fe20000000000 */
[----:B------:R-:W-:Y:S04]  /*13280*/  BSSY B0, `(.L_x_1503) ;  /* 0x000000f000007945 */ /* 0x000fe80003800000 */
[----:B------:R-:W-:-:S13]  /*13290*/  ISETP.GE.AND P3, PT, R0, R2, PT ;  /* 0x000000020000720c */ /* 0x000fda0003f66270 */
[----:B------:R-:W-:Y:S05]  /*132a0*/  @P3 BRA `(.L_x_1504) ;  /* 0x0000000000303947 */ /* 0x000fea0003800000 */
[----:B------:R-:W0:Y:S01]  /*132b0*/  S2R R5, SR_TID.X ;  /* 0x0000000000057919 */ /* 0x000e220000002100 */
[----:B------:R-:W-:Y:S01]  /*132c0*/  ULDC.64 UR4, c[0x0][0x208] ;  /* 0x0000820000047ab9 */ /* 0x000fe20000000a00 */
[----:B0-----:R-:W-:-:S05]  /*132d0*/  IMAD.SHL.U32 R5, R5, 0x8, RZ ;  /* 0x0000000805057824 */ /* 0x001fca00078e00ff */
        /* <DEDUP_REMOVED lines=9> */
.L_x_1504:
[----:B------:R-:W-:Y:S05]  /*13370*/  BSYNC B0 ;  /* 0x0000000000007941 */ /* 0x000fea0003800000 */
.L_x_1503:
[----:B01----:R-:W2:Y:S01]  /*13380*/  LDL R10, [R1] ;  /* 0x00000000010a7983 */ /* 0x003ea20000100800 */
[----:B------:R-:W-:Y:S01]  /*13390*/  PLOP3.LUT P0, PT, PT, PT, PT, 0x80, 0x0 ;  /* 0x000000000000781c */ /* 0x000fe20003f0f070 */
[----:B------:R-:W-:Y:S01]  /*133a0*/  NOP ;  /* 0x0000000000007918 */ /* 0x000fe20000000000 */
[----:B--2---:R-:W-:-:S11]  /*133b0*/  VIADD R10, R10, 0x30800 ;  /* 0x000308000a0a7836 */ /* 0x004fd60000000000 */
.L_x_1505:
[----:B------:R-:W2:Y:S01]  /*133c0*/  LDL R2, [R1] ;  /* 0x0000000001027983 */ /* 0x000ea20000100800 */
        /* <DEDUP_REMOVED lines=18> */
.L_x_1626:
[----:B------:R-:W-:Y:S05]  /*134f0*/  BSYNC B0 ;  /* 0x0000000000007941 */ /* 0x000fea0003800000 */
.L_x_1506:
[----:B------:R-:W2:Y:S04]  /*13500*/  LDL R3, [R1+0x28] ;  /* 0x0000280001037983 */ /* 0x000ea80000100800 */
[----:B0-----:R-:W3:Y:S01]  /*13510*/  LDL R2, [R1+0x20] ;  /* 0x0000200001027983 */ /* 0x001ee20000100800 */
[----:B------:R-:W-:Y:S01]  /*13520*/  BSSY B0, `(.L_x_1508) ;  /* 0x0000254000007945 */ /* 0x000fe20003800000 */
[----:B--2---:R-:W-:-:S05]  /*13530*/  VIADD R0, R3, 0xfffffffe ;  /* 0xfffffffe03007836 */ /* 0x004fca0000000000 */
[----:B---3--:R-:W-:-:S13]  /*13540*/  ISETP.GE.AND P0, PT, R0, R2, PT ;  /* 0x000000020000720c */ /* 0x008fda0003f06270 */
[----:B------:R-:W-:Y:S05]  /*13550*/  @!P0 BRA `(.L_x_1509) ;  /* 0x0000002400408947 */ /* 0x000fea0003800000 */
[----:B------:R-:W-:Y:S01]  /*13560*/  LOP3.LUT R8, RZ, R2, RZ, 0x33, !PT ;  /* 0x00000002ff087212 */ /* 0x000fe200078e33ff */
[----:B------:R-:W-:Y:S01]  /*13570*/  IMAD.MOV R2, RZ, RZ, -R3 ;  /* 0x000000ffff027224 */ /* 0x000fe200078e0a03 */
[----:B------:R-:W-:Y:S04]  /*13580*/  BSSY B2, `(.L_x_1510) ;  /* 0x00000ca000027945 */ /* 0x000fe80003800000 */
[----:B------:R-:W-:-:S05]  /*13590*/  VIADDMNMX R8, R2, 0x1, R8, !PT ;  /* 0x0000000102087846 */ /* 0x000fca0007800108 */
[----:B------:R-:W-:-:S05]  /*135a0*/  IMAD.IADD R2, R3, 0x1, R8 ;  /* 0x0000000103027824 */ /* 0x000fca00078e0208 */
[----:B------:R-:W-:-:S04]  /*135b0*/  LOP3.LUT R2, R2, 0x1, RZ, 0xc0, !PT ;  /* 0x0000000102027812 */ /* 0x000fc800078ec0ff */
[----:B------:R-:W-:-:S13]  /*135c0*/  ISETP.NE.U32.AND P0, PT, R2, 0x1, PT ;  /* 0x000000010200780c */ /* 0x000fda0003f05070 */
        /* <DEDUP_REMOVED lines=37> */
.L_x_1514:
[----:B------:R-:W2:Y:S01]  /*13820*/  LDL R2, [R1] ;  /* 0x0000000001027983 */ /* 0x000ea20000100800 */
[----:B------:R-:W-:Y:S01]  /*13830*/  BSSY B3, `(.L_x_1515) ;  /* 0x0000005000037945 */ /* 0x000fe20003800000 */
[----:B--2---:R-:W-:Y:S01]  /*13840*/  IMAD R3, R7, 0x8, R2 ;  /* 0x0000000807037824 */ /* 0x004fe200078e0202 */
[----:B------:R-:W-:-:S04]  /*13850*/  SHF.L.U32 R2, R9, 0x1f, RZ ;  /* 0x0000001f09027819 */ /* 0x000fc800000006ff */
[----:B------:R-:W1:Y:S02]  /*13860*/  SYNCS.PHASECHK.TRANS64.TRYWAIT P0, [R3+URZ+0x30840], R2 ;  /* 0x03084002030075a7 */ /* 0x000e64000800017f */
[----:B-1----:R-:W-:Y:S05]  /*13870*/  @!P0 BRA `(.L_x_1516) ;  /* 0x00000048009c8947 */ /* 0x002fea0003800000 */
.L_x_1627:
[----:B------:R-:W-:Y:S05]  /*13880*/  BSYNC B3 ;  /* 0x0000000000037941 */ /* 0x000fea0003800000 */
.L_x_1515:
        /* <DEDUP_REMOVED lines=12> */
.L_x_1518:
[----:B------:R-:W-:Y:S05]  /*13950*/  BSYNC B3 ;  /* 0x0000000000037941 */ /* 0x000fea0003800000 */
.L_x_1517:
[----:B------:R-:W2:Y:S04]  /*13960*/  LDL R5, [R1] ;  /* 0x0000000001057983 */ /* 0x000ea80000100800 */
        /* <DEDUP_REMOVED lines=12> */
.L_x_1519:
        /* <DEDUP_REMOVED lines=16> */
.L_x_1520:
        /* <DEDUP_REMOVED lines=16> */
.L_x_1521:
        /* <DEDUP_REMOVED lines=17> */
.L_x_1628:
[----:B------:R-:W-:Y:S05]  /*13d40*/  BSYNC B3 ;  /* 0x0000000000037941 */ /* 0x000fea0003800000 */
.L_x_1522:
[----:B------:R-:W-:Y:S01]  /*13d50*/  BSSY B3, `(.L_x_1524) ;  /* 0x000000e000037945 */ /* 0x000fe20003800000 */
[----:B------:R-:W-:Y:S02]  /*13d60*/  IMAD.MOV.U32 R12, RZ, RZ, 0x0 ;  /* 0x00000000ff0c7424 */ /* 0x000fe400078e00ff */
[----:B------:R-:W-:Y:S01]  /*13d70*/  IMAD.MOV.U32 R13, RZ, RZ, 0x14f00000 ;  /* 0x14f00000ff0d7424 */ /* 0x000fe200078e00ff */
[----:B------:R-:W-:Y:S06]  /*13d80*/  @P1 BRA `(.L_x_1525) ;  /* 0x0000000000281947 */ /* 0x000fec0003800000 */
[----:B0-----:R-:W2:Y:S04]  /*13d90*/  LDL R3, [R1] ;  /* 0x0000000001037983 */ /* 0x001ea80000100800 */
[----:B------:R-:W2:Y:S01]  /*13da0*/  LDL R6, [R1+0x4] ;  /* 0x0000040001067983 */ /* 0x000ea20000100800 */
[----:B------:R-:W0:Y:S02]  /*13db0*/  S2R R5, SR_TID.X ;  /* 0x0000000000057919 */ /* 0x000e240000002100 */
[----:B0-----:R-:W-:-:S04]  /*13dc0*/  LOP3.LUT R5, R5, 0x1f, RZ, 0xc0, !PT ;  /* 0x0000001f05057812 */ /* 0x001fc800078ec0ff */
[----:B------:R-:W-:Y:S01]  /*13dd0*/  ISETP.NE.AND P0, PT, R5, RZ, PT ;  /* 0x000000ff0500720c */ /* 0x000fe20003f05270 */
[----:B--2---:R-:W-:Y:S02]  /*13de0*/  IMAD R2, R6, 0x8, R3 ;  /* 0x0000000806027824 */ /* 0x004fe400078e0203 */
[----:B------:R-:W-:-:S04]  /*13df0*/  IMAD.MOV.U32 R3, RZ, RZ, 0x9000 ;  /* 0x00009000ff037424 */ /* 0x000fc800078e00ff */
[----:B------:R1:W-:Y:S06]  /*13e00*/  SYNCS.ARRIVE.TRANS64 RZ, [R2+URZ+0x30850], R3 ;  /* 0x0308500302ff79a7 */ /* 0x0003ec000800003f */
[----:B------:R-:W-:Y:S05]  /*13e10*/  @!P0 BRA `(.L_x_1525) ;  /* 0x0000000000048947 */ /* 0x000fea0003800000 */
[----:B------:R-:W-:Y:S01]  /*13e20*/  BPT.TRAP 0x1 ;  /* 0x000000040000795c */ /* 0x000fe20000300000 */
.L_x_1525:
[----:B------:R-:W-:Y:S05]  /*13e30*/  BSYNC B3 ;  /* 0x0000000000037941 */ /* 0x000fea0003800000 */
.L_x_1524:
[----:B01----:R-:W2:Y:S01]  /*13e40*/  LDL.LU R2, [R1+0x4] ;  /* 0x0000040001027983 */ /* 0x003ea20000300800 */
[----:B------:R-:W-:-:S03]  /*13e50*/  R2UR UR10, R11 ;  /* 0x000000000b0a72ca */ /* 0x000fc600000e0000 */
[----:B------:R-:W3:Y:S04]  /*13e60*/  LDL R6, [R1+0x14] ;  /* 0x0000140001067983 */ /* 0x000ee80000100800 */
[----:B------:R-:W3:Y:S04]  /*13e70*/  LDL.LU R5, [R1+0x8] ;  /* 0x0000080001057983 */ /* 0x000ee80000300800 */
[----:B------:R-:W2:Y:S01]  /*13e80*/  LDL R11, [R1] ;  /* 0x00000000010b7983 */ /* 0x000ea20000100800 */
[----:B------:R-:W-:Y:S01]  /*13e90*/  R2UR UR6, R12 ;  /* 0x000000000c0672ca */ /* 0x000fe200000e0000 */
[----:B------:R-:W-:Y:S01]  /*13ea0*/  UIADD3 UR4, UP0, UR36, 0x470, URZ ;  /* 0x0000047024047890 */ /* 0x000fe2000ff1e03f */
[----:B------:R-:W-:-:S02]  /*13eb0*/  R2UR UR7, R13 ;  /* 0x000000000d0772ca */ /* 0x000fc400000e0000 */
[----:B------:R-:W-:Y:S01]  /*13ec0*/  PLOP3.LUT P0, PT, PT, PT, PT, 0x80, 0x0 ;  /* 0x000000000000781c */ /* 0x000fe20003f0f070 */
[----:B------:R-:W-:Y:S01]  /*13ed0*/  UIADD3.X UR5, URZ, UR37, URZ, UP0, !UPT ;  /* 0x000000253f057290 */ /* 0x000fe200087fe43f */
[----:B---3--:R-:W-:Y:S02]  /*13ee0*/  IMAD R5, R5, 0x60, R6 ;  /* 0x0000006005057824 */ /* 0x008fe400078e0206 */
[C-C-:B--2---:R-:W-:Y:S02]  /*13ef0*/  IMAD R3, R2.reuse, 0x8, R11.reuse ;  /* 0x0000000802037824 */ /* 0x144fe400078e020b */
[----:B------:R-:W-:Y:S02]  /*13f00*/  IMAD R2, R2, 0x9000, R11 ;  /* 0x0000900002027824 */ /* 0x000fe400078e020b */
[----:B------:R-:W-:Y:S02]  /*13f10*/  VIADD R3, R3, 0x30850 ;  /* 0x0003085003037836 */ /* 0x000fe40000000000 */
[----:B------:R-:W-:-:S07]  /*13f20*/  VIADD R6, R2, 0x400 ;  /* 0x0000040002067836 */ /* 0x000fce0000000000 */
.L_x_1526:
        /* <DEDUP_REMOVED lines=15> */
.L_x_1527:
        /* <DEDUP_REMOVED lines=15> */
.L_x_1528:
        /* <DEDUP_REMOVED lines=12> */
.L_x_1513:
[----:B------:R-:W-:Y:S05]  /*141d0*/  BSYNC B1 ;  /* 0x0000000000017941 */ /* 0x000fea0003800000 */
.L_x_1512:
[----:B0-----:R-:W2:Y:S04]  /*141e0*/  LDL R0, [R1+0x28] ;  /* 0x0000280001007983 */ /* 0x001ea80000100800 */
[----:B------:R0:W-:Y:S04]  /*141f0*/  STL [R1+0x4], R7 ;  /* 0x0000040701007387 */ /* 0x0001e80000100800 */
[----:B------:R0:W-:Y:S02]  /*14200*/  STL [R1+0x10], R9 ;  /* 0x0000100901007387 */ /* 0x0001e40000100800 */
[----:B0-2---:R-:W-:-:S07]  /*14210*/  VIADD R0, R0, 0xfffffffd ;  /* 0xfffffffd00007836 */ /* 0x005fce0000000000 */
.L_x_1511:
[----:B------:R-:W-:Y:S05]  /*14220*/  BSYNC B2 ;  /* 0x0000000000027941 */ /* 0x000fea0003800000 */
.L_x_1510:
[----:B------:R-:W2:Y:S01]  /*14230*/  LDL.LU R2, [R1+0x28] ;  /* 0x0000280001027983 */ /* 0x000ea20000300800 */
[----:B------:R-:W-:Y:S01]  /*14240*/  VIADD R8, R8, 0xfffffffe ;  /* 0xfffffffe08087836 */ /* 0x000fe20000000000 */
[----:B--2---:R-:W-:-:S04]  /*14250*/  LOP3.LUT R2, RZ, R2, RZ, 0x33, !PT ;  /* 0x00000002ff027212 */ /* 0x004fc800078e33ff */
[----:B------:R-:W-:-:S13]  /*14260*/  ISETP.NE.AND P0, PT, R8, R2, PT ;  /* 0x000000020800720c */ /* 0x000fda0003f05270 */
[----:B------:R-:W-:Y:S05]  /*14270*/  @!P0 BRA `(.L_x_1509) ;  /* 0x0000001400f88947 */ /* 0x000fea0003800000 */
[----:B------:R-:W-:-:S07]  /*14280*/  IMAD.MOV.U32 R9, RZ, RZ, R17 ;  /* 0x000000ffff097224 */ /* 0x000fce00078e0011 */
.L_x_1563:
[----:B--2---:R-:W2:Y:S04]  /*14290*/  LDL R4, [R1+0x24] ;  /* 0x0000240001047983 */ /* 0x004ea80000100800 */
[----:B------:R-:W3:Y:S04]  /*142a0*/  LDL R3, [R1+0x4] ;  /* 0x0000040001037983 */ /* 0x000ee80000100800 */
[----:B------:R-:W4:Y:S01]  /*142b0*/  LDL R2, [R1+0x10] ;  /* 0x0000100001027983 */ /* 0x000f220000100800 */
        /* <DEDUP_REMOVED lines=8> */
[----:B01----:R-:W-:Y:S06]  /*14340*/  @!P1 BRA `(.L_x_1530) ;  /* 0x0000000800c09947 */ /* 0x003fec0003800000 */
        /* <DEDUP_REMOVED lines=20> */
[----:B------:R-:W-:-:S04]  /*14490*/  IMAD.WIDE.U32 R2, R11, UR6, R2 ;  /* 0x000000060b027c25 */ /* 0x000fc8000f8e0002 */
[----:B------:R-:W-:Y:S01]  /*144a0*/  IMAD.IADD R3, R6, 0x1, R3 ;  /* 0x0000000106037824 */ /* 0x000fe200078e0203 */
[----:B------:R-:W-:-:S04]  /*144b0*/  LEA R6, P0, R2, UR4, 0x2 ;  /* 0x0000000402067c11 */ /* 0x000fc8000f8010ff */
[----:B------:R-:W-:-:S05]  /*144c0*/  LEA.HI.X R7, R2, UR5, R3, 0x2, P0 ;  /* 0x0000000502077c11 */ /* 0x000fca00080f1403 */
[----:B------:R0:W5:Y:S04]  /*144d0*/  LDG.E R9, desc[UR8][R6.64] ;  /* 0x0000000806097981 */ /* 0x000168000c1e1900 */
.L_x_1531:
[----:B------:R-:W2:Y:S01]  /*144e0*/  LDL R2, [R1] ;  /* 0x0000000001027983 */ /* 0x000ea20000100800 */
[----:B------:R-:W-:Y:S01]  /*144f0*/  BSSY B2, `(.L_x_1532) ;  /* 0x0000005000027945 */ /* 0x000fe20003800000 */
[----:B--2---:R-:W-:Y:S01]  /*14500*/  IMAD R3, R4, 0x8, R2 ;  /* 0x0000000804037824 */ /* 0x004fe200078e0202 */
[----:B------:R-:W-:-:S04]  /*14510*/  SHF.L.U32 R2, R5, 0x1f, RZ ;  /* 0x0000001f05027819 */ /* 0x000fc800000006ff */
[----:B------:R-:W1:Y:S02]  /*14520*/  SYNCS.PHASECHK.TRANS64.TRYWAIT P0, [R3+URZ+0x30840], R2 ;  /* 0x03084002030075a7 */ /* 0x000e64000800017f */
[----:B-1----:R-:W-:Y:S05]  /*14530*/  @!P0 BRA `(.L_x_1533) ;  /* 0x0000003c00948947 */ /* 0x002fea0003800000 */
.L_x_1629:
[----:B------:R-:W-:Y:S05]  /*14540*/  BSYNC B2 ;  /* 0x0000000000027941 */ /* 0x000fea0003800000 */
.L_x_1532:
        /* <DEDUP_REMOVED lines=12> */
.L_x_1535:
[----:B------:R-:W-:Y:S05]  /*14610*/  BSYNC B2 ;  /* 0x0000000000027941 */ /* 0x000fea0003800000 */
.L_x_1534:
        /* <DEDUP_REMOVED lines=13> */
.L_x_1536:
        /* <DEDUP_REMOVED lines=16> */
.L_x_1537:
        /* <DEDUP_REMOVED lines=16> */
.L_x_1538:
        /* <DEDUP_REMOVED lines=17> */
.L_x_1630:
[----:B------:R-:W-:Y:S05]  /*14a00*/  BSYNC B2 ;  /* 0x0000000000027941 */ /* 0x000fea0003800000 */
.L_x_1539:
        /* <DEDUP_REMOVED lines=11> */
.L_x_1542:
[----:B------:R-:W-:Y:S05]  /*14ac0*/  BSYNC B2 ;  /* 0x0000000000027941 */ /* 0x000fea0003800000 */
.L_x_1541:
[----:B0-----:R-:W2:Y:S01]  /*14ad0*/  LDL.LU R3, [R1+0x4] ;  /* 0x0000040001037983 */ /* 0x001ea20000300800 */
[----:B------:R-:W-:-:S03]  /*14ae0*/  R2UR UR10, R11 ;  /* 0x000000000b0a72ca */ /* 0x000fc600000e0000 */
[----:B------:R-:W3:Y:S04]  /*14af0*/  LDL R7, [R1+0x14] ;  /* 0x0000140001077983 */ /* 0x000ee80000100800 */
[----:B------:R-:W3:Y:S04]  /*14b00*/  LDL.LU R6, [R1+0x8] ;  /* 0x0000080001067983 */ /* 0x000ee80000300800 */
[----:B------:R-:W2:Y:S01]  /*14b10*/  LDL R11, [R1] ;  /* 0x00000000010b7983 */ /* 0x000ea20000100800 */
[----:B------:R-:W-:Y:S01]  /*14b20*/  R2UR UR6, R12 ;  /* 0x000000000c0672ca */ /* 0x000fe200000e0000 */
[----:B------:R-:W-:Y:S01]  /*14b30*/  UIADD3 UR4, UP0, UR36, 0x470, URZ ;  /* 0x0000047024047890 */ /* 0x000fe2000ff1e03f */
[----:B------:R-:W-:Y:S01]  /*14b40*/  R2UR UR7, R13 ;  /* 0x000000000d0772ca */ /* 0x000fe200000e0000 */
[----:B------:R-:W-:Y:S01]  /*14b50*/  VIADD R2, R2, 0x50 ;  /* 0x0000005002027836 */ /* 0x000fe20000000000 */
[----:B------:R-:W-:Y:S01]  /*14b60*/  PLOP3.LUT P0, PT, PT, PT, PT, 0x80, 0x0 ;  /* 0x000000000000781c */ /* 0x000fe20003f0f070 */
[----:B------:R-:W-:Y:S01]  /*14b70*/  UIADD3.X UR5, URZ, UR37, URZ, UP0, !UPT ;  /* 0x000000253f057290 */ /* 0x000fe200087fe43f */
[----:B---3--:R-:W-:-:S02]  /*14b80*/  IMAD R6, R6, 0x60, R7 ;  /* 0x0000006006067824 */ /* 0x008fc400078e0207 */
[----:B--2---:R-:W-:-:S04]  /*14b90*/  IMAD R3, R3, 0x9000, R11 ;  /* 0x0000900003037824 */ /* 0x004fc800078e020b */
[----:B------:R-:W-:-:S07]  /*14ba0*/  VIADD R7, R3, 0x400 ;  /* 0x0000040003077836 */ /* 0x000fce0000000000 */
.L_x_1543:
        /* <DEDUP_REMOVED lines=15> */
.L_x_1544:
        /* <DEDUP_REMOVED lines=15> */
.L_x_1545:
        /* <DEDUP_REMOVED lines=12> */
.L_x_1530:
[----:B------:R-:W-:Y:S05]  /*14e50*/  BSYNC B1 ;  /* 0x0000000000017941 */ /* 0x000fea0003800000 */
.L_x_1529:
[----:B------:R-:W2:Y:S01]  /*14e60*/  LDL R2, [R1+0x24] ;  /* 0x0000240001027983 */ /* 0x000ea20000100800 */
[----:B------:R-:W-:Y:S01]  /*14e70*/  VIADD R3, R4, 0x1 ;  /* 0x0000000104037836 */ /* 0x000fe20000000000 */
[----:B------:R-:W-:Y:S01]  /*14e80*/  BSSY B1, `(.L_x_1546) ;  /* 0x00000b9000017945 */ /* 0x000fe20003800000 */
[----:B------:R-:W-:-:S03]  /*14e90*/  VIADD R6, R0, 0xffffffff ;  /* 0xffffffff00067836 */ /* 0x000fc60000000000 */
[----:B------:R-:W-:-:S04]  /*14ea0*/  ISETP.NE.AND P0, PT, R3, 0x2, PT ;  /* 0x000000020300780c */ /* 0x000fc80003f05270 */
[----:B------:R-:W-:Y:S02]  /*14eb0*/  SEL R12, R3, RZ, P0 ;  /* 0x000000ff030c7207 */ /* 0x000fe40000000000 */
[----:B--2---:R-:W-:Y:S02]  /*14ec0*/  LOP3.LUT P1, RZ, R2, 0x1, RZ, 0xc0, !PT ;  /* 0x0000000102ff7812 */ /* 0x004fe4000782c0ff */
[----:B------:R-:W-:-:S04]  /*14ed0*/  SEL R2, RZ, 0x1, P0 ;  /* 0x00000001ff027807 */ /* 0x000fc80000000000 */
[----:B------:R-:W-:-:S05]  /*14ee0*/  LOP3.LUT R11, R5, R2, RZ, 0x3c, !PT ;  /* 0x00000002050b7212 */ /* 0x000fca00078e3cff */
[----:B------:R1:W-:Y:S04]  /*14ef0*/  STL [R1+0x10], R11 ;  /* 0x0000100b01007387 */ /* 0x0003e80000100800 */
[----:B------:R1:W-:Y:S01]  /*14f00*/  STL [R1+0x4], R12 ;  /* 0x0000040c01007387 */ /* 0x0003e20000100800 */
[----:B------:R-:W-:Y:S05]  /*14f10*/  @!P1 BRA `(.L_x_1547) ;  /* 0x0000000800bc9947 */ /* 0x000fea0003800000 */
[----:B------:R-:W-:Y:S01]  /*14f20*/  ULDC.64 UR4, c[0x0][0x418] ;  /* 0x0001060000047ab9 */ /* 0x000fe20000000a00 */
[----:B------:R-:W-:Y:S01]  /*14f30*/  IMAD.MOV.U32 R7, RZ, RZ, R6 ;  /* 0x000000ffff077224 */ /* 0x000fe200078e0006 */
[----:B------:R-:W-:-:S04]  /*14f40*/  ISETP.NE.U32.AND P0, PT, RZ, UR4, PT ;  /* 0x00000004ff007c0c */ /* 0x000fc8000bf05070 */
[----:B------:R-:W-:-:S13]  /*14f50*/  ISETP.NE.AND.EX P0, PT, RZ, UR5, PT, P0 ;  /* 0x00000005ff007c0c */ /* 0x000fda000bf05300 */
[----:B------:R-:W-:Y:S05]  /*14f60*/  @!P0 BRA `(.L_x_1548) ;  /* 0x0000000000508947 */ /* 0x000fea0003800000 */
[----:B------:R-:W2:Y:S01]  /*14f70*/  LDL R14, [R1+0x18] ;  /* 0x00001800010e7983 */ /* 0x000ea20000100800 */
[----:B0-----:R-:W0:Y:S01]  /*14f80*/  LDC R8, c[0x0][0x43c] ;  /* 0x00010f00ff087b82 */ /* 0x001e220000000800 */
        /* <DEDUP_REMOVED lines=16> */
[----:B------:R-:W-:-:S06]  /*15090*/  LEA.HI.X R9, R2, UR5, R3, 0x2, P0 ;  /* 0x0000000502097c11 */ /* 0x000fcc00080f1403 */
[----:B------:R2:W5:Y:S03]  /*150a0*/  LDG.E R9, desc[UR8][R8.64] ;  /* 0x0000000808097981 */ /* 0x000566000c1e1900 */
.L_x_1548:
[----:B------:R-:W3:Y:S01]  /*150b0*/  LDL R2, [R1] ;  /* 0x0000000001027983 */ /* 0x000ee20000100800 */
[----:B------:R-:W-:Y:S01]  /*150c0*/  SHF.L.U32 R3, R11, 0x1f, RZ ;  /* 0x0000001f0b037819 */ /* 0x000fe200000006ff */
[----:B------:R-:W-:Y:S01]  /*150d0*/  BSSY B2, `(.L_x_1549) ;  /* 0x0000004000027945 */ /* 0x000fe20003800000 */
[----:B---3--:R-:W-:-:S04]  /*150e0*/  IMAD R2, R12, 0x8, R2 ;  /* 0x000000080c027824 */ /* 0x008fc800078e0202 */
[----:B------:R-:W3:Y:S02]  /*150f0*/  SYNCS.PHASECHK.TRANS64.TRYWAIT P0, [R2+URZ+0x30840], R3 ;  /* 0x03084003020075a7 */ /* 0x000ee4000800017f */
[----:B---3--:R-:W-:Y:S05]  /*15100*/  @!P0 BRA `(.L_x_1550) ;  /* 0x0000003000c88947 */ /* 0x008fea0003800000 */
.L_x_1631:
[----:B------:R-:W-:Y:S05]  /*15110*/  BSYNC B2 ;  /* 0x0000000000027941 */ /* 0x000fea0003800000 */
.L_x_1549:
[----:B0-2---:R-:W0:Y:S01]  /*15120*/  S2R R8, SR_TID.X ;  /* 0x0000000000087919 */ /* 0x005e220000002100 */
[----:B------:R-:W-:Y:S01]  /*15130*/  BSSY B2, `(.L_x_1551) ;  /* 0x000000b000027945 */ /* 0x000fe20003800000 */
[----:B0-----:R-:W-:-:S04]  /*15140*/  LOP3.LUT R8, R8, 0x7f, RZ, 0xc0, !PT ;  /* 0x0000007f08087812 */ /* 0x001fc800078ec0ff */
[----:B------:R-:W-:-:S13]  /*15150*/  ISETP.NE.AND P1, PT, R8, RZ, PT ;  /* 0x000000ff0800720c */ /* 0x000fda0003f25270 */
[----:B------:R-:W-:Y:S05]  /*15160*/  @P1 BRA `(.L_x_1552) ;  /* 0x00000000001c1947 */ /* 0x000fea0003800000 */
[----:B------:R-:W0:Y:S01]  /*15170*/  S2R R8, SR_TID.X ;  /* 0x0000000000087919 */ /* 0x000e220000002100 */
[----:B---3--:R-:W-:-:S04]  /*15180*/  IMAD.MOV.U32 R3, RZ, RZ, 0x9000 ;  /* 0x00009000ff037424 */ /* 0x008fc800078e00ff */
[----:B------:R2:W-:Y:S01]  /*15190*/  SYNCS.ARRIVE.TRANS64 RZ, [R2+URZ+0x30830], R3 ;  /* 0x0308300302ff79a7 */ /* 0x0005e2000800003f */
[----:B0-----:R-:W-:-:S04]  /*151a0*/  LOP3.LUT R8, R8, 0x1f, RZ, 0xc0, !PT ;  /* 0x0000001f08087812 */ /* 0x001fc800078ec0ff */
[----:B------:R-:W-:-:S13]  /*151b0*/  ISETP.NE.AND P0, PT, R8, RZ, PT ;  /* 0x000000ff0800720c */ /* 0x000fda0003f05270 */
[----:B--2---:R-:W-:Y:S05]  /*151c0*/  @!P0 BRA `(.L_x_1552) ;  /* 0x0000000000048947 */ /* 0x004fea0003800000 */
[----:B------:R-:W-:Y:S01]  /*151d0*/  BPT.TRAP 0x1 ;  /* 0x000000040000795c */ /* 0x000fe20000300000 */
.L_x_1552:
[----:B------:R-:W-:Y:S05]  /*151e0*/  BSYNC B2 ;  /* 0x0000000000027941 */ /* 0x000fea0003800000 */
.L_x_1551:
[----:B------:R-:W2:Y:S04]  /*151f0*/  LDL R8, [R1+0x4] ;  /* 0x0000040001087983 */ /* 0x000ea80000100800 */
[----:B-1----:R-:W4:Y:S04]  /*15200*/  LDL R11, [R1] ;  /* 0x00000000010b7983 */ /* 0x002f280000100800 */
[----:B---3--:R-:W3:Y:S01]  /*15210*/  LDL R2, [R1+0x14] ;  /* 0x0000140001027983 */ /* 0x008ee20000100800 */
        /* <DEDUP_REMOVED lines=8> */
[----:B----4-:R-:W-:Y:S02]  /*152a0*/  IMAD R8, R8, 0x9000, R11 ;  /* 0x0000900008087824 */ /* 0x010fe400078e020b */
[----:B------:R-:W-:-:S02]  /*152b0*/  VIADD R3, R3, 0x30 ;  /* 0x0000003003037836 */ /* 0x000fc40000000000 */
[----:B---3--:R-:W-:Y:S02]  /*152c0*/  IMAD R2, R7, 0x60, R2 ;  /* 0x0000006007027824 */ /* 0x008fe400078e0202 */
[----:B------:R-:W-:-:S07]  /*152d0*/  VIADD R11, R8, 0x1e400 ;  /* 0x0001e400080b7836 */ /* 0x000fce0000000000 */
.L_x_1553:
        /* <DEDUP_REMOVED lines=16> */
.L_x_1554:
        /* <DEDUP_REMOVED lines=16> */
.L_x_1555:
        /* <DEDUP_REMOVED lines=15> */
.L_x_1632:
[----:B------:R-:W-:Y:S05]  /*155d0*/  BSYNC B2 ;  /* 0x0000000000027941 */ /* 0x000fea0003800000 */
.L_x_1556:
        /* <DEDUP_REMOVED lines=11> */
.L_x_1559:
[----:B------:R-:W-:Y:S05]  /*15690*/  BSYNC B2 ;  /* 0x0000000000027941 */ /* 0x000fea0003800000 */
.L_x_1558:
[----:B------:R-:W2:Y:S04]  /*156a0*/  LDL R8, [R1] ;  /* 0x0000000001087983 */ /* 0x000ea80000100800 */
        /* <DEDUP_REMOVED lines=12> */
.L_x_1560:
        /* <DEDUP_REMOVED lines=15> */
.L_x_1561:
        /* <DEDUP_REMOVED lines=15> */
.L_x_1562:
        /* <DEDUP_REMOVED lines=12> */
.L_x_1547:
[----:B------:R-:W-:Y:S05]  /*15a10*/  BSYNC B1 ;  /* 0x0000000000017941 */ /* 0x000fea0003800000 */
.L_x_1546:
[----:B------:R-:W3:Y:S01]  /*15a20*/  LDL R2, [R1+0x20] ;  /* 0x0000200001027983 */ /* 0x000ee20000100800 */
[----:B------:R-:W-:Y:S01]  /*15a30*/  VIADD R0, R0, 0xfffffffe ;  /* 0xfffffffe00007836 */ /* 0x000fe20000000000 */
[----:B---3--:R-:W-:-:S13]  /*15a40*/  ISETP.GT.AND P0, PT, R6, R2, PT ;  /* 0x000000020600720c */ /* 0x008fda0003f04270 */
[----:B------:R-:W-:Y:S05]  /*15a50*/  @P0 BRA `(.L_x_1563) ;  /* 0xffffffe8000c0947 */ /* 0x000fea000383ffff */
.L_x_1509:
[----:B------:R-:W-:Y:S05]  /*15a60*/  BSYNC B0 ;  /* 0x0000000000007941 */ /* 0x000fea0003800000 */
.L_x_1508:
[----:B------:R-:W3:Y:S01]  /*15a70*/  S2R R2, SR_TID.X ;  /* 0x0000000000027919 */ /* 0x000ee20000002100 */
[----:B------:R-:W-:Y:S01]  /*15a80*/  BSSY B0, `(.L_x_1564) ;  /* 0x0000011000007945 */ /* 0x000fe20003800000 */
        /* <DEDUP_REMOVED lines=10> */
[----:B----4-:R-:W3:Y:S04]  /*15b30*/  @P0 ATOMG.E.ADD.STRONG.GPU PT, R2, desc[UR6][R4.64], R2 ;  /* 0x00000002040209a8 */ /* 0x010ee800081ee1c6 */
[----:B---3--:R3:W4:Y:S02]  /*15b40*/  SHFL.IDX PT, R2, R2, R0, 0x1f ;  /* 0x00001f0002027589 */ /* 0x00872400000e0000 */
[----:B---3--:R-:W3:Y:S02]  /*15b50*/  S2R R0, SR_LTMASK ;  /* 0x0000000000007919 */ /* 0x008ee40000003900 */
[----:B---3--:R-:W-:-:S06]  /*15b60*/  LOP3.LUT R0, R0, UR4, RZ, 0xc0, !PT ;  /* 0x0000000400007c12 */ /* 0x008fcc000f8ec0ff */
[----:B------:R-:W4:Y:S02]  /*15b70*/  POPC R0, R0 ;  /* 0x0000000000007309 */ /* 0x000f240000000000 */
[----:B----4-:R-:W-:-:S07]  /*15b80*/  IADD3 R16, R2, UR38, R0 ;  /* 0x0000002602107c10 */ /* 0x010fce000fffe000 */
.L_x_1565:
[----:B------:R-:W-:Y:S05]  /*15b90*/  BSYNC B0 ;  /* 0x0000000000007941 */ /* 0x000fea0003800000 */
.L_x_1564:
[----:B------:R-:W3:Y:S01]  /*15ba0*/  LDL R0, [R1+0x24] ;  /* 0x0000240001007983 */ /* 0x000ee20000100800 */
[----:B------:R-:W-:Y:S01]  /*15bb0*/  BSSY B0, `(.L_x_1566) ;  /* 0x000004d000007945 */ /* 0x000fe20003800000 */
[----:B---3--:R-:W-:-:S13]  /*15bc0*/  LOP3.LUT P0, RZ, R0, 0x1, RZ, 0xc0, !PT ;  /* 0x0000000100ff7812 */ /* 0x008fda000780c0ff */
[----:B------:R-:W-:Y:S05]  /*15bd0*/  @!P0 BRA `(.L_x_1567) ;  /* 0x0000000400288947 */ /* 0x000fea0003800000 */
[----:B------:R-:W3:Y:S04]  /*15be0*/  LDL R4, [R1] ;  /* 0x0000000001047983 */ /* 0x000ee80000100800 */
[----:B------:R-:W3:Y:S04]  /*15bf0*/  LDL R0, [R1+0x4] ;  /* 0x0000040001007983 */ /* 0x000ee80000100800 */
[----:B------:R-:W4:Y:S01]  /*15c00*/  LDL R2, [R1+0x10] ;  /* 0x0000100001027983 */ /* 0x000f220000100800 */
[----:B------:R-:W-:Y:S01]  /*15c10*/  BSSY B1, `(.L_x_1568) ;  /* 0x0000006000017945 */ /* 0x000fe20003800000 */
[----:B------:R-:W-:Y:S01]  /*15c20*/  ISETP.NE.AND P1, PT, R3, RZ, PT ;  /* 0x000000ff0300720c */ /* 0x000fe20003f25270 */
[----:B---3--:R-:W-:Y:S01]  /*15c30*/  IMAD R0, R0, 0x8, R4 ;  /* 0x0000000800007824 */ /* 0x008fe200078e0204 */
[----:B----4-:R-:W-:-:S04]  /*15c40*/  SHF.L.U32 R2, R2, 0x1f, RZ ;  /* 0x0000001f02027819 */ /* 0x010fc800000006ff */
[----:B------:R-:W3:Y:S02]  /*15c50*/  SYNCS.PHASECHK.TRANS64.TRYWAIT P0, [R0+URZ+0x30860], R2 ;  /* 0x03086002000075a7 */ /* 0x000ee4000800017f */
[----:B---3--:R-:W-:Y:S05]  /*15c60*/  @!P0 BRA `(.L_x_1569) ;  /* 0x0000002800188947 */ /* 0x008fea0003800000 */
.L_x_1633:
[----:B------:R-:W-:Y:S05]  /*15c70*/  BSYNC B1 ;  /* 0x0000000000017941 */ /* 0x000fea0003800000 */
.L_x_1568:
[----:B------:R-:W-:Y:S04]  /*15c80*/  BSSY B1, `(.L_x_1570) ;  /* 0x0000009000017945 */ /* 0x000fe80003800000 */
        /* <DEDUP_REMOVED lines=8> */
.L_x_1571:
[----:B------:R-:W-:Y:S05]  /*15d10*/  BSYNC B1 ;  /* 0x0000000000017941 */ /* 0x000fea0003800000 */
.L_x_1570:
[----:B------:R-:W4:Y:S04]  /*15d20*/  LDL.LU R5, [R1+0x14] ;  /* 0x0000140001057983 */ /* 0x000f280000300800 */
[----:B------:R-:W4:Y:S04]  /*15d30*/  LDL.LU R3, [R1+0x8] ;  /* 0x0000080001037983 */ /* 0x000f280000300800 */
[----:B------:R-:W5:Y:S04]  /*15d40*/  LDL R4, [R1] ;  /* 0x0000000001047983 */ /* 0x000f680000100800 */
[----:B---3--:R-:W5:Y:S01]  /*15d50*/  LDL R2, [R1+0x4] ;  /* 0x0000040001027983 */ /* 0x008f620000100800 */
[----:B------:R-:W-:Y:S01]  /*15d60*/  UIADD3 UR4, UP0, UR36, 0x470, URZ ;  /* 0x0000047024047890 */ /* 0x000fe2000ff1e03f */
[----:B------:R-:W-:Y:S01]  /*15d70*/  PLOP3.LUT P0, PT, PT, PT, PT, 0x80, 0x0 ;  /* 0x000000000000781c */ /* 0x000fe20003f0f070 */
[----:B------:R-:W-:Y:S01]  /*15d80*/  VIADD R0, R0, 0x30850 ;  /* 0x0003085000007836 */ /* 0x000fe20000000000 */
[----:B------:R-:W-:Y:S01]  /*15d90*/  UMOV UR6, 0x0 ;  /* 0x0000000000067882 */ /* 0x000fe20000000000 */
[----:B------:R-:W-:Y:S01]  /*15da0*/  UIADD3.X UR5, URZ, UR37, URZ, UP0, !UPT ;  /* 0x000000253f057290 */ /* 0x000fe200087fe43f */
[----:B------:R-:W-:Y:S01]  /*15db0*/  UMOV UR7, 0x14f00000 ;  /* 0x14f0000000077882 */ /* 0x000fe20000000000 */
[----:B------:R-:W-:Y:S01]  /*15dc0*/  UMOV UR10, URZ ;  /* 0x0000003f000a7c82 */ /* 0x000fe20008000000 */
[----:B----4-:R-:W-:-:S02]  /*15dd0*/  IMAD R3, R3, 0x60, R5 ;  /* 0x0000006003037824 */ /* 0x010fc400078e0205 */
[----:B-----5:R-:W-:-:S04]  /*15de0*/  IMAD R2, R2, 0x9000, R4 ;  /* 0x0000900002027824 */ /* 0x020fc800078e0204 */
[----:B------:R-:W-:-:S07]  /*15df0*/  VIADD R4, R2, 0x400 ;  /* 0x0000040002047836 */ /* 0x000fce0000000000 */
.L_x_1572:
        /* <DEDUP_REMOVED lines=10> */
[----:B------:R-:W-:Y:S01]  /*15ea0*/  PLOP3.LUT P0, PT, PT, PT, PT, 0x80, 0x0 ;  /* 0x000000000000781c */ /* 0x000fe20003f0f070 */
[----:B------:R-:W-:Y:S01]  /*15eb0*/  VIADD R4, R2, 0x3400 ;  /* 0x0000340002047836 */ /* 0x000fe20000000000 */
[----:B------:R-:W-:Y:S01]  /*15ec0*/  UMOV UR6, 0x0 ;  /* 0x0000000000067882 */ /* 0x000fe20000000000 */
[----:B------:R-:W-:Y:S01]  /*15ed0*/  UMOV UR7, 0x14f00000 ;  /* 0x14f0000000077882 */ /* 0x000fe20000000000 */
[----:B------:R-:W-:-:S09]  /*15ee0*/  UMOV UR10, 0x40 ;  /* 0x00000040000a7882 */ /* 0x000fd20000000000 */
.L_x_1573:
        /* <DEDUP_REMOVED lines=15> */
.L_x_1574:
        /* <DEDUP_REMOVED lines=10> */
.L_x_1567:
[----:B------:R-:W-:Y:S05]  /*16080*/  BSYNC B0 ;  /* 0x0000000000007941 */ /* 0x000fea0003800000 */
.L_x_1566:
[----:B------:R-:W3:Y:S04]  /*16090*/  LDL.LU R5, [R1+0x4] ;  /* 0x0000040001057983 */ /* 0x000ee80000300800 */
[----:B------:R-:W4:Y:S01]  /*160a0*/  LDL.LU R4, [R1+0x10] ;  /* 0x0000100001047983 */ /* 0x000f220000300800 */
[----:B---3--:R-:W-:-:S05]  /*160b0*/  VIADD R0, R5, 0x1 ;  /* 0x0000000105007836 */ /* 0x008fca0000000000 */
[----:B------:R-:W-:-:S04]  /*160c0*/  ISETP.NE.AND P0, PT, R0, 0x2, PT ;  /* 0x000000020000780c */ /* 0x000fc80003f05270 */
[----:B------:R-:W-:Y:S02]  /*160d0*/  SEL R2, RZ, 0x1, P0 ;  /* 0x00000001ff027807 */ /* 0x000fe40000000000 */
[----:B------:R-:W-:Y:S02]  /*160e0*/  SEL R0, R0, RZ, P0 ;  /* 0x000000ff00007207 */ /* 0x000fe40000000000 */
[----:B----4-:R-:W-:-:S03]  /*160f0*/  LOP3.LUT R4, R4, R2, RZ, 0x3c, !PT ;  /* 0x0000000204047212 */ /* 0x010fc600078e3cff */
[----:B------:R3:W-:Y:S04]  /*16100*/  STL [R1+0x4], R0 ;  /* 0x0000040001007387 */ /* 0x0007e80000100800 */
[----:B------:R3:W-:Y:S02]  /*16110*/  STL [R1+0x10], R4 ;  /* 0x0000100401007387 */ /* 0x0007e40000100800 */
.L_x_1488:
[----:B------:R-:W-:Y:S05]  /*16120*/  BSYNC B7 ;  /* 0x0000000000077941 */ /* 0x000fea0003800000 */
.L_x_1486:
[----:B---3--:R-:W3:Y:S02]  /*16130*/  LDL R0, [R1+0x24] ;  /* 0x0000240001007983 */ /* 0x008ee40000100800 */
[----:B---3--:R-:W-:-:S13]  /*16140*/  LOP3.LUT P0, RZ, R0, 0x2, RZ, 0xc0, !PT ;  /* 0x0000000200ff7812 */ /* 0x008fda000780c0ff */
[----:B------:R-:W-:Y:S05]  /*16150*/  @!P0 BRA `(.L_x_1575) ;  /* 0x0000000000288947 */ /* 0x000fea0003800000 */
[----:B------:R-:W-:Y:S05]  /*16160*/  WARPSYNC.ALL ;  /* 0x0000000000007948 */ /* 0x000fea0003800000 */
[----:B------:R-:W3:Y:S08]  /*16170*/  S2UR UR5, SR_CgaCtaId ;  /* 0x00000000000579c3 */ /* 0x000ef00000008800 */
[----:B------:R-:W-:Y:S06]  /*16180*/  BAR.SYNC.DEFER_BLOCKING 0x5, 0x180 ;  /* 0x0146000000007b1d */ /* 0x000fec0000010000 */
[----:B------:R-:W-:-:S02]  /*16190*/  UMOV UR4, 0x400 ;  /* 0x0000040000047882 */ /* 0x000fc40000000000 */
[----:B---3--:R-:W-:-:S06]  /*161a0*/  ULEA UR4, UR5, UR4, 0x18 ;  /* 0x0000000405047291 */ /* 0x008fcc000f8ec03f */
[----:B------:R-:W-:-:S05]  /*161b0*/  IMAD.U32 R0, RZ, RZ, UR4 ;  /* 0x00000004ff007e24 */ /* 0x000fca000f8e00ff */
[----:B------:R3:W4:Y:S04]  /*161c0*/  LDS.128 R16, [R0+0x308d0] ;  /* 0x0308d00000107984 */ /* 0x0007280000000c00 */
[----:B------:R3:W-:Y:S01]  /*161d0*/  STL [R1], R0 ;  /* 0x0000000001007387 */ /* 0x0007e20000100800 */
[----:B------:R-:W-:Y:S06]  /*161e0*/  BAR.ARV 0x4, 0x180 ;  /* 0x0106000000007b1d */ /* 0x000fec0000002000 */
[----:B------:R-:W-:Y:S05]  /*161f0*/  BRA `(.L_x_1576) ;  /* 0x0000000800e47947 */ /* 0x000fea0003800000 */
.L_x_1575:
[----:B------:R-:W3:Y:S01]  /*16200*/  S2R R0, SR_TID.X ;  /* 0x0000000000007919 */ /* 0x000ee20000002100 */
[----:B------:R-:W-:Y:S01]  /*16210*/  UMOV UR4, 0xffffffff ;  /* 0xffffffff00047882 */ /* 0x000fe20000000000 */
[----:B---3--:R-:W-:-:S04]  /*16220*/  LOP3.LUT R6, R0, 0x1f, RZ, 0xc0, !PT ;  /* 0x0000001f00067812 */ /* 0x008fc800078ec0ff */
[----:B------:R-:W-:Y:S01]  /*16230*/  ISETP.NE.AND P0, PT, R6, 0x1f, PT ;  /* 0x0000001f0600780c */ /* 0x000fe20003f05270 */
[----:B------:R-:W-:-:S12]  /*16240*/  BRA.DIV UR4, `(.L_x_1577) ;  /* 0x0000002204b47947 */ /* 0x000fd8000b800000 */
[----:B------:R-:W-:Y:S01]  /*16250*/  IMAD.IADD R5, R19, 0x1, R6 ;  /* 0x0000000113057824 */ /* 0x000fe200078e0206 */
[----:B------:R-:W-:Y:S01]  /*16260*/  ULDC UR4, c[0x0][0xc3c] ;  /* 0x00030f0000047ab9 */ /* 0x000fe20000000800 */
[----:B------:R-:W-:-:S03]  /*16270*/  ULDC.64 UR6, c[0x0][0x208] ;  /* 0x0000820000067ab9 */ /* 0x000fc60000000a00 */
[----:B------:R-:W-:-:S13]  /*16280*/  ISETP.GE.OR P1, PT, R5, UR4, !P0 ;  /* 0x0000000405007c0c */ /* 0x000fda000c726670 */
[----:B------:R-:W3:Y:S02]  /*16290*/  @!P1 LDC.64 R2, c[0x0][0xc80] ;  /* 0x00032000ff029b82 */ /* 0x000ee40000000a00 */
[----:B---3--:R-:W-:-:S06]  /*162a0*/  @!P1 IMAD.WIDE R2, R5, 0x4, R2 ;  /* 0x0000000405029825 */ /* 0x008fcc00078e0202 */
[----:B------:R3:W4:Y:S01]  /*162b0*/  @!P1 LDG.E R3, desc[UR6][R2.64] ;  /* 0x0000000602039981 */ /* 0x000722000c1e1900 */
[C---:B------:R-:W-:Y:S02]  /*162c0*/  ISETP.GE.U32.AND P2, PT, R6.reuse, 0x2, PT ;  /* 0x000000020600780c */ /* 0x040fe40003f46070 */
[C---:B------:R-:W-:Y:S01]  /*162d0*/  ISETP.GE.U32.AND P3, PT, R6.reuse, 0x4, PT ;  /* 0x000000040600780c */ /* 0x040fe20003f66070 */
[----:B------:R-:W-:Y:S01]  /*162e0*/  SHFL.IDX PT, R0, R16, RZ, 0x1f ;  /* 0x00001fff10007589 */ /* 0x000fe200000e0000 */
[C---:B------:R-:W-:Y:S02]  /*162f0*/  ISETP.GE.U32.AND P4, PT, R6.reuse, 0x8, PT ;  /* 0x000000080600780c */ /* 0x040fe40003f86070 */
[C---:B------:R-:W-:Y:S01]  /*16300*/  ISETP.GE.U32.AND P5, PT, R6.reuse, 0x10, PT ;  /* 0x000000100600780c */ /* 0x040fe20003fa6070 */
[----:B---3--:R-:W-:Y:S02]  /*16310*/  IMAD.MOV.U32 R2, RZ, RZ, RZ ;  /* 0x000000ffff027224 */ /* 0x008fe400078e00ff */
[----:B----4-:R-:W-:Y:S01]  /*16320*/  @!P1 IMAD.MOV.U32 R2, RZ, RZ, R3 ;  /* 0x000000ffff029224 */ /* 0x010fe200078e0003 */
[----:B------:R-:W-:-:S04]  /*16330*/  ISETP.NE.AND P1, PT, R6, RZ, PT ;  /* 0x000000ff0600720c */ /* 0x000fc80003f25270 */
[----:B------:R-:W3:Y:S02]  /*16340*/  SHFL.UP PT, R14, R2, 0x1, RZ ;  /* 0x04200000020e7989 */ /* 0x000ee400000e00ff */
[----:B---3--:R-:W-:-:S05]  /*16350*/  SEL R5, R14, RZ, P1 ;  /* 0x000000ff0e057207 */ /* 0x008fca0000800000 */
[----:B------:R-:W-:Y:S02]  /*16360*/  IMAD.IADD R3, R2, 0x1, R5 ;  /* 0x0000000102037824 */ /* 0x000fe400078e0205 */
[----:B------:R-:W-:Y:S04]  /*16370*/  SHFL.IDX PT, R5, R16, 0x1, 0x1f ;  /* 0x00201f0010057f89 */ /* 0x000fe800000e0000 */
[----:B------:R-:W3:Y:S02]  /*16380*/  SHFL.UP PT, R4, R3, 0x2, RZ ;  /* 0x0440000003047989 */ /* 0x000ee400000e00ff */
[----:B---3--:R-:W-:-:S05]  /*16390*/  SEL R4, R4, RZ, P2 ;  /* 0x000000ff04047207 */ /* 0x008fca0001000000 */
[----:B------:R-:W-:-:S05]  /*163a0*/  IMAD.IADD R3, R3, 0x1, R4 ;  /* 0x0000000103037824 */ /* 0x000fca00078e0204 */
        /* <DEDUP_REMOVED lines=9> */
[----:B------:R3:W4:Y:S02]  /*16440*/  SHFL.IDX PT, R16, R3, 0x1f, 0x1f ;  /* 0x03e01f0003107f89 */ /* 0x00072400000e0000 */
.L_x_1643:
[----:B------:R-:W-:Y:S02]  /*16450*/  ULDC UR4, c[0x0][0xc38] ;  /* 0x00030e0000047ab9 */ /* 0x000fe40000000800 */
[----:B------:R-:W-:-:S04]  /*16460*/  IMAD.U32 R4, RZ, RZ, UR4 ;  /* 0x00000004ff047e24 */ /* 0x000fc8000f8e00ff */
[----:B----4-:R-:W-:-:S04]  /*16470*/  IMAD R16, R16, R4, RZ ;  /* 0x0000000410107224 */ /* 0x010fc800078e02ff */
[----:B------:R-:W-:-:S05]  /*16480*/  IMAD.IADD R5, R5, 0x1, R16 ;  /* 0x0000000105057824 */ /* 0x000fca00078e0210 */
[----:B------:R-:W-:-:S13]  /*16490*/  ISETP.GT.AND P6, PT, R5, R0, PT ;  /* 0x000000000500720c */ /* 0x000fda0003fc4270 */
[----:B------:R-:W-:Y:S05]  /*164a0*/  @P6 BRA `(.L_x_1578) ;  /* 0x0000000000a06947 */ /* 0x000fea0003800000 */
.L_x_1583:
[----:B------:R-:W4:Y:S01]  /*164b0*/  LDC R2, c[0x0][0xc3c] ;  /* 0x00030f00ff027b82 */ /* 0x000f220000000800 */
[----:B------:R-:W-:-:S05]  /*164c0*/  VIADD R19, R19, 0x1f ;  /* 0x0000001f13137836 */ /* 0x000fca0000000000 */
[----:B----4-:R-:W-:-:S13]  /*164d0*/  ISETP.GE.AND P6, PT, R19, R2, PT ;  /* 0x000000021300720c */ /* 0x010fda0003fc6270 */
[----:B------:R-:W-:Y:S05]  /*164e0*/  @P6 BRA `(.L_x_1579) ;  /* 0x0000000400dc6947 */ /* 0x000fea0003800000 */
[----:B---3--:R-:W3:Y:S01]  /*164f0*/  S2R R3, SR_TID.X ;  /* 0x0000000000037919 */ /* 0x008ee20000002100 */
[----:B------:R-:W-:Y:S01]  /*16500*/  BSSY B0, `(.L_x_1580) ;  /* 0x000000a000007945 */ /* 0x000fe20003800000 */
[----:B---3--:R-:W-:-:S05]  /*16510*/  LOP3.LUT R3, R3, 0x1f, RZ, 0xc0, !PT ;  /* 0x0000001f03037812 */ /* 0x008fca00078ec0ff */
[----:B------:R-:W-:-:S05]  /*16520*/  IMAD.IADD R4, R19, 0x1, R3 ;  /* 0x0000000113047824 */ /* 0x000fca00078e0203 */
[----:B------:R-:W-:Y:S01]  /*16530*/  ISETP.GE.OR P6, PT, R4, R2, !P0 ;  /* 0x000000020400720c */ /* 0x000fe200047c6670 */
[----:B------:R-:W-:-:S12]  /*16540*/  IMAD.MOV.U32 R2, RZ, RZ, RZ ;  /* 0x000000ffff027224 */ /* 0x000fd800078e00ff */
[----:B------:R-:W-:Y:S05]  /*16550*/  @P6 BRA `(.L_x_1581) ;  /* 0x0000000000106947 */ /* 0x000fea0003800000 */
[----:B------:R-:W3:Y:S01]  /*16560*/  LDC.64 R2, c[0x0][0xc80] ;  /* 0x00032000ff027b82 */ /* 0x000ee20000000a00 */
[----:B------:R-:W-:Y:S01]  /*16570*/  ULDC.64 UR4, c[0x0][0x208] ;  /* 0x0000820000047ab9 */ /* 0x000fe20000000a00 */
[----:B---3--:R-:W-:-:S06]  /*16580*/  IMAD.WIDE R2, R4, 0x4, R2 ;  /* 0x0000000404027825 */ /* 0x008fcc00078e0202 */
[----:B------:R3:W5:Y:S02]  /*16590*/  LDG.E R2, desc[UR4][R2.64] ;  /* 0x0000000402027981 */ /* 0x000764000c1e1900 */
.L_x_1581:
[----:B------:R-:W-:Y:S05]  /*165a0*/  BSYNC B0 ;  /* 0x0000000000007941 */ /* 0x000fea0003800000 */
.L_x_1580:
[----:B------:R-:W-:-:S03]  /*165b0*/  UMOV UR4, 0xffffffff ;  /* 0xffffffff00047882 */ /* 0x000fc60000000000 */
[----:B------:R-:W-:Y:S05]  /*165c0*/  BRA.DIV UR4, `(.L_x_1582) ;  /* 0x0000002604107947 */ /* 0x000fea000b800000 */
[----:B-----5:R-:W3:Y:S02]  /*165d0*/  SHFL.UP PT, R14, R2, 0x1, RZ ;  /* 0x04200000020e7989 */ /* 0x020ee400000e00ff */
        /* <DEDUP_REMOVED lines=15> */
.L_x_1651:
[----:B------:R-:W-:Y:S02]  /*166d0*/  ULDC UR4, c[0x0][0xc38] ;  /* 0x00030e0000047ab9 */ /* 0x000fe40000000800 */
[----:B------:R-:W-:-:S04]  /*166e0*/  IMAD.U32 R4, RZ, RZ, UR4 ;  /* 0x00000004ff047e24 */ /* 0x000fc8000f8e00ff */
[----:B----4-:R-:W-:-:S04]  /*166f0*/  IMAD R16, R16, R4, RZ ;  /* 0x0000000410107224 */ /* 0x010fc800078e02ff */
[----:B------:R-:W-:-:S05]  /*16700*/  IMAD.IADD R5, R16, 0x1, R5 ;  /* 0x0000000110057824 */ /* 0x000fca00078e0205 */
[----:B------:R-:W-:-:S13]  /*16710*/  ISETP.GT.AND P6, PT, R5, R0, PT ;  /* 0x000000000500720c */ /* 0x000fda0003fc4270 */
[----:B------:R-:W-:Y:S05]  /*16720*/  @!P6 BRA `(.L_x_1583) ;  /* 0xfffffffc0060e947 */ /* 0x000fea000383ffff */
.L_x_1578:
[----:B------:R-:W-:Y:S01]  /*16730*/  IMAD.IADD R16, R5, 0x1, -R16 ;  /* 0x0000000105107824 */ /* 0x000fe200078e0a10 */
[----:B------:R-:W-:-:S03]  /*16740*/  UMOV UR4, 0xffffffff ;  /* 0xffffffff00047882 */ /* 0x000fc60000000000 */
[----:B------:R-:W-:-:S05]  /*16750*/  IMAD R5, R3, R4, R16 ;  /* 0x0000000403057224 */ /* 0x000fca00078e0210 */
[----:B------:R-:W-:Y:S01]  /*16760*/  ISETP.GT.AND P6, PT, R5, R0, PT ;  /* 0x000000000500720c */ /* 0x000fe20003fc4270 */
[----:B------:R-:W-:-:S12]  /*16770*/  BRA.DIV UR4, `(.L_x_1584) ;  /* 0x0000002604687947 */ /* 0x000fd8000b800000 */
[----:B------:R-:W-:-:S04]  /*16780*/  VOTE.ANY R5, PT, !P6 ;  /* 0x0000000000057806 */ /* 0x000fc800070e0100 */
[----:B------:R-:W4:Y:S02]  /*16790*/  POPC R6, R5 ;  /* 0x0000000500067309 */ /* 0x000f240000000000 */
[----:B----4-:R4:W0:Y:S02]  /*167a0*/  SHFL.IDX PT, R17, R2, R6, 0x1f ;  /* 0x00001f0602117589 */ /* 0x01082400000e0000 */
.L_x_1655:
[----:B------:R-:W-:Y:S01]  /*167b0*/  ISETP.NE.AND P0, PT, R5, RZ, PT ;  /* 0x000000ff0500720c */ /* 0x000fe20003f05270 */
[----:B------:R-:W-:-:S12]  /*167c0*/  IMAD.MOV.U32 R5, RZ, RZ, RZ ;  /* 0x000000ffff057224 */ /* 0x000fd800078e00ff */
[----:B------:R-:W-:Y:S05]  /*167d0*/  @!P0 BRA `(.L_x_1585) ;  /* 0x0000000000148947 */ /* 0x000fea0003800000 */
[----:B------:R-:W-:Y:S01]  /*167e0*/  UMOV UR4, 0xffffffff ;  /* 0xffffffff00047882 */ /* 0x000fe20000000000 */
[----:B-1----:R-:W-:Y:S02]  /*167f0*/  VIADD R12, R6, 0xffffffff ;  /* 0xffffffff060c7836 */ /* 0x002fe40000000000 */
[----:B------:R-:W-:Y:S05]  /*16800*/  BRA.DIV UR4, `(.L_x_1586) ;  /* 0x00000026048c7947 */ /* 0x000fea000b800000 */
[----:B---3--:R1:W3:Y:S02]  /*16810*/  SHFL.IDX PT, R3, R3, R12, 0x1f ;  /* 0x00001f0c03037589 */ /* 0x0082e400000e0000 */
.L_x_1658:
[----:B---3--:R-:W-:-:S07]  /*16820*/  IMAD.MOV.U32 R5, RZ, RZ, R3 ;  /* 0x000000ffff057224 */ /* 0x008fce00078e0003 */
.L_x_1585:
[----:B---34-:R-:W3:Y:S01]  /*16830*/  LDC.64 R2, c[0x0][0xc90] ;  /* 0x00032400ff027b82 */ /* 0x018ee20000000a00 */
[----:B------:R-:W-:Y:S01]  /*16840*/  IMAD.IADD R19, R6, 0x1, R19 ;  /* 0x0000000106137824 */ /* 0x000fe200078e0213 */
[----:B------:R-:W-:-:S03]  /*16850*/  ULDC.64 UR4, c[0x0][0x208] ;  /* 0x0000820000047ab9 */ /* 0x000fc60000000a00 */
[----:B---3--:R-:W-:-:S05]  /*16860*/  IMAD.WIDE R2, R19, 0x4, R2 ;  /* 0x0000000413027825 */ /* 0x008fca00078e0202 */
[----:B--2---:R-:W0:Y:S01]  /*16870*/  LDG.E R7, desc[UR4][R2.64] ;  /* 0x0000000402077981 */ /* 0x004e22000c1e1900 */
[----:B------:R-:W-:-:S04]  /*16880*/  IMAD R16, R5, R4, R16 ;  /* 0x0000000405107224 */ /* 0x000fc800078e0210 */
[----:B------:R-:W-:Y:S02]  /*16890*/  IMAD.IADD R0, R0, 0x1, -R16 ;  /* 0x0000000100007824 */ /* 0x000fe400078e0a10 */
[----:B0-----:R-:W-:-:S05]  /*168a0*/  IMAD R6, R17, R7, RZ ;  /* 0x0000000711067224 */ /* 0x001fca00078e02ff */
[----:B------:R-:W-:-:S04]  /*168b0*/  IABS R8, R6 ;  /* 0x0000000600087213 */ /* 0x000fc80000000000 */
[----:B------:R-:W0:Y:S08]  /*168c0*/  I2F.RP R2, R8 ;  /* 0x0000000800027306 */ /* 0x000e300000209400 */
        /* <DEDUP_REMOVED lines=9> */
[----:B------:R-:W-:-:S04]  /*16960*/  IMAD.HI.U32 R2, R2, R3, RZ ;  /* 0x0000000302027227 */ /* 0x000fc800078e00ff */
[----:B------:R-:W-:-:S04]  /*16970*/  IMAD.MOV R5, RZ, RZ, -R5 ;  /* 0x000000ffff057224 */ /* 0x000fc800078e0a05 */
        /* <DEDUP_REMOVED lines=11> */
[----:B------:R-:W-:Y:S02]  /*16a30*/  IMAD R5, R7, R2, RZ ;  /* 0x0000000207057224 */ /* 0x000fe400078e02ff */
[----:B------:R-:W-:Y:S02]  /*16a40*/  IMAD.MOV R2, RZ, RZ, -R2 ;  /* 0x000000ffff027224 */ /* 0x000fe400078e0a02 */
[----:B------:R-:W-:Y:S02]  /*16a50*/  IMAD.MOV R3, RZ, RZ, -R5 ;  /* 0x000000ffff037224 */ /* 0x000fe400078e0a05 */
[----:B------:R-:W-:-:S03]  /*16a60*/  IMAD R0, R6, R2, R0 ;  /* 0x0000000206007224 */ /* 0x000fc600078e0200 */
[----:B------:R-:W-:Y:S01]  /*16a70*/  VIADDMNMX R4, R3, R4, R7, PT ;  /* 0x0000000403047246 */ /* 0x000fe20003800107 */
[----:B------:R-:W-:-:S03]  /*16a80*/  IMAD.IADD R5, R0, 0x1, R5 ;  /* 0x0000000100057824 */ /* 0x000fc600078e0205 */
        /* <DEDUP_REMOVED lines=23> */
[----:B------:R-:W-:Y:S01]  /*16c00*/  @!P1 LOP3.LUT R2, RZ, R4, RZ, 0x33, !PT ;  /* 0x00000004ff029212 */ /* 0x000fe200078e33ff */
[----:B------:R-:W-:-:S04]  /*16c10*/  IMAD.MOV R4, RZ, RZ, -R4 ;  /* 0x000000ffff047224 */ /* 0x000fc800078e0a04 */
[----:B------:R-:W-:Y:S01]  /*16c20*/  IMAD R18, R2, R4, R5 ;  /* 0x0000000402127224 */ /* 0x000fe200078e0205 */
[----:B------:R-:W-:-:S05]  /*16c30*/  LOP3.LUT R2, RZ, R2, RZ, 0x33, !PT ;  /* 0x00000002ff027212 */ /* 0x000fca00078e33ff */
[----:B------:R-:W-:Y:S01]  /*16c40*/  IMAD.IADD R17, R17, 0x1, R2 ;  /* 0x0000000111117824 */ /* 0x000fe200078e0202 */
[----:B------:R-:W-:Y:S06]  /*16c50*/  BRA `(.L_x_1587) ;  /* 0x00000000001c7947 */ /* 0x000fec0003800000 */
.L_x_1579:
[----:B------:R-:W-:Y:S01]  /*16c60*/  UMOV UR4, URZ ;  /* 0x0000003f00047c82 */ /* 0x000fe20008000000 */
[----:B------:R-:W-:Y:S01]  /*16c70*/  UMOV UR5, URZ ;  /* 0x0000003f00057c82 */ /* 0x000fe20008000000 */
[----:B------:R-:W-:Y:S01]  /*16c80*/  ULDC UR6, c[0x0][0xc3c] ;  /* 0x00030f0000067ab9 */ /* 0x000fe20000000800 */
[----:B------:R-:W-:Y:S02]  /*16c90*/  IMAD.MOV.U32 R16, RZ, RZ, R0 ;  /* 0x000000ffff107224 */ /* 0x000fe400078e0000 */
[----:B------:R-:W-:Y:S02]  /*16ca0*/  IMAD.U32 R17, RZ, RZ, UR4 ;  /* 0x00000004ff117e24 */ /* 0x000fe4000f8e00ff */
[----:B------:R-:W-:Y:S02]  /*16cb0*/  IMAD.U32 R18, RZ, RZ, UR5 ;  /* 0x00000005ff127e24 */ /* 0x000fe4000f8e00ff */
[----:B------:R-:W-:-:S07]  /*16cc0*/  IMAD.U32 R19, RZ, RZ, UR6 ;  /* 0x00000006ff137e24 */ /* 0x000fce000f8e00ff */
.L_x_1587:
[----:B------:R4:W5:Y:S01]  /*16cd0*/  LDL R2, [R1] ;  /* 0x0000000001027983 */ /* 0x0009620000100800 */
[----:B------:R-:W0:Y:S01]  /*16ce0*/  S2R R0, SR_TID.X ;  /* 0x0000000000007919 */ /* 0x000e220000002100 */
[----:B------:R-:W-:Y:S05]  /*16cf0*/  WARPSYNC.ALL ;  /* 0x0000000000007948 */ /* 0x000fea0003800000 */
[----:B0-----:R-:W-:Y:S01]  /*16d00*/  LOP3.LUT R0, R0, 0x1f, RZ, 0xc0, !PT ;  /* 0x0000001f00007812 */ /* 0x001fe200078ec0ff */
[----:B------:R-:W-:Y:S03]  /*16d10*/  BAR.SYNC.DEFER_BLOCKING 0x4, 0x180 ;  /* 0x0106000000007b1d */ /* 0x000fe60000010000 */
[----:B------:R-:W-:-:S13]  /*16d20*/  ISETP.NE.AND P0, PT, R0, RZ, PT ;  /* 0x000000ff0000720c */ /* 0x000fda0003f05270 */
[----:B---3--:R-:W5:Y:S01]  /*16d30*/  @!P0 S2R R3, SR_CgaCtaId ;  /* 0x0000000000038919 */ /* 0x008f620000008800 */
[----:B------:R-:W-:-:S04]  /*16d40*/  @!P0 MOV R0, 0x400 ;  /* 0x0000040000008802 */ /* 0x000fc80000000f00 */
[----:B-----5:R-:W-:-:S05]  /*16d50*/  @!P0 LEA R2, R3, R0, 0x18 ;  /* 0x0000000003028211 */ /* 0x020fca00078ec0ff */
[----:B------:R4:W-:Y:S04]  /*16d60*/  @!P0 STS.128 [R2+0x308d0], R16 ;  /* 0x0308d01002008388 */ /* 0x0009e80000000c00 */
[----:B------:R4:W-:Y:S01]  /*16d70*/  @!P0 STL [R1], R2 ;  /* 0x0000000201008387 */ /* 0x0009e20000100800 */
[----:B------:R-:W-:Y:S06]  /*16d80*/  BAR.ARV 0x5, 0x180 ;  /* 0x0146000000007b1d */ /* 0x000fec0000002000 */
.L_x_1576:
[----:B------:R-:W-:Y:S02]  /*16d90*/  ULDC UR4, c[0x0][0xc3c] ;  /* 0x00030f0000047ab9 */ /* 0x000fe40000000800 */
[----:B----4-:R-:W-:-:S13]  /*16da0*/  ISETP.GE.AND P0, PT, R19, UR4, PT ;  /* 0x0000000413007c0c */ /* 0x010fda000bf06270 */
[----:B------:R-:W-:Y:S05]  /*16db0*/  @!P0 BRA `(.L_x_1588) ;  /* 0xffffffa400008947 */ /* 0x000fea000383ffff */
[----:B------:R-:W-:Y:S05]  /*16dc0*/  BSYNC B8 ;  /* 0x0000000000087941 */ /* 0x000fea0003800000 */
.L_x_1474:
[----:B---3--:R-:W3:Y:S01]  /*16dd0*/  LDL.LU R0, [R1+0x38] ;  /* 0x0000380001007983 */ /* 0x008ee20000300800 */
[----:B------:R-:W-:Y:S01]  /*16de0*/  BSSY B0, `(.L_x_1589) ;  /* 0x000000b000007945 */ /* 0x000fe20003800000 */
[----:B------:R-:W4:Y:S01]  /*16df0*/  S2R R5, SR_CgaCtaId ;  /* 0x0000000000057919 */ /* 0x000f220000008800 */
[----:B---3--:R-:W-:-:S05]  /*16e00*/  VIADD R0, R0, 0x1 ;  /* 0x0000000100007836 */ /* 0x008fca0000000000 */
[----:B0-----:R-:W-:-:S04]  /*16e10*/  LEA.HI R2, R0, R0, RZ, 0x1 ;  /* 0x0000000000027211 */ /* 0x001fc800078f08ff */
[----:B------:R-:W-:-:S05]  /*16e20*/  LOP3.LUT R3, R2, 0xfffffffe, RZ, 0xc0, !PT ;  /* 0xfffffffe02037812 */ /* 0x000fca00078ec0ff */
[----:B------:R-:W-:Y:S01]  /*16e30*/  IMAD.IADD R3, R0, 0x1, -R3 ;  /* 0x0000000100037824 */ /* 0x000fe200078e0a03 */
[----:B------:R-:W-:-:S04]  /*16e40*/  MOV R0, 0x400 ;  /* 0x0000040000007802 */ /* 0x000fc80000000f00 */
[----:B----4-:R-:W-:Y:S02]  /*16e50*/  LEA R0, R5, R0, 0x18 ;  /* 0x0000000005007211 */ /* 0x010fe400078ec0ff */
[----:B------:R-:W-:-:S04]  /*16e60*/  SHF.L.U32 R3, R3, 0x1f, RZ ;  /* 0x0000001f03037819 */ /* 0x000fc800000006ff */
[----:B------:R-:W0:Y:S02]  /*16e70*/  SYNCS.PHASECHK.TRANS64.TRYWAIT P0, [R0+URZ+0x30820], R3 ;  /* 0x03082003000075a7 */ /* 0x000e24000800017f */
[----:B0-----:R-:W-:Y:S05]  /*16e80*/  @!P0 BRA `(.L_x_1590) ;  /* 0x0000002000148947 */ /* 0x001fea0003800000 */
.L_x_1659:
[----:B------:R-:W-:Y:S05]  /*16e90*/  BSYNC B0 ;  /* 0x0000000000007941 */ /* 0x000fea0003800000 */
.L_x_1589:
[----:B------:R-:W-:-:S03]  /*16ea0*/  UMOV UR4, 0xffffffff ;  /* 0xffffffff00047882 */ /* 0x000fc60000000000 */
[----:B------:R-:W-:Y:S05]  /*16eb0*/  BRA.DIV UR4, `(.L_x_1591) ;  /* 0x00000022041c7947 */ /* 0x000fea000b800000 */
[----:B------:R-:W3:Y:S02]  /*16ec0*/  S2R R2, SR_TID.X ;  /* 0x0000000000027919 */ /* 0x000ee40000002100 */
[----:B---3--:R-:W-:-:S04]  /*16ed0*/  SHF.R.U32.HI R2, RZ, 0x5, R2 ;  /* 0x00000005ff027819 */ /* 0x008fc80000011602 */
[----:B------:R-:W-:-:S05]  /*16ee0*/  LOP3.LUT R2, R2, 0x3, RZ, 0xc0, !PT ;  /* 0x0000000302027812 */ /* 0x000fca00078ec0ff */
[----:B------:R3:W4:Y:S02]  /*16ef0*/  SHFL.IDX PT, R14, R2, RZ, 0x1f ;  /* 0x00001fff020e7589 */ /* 0x00072400000e0000 */
.L_x_1662:
[----:B----4-:R-:W-:Y:S01]  /*16f00*/  ISETP.NE.AND P0, PT, R14, RZ, PT ;  /* 0x000000ff0e00720c */ /* 0x010fe20003f05270 */
[----:B------:R-:W-:-:S12]  /*16f10*/  BSSY B0, `(.L_x_1592) ;  /* 0x0000029000007945 */ /* 0x000fd80003800000 */
[----:B------:R-:W-:Y:S05]  /*16f20*/  @P0 BRA `(.L_x_1593) ;  /* 0x00000000009c0947 */ /* 0x000fea0003800000 */
[----:B------:R-:W-:-:S03]  /*16f30*/  UMOV UR4, 0xffffffff ;  /* 0xffffffff00047882 */ /* 0x000fc60000000000 */
[----:B------:R-:W-:Y:S05]  /*16f40*/  BRA.DIV UR4, `(.L_x_1594) ;  /* 0x00000022042c7947 */ /* 0x000fea000b800000 */
[----:B------:R-:W-:-:S13]  /*16f50*/  ELECT P6, URZ, PT ;  /* 0x00000000003f782f */ /* 0x000fda00038c0000 */
.L_x_1665:
[----:B------:R-:W-:Y:S05]  /*16f60*/  @!P6 BRA `(.L_x_1593) ;  /* 0x00000000008ce947 */ /* 0x000fea0003800000 */
[----:B---3--:R-:W3:Y:S02]  /*16f70*/  LDL R2, [R1+0x48] ;  /* 0x0000480001027983 */ /* 0x008ee40000100800 */
[----:B---3--:R-:W-:-:S13]  /*16f80*/  R2UR UR4, R2 ;  /* 0x00000000020472ca */ /* 0x008fda00000e0000 */
[----:B------:R-:W-:-:S06]  /*16f90*/  ULOP3.LUT UR4, UR4, 0x2, URZ, 0xfc, !UPT ;  /* 0x0000000204047892 */ /* 0x000fcc000f8efc3f */
[----:B------:R-:W-:-:S05]  /*16fa0*/  IMAD.U32 R2, RZ, RZ, UR4 ;  /* 0x00000004ff027e24 */ /* 0x000fca000f8e00ff */
[----:B------:R-:W-:-:S13]  /*16fb0*/  ISETP.NE.AND P2, PT, R2, 0x3, PT ;  /* 0x000000030200780c */ /* 0x000fda0003f45270 */
[----:B------:R-:W-:Y:S05]  /*16fc0*/  @!P2 BRA `(.L_x_1595) ;  /* 0x000000000004a947 */ /* 0x000fea0003800000 */
[----:B------:R-:W-:Y:S01]  /*16fd0*/  BPT.TRAP 0x1 ;  /* 0x000000040000795c */ /* 0x000fe20000300000 */
.L_x_1595:
[----:B0-----:R-:W3:Y:S04]  /*16fe0*/  LDL R3, [R1+0x4] ;  /* 0x0000040001037983 */ /* 0x001ee80000100800 */
[----:B--2---:R-:W2:Y:S01]  /*16ff0*/  LDL.LU R7, [R1+0x10] ;  /* 0x0000100001077983 */ /* 0x004ea20000300800 */
[----:B------:R-:W-:-:S04]  /*17000*/  VIADD R2, R0, 0x30840 ;  /* 0x0003084000027836 */ /* 0x000fc80000000000 */
[C---:B---3--:R-:W-:Y:S02]  /*17010*/  IMAD R6, R3.reuse, 0x8, R2 ;  /* 0x0000000803067824 */ /* 0x048fe400078e0202 */
        /* <DEDUP_REMOVED lines=10> */
.L_x_1666:
[----:B------:R-:W2:Y:S02]  /*170c0*/  SYNCS.PHASECHK.TRANS64.TRYWAIT P0, [R7+URZ], R2 ;  /* 0x00000002070075a7 */ /* 0x000ea4000800017f */
[----:B--2---:R-:W-:Y:S05]  /*170d0*/  @!P0 BRA `(.L_x_1597) ;  /* 0x0000001c00fc8947 */ /* 0x004fea0003800000 */
.L_x_1667:
[----:B------:R-:W-:Y:S05]  /*170e0*/  @!P2 BRA `(.L_x_1598) ;  /* 0x000000000004a947 */ /* 0x000fea0003800000 */
[----:B------:R-:W-:Y:S01]  /*170f0*/  BPT.TRAP 0x1 ;  /* 0x000000040000795c */ /* 0x000fe20000300000 */
.L_x_1598:
[----:B------:R-:W3:Y:S01]  /*17100*/  LDL.LU R4, [R1+0x4] ;  /* 0x0000040001047983 */ /* 0x000ee20000300800 */
[----:B------:R-:W-:-:S04]  /*17110*/  VIADD R0, R0, 0x30860 ;  /* 0x0003086000007836 */ /* 0x000fc80000000000 */
[----:B---3--:R-:W-:-:S04]  /*17120*/  IMAD R4, R4, 0x8, R0 ;  /* 0x0000000804047824 */ /* 0x008fc800078e0200 */
[----:B------:R-:W3:Y:S02]  /*17130*/  SYNCS.PHASECHK.TRANS64.TRYWAIT P0, [R4+URZ], R5 ;  /* 0x00000005040075a7 */ /* 0x000ee4000800017f */
[----:B---3--:R-:W-:Y:S05]  /*17140*/  @!P0 BRA `(.L_x_1599) ;  /* 0x0000001c00f48947 */ /* 0x008fea0003800000 */
.L_x_1668:
[----:B------:R-:W-:-:S07]  /*17150*/  IMAD R3, R3, 0x8, R0 ;  /* 0x0000000803037824 */ /* 0x000fce00078e0200 */
.L_x_1600:
[----:B----4-:R4:W0:Y:S02]  /*17160*/  SYNCS.PHASECHK.TRANS64.TRYWAIT P0, [R3+URZ], R2 ;  /* 0x00000002030075a7 */ /* 0x010824000800017f */
[----:B0-----:R-:W-:Y:S05]  /*17170*/  @!P0 NANOSLEEP.SYNCS 0x989680 ;  /* 0x009896800000895d */ /* 0x001fea0003900000 */
[----:B------:R-:W0:Y:S02]  /*17180*/  @!P0 SYNCS.PHASECHK.TRANS64 P0, [R3+URZ], R2 ;  /* 0x00000002030085a7 */ /* 0x000e24000800007f */
[----:B0-----:R-:W-:Y:S05]  /*17190*/  @!P0 BRA `(.L_x_1600) ;  /* 0xfffffffc00f08947 */ /* 0x001fea000383ffff */
.L_x_1593:
[----:B------:R-:W-:Y:S05]  /*171a0*/  BSYNC B0 ;  /* 0x0000000000007941 */ /* 0x000fea0003800000 */
.L_x_1592:
[----:B------:R-:W-:Y:S05]  /*171b0*/  EXIT ;  /* 0x000000000000794d */ /* 0x000fea0003800000 */
.L_x_1376:
[----:B0-----:R-:W-:-:S04]  /*171c0*/  IMAD.U32 R3, RZ, RZ, UR37 ;  /* 0x00000025ff037e24 */ /* 0x001fc8000f8e00ff */
[----:B------:R0:W1:Y:S03]  /*171d0*/  SYNCS.PHASECHK.TRANS64.TRYWAIT P1, [R3+URZ+0x30800], R0 ;  /* 0x03080000030075a7 */ /* 0x000066000802017f */
[----:B-1----:R-:W-:Y:S05]  /*171e0*/  @!P1 NANOSLEEP.SYNCS 0x989680 ;  /* 0x009896800000995d */ /* 0x002fea0003900000 */
[----:B------:R-:W1:Y:S02]  /*171f0*/  @!P1 SYNCS.PHASECHK.TRANS64 P1, [R3+URZ+0x30800], R0 ;  /* 0x03080000030095a7 */ /* 0x000e64000802007f */
[----:B-1----:R-:W-:Y:S05]  /*17200*/  @!P1 BRA `(.L_x_1376) ;  /* 0xfffffffc00ec9947 */ /* 0x002fea000383ffff */
[----:B------:R-:W-:Y:S05]  /*17210*/  BRA `(.L_x_1601) ;  /* 0xfffffea800c87947 */ /* 0x000fea000383ffff */
.L_x_1380:
[----:B-1----:R1:W3:Y:S02]  /*17220*/  SYNCS.PHASECHK.TRANS64.TRYWAIT P1, [R3+URZ+0x30830], R0 ;  /* 0x03083000030075a7 */ /* 0x0022e4000802017f */
[----:B---3--:R-:W-:Y:S05]  /*17230*/  @!P1 NANOSLEEP.SYNCS 0x989680 ;  /* 0x009896800000995d */ /* 0x008fea0003900000 */
[----:B------:R-:W3:Y:S02]  /*17240*/  @!P1 SYNCS.PHASECHK.TRANS64 P1, [R3+URZ+0x30830], R0 ;  /* 0x03083000030095a7 */ /* 0x000ee4000802007f */
[----:B---3--:R-:W-:Y:S05]  /*17250*/  @!P1 BRA `(.L_x_1380) ;  /* 0xfffffffc00f09947 */ /* 0x008fea000383ffff */
[----:B------:R-:W-:Y:S05]  /*17260*/  BRA `(.L_x_1379) ;  /* 0xfffffea800fc7947 */ /* 0x000fea000383ffff */
.L_x_1396:
[----:B-1----:R-:W-:-:S04]  /*17270*/  IMAD.U32 R11, RZ, RZ, UR6 ;  /* 0x00000006ff0b7e24 */ /* 0x002fc8000f8e00ff */
[----:B------:R1:W2:Y:S03]  /*17280*/  SYNCS.PHASECHK.TRANS64.TRYWAIT P1, [R11+URZ+0x30830], R0 ;  /* 0x030830000b0075a7 */ /* 0x0002a6000802017f */
[----:B--2---:R-:W-:Y:S05]  /*17290*/  @!P1 NANOSLEEP.SYNCS 0x989680 ;  /* 0x009896800000995d */ /* 0x004fea0003900000 */
[----:B------:R-:W2:Y:S02]  /*172a0*/  @!P1 SYNCS.PHASECHK.TRANS64 P1, [R11+URZ+0x30830], R0 ;  /* 0x030830000b0095a7 */ /* 0x000ea4000802007f */
[----:B--2---:R-:W-:Y:S05]  /*172b0*/  @!P1 BRA `(.L_x_1396) ;  /* 0xfffffffc00ec9947 */ /* 0x004fea000383ffff */
[----:B------:R-:W-:Y:S05]  /*172c0*/  BRA `(.L_x_1395) ;  /* 0xfffffed800107947 */ /* 0x000fea000383ffff */
.L_x_1400:
[----:B-1----:R-:W-:-:S04]  /*172d0*/  IMAD.U32 R3, RZ, RZ, UR5 ;  /* 0x00000005ff037e24 */ /* 0x002fc8000f8e00ff */
[----:B------:R1:W2:Y:S03]  /*172e0*/  SYNCS.PHASECHK.TRANS64.TRYWAIT P1, [R3+URZ+0x30850], R0 ;  /* 0x03085000030075a7 */ /* 0x0002a6000802017f */
[----:B--2---:R-:W-:Y:S05]  /*172f0*/  @!P1 NANOSLEEP.SYNCS 0x989680 ;  /* 0x009896800000995d */ /* 0x004fea0003900000 */
[----:B------:R-:W2:Y:S02]  /*17300*/  @!P1 SYNCS.PHASECHK.TRANS64 P1, [R3+URZ+0x30850], R0 ;  /* 0x03085000030095a7 */ /* 0x000ea4000802007f */
[----:B--2---:R-:W-:Y:S05]  /*17310*/  @!P1 BRA `(.L_x_1400) ;  /* 0xfffffffc00ec9947 */ /* 0x004fea000383ffff */
[----:B------:R-:W-:Y:S05]  /*17320*/  BRA `(.L_x_1399) ;  /* 0xfffffee000a87947 */ /* 0x000fea000383ffff */
.L_x_1417:
[----:B-1----:R-:W-:-:S04]  /*17330*/  IMAD.U32 R5, RZ, RZ, UR5 ;  /* 0x00000005ff057e24 */ /* 0x002fc8000f8e00ff */
[----:B------:R1:W2:Y:S03]  /*17340*/  SYNCS.PHASECHK.TRANS64.TRYWAIT P1, [R5+URZ+0x30830], R0 ;  /* 0x03083000050075a7 */ /* 0x0002a6000802017f */
[----:B--2---:R-:W-:Y:S05]  /*17350*/  @!P1 NANOSLEEP.SYNCS 0x989680 ;  /* 0x009896800000995d */ /* 0x004fea0003900000 */
[----:B------:R-:W2:Y:S02]  /*17360*/  @!P1 SYNCS.PHASECHK.TRANS64 P1, [R5+URZ+0x30830], R0 ;  /* 0x03083000050095a7 */ /* 0x000ea4000802007f */
[----:B--2---:R-:W-:Y:S05]  /*17370*/  @!P1 BRA `(.L_x_1417) ;  /* 0xfffffffc00ec9947 */ /* 0x004fea000383ffff */
[----:B------:R-:W-:Y:S05]  /*17380*/  BRA `(.L_x_1416) ;  /* 0xffffff0800787947 */ /* 0x000fea000383ffff */
.L_x_1421:
[----:B-1----:R-:W-:-:S04]  /*17390*/  IMAD.U32 R3, RZ, RZ, UR5 ;  /* 0x00000005ff037e24 */ /* 0x002fc8000f8e00ff */
[----:B------:R1:W2:Y:S03]  /*173a0*/  SYNCS.PHASECHK.TRANS64.TRYWAIT P1, [R3+URZ+0x30850], R0 ;  /* 0x03085000030075a7 */ /* 0x0002a6000802017f */
[----:B--2---:R-:W-:Y:S05]  /*173b0*/  @!P1 NANOSLEEP.SYNCS 0x989680 ;  /* 0x009896800000995d */ /* 0x004fea0003900000 */
[----:B------:R-:W2:Y:S02]  /*173c0*/  @!P1 SYNCS.PHASECHK.TRANS64 P1, [R3+URZ+0x30850], R0 ;  /* 0x03085000030095a7 */ /* 0x000ea4000802007f */
[----:B--2---:R-:W-:Y:S05]  /*173d0*/  @!P1 BRA `(.L_x_1421) ;  /* 0xfffffffc00ec9947 */ /* 0x004fea000383ffff */
[----:B------:R-:W-:Y:S05]  /*173e0*/  BRA `(.L_x_1420) ;  /* 0xffffff1400107947 */ /* 0x000fea000383ffff */
.L_x_1427:
[----:B-1----:R-:W-:-:S04]  /*173f0*/  IMAD.U32 R5, RZ, RZ, UR5 ;  /* 0x00000005ff057e24 */ /* 0x002fc8000f8e00ff */
[----:B------:R1:W2:Y:S03]  /*17400*/  SYNCS.PHASECHK.TRANS64.TRYWAIT P1, [R5+URZ+0x30830], R0 ;  /* 0x03083000050075a7 */ /* 0x0002a6000802017f */
[----:B--2---:R-:W-:Y:S05]  /*17410*/  @!P1 NANOSLEEP.SYNCS 0x989680 ;  /* 0x009896800000995d */ /* 0x004fea0003900000 */
[----:B------:R-:W2:Y:S02]  /*17420*/  @!P1 SYNCS.PHASECHK.TRANS64 P1, [R5+URZ+0x30830], R0 ;  /* 0x03083000050095a7 */ /* 0x000ea4000802007f */
[----:B--2---:R-:W-:Y:S05]  /*17430*/  @!P1 BRA `(.L_x_1427) ;  /* 0xfffffffc00ec9947 */ /* 0x004fea000383ffff */
[----:B------:R-:W-:Y:S05]  /*17440*/  BRA `(.L_x_1426) ;  /* 0xffffff2400d47947 */ /* 0x000fea000383ffff */
.L_x_1431:
[----:B-1----:R-:W-:-:S04]  /*17450*/  IMAD.U32 R3, RZ, RZ, UR5 ;  /* 0x00000005ff037e24 */ /* 0x002fc8000f8e00ff */
[----:B------:R1:W2:Y:S03]  /*17460*/  SYNCS.PHASECHK.TRANS64.TRYWAIT P1, [R3+URZ+0x30850], R0 ;  /* 0x03085000030075a7 */ /* 0x0002a6000802017f */
[----:B--2---:R-:W-:Y:S05]  /*17470*/  @!P1 NANOSLEEP.SYNCS 0x989680 ;  /* 0x009896800000995d */ /* 0x004fea0003900000 */
[----:B------:R-:W2:Y:S02]  /*17480*/  @!P1 SYNCS.PHASECHK.TRANS64 P1, [R3+URZ+0x30850], R0 ;  /* 0x03085000030095a7 */ /* 0x000ea4000802007f */
[----:B--2---:R-:W-:Y:S05]  /*17490*/  @!P1 BRA `(.L_x_1431) ;  /* 0xfffffffc00ec9947 */ /* 0x004fea000383ffff */
[----:B------:R-:W-:Y:S05]  /*174a0*/  BRA `(.L_x_1430) ;  /* 0xffffff30006c7947 */ /* 0x000fea000383ffff */
.L_x_1444:
[----:B-1----:R-:W-:-:S04]  /*174b0*/  IMAD.U32 R3, RZ, RZ, UR5 ;  /* 0x00000005ff037e24 */ /* 0x002fc8000f8e00ff */
[----:B------:R1:W2:Y:S03]  /*174c0*/  SYNCS.PHASECHK.TRANS64.TRYWAIT P0, [R3+URZ+0x30850], R2 ;  /* 0x03085002030075a7 */ /* 0x0002a6000800017f */
[----:B--2---:R-:W-:Y:S05]  /*174d0*/  @!P0 NANOSLEEP.SYNCS 0x989680 ;  /* 0x009896800000895d */ /* 0x004fea0003900000 */
[----:B------:R-:W2:Y:S02]  /*174e0*/  @!P0 SYNCS.PHASECHK.TRANS64 P0, [R3+URZ+0x30850], R2 ;  /* 0x03085002030085a7 */ /* 0x000ea4000800007f */
[----:B--2---:R-:W-:Y:S05]  /*174f0*/  @!P0 BRA `(.L_x_1444) ;  /* 0xfffffffc00ec8947 */ /* 0x004fea000383ffff */
[----:B------:R-:W-:Y:S05]  /*17500*/  BRA `(.L_x_1443) ;  /* 0xffffff5800e07947 */ /* 0x000fea000383ffff */
.L_x_1494:
[----:B------:R-:W3:Y:S01]  /*17510*/  S2R R4, SR_TID.X ;  /* 0x0000000000047919 */ /* 0x000ee20000002100 */
[----:B------:R-:W-:Y:S01]  /*17520*/  BSSY B0, `(.L_x_1602) ;  /* 0x000000a000007945 */ /* 0x000fe20003800000 */
[----:B------:R-:W-:Y:S02]  /*17530*/  IMAD.MOV.U32 R12, RZ, RZ, RZ ;  /* 0x000000ffff0c7224 */ /* 0x000fe400078e00ff */
[----:B------:R-:W-:Y:S02]  /*17540*/  IMAD.MOV.U32 R11, RZ, RZ, 0x1f ;  /* 0x0000001fff0b7424 */ /* 0x000fe400078e00ff */
[----:B------:R-:W-:Y:S01]  /*17550*/  IMAD.MOV.U32 R15, RZ, RZ, -0x1 ;  /* 0xffffffffff0f7424 */ /* 0x000fe200078e00ff */
[----:B---3--:R-:W-:-:S04]  /*17560*/  SHF.R.U32.HI R4, RZ, 0x5, R4 ;  /* 0x00000005ff047819 */ /* 0x008fc80000011604 */
[----:B------:R-:W-:-:S05]  /*17570*/  LOP3.LUT R4, R4, 0x3, RZ, 0xc0, !PT ;  /* 0x0000000304047812 */ /* 0x000fca00078ec0ff */
[----:B------:R-:W-:-:S07]  /*17580*/  IMAD.MOV.U32 R13, RZ, RZ, R4 ;  /* 0x000000ffff0d7224 */ /* 0x000fce00078e0004 */
[----:B012---:R-:W-:Y:S05]  /*17590*/  WARPSYNC.COLLECTIVE R15, `(.L_x_1603) ;  /* 0x000000000f087348 */ /* 0x007fea0003c00000 */
[----:B------:R3:W4:Y:S02]  /*175a0*/  SHFL.IDX P6, R14, R13, R12, R11 ;  /* 0x0000000c0d0e7389 */ /* 0x00072400000c000b */
[----:B01234-:R-:W-:Y:S01]  /*175b0*/  ENDCOLLECTIVE ;  /* 0x000000000000791b */ /* 0x01ffe20003800000 */
.L_x_1603:
[----:B------:R-:W-:Y:S05]  /*175c0*/  BSYNC B0 ;  /* 0x0000000000007941 */ /* 0x000fea0003800000 */
.L_x_1602:
[----:B------:R-:W-:Y:S05]  /*175d0*/  BRA `(.L_x_1604) ;  /* 0xffffffa800c07947 */ /* 0x000fea000383ffff */
.L_x_1496:
[----:B------:R-:W-:Y:S01]  /*175e0*/  BSSY B0, `(.L_x_1605) ;  /* 0x0000006000007945 */ /* 0x000fe20003800000 */
[----:B------:R-:W-:-:S07]  /*175f0*/  IMAD.MOV.U32 R15, RZ, RZ, -0x1 ;  /* 0xffffffffff0f7424 */ /* 0x000fce00078e00ff */
[----:B012-4-:R-:W-:Y:S05]  /*17600*/  WARPSYNC.COLLECTIVE R15, `(.L_x_1606) ;  /* 0x000000000f0c7348 */ /* 0x017fea0003c00000 */
[----:B------:R-:W-:Y:S02]  /*17610*/  ELECT P6, UR62, PT ;  /* 0x00000000003e782f */ /* 0x000fe400038c0000 */
[----:B------:R-:W-:Y:S01]  /*17620*/  MOV R14, UR62 ;  /* 0x0000003e000e7c02 */ /* 0x000fe20008000f00 */
[----:B012-4-:R-:W-:Y:S10]  /*17630*/  ENDCOLLECTIVE ;  /* 0x000000000000791b */ /* 0x017ff40003800000 */
.L_x_1606:
[----:B------:R-:W-:Y:S05]  /*17640*/  BSYNC B0 ;  /* 0x0000000000007941 */ /* 0x000fea0003800000 */
.L_x_1605:
[----:B------:R-:W-:Y:S05]  /*17650*/  BRA `(.L_x_1607) ;  /* 0xffffffa800cc7947 */ /* 0x000fea000383ffff */
.L_x_1498:
[----:B--2---:R2:W3:Y:S02]  /*17660*/  SYNCS.PHASECHK.TRANS64.TRYWAIT P0, [R0+URZ+0x30840], R2 ;  /* 0x03084002000075a7 */ /* 0x0044e4000800017f */
[----:B---3--:R-:W-:Y:S05]  /*17670*/  @!P0 NANOSLEEP.SYNCS 0x989680 ;  /* 0x009896800000895d */ /* 0x008fea0003900000 */
[----:B------:R-:W3:Y:S02]  /*17680*/  @!P0 SYNCS.PHASECHK.TRANS64 P0, [R0+URZ+0x30840], R2 ;  /* 0x03084002000085a7 */ /* 0x000ee4000800007f */
[----:B---3--:R-:W-:Y:S05]  /*17690*/  @!P0 BRA `(.L_x_1498) ;  /* 0xfffffffc00f08947 */ /* 0x008fea000383ffff */
[----:B------:R-:W-:Y:S05]  /*176a0*/  BRA `(.L_x_1608) ;  /* 0xffffffac00387947 */ /* 0x000fea000383ffff */
.L_x_1502:
[----:B------:R-:W2:Y:S01]  /*176b0*/  LDL.LU R11, [R1+0x30] ;  /* 0x00003000010b7983 */ /* 0x000ea20000300800 */
[----:B------:R-:W-:Y:S01]  /*176c0*/  IMAD.MOV.U32 R13, RZ, RZ, R3 ;  /* 0x000000ffff0d7224 */ /* 0x000fe200078e0003 */
[----:B------:R-:W-:Y:S01]  /*176d0*/  LOP3.LUT R5, R5, 0x7f, RZ, 0xc0, !PT ;  /* 0x0000007f05057812 */ /* 0x000fe200078ec0ff */
[----:B------:R-:W-:Y:S02]  /*176e0*/  IMAD.MOV.U32 R12, RZ, RZ, RZ ;  /* 0x000000ffff0c7224 */ /* 0x000fe400078e00ff */
[----:B------:R-:W-:Y:S01]  /*176f0*/  IMAD.MOV.U32 R15, RZ, RZ, -0x1 ;  /* 0xffffffffff0f7424 */ /* 0x000fe200078e00ff */
[----:B------:R-:W-:-:S05]  /*17700*/  SHF.R.U32.HI R5, RZ, 0x3, R5 ;  /* 0x00000003ff057819 */ /* 0x000fca0000011605 */
[----:B------:R-:W-:-:S04]  /*17710*/  IMAD.IADD R0, R5, 0x1, R9 ;  /* 0x0000000105007824 */ /* 0x000fc800078e0209 */
[----:B------:R-:W-:Y:S02]  /*17720*/  VIADD R5, R0, 0x10 ;  /* 0x0000001000057836 */ /* 0x000fe40000000000 */
[----:B--2---:R-:W-:Y:S02]  /*17730*/  IMAD R2, R11, R7, RZ ;  /* 0x000000070b027224 */ /* 0x004fe400078e02ff */
[----:B------:R-:W-:-:S03]  /*17740*/  IMAD.MOV.U32 R11, RZ, RZ, 0x181f ;  /* 0x0000181fff0b7424 */ /* 0x000fc600078e00ff */
[----:B------:R-:W-:-:S13]  /*17750*/  ISETP.GE.AND P3, PT, R0, R2, PT ;  /* 0x000000020000720c */ /* 0x000fda0003f66270 */
[----:B-----5:R-:W-:Y:S05]  /*17760*/  WARPSYNC.COLLECTIVE R15, `(.L_x_1609) ;  /* 0x000000000f087348 */ /* 0x020fea0003c00000 */
[----:B------:R0:W1:Y:S02]  /*17770*/  SHFL.IDX P6, R14, R13, R12, R11 ;  /* 0x0000000c0d0e7389 */ /* 0x00006400000c000b */
[----:B01---5:R-:W-:Y:S01]  /*17780*/  ENDCOLLECTIVE ;  /* 0x000000000000791b */ /* 0x023fe20003800000 */
.L_x_1609:
[----:B------:R-:W-:Y:S02]  /*17790*/  IMAD.MOV.U32 R13, RZ, RZ, R4 ;  /* 0x000000ffff0d7224 */ /* 0x000fe400078e0004 */
[----:B------:R-:W-:-:S07]  /*177a0*/  IMAD.MOV.U32 R6, RZ, RZ, R14 ;  /* 0x000000ffff067224 */ /* 0x000fce00078e000e */
[----:B------:R-:W-:Y:S05]  /*177b0*/  WARPSYNC.COLLECTIVE R15, `(.L_x_1610) ;  /* 0x000000000f087348 */ /* 0x000fea0003c00000 */
[----:B------:R0:W1:Y:S02]  /*177c0*/  SHFL.IDX P6, R14, R13, R12, R11 ;  /* 0x0000000c0d0e7389 */ /* 0x00006400000c000b */
[----:B01----:R-:W-:Y:S01]  /*177d0*/  ENDCOLLECTIVE ;  /* 0x000000000000791b */ /* 0x003fe20003800000 */
.L_x_1610:
        /* <DEDUP_REMOVED lines=19> */
.L_x_1611:
[----:B------:R-:W-:Y:S02]  /*17910*/  IMAD.MOV.U32 R13, RZ, RZ, R4 ;  /* 0x000000ffff0d7224 */ /* 0x000fe400078e0004 */
[----:B------:R-:W-:-:S07]  /*17920*/  IMAD.MOV.U32 R9, RZ, RZ, R14 ;  /* 0x000000ffff097224 */ /* 0x000fce00078e000e */
[----:B------:R-:W-:Y:S05]  /*17930*/  WARPSYNC.COLLECTIVE R15, `(.L_x_1612) ;  /* 0x000000000f087348 */ /* 0x000fea0003c00000 */
[----:B------:R0:W1:Y:S02]  /*17940*/  SHFL.IDX P6, R14, R13, R12, R11 ;  /* 0x0000000c0d0e7389 */ /* 0x00006400000c000b */
[----:B01----:R-:W-:Y:S01]  /*17950*/  ENDCOLLECTIVE ;  /* 0x000000000000791b */ /* 0x003fe20003800000 */
.L_x_1612:
[----:B------:R-:W-:Y:S01]  /*17960*/  ULDC.64 UR4, c[0x0][0x208] ;  /* 0x0000820000047ab9 */ /* 0x000fe20000000a00 */
[----:B------:R-:W-:Y:S02]  /*17970*/  IMAD.MOV.U32 R13, RZ, RZ, R3 ;  /* 0x000000ffff0d7224 */ /* 0x000fe400078e0003 */
[----:B------:R-:W-:Y:S02]  /*17980*/  IMAD.MOV.U32 R12, RZ, RZ, 0x2 ;  /* 0x00000002ff0c7424 */ /* 0x000fe400078e00ff */
[----:B------:R-:W-:-:S05]  /*17990*/  IMAD.MOV.U32 R5, RZ, RZ, R14 ;  /* 0x000000ffff057224 */ /* 0x000fca00078e000e */
[----:B------:R-:W-:-:S05]  /*179a0*/  @!P3 LEA R8, P5, R8, R5, 0x1 ;  /* 0x000000050808b211 */ /* 0x000fca00078a08ff */
[----:B------:R-:W-:Y:S02]  /*179b0*/  @!P3 IMAD.X R5, RZ, RZ, R9, P5 ;  /* 0x000000ffff05b224 */ /* 0x000fe400028e0609 */
[----:B------:R-:W-:Y:S01]  /*179c0*/  @!P3 IMAD.MOV.U32 R6, RZ, RZ, R8 ;  /* 0x000000ffff06b224 */ /* 0x000fe200078e0008 */
[----:B------:R-:W0:Y:S01]  /*179d0*/  S2R R9, SR_TID.X ;  /* 0x0000000000097919 */ /* 0x000e220000002100 */
        /* <DEDUP_REMOVED lines=12> */
.L_x_1613:
[----:B------:R-:W-:Y:S02]  /*17aa0*/  IMAD.MOV.U32 R13, RZ, RZ, R4 ;  /* 0x000000ffff0d7224 */ /* 0x000fe400078e0004 */
[----:B------:R-:W-:-:S05]  /*17ab0*/  IMAD.SHL.U32 R9, R9, 0x8, RZ ;  /* 0x0000000809097824 */ /* 0x000fca00078e00ff */
[----:B------:R-:W-:Y:S01]  /*17ac0*/  LOP3.LUT R9, R9, 0x38, RZ, 0xc0, !PT ;  /* 0x0000003809097812 */ /* 0x000fe200078ec0ff */
[----:B------:R-:W-:-:S07]  /*17ad0*/  IMAD.MOV.U32 R8, RZ, RZ, R14 ;  /* 0x000000ffff087224 */ /* 0x000fce00078e000e */
[----:B------:R-:W-:Y:S05]  /*17ae0*/  WARPSYNC.COLLECTIVE R15, `(.L_x_1614) ;  /* 0x000000000f087348 */ /* 0x000fea0003c00000 */
[----:B------:R0:W1:Y:S02]  /*17af0*/  SHFL.IDX P6, R14, R13, R12, R11 ;  /* 0x0000000c0d0e7389 */ /* 0x00006400000c000b */
[----:B01----:R-:W-:Y:S01]  /*17b00*/  ENDCOLLECTIVE ;  /* 0x000000000000791b */ /* 0x003fe20003800000 */
.L_x_1614:
        /* <DEDUP_REMOVED lines=19> */
.L_x_1615:
[----:B------:R-:W-:Y:S02]  /*17c40*/  IMAD.MOV.U32 R13, RZ, RZ, R4 ;  /* 0x000000ffff0d7224 */ /* 0x000fe400078e0004 */
[----:B------:R-:W-:-:S07]  /*17c50*/  IMAD.MOV.U32 R6, RZ, RZ, R14 ;  /* 0x000000ffff067224 */ /* 0x000fce00078e000e */
[----:B------:R-:W-:Y:S05]  /*17c60*/  WARPSYNC.COLLECTIVE R15, `(.L_x_1616) ;  /* 0x000000000f087348 */ /* 0x000fea0003c00000 */
[----:B------:R0:W1:Y:S02]  /*17c70*/  SHFL.IDX P6, R14, R13, R12, R11 ;  /* 0x0000000c0d0e7389 */ /* 0x00006400000c000b */
[----:B01----:R-:W-:Y:S01]  /*17c80*/  ENDCOLLECTIVE ;  /* 0x000000000000791b */ /* 0x003fe20003800000 */
.L_x_1616:
        /* <DEDUP_REMOVED lines=19> */
.L_x_1617:
[----:B------:R-:W-:Y:S02]  /*17dc0*/  IMAD.MOV.U32 R13, RZ, RZ, R4 ;  /* 0x000000ffff0d7224 */ /* 0x000fe400078e0004 */
[----:B------:R-:W-:-:S07]  /*17dd0*/  IMAD.MOV.U32 R6, RZ, RZ, R14 ;  /* 0x000000ffff067224 */ /* 0x000fce00078e000e */
[----:B------:R-:W-:Y:S05]  /*17de0*/  WARPSYNC.COLLECTIVE R15, `(.L_x_1618) ;  /* 0x000000000f087348 */ /* 0x000fea0003c00000 */
[----:B------:R0:W1:Y:S02]  /*17df0*/  SHFL.IDX P6, R14, R13, R12, R11 ;  /* 0x0000000c0d0e7389 */ /* 0x00006400000c000b */
[----:B01----:R-:W-:Y:S01]  /*17e00*/  ENDCOLLECTIVE ;  /* 0x000000000000791b */ /* 0x003fe20003800000 */
.L_x_1618:
        /* <DEDUP_REMOVED lines=19> */
.L_x_1619:
[----:B------:R-:W-:Y:S02]  /*17f40*/  IMAD.MOV.U32 R13, RZ, RZ, R4 ;  /* 0x000000ffff0d7224 */ /* 0x000fe400078e0004 */
[----:B------:R-:W-:-:S07]  /*17f50*/  IMAD.MOV.U32 R6, RZ, RZ, R14 ;  /* 0x000000ffff067224 */ /* 0x000fce00078e000e */
[----:B------:R-:W-:Y:S05]  /*17f60*/  WARPSYNC.COLLECTIVE R15, `(.L_x_1620) ;  /* 0x000000000f087348 */ /* 0x000fea0003c00000 */
[----:B------:R0:W1:Y:S02]  /*17f70*/  SHFL.IDX P6, R14, R13, R12, R11 ;  /* 0x0000000c0d0e7389 */ /* 0x00006400000c000b */
[----:B01----:R-:W-:Y:S01]  /*17f80*/  ENDCOLLECTIVE ;  /* 0x000000000000791b */ /* 0x003fe20003800000 */
.L_x_1620:
        /* <DEDUP_REMOVED lines=17> */
.L_x_1621:
[----:B------:R-:W-:-:S05]  /*180a0*/  VIADD R7, R0, 0x60 ;  /* 0x0000006000077836 */ /* 0x000fca0000000000 */
[----:B------:R-:W-:Y:S01]  /*180b0*/  ISETP.GE.AND P4, PT, R7, R2, PT ;  /* 0x000000020700720c */ /* 0x000fe20003f86270 */
[----:B------:R-:W-:Y:S02]  /*180c0*/  IMAD.MOV.U32 R13, RZ, RZ, R4 ;  /* 0x000000ffff0d7224 */ /* 0x000fe400078e0004 */
[----:B------:R-:W-:-:S10]  /*180d0*/  IMAD.MOV.U32 R6, RZ, RZ, R14 ;  /* 0x000000ffff067224 */ /* 0x000fd400078e000e */
[----:B------:R-:W-:Y:S05]  /*180e0*/  WARPSYNC.COLLECTIVE R15, `(.L_x_1622) ;  /* 0x000000000f087348 */ /* 0x000fea0003c00000 */
[----:B------:R0:W1:Y:S02]  /*180f0*/  SHFL.IDX P6, R14, R13, R12, R11 ;  /* 0x0000000c0d0e7389 */ /* 0x00006400000c000b */
[----:B01----:R-:W-:Y:S01]  /*18100*/  ENDCOLLECTIVE ;  /* 0x000000000000791b */ /* 0x003fe20003800000 */
.L_x_1622:
        /* <DEDUP_REMOVED lines=17> */
.L_x_1623:
[----:B------:R-:W-:Y:S02]  /*18220*/  IMAD.MOV.U32 R13, RZ, RZ, R4 ;  /* 0x000000ffff0d7224 */ /* 0x000fe400078e0004 */
[----:B------:R-:W-:-:S07]  /*18230*/  IMAD.MOV.U32 R3, RZ, RZ, R14 ;  /* 0x000000ffff037224 */ /* 0x000fce00078e000e */
[----:B------:R-:W-:Y:S05]  /*18240*/  WARPSYNC.COLLECTIVE R15, `(.L_x_1624) ;  /* 0x000000000f087348 */ /* 0x000fea0003c00000 */
[----:B------:R0:W1:Y:S02]  /*18250*/  SHFL.IDX P6, R14, R13, R12, R11 ;  /* 0x0000000c0d0e7389 */ /* 0x00006400000c000b */
[----:B01----:R-:W-:Y:S01]  /*18260*/  ENDCOLLECTIVE ;  /* 0x000000000000791b */ /* 0x003fe20003800000 */
.L_x_1624:
[----:B------:R-:W-:Y:S01]  /*18270*/  IMAD.MOV.U32 R4, RZ, RZ, R14 ;  /* 0x000000ffff047224 */ /* 0x000fe200078e000e */
[----:B------:R-:W-:Y:S06]  /*18280*/  BRA `(.L_x_1625) ;  /* 0xffffffac00f87947 */ /* 0x000fec000383ffff */
.L_x_1507:
[----:B0-----:R-:W2:Y:S02]  /*18290*/  LDL R2, [R1] ;  /* 0x0000000001027983 */ /* 0x001ea40000100800 */
[----:B--2---:R0:W1:Y:S02]  /*182a0*/  SYNCS.PHASECHK.TRANS64.TRYWAIT P0, [R2+URZ+0x30820], R0 ;  /* 0x03082000020075a7 */ /* 0x004064000800017f */
[----:B-1----:R-:W-:Y:S05]  /*182b0*/  @!P0 NANOSLEEP.SYNCS 0x989680 ;  /* 0x009896800000895d */ /* 0x002fea0003900000 */
[----:B------:R-:W1:Y:S02]  /*182c0*/  @!P0 SYNCS.PHASECHK.TRANS64 P0, [R2+URZ+0x30820], R0 ;  /* 0x03082000020085a7 */ /* 0x000e64000800007f */
[----:B-1----:R-:W-:Y:S05]  /*182d0*/  @!P0 BRA `(.L_x_1507) ;  /* 0xfffffffc00ec8947 */ /* 0x002fea000383ffff */
[----:B------:R-:W-:Y:S05]  /*182e0*/  BRA `(.L_x_1626) ;  /* 0xffffffb000807947 */ /* 0x000fea000383ffff */
.L_x_1516:
[----:B-1----:R1:W2:Y:S02]  /*182f0*/  SYNCS.PHASECHK.TRANS64.TRYWAIT P0, [R3+URZ+0x30840], R2 ;  /* 0x03084002030075a7 */ /* 0x0022a4000800017f */
[----:B--2---:R-:W-:Y:S05]  /*18300*/  @!P0 NANOSLEEP.SYNCS 0x989680 ;  /* 0x009896800000895d */ /* 0x004fea0003900000 */
[----:B------:R-:W2:Y:S02]  /*18310*/  @!P0 SYNCS.PHASECHK.TRANS64 P0, [R3+URZ+0x30840], R2 ;  /* 0x03084002030085a7 */ /* 0x000ea4000800007f */
[----:B--2---:R-:W-:Y:S05]  /*18320*/  @!P0 BRA `(.L_x_1516) ;  /* 0xfffffffc00f08947 */ /* 0x004fea000383ffff */
[----:B------:R-:W-:Y:S05]  /*18330*/  BRA `(.L_x_1627) ;  /* 0xffffffb400507947 */ /* 0x000fea000383ffff */
.L_x_1523:
[----:B0-----:R0:W1:Y:S02]  /*18340*/  SYNCS.PHASECHK.TRANS64.TRYWAIT P0, [R3+URZ+0x60], R2 ;  /* 0x00006002030075a7 */ /* 0x001064000800017f */
[----:B-1----:R-:W-:Y:S05]  /*18350*/  @!P0 NANOSLEEP.SYNCS 0x989680 ;  /* 0x009896800000895d */ /* 0x002fea0003900000 */
[----:B------:R-:W1:Y:S02]  /*18360*/  @!P0 SYNCS.PHASECHK.TRANS64 P0, [R3+URZ+0x60], R2 ;  /* 0x00006002030085a7 */ /* 0x000e64000800007f */
[----:B-1----:R-:W-:Y:S05]  /*18370*/  @!P0 BRA `(.L_x_1523) ;  /* 0xfffffffc00f08947 */ /* 0x002fea000383ffff */
[----:B------:R-:W-:Y:S05]  /*18380*/  BRA `(.L_x_1628) ;  /* 0xffffffb8006c7947 */ /* 0x000fea000383ffff */
.L_x_1533:
[----:B-1----:R1:W2:Y:S02]  /*18390*/  SYNCS.PHASECHK.TRANS64.TRYWAIT P0, [R3+URZ+0x30840], R2 ;  /* 0x03084002030075a7 */ /* 0x0022a4000800017f */
[----:B--2---:R-:W-:Y:S05]  /*183a0*/  @!P0 NANOSLEEP.SYNCS 0x989680 ;  /* 0x009896800000895d */ /* 0x004fea0003900000 */
[----:B------:R-:W2:Y:S02]  /*183b0*/  @!P0 SYNCS.PHASECHK.TRANS64 P0, [R3+URZ+0x30840], R2 ;  /* 0x03084002030085a7 */ /* 0x000ea4000800007f */
[----:B--2---:R-:W-:Y:S05]  /*183c0*/  @!P0 BRA `(.L_x_1533) ;  /* 0xfffffffc00f08947 */ /* 0x004fea000383ffff */
[----:B------:R-:W-:Y:S05]  /*183d0*/  BRA `(.L_x_1629) ;  /* 0xffffffc000587947 */ /* 0x000fea000383ffff */
.L_x_1540:
[----:B0-----:R0:W1:Y:S02]  /*183e0*/  SYNCS.PHASECHK.TRANS64.TRYWAIT P0, [R2+URZ+0x60], R3 ;  /* 0x00006003020075a7 */ /* 0x001064000800017f */
[----:B-1----:R-:W-:Y:S05]  /*183f0*/  @!P0 NANOSLEEP.SYNCS 0x989680 ;  /* 0x009896800000895d */ /* 0x002fea0003900000 */
[----:B------:R-:W1:Y:S02]  /*18400*/  @!P0 SYNCS.PHASECHK.TRANS64 P0, [R2+URZ+0x60], R3 ;  /* 0x00006003020085a7 */ /* 0x000e64000800007f */
[----:B-1----:R-:W-:Y:S05]  /*18410*/  @!P0 BRA `(.L_x_1540) ;  /* 0xfffffffc00f08947 */ /* 0x002fea000383ffff */
[----:B------:R-:W-:Y:S05]  /*18420*/  BRA `(.L_x_1630) ;  /* 0xffffffc400747947 */ /* 0x000fea000383ffff */
.L_x_1550:
[----:B---3--:R3:W4:Y:S02]  /*18430*/  SYNCS.PHASECHK.TRANS64.TRYWAIT P0, [R2+URZ+0x30840], R3 ;  /* 0x03084003020075a7 */ /* 0x008724000800017f */
[----:B----4-:R-:W-:Y:S05]  /*18440*/  @!P0 NANOSLEEP.SYNCS 0x989680 ;  /* 0x009896800000895d */ /* 0x010fea0003900000 */
[----:B------:R-:W4:Y:S02]  /*18450*/  @!P0 SYNCS.PHASECHK.TRANS64 P0, [R2+URZ+0x30840], R3 ;  /* 0x03084003020085a7 */ /* 0x000f24000800007f */
[----:B----4-:R-:W-:Y:S05]  /*18460*/  @!P0 BRA `(.L_x_1550) ;  /* 0xfffffffc00f08947 */ /* 0x010fea000383ffff */
[----:B------:R-:W-:Y:S05]  /*18470*/  BRA `(.L_x_1631) ;  /* 0xffffffcc00247947 */ /* 0x000fea000383ffff */
.L_x_1557:
[----:B0-----:R0:W1:Y:S02]  /*18480*/  SYNCS.PHASECHK.TRANS64.TRYWAIT P0, [R2+URZ+0x60], R5 ;  /* 0x00006005020075a7 */ /* 0x001064000800017f */
[----:B-1----:R-:W-:Y:S05]  /*18490*/  @!P0 NANOSLEEP.SYNCS 0x989680 ;  /* 0x009896800000895d */ /* 0x002fea0003900000 */
[----:B------:R-:W1:Y:S02]  /*184a0*/  @!P0 SYNCS.PHASECHK.TRANS64 P0, [R2+URZ+0x60], R5 ;  /* 0x00006005020085a7 */ /* 0x000e64000800007f */
[----:B-1----:R-:W-:Y:S05]  /*184b0*/  @!P0 BRA `(.L_x_1557) ;  /* 0xfffffffc00f08947 */ /* 0x002fea000383ffff */
[----:B------:R-:W-:Y:S05]  /*184c0*/  BRA `(.L_x_1632) ;  /* 0xffffffd000407947 */ /* 0x000fea000383ffff */
.L_x_1569:
[----:B---3--:R3:W4:Y:S02]  /*184d0*/  SYNCS.PHASECHK.TRANS64.TRYWAIT P0, [R0+URZ+0x30860], R2 ;  /* 0x03086002000075a7 */ /* 0x008724000800017f */
[----:B----4-:R-:W-:Y:S05]  /*184e0*/  @!P0 NANOSLEEP.SYNCS 0x989680 ;  /* 0x009896800000895d */ /* 0x010fea0003900000 */
[----:B------:R-:W4:Y:S02]  /*184f0*/  @!P0 SYNCS.PHASECHK.TRANS64 P0, [R0+URZ+0x30860], R2 ;  /* 0x03086002000085a7 */ /* 0x000f24000800007f */
[----:B----4-:R-:W-:Y:S05]  /*18500*/  @!P0 BRA `(.L_x_1569) ;  /* 0xfffffffc00f08947 */ /* 0x010fea000383ffff */
[----:B------:R-:W-:Y:S05]  /*18510*/  BRA `(.L_x_1633) ;  /* 0xffffffd400d47947 */ /* 0x000fea000383ffff */
.L_x_1577:
[----:B------:R-:W-:Y:S01]  /*18520*/  BSSY B0, `(.L_x_1634) ;  /* 0x0000008000007945 */ /* 0x000fe20003800000 */
[----:B------:R-:W-:Y:S02]  /*18530*/  IMAD.MOV.U32 R13, RZ, RZ, R16 ;  /* 0x000000ffff0d7224 */ /* 0x000fe400078e0010 */
[----:B-1----:R-:W-:Y:S02]  /*18540*/  IMAD.MOV.U32 R12, RZ, RZ, RZ ;  /* 0x000000ffff0c7224 */ /* 0x002fe400078e00ff */
[----:B------:R-:W-:Y:S02]  /*18550*/  IMAD.MOV.U32 R11, RZ, RZ, 0x1f ;  /* 0x0000001fff0b7424 */ /* 0x000fe400078e00ff */
[----:B------:R-:W-:-:S07]  /*18560*/  IMAD.MOV.U32 R15, RZ, RZ, -0x1 ;  /* 0xffffffffff0f7424 */ /* 0x000fce00078e00ff */
[----:B0-2---:R-:W-:Y:S05]  /*18570*/  WARPSYNC.COLLECTIVE R15, `(.L_x_1635) ;  /* 0x000000000f087348 */ /* 0x005fea0003c00000 */
[----:B------:R1:W3:Y:S02]  /*18580*/  SHFL.IDX P6, R14, R13, R12, R11 ;  /* 0x0000000c0d0e7389 */ /* 0x0002e400000c000b */
[----:B0123--:R-:W-:Y:S01]  /*18590*/  ENDCOLLECTIVE ;  /* 0x000000000000791b */ /* 0x00ffe20003800000 */
.L_x_1635:
[----:B------:R-:W-:Y:S05]  /*185a0*/  BSYNC B0 ;  /* 0x0000000000007941 */ /* 0x000fea0003800000 */
.L_x_1634:
        /* <DEDUP_REMOVED lines=9> */
.L_x_1636:
[----:B------:R-:W-:Y:S01]  /*18640*/  ULDC UR4, c[0x0][0xc3c] ;  /* 0x00030f0000047ab9 */ /* 0x000fe20000000800 */
[----:B------:R-:W-:Y:S01]  /*18650*/  ULDC.64 UR6, c[0x0][0x208] ;  /* 0x0000820000067ab9 */ /* 0x000fe20000000a00 */
        /* <DEDUP_REMOVED lines=17> */
.L_x_1637:
[----:B------:R-:W-:Y:S01]  /*18770*/  IMAD.MOV.U32 R12, RZ, RZ, 0x2 ;  /* 0x00000002ff0c7424 */ /* 0x000fe200078e00ff */
[----:B------:R-:W-:-:S05]  /*18780*/  SEL R7, R14, RZ, P1 ;  /* 0x000000ff0e077207 */ /* 0x000fca0000800000 */
[----:B------:R-:W-:-:S04]  /*18790*/  IMAD.IADD R3, R2, 0x1, R7 ;  /* 0x0000000102037824 */ /* 0x000fc800078e0207 */
[----:B------:R-:W-:-:S07]  /*187a0*/  IMAD.MOV.U32 R13, RZ, RZ, R3 ;  /* 0x000000ffff0d7224 */ /* 0x000fce00078e0003 */
[----:B------:R-:W-:Y:S05]  /*187b0*/  WARPSYNC.COLLECTIVE R15, `(.L_x_1638) ;  /* 0x000000000f087348 */ /* 0x000fea0003c00000 */
[----:B------:R0:W1:Y:S02]  /*187c0*/  SHFL.UP P6, R14, R13, R12, R11 ;  /* 0x0400000c0d0e7389 */ /* 0x00006400000c000b */
[----:B01----:R-:W-:Y:S01]  /*187d0*/  ENDCOLLECTIVE ;  /* 0x000000000000791b */ /* 0x003fe20003800000 */
.L_x_1638:
        /* <DEDUP_REMOVED lines=8> */
.L_x_1639:
        /* <DEDUP_REMOVED lines=8> */
.L_x_1640:
        /* <DEDUP_REMOVED lines=8> */
.L_x_1641:
        /* <DEDUP_REMOVED lines=9> */
.L_x_1642:
[----:B------:R-:W-:Y:S01]  /*189f0*/  IMAD.MOV.U32 R16, RZ, RZ, R14 ;  /* 0x000000ffff107224 */ /* 0x000fe200078e000e */
[----:B------:R-:W-:Y:S06]  /*18a00*/  BRA `(.L_x_1643) ;  /* 0xffffffd800907947 */ /* 0x000fec000383ffff */
.L_x_1582:
[----:B------:R-:W-:Y:S01]  /*18a10*/  BSSY B0, `(.L_x_1644) ;  /* 0x0000008000007945 */ /* 0x000fe20003800000 */
[----:B-----5:R-:W-:Y:S02]  /*18a20*/  IMAD.MOV.U32 R13, RZ, RZ, R2 ;  /* 0x000000ffff0d7224 */ /* 0x020fe400078e0002 */
[----:B-1----:R-:W-:Y:S02]  /*18a30*/  IMAD.MOV.U32 R12, RZ, RZ, 0x1 ;  /* 0x00000001ff0c7424 */ /* 0x002fe400078e00ff */
[----:B------:R-:W-:Y:S02]  /*18a40*/  IMAD.MOV.U32 R11, RZ, RZ, RZ ;  /* 0x000000ffff0b7224 */ /* 0x000fe400078e00ff */
[----:B------:R-:W-:-:S07]  /*18a50*/  IMAD.MOV.U32 R15, RZ, RZ, -0x1 ;  /* 0xffffffffff0f7424 */ /* 0x000fce00078e00ff */
[----:B0-23--:R-:W-:Y:S05]  /*18a60*/  WARPSYNC.COLLECTIVE R15, `(.L_x_1645) ;  /* 0x000000000f087348 */ /* 0x00dfea0003c00000 */
[----:B------:R1:W4:Y:S02]  /*18a70*/  SHFL.UP P6, R14, R13, R12, R11 ;  /* 0x0400000c0d0e7389 */ /* 0x00032400000c000b */
[----:B01234-:R-:W-:Y:S01]  /*18a80*/  ENDCOLLECTIVE ;  /* 0x000000000000791b */ /* 0x01ffe20003800000 */
.L_x_1645:
[----:B------:R-:W-:Y:S05]  /*18a90*/  BSYNC B0 ;  /* 0x0000000000007941 */ /* 0x000fea0003800000 */
.L_x_1644:
        /* <DEDUP_REMOVED lines=9> */
.L_x_1646:
[----:B------:R-:W-:Y:S01]  /*18b30*/  IMAD.MOV.U32 R12, RZ, RZ, 0x4 ;  /* 0x00000004ff0c7424 */ /* 0x000fe200078e00ff */
[----:B------:R-:W-:-:S05]  /*18b40*/  SEL R14, R14, RZ, P2 ;  /* 0x000000ff0e0e7207 */ /* 0x000fca0001000000 */
[----:B------:R-:W-:-:S04]  /*18b50*/  IMAD.IADD R3, R3, 0x1, R14 ;  /* 0x0000000103037824 */ /* 0x000fc800078e020e */
[----:B------:R-:W-:-:S07]  /*18b60*/  IMAD.MOV.U32 R13, RZ, RZ, R3 ;  /* 0x000000ffff0d7224 */ /* 0x000fce00078e0003 */
[----:B------:R-:W-:Y:S05]  /*18b70*/  WARPSYNC.COLLECTIVE R15, `(.L_x_1647) ;  /* 0x000000000f087348 */ /* 0x000fea0003c00000 */
[----:B------:R0:W1:Y:S02]  /*18b80*/  SHFL.UP P6, R14, R13, R12, R11 ;  /* 0x0400000c0d0e7389 */ /* 0x00006400000c000b */
[----:B01----:R-:W-:Y:S01]  /*18b90*/  ENDCOLLECTIVE ;  /* 0x000000000000791b */ /* 0x003fe20003800000 */
.L_x_1647:
[----:B------:R-:W-:Y:S01]  /*18ba0*/  IMAD.MOV.U32 R12, RZ, RZ, 0x8 ;  /* 0x00000008ff0c7424 */ /* 0x000fe200078e00ff */
[----:B------:R-:W-:-:S05]  /*18bb0*/  SEL R14, R14, RZ, P3 ;  /* 0x000000ff0e0e7207 */ /* 0x000fca0001800000 */
[----:B------:R-:W-:-:S04]  /*18bc0*/  IMAD.IADD R3, R3, 0x1, R14 ;  /* 0x0000000103037824 */ /* 0x000fc800078e020e */
[----:B------:R-:W-:-:S07]  /*18bd0*/  IMAD.MOV.U32 R13, RZ, RZ, R3 ;  /* 0x000000ffff0d7224 */ /* 0x000fce00078e0003 */
[----:B------:R-:W-:Y:S05]  /*18be0*/  WARPSYNC.COLLECTIVE R15, `(.L_x_1648) ;  /* 0x000000000f087348 */ /* 0x000fea0003c00000 */
[----:B------:R0:W1:Y:S02]  /*18bf0*/  SHFL.UP P6, R14, R13, R12, R11 ;  /* 0x0400000c0d0e7389 */ /* 0x00006400000c000b */
[----:B01----:R-:W-:Y:S01]  /*18c00*/  ENDCOLLECTIVE ;  /* 0x000000000000791b */ /* 0x003fe20003800000 */
.L_x_1648:
[----:B------:R-:W-:Y:S01]  /*18c10*/  IMAD.MOV.U32 R12, RZ, RZ, 0x10 ;  /* 0x00000010ff0c7424 */ /* 0x000fe200078e00ff */
[----:B------:R-:W-:-:S05]  /*18c20*/  SEL R14, R14, RZ, P4 ;  /* 0x000000ff0e0e7207 */ /* 0x000fca0002000000 */
[----:B------:R-:W-:-:S04]  /*18c30*/  IMAD.IADD R3, R3, 0x1, R14 ;  /* 0x0000000103037824 */ /* 0x000fc800078e020e */
[----:B------:R-:W-:-:S07]  /*18c40*/  IMAD.MOV.U32 R13, RZ, RZ, R3 ;  /* 0x000000ffff0d7224 */ /* 0x000fce00078e0003 */
[----:B------:R-:W-:Y:S05]  /*18c50*/  WARPSYNC.COLLECTIVE R15, `(.L_x_1649) ;  /* 0x000000000f087348 */ /* 0x000fea0003c00000 */
[----:B------:R0:W1:Y:S02]  /*18c60*/  SHFL.UP P6, R14, R13, R12, R11 ;  /* 0x0400000c0d0e7389 */ /* 0x00006400000c000b */
[----:B01----:R-:W-:Y:S01]  /*18c70*/  ENDCOLLECTIVE ;  /* 0x000000000000791b */ /* 0x003fe20003800000 */
.L_x_1649:
[----:B------:R-:W-:Y:S02]  /*18c80*/  IMAD.MOV.U32 R12, RZ, RZ, 0x1f ;  /* 0x0000001fff0c7424 */ /* 0x000fe400078e00ff */
[----:B------:R-:W-:Y:S01]  /*18c90*/  IMAD.MOV.U32 R11, RZ, RZ, 0x1f ;  /* 0x0000001fff0b7424 */ /* 0x000fe200078e00ff */
[----:B------:R-:W-:-:S05]  /*18ca0*/  SEL R14, R14, RZ, P5 ;  /* 0x000000ff0e0e7207 */ /* 0x000fca0002800000 */
[----:B------:R-:W-:-:S04]  /*18cb0*/  IMAD.IADD R3, R3, 0x1, R14 ;  /* 0x0000000103037824 */ /* 0x000fc800078e020e */
[----:B------:R-:W-:-:S07]  /*18cc0*/  IMAD.MOV.U32 R13, RZ, RZ, R3 ;  /* 0x000000ffff0d7224 */ /* 0x000fce00078e0003 */
[----:B------:R-:W-:Y:S05]  /*18cd0*/  WARPSYNC.COLLECTIVE R15, `(.L_x_1650) ;  /* 0x000000000f087348 */ /* 0x000fea0003c00000 */
[----:B------:R0:W1:Y:S02]  /*18ce0*/  SHFL.IDX P6, R14, R13, R12, R11 ;  /* 0x0000000c0d0e7389 */ /* 0x00006400000c000b */
[----:B01----:R-:W-:Y:S01]  /*18cf0*/  ENDCOLLECTIVE ;  /* 0x000000000000791b */ /* 0x003fe20003800000 */
.L_x_1650:
[----:B------:R-:W-:Y:S01]  /*18d00*/  IMAD.MOV.U32 R16, RZ, RZ, R14 ;  /* 0x000000ffff107224 */ /* 0x000fe200078e000e */
[----:B------:R-:W-:Y:S06]  /*18d10*/  BRA `(.L_x_1651) ;  /* 0xffffffd8006c7947 */ /* 0x000fec000383ffff */
.L_x_1584:
[----:B------:R-:W-:Y:S01]  /*18d20*/  BSSY B0, `(.L_x_1652) ;  /* 0x0000006000007945 */ /* 0x000fe20003800000 */
[----:B------:R-:W-:Y:S01]  /*18d30*/  PLOP3.LUT P6, PT, P6, PT, PT, 0x8, 0x0 ;  /* 0x000000000000781c */ /* 0x000fe200037ce170 */
[----:B------:R-:W-:-:S12]  /*18d40*/  IMAD.MOV.U32 R15, RZ, RZ, -0x1 ;  /* 0xffffffffff0f7424 */ /* 0x000fd800078e00ff */
[----:B0123--:R-:W-:Y:S05]  /*18d50*/  WARPSYNC.COLLECTIVE R15, `(.L_x_1653) ;  /* 0x000000000f087348 */ /* 0x00ffea0003c00000 */
[----:B------:R-:W-:Y:S01]  /*18d60*/  VOTE.ANY R14, PT, P6 ;  /* 0x00000000000e7806 */ /* 0x000fe200030e0100 */
[----:B0123--:R-:W-:Y:S06]  /*18d70*/  ENDCOLLECTIVE ;  /* 0x000000000000791b */ /* 0x00ffec0003800000 */
.L_x_1653:
[----:B------:R-:W-:Y:S05]  /*18d80*/  BSYNC B0 ;  /* 0x0000000000007941 */ /* 0x000fea0003800000 */
.L_x_1652:
        /* <DEDUP_REMOVED lines=9> */
.L_x_1654:
[----:B------:R-:W-:Y:S01]  /*18e20*/  IMAD.MOV.U32 R17, RZ, RZ, R14 ;  /* 0x000000ffff117224 */ /* 0x000fe200078e000e */
[----:B------:R-:W-:Y:S06]  /*18e30*/  BRA `(.L_x_1655) ;  /* 0xffffffd8005c7947 */ /* 0x000fec000383ffff */
.L_x_1586:
[----:B------:R-:W-:Y:S01]  /*18e40*/  BSSY B0, `(.L_x_1656) ;  /* 0x0000007000007945 */ /* 0x000fe20003800000 */
[----:B------:R-:W-:Y:S02]  /*18e50*/  IMAD.MOV.U32 R13, RZ, RZ, R3 ;  /* 0x000000ffff0d7224 */ /* 0x000fe400078e0003 */
[----:B------:R-:W-:Y:S02]  /*18e60*/  IMAD.MOV.U32 R11, RZ, RZ, 0x1f ;  /* 0x0000001fff0b7424 */ /* 0x000fe400078e00ff */
[----:B------:R-:W-:-:S07]  /*18e70*/  IMAD.MOV.U32 R15, RZ, RZ, -0x1 ;  /* 0xffffffffff0f7424 */ /* 0x000fce00078e00ff */
[----:B0-234-:R-:W-:Y:S05]  /*18e80*/  WARPSYNC.COLLECTIVE R15, `(.L_x_1657) ;  /* 0x000000000f087348 */ /* 0x01dfea0003c00000 */
[----:B------:R1:W0:Y:S02]  /*18e90*/  SHFL.IDX P6, R14, R13, R12, R11 ;  /* 0x0000000c0d0e7389 */ /* 0x00022400000c000b */
[----:B01234-:R-:W-:Y:S01]  /*18ea0*/  ENDCOLLECTIVE ;  /* 0x000000000000791b */ /* 0x01ffe20003800000 */
.L_x_1657:
[----:B------:R-:W-:Y:S05]  /*18eb0*/  BSYNC B0 ;  /* 0x0000000000007941 */ /* 0x000fea0003800000 */
.L_x_1656:
[----:B------:R-:W-:Y:S01]  /*18ec0*/  IMAD.MOV.U32 R3, RZ, RZ, R14 ;  /* 0x000000ffff037224 */ /* 0x000fe200078e000e */
[----:B------:R-:W-:Y:S06]  /*18ed0*/  BRA `(.L_x_1658) ;  /* 0xffffffd800507947 */ /* 0x000fec000383ffff */
.L_x_1590:
[----:B0-----:R0:W3:Y:S02]  /*18ee0*/  SYNCS.PHASECHK.TRANS64.TRYWAIT P0, [R0+URZ+0x30820], R3 ;  /* 0x03082003000075a7 */ /* 0x0010e4000800017f */
[----:B---3--:R-:W-:Y:S05]  /*18ef0*/  @!P0 NANOSLEEP.SYNCS 0x989680 ;  /* 0x009896800000895d */ /* 0x008fea0003900000 */
[----:B------:R-:W3:Y:S02]  /*18f00*/  @!P0 SYNCS.PHASECHK.TRANS64 P0, [R0+URZ+0x30820], R3 ;  /* 0x03082003000085a7 */ /* 0x000ee4000800007f */
[----:B---3--:R-:W-:Y:S05]  /*18f10*/  @!P0 BRA `(.L_x_1590) ;  /* 0xfffffffc00f08947 */ /* 0x008fea000383ffff */
[----:B------:R-:W-:Y:S05]  /*18f20*/  BRA `(.L_x_1659) ;  /* 0xffffffdc00d87947 */ /* 0x000fea000383ffff */
.L_x_1591:
[----:B------:R-:W3:Y:S01]  /*18f30*/  S2R R2, SR_TID.X ;  /* 0x0000000000027919 */ /* 0x000ee20000002100 */
[----:B------:R-:W-:Y:S01]  /*18f40*/  BSSY B0, `(.L_x_1660) ;  /* 0x000000a000007945 */ /* 0x000fe20003800000 */
[----:B-1----:R-:W-:Y:S02]  /*18f50*/  IMAD.MOV.U32 R12, RZ, RZ, RZ ;  /* 0x000000ffff0c7224 */ /* 0x002fe400078e00ff */
[----:B------:R-:W-:Y:S02]  /*18f60*/  IMAD.MOV.U32 R11, RZ, RZ, 0x1f ;  /* 0x0000001fff0b7424 */ /* 0x000fe400078e00ff */
[----:B------:R-:W-:Y:S01]  /*18f70*/  IMAD.MOV.U32 R15, RZ, RZ, -0x1 ;  /* 0xffffffffff0f7424 */ /* 0x000fe200078e00ff */
[----:B---3--:R-:W-:-:S04]  /*18f80*/  SHF.R.U32.HI R2, RZ, 0x5, R2 ;  /* 0x00000005ff027819 */ /* 0x008fc80000011602 */
[----:B------:R-:W-:-:S05]  /*18f90*/  LOP3.LUT R2, R2, 0x3, RZ, 0xc0, !PT ;  /* 0x0000000302027812 */ /* 0x000fca00078ec0ff */
[----:B------:R-:W-:-:S07]  /*18fa0*/  IMAD.MOV.U32 R13, RZ, RZ, R2 ;  /* 0x000000ffff0d7224 */ /* 0x000fce00078e0002 */
[----:B0-2---:R-:W-:Y:S05]  /*18fb0*/  WARPSYNC.COLLECTIVE R15, `(.L_x_1661) ;  /* 0x000000000f087348 */ /* 0x005fea0003c00000 */
[----:B------:R1:W3:Y:S02]  /*18fc0*/  SHFL.IDX P6, R14, R13, R12, R11 ;  /* 0x0000000c0d0e7389 */ /* 0x0002e400000c000b */
[----:B0123--:R-:W-:Y:S01]  /*18fd0*/  ENDCOLLECTIVE ;  /* 0x000000000000791b */ /* 0x00ffe20003800000 */
.L_x_1661:
[----:B------:R-:W-:Y:S05]  /*18fe0*/  BSYNC B0 ;  /* 0x0000000000007941 */ /* 0x000fea0003800000 */
.L_x_1660:
[----:B------:R-:W-:Y:S05]  /*18ff0*/  BRA `(.L_x_1662) ;  /* 0xffffffdc00c07947 */ /* 0x000fea000383ffff */
.L_x_1594:
[----:B------:R-:W-:Y:S01]  /*19000*/  BSSY B1, `(.L_x_1663) ;  /* 0x0000006000017945 */ /* 0x000fe20003800000 */
[----:B------:R-:W-:-:S07]  /*19010*/  IMAD.MOV.U32 R15, RZ, RZ, -0x1 ;  /* 0xffffffffff0f7424 */ /* 0x000fce00078e00ff */
[----:B0123--:R-:W-:Y:S05]  /*19020*/  WARPSYNC.COLLECTIVE R15, `(.L_x_1664) ;  /* 0x000000000f0c7348 */ /* 0x00ffea0003c00000 */
[----:B------:R-:W-:Y:S02]  /*19030*/  ELECT P6, UR62, PT ;  /* 0x00000000003e782f */ /* 0x000fe400038c0000 */
[----:B------:R-:W-:Y:S01]  /*19040*/  MOV R14, UR62 ;  /* 0x0000003e000e7c02 */ /* 0x000fe20008000f00 */
[----:B0123--:R-:W-:Y:S10]  /*19050*/  ENDCOLLECTIVE ;  /* 0x000000000000791b */ /* 0x00fff40003800000 */
.L_x_1664:
[----:B------:R-:W-:Y:S05]  /*19060*/  BSYNC B1 ;  /* 0x0000000000017941 */ /* 0x000fea0003800000 */
.L_x_1663:
[----:B------:R-:W-:Y:S05]  /*19070*/  BRA `(.L_x_1665) ;  /* 0xffffffdc00b87947 */ /* 0x000fea000383ffff */
.L_x_1596:
[----:B0-----:R0:W2:Y:S02]  /*19080*/  SYNCS.PHASECHK.TRANS64.TRYWAIT P0, [R6+URZ], R5 ;  /* 0x00000005060075a7 */ /* 0x0010a4000800017f */
[----:B--2---:R-:W-:Y:S05]  /*19090*/  @!P0 NANOSLEEP.SYNCS 0x989680 ;  /* 0x009896800000895d */ /* 0x004fea0003900000 */
[----:B------:R-:W2:Y:S02]  /*190a0*/  @!P0 SYNCS.PHASECHK.TRANS64 P0, [R6+URZ], R5 ;  /* 0x00000005060085a7 */ /* 0x000ea4000800007f */
[----:B--2---:R-:W-:Y:S05]  /*190b0*/  @!P0 BRA `(.L_x_1596) ;  /* 0xfffffffc00f08947 */ /* 0x004fea000383ffff */
[----:B------:R-:W-:Y:S05]  /*190c0*/  BRA `(.L_x_1666) ;  /* 0xffffffdc00fc7947 */ /* 0x000fea000383ffff */
.L_x_1597:
[----:B--2---:R2:W3:Y:S02]  /*190d0*/  SYNCS.PHASECHK.TRANS64.TRYWAIT P0, [R7+URZ], R2 ;  /* 0x00000002070075a7 */ /* 0x0044e4000800017f */
[----:B---3--:R-:W-:Y:S05]  /*190e0*/  @!P0 NANOSLEEP.SYNCS 0x989680 ;  /* 0x009896800000895d */ /* 0x008fea0003900000 */
[----:B------:R-:W3:Y:S02]  /*190f0*/  @!P0 SYNCS.PHASECHK.TRANS64 P0, [R7+URZ], R2 ;  /* 0x00000002070085a7 */ /* 0x000ee4000800007f */
[----:B---3--:R-:W-:Y:S05]  /*19100*/  @!P0 BRA `(.L_x_1597) ;  /* 0xfffffffc00f08947 */ /* 0x008fea000383ffff */
[----:B------:R-:W-:Y:S05]  /*19110*/  BRA `(.L_x_1667) ;  /* 0xffffffdc00f07947 */ /* 0x000fea000383ffff */
.L_x_1599:
[----:B---3--:R3:W4:Y:S02]  /*19120*/  SYNCS.PHASECHK.TRANS64.TRYWAIT P0, [R4+URZ], R5 ;  /* 0x00000005040075a7 */ /* 0x008724000800017f */
[----:B----4-:R-:W-:Y:S05]  /*19130*/  @!P0 NANOSLEEP.SYNCS 0x989680 ;  /* 0x009896800000895d */ /* 0x010fea0003900000 */
[----:B------:R-:W4:Y:S02]  /*19140*/  @!P0 SYNCS.PHASECHK.TRANS64 P0, [R4+URZ], R5 ;  /* 0x00000005040085a7 */ /* 0x000f24000800007f */
[----:B----4-:R-:W-:Y:S05]  /*19150*/  @!P0 BRA `(.L_x_1599) ;  /* 0xfffffffc00f08947 */ /* 0x010fea000383ffff */
[----:B------:R-:W-:Y:S05]  /*19160*/  BRA `(.L_x_1668) ;  /* 0xffffffdc00f87947 */ /* 0x000fea000383ffff */
.L_x_1669:
        /* <DEDUP_REMOVED lines=9> */
.L_x_3244:


//--------------------- .text._ZN7cutlass13device_kernelIN5flash11enable_sm90INS1_16FlashAttnFwdSm90INS1_25CollectiveMainloopFwdSm90ILi2EN4cute5tupleIJNS5_1CILi1EEES8_S8_EEENS6_IJNS7_ILi128EEENS7_ILi96EEENS7_ILi192EEEEEELi192ENS_10bfloat16_tEfNS_4arch4Sm90ELb0ELb1ELb0ELb1ELb0ELb1ELb0ELb1ELb1ELb1ELb0ELb0EEENS1_21CollectiveEpilogueFwdINS6_IJSA_SC_SB_EEES9_SE_SG_Li256ELb1ELb1ELb0ELb0EEENS1_36VarlenDynamicPersistentTileSchedulerILi128ELi96ELi256ELi128ELb0ELb1ELb1ELb1ELb0ELb1EEEEEEEEEvNT_6ParamsE --------------------------
	.section	.text._ZN7cutlass13device_kernelIN5flash11enable_sm90INS1_16FlashAttnFwdSm90INS1_25CollectiveMainloopFwdSm90ILi2EN4cute5tupleIJNS5_1CILi1EEES8_S8_EEENS6_IJNS7_ILi128EEENS7_ILi96EEENS7_ILi192EEEEEELi192ENS_10bfloat16_tEfNS_4arch4Sm90ELb0ELb1ELb0ELb1ELb0ELb1ELb0ELb1ELb1ELb1ELb0ELb0EEENS1_21CollectiveEpilogueFwdINS6_IJSA_SC_SB_EEES9_SE_SG_Li256ELb1ELb1ELb0ELb0EEENS1_36VarlenDynamicPersistentTileSchedulerILi128ELi96ELi256ELi128ELb0ELb1ELb1ELb1ELb0ELb1EEEEEEEEEvNT_6ParamsE,"ax",@progbits
	.align	128
.text._ZN7cutlass13device_kernelIN5flash11enable_sm90INS1_16FlashAttnFwdSm90INS1_25CollectiveMainloopFwdSm90ILi2EN4cute5tupleIJNS5_1CILi1EEES8_S8_EEENS6_IJNS7_ILi128EEENS7_ILi96EEENS7_ILi192EEEEEELi192ENS_10bfloat16_tEfNS_4arch4Sm90ELb0ELb1ELb0ELb1ELb0ELb1ELb0ELb1ELb1ELb1ELb0ELb0EEENS1_21CollectiveEpilogueFwdINS6_IJSA_SC_SB_EEES9_SE_SG_Li256ELb1ELb1ELb0ELb0EEENS1_36VarlenDynamicPersistentTileSchedulerILi128ELi96ELi256ELi128ELb0ELb1ELb1ELb1ELb0ELb1EEEEEEEEEvNT_6ParamsE:
        .type           _ZN7cutlass13device_kernelIN5flash11enable_sm90INS1_16FlashAttnFwdSm90INS1_25CollectiveMainloopFwdSm90ILi2EN4cute5tupleIJNS5_1CILi1EEES8_S8_EEENS6_IJNS7_ILi128EEENS7_ILi96EEENS7_ILi192EEEEEELi192ENS_10bfloat16_tEfNS_4arch4Sm90ELb0ELb1ELb0ELb1ELb0ELb1ELb0ELb1ELb1ELb1ELb0ELb0EEENS1_21CollectiveEpilogueFwdINS6_IJSA_SC_SB_EEES9_SE_SG_Li256ELb1ELb1ELb0ELb0EEENS1_36VarlenDynamicPersistentTileSchedulerILi128ELi96ELi256ELi128ELb0ELb1ELb1ELb1ELb0ELb1EEEEEEEEEvNT_6ParamsE,@function
        .size           _ZN7cutlass13device_kernelIN5flash11enable_sm90INS1_16FlashAttnFwdSm90INS1_25CollectiveMainloopFwdSm90ILi2EN4cute5tupleIJNS5_1CILi1EEES8_S8_EEENS6_IJNS7_ILi128EEENS7_ILi96EEENS7_ILi192EEEEEELi192ENS_10bfloat16_tEfNS_4arch4Sm90ELb0ELb1ELb0ELb1ELb0ELb1ELb0ELb1ELb1ELb1ELb0ELb0EEENS1_21CollectiveEpilogueFwdINS6_IJSA_SC_SB_EEES9_SE_SG_Li256ELb1ELb1ELb0ELb0EEENS1_36VarlenDynamicPersistentTileSchedulerILi128ELi96ELi256ELi128ELb0ELb1ELb1ELb1ELb0ELb1EEEEEEEEEvNT_6ParamsE,(.L_x_3245 - _ZN7cutlass13device_kernelIN5flash11enable_sm90INS1_16FlashAttnFwdSm90INS1_25CollectiveMainloopFwdSm90ILi2EN4cute5tupleIJNS5_1CILi1EEES8_S8_EEENS6_IJNS7_ILi128EEENS7_ILi96EEENS7_ILi192EEEEEELi192ENS_10bfloat16_tEfNS_4arch4Sm90ELb0ELb1ELb0ELb1ELb0ELb1ELb0ELb1ELb1ELb1ELb0ELb0EEENS1_21CollectiveEpilogueFwdINS6_IJSA_SC_SB_EEES9_SE_SG_Li256ELb1ELb1ELb0ELb0EEENS1_36VarlenDynamicPersistentTileSchedulerILi128ELi96ELi256ELi128ELb0ELb1ELb1ELb1ELb0ELb1EEEEEEEEEvNT_6ParamsE)
        .other          _ZN7cutlass13device_kernelIN5flash11enable_sm90INS1_16FlashAttnFwdSm90INS1_25CollectiveMainloopFwdSm90ILi2EN4cute5tupleIJNS5_1CILi1EEES8_S8_EEENS6_IJNS7_ILi128EEENS7_ILi96EEENS7_ILi192EEEEEELi192ENS_10bfloat16_tEfNS_4arch4Sm90ELb0ELb1ELb0ELb1ELb0ELb1ELb0ELb1ELb1ELb1ELb0ELb0EEENS1_21CollectiveEpilogueFwdINS6_IJSA_SC_SB_EEES9_SE_SG_Li256ELb1ELb1ELb0ELb0EEENS1_36VarlenDynamicPersistentTileSchedulerILi128ELi96ELi256ELi128ELb0ELb1ELb1ELb1ELb0ELb1EEEEEEEEEvNT_6ParamsE,@"STO_CUDA_ENTRY STV_DEFAULT"
_ZN7cutlass13device_kernelIN5flash11enable_sm90INS1_16FlashAttnFwdSm90INS1_25CollectiveMainloopFwdSm90ILi2EN4cute5tupleIJNS5_1CILi1EEES8_S8_EEENS6_IJNS7_ILi128EEENS7_ILi96EEENS7_ILi192EEEEEELi192ENS_10bfloat16_tEfNS_4arch4Sm90ELb0ELb1ELb0ELb1ELb0ELb1ELb0ELb1ELb1ELb1ELb0ELb0EEENS1_21CollectiveEpilogueFwdINS6_IJSA_SC_SB_EEES9_SE_SG_Li256ELb1ELb1ELb0ELb0EEENS1_36VarlenDynamicPersistentTileSchedulerILi128ELi96ELi256ELi128ELb0ELb1ELb1ELb1ELb0ELb1EEEEEEEEEvNT_6ParamsE:
        /* <DEDUP_REMOVED lines=24> */
.L_x_1671:
[----:B------:R-:W-:Y:S05]  /*0180*/  BSYNC B0 ;  /* 0x0000000000007941 */ /* 0x000fea0003800000 */
.L_x_1670:
        /* <DEDUP_REMOVED lines=41> */
.L_x_1672:
        /* <DEDUP_REMOVED lines=22> */
.L_x_1673:
        /* <DEDUP_REMOVED lines=18> */
.L_x_1674:
        /* <DEDUP_REMOVED lines=22> */
.L_x_1675:
        /* <DEDUP_REMOVED lines=22> */
.L_x_1676:
        /* <DEDUP_REMOVED lines=10> */
.L_x_1679:
        /* <DEDUP_REMOVED lines=18> */
[----:B------:R-:W-:Y:S01]  /*0b20*/  IMAD.MOV.U32 R221, RZ, RZ, RZ ;  /* 0x000000ffffdd7224 */ /* 0x000fe200078e00ff */
[----:B------:R-:W-:Y:S01]  /*0b30*/  CS2R R22, SRZ ;  /* 0x0000000000167805 */ /* 0x000fe2000001ff00 */
[----:B------:R-:W-:Y:S01]  /*0b40*/  IMAD.MOV.U32 R17, RZ, RZ, RZ ;  /* 0x000000ffff117224 */ /* 0x000fe200078e00ff */
[----:B------:R-:W-:Y:S01]  /*0b50*/  SHF.R.S32.HI R3, RZ, 0x1f, R4 ;  /* 0x0000001fff037819 */ /* 0x000fe20000011404 */
[----:B------:R-:W-:-:S03]  /*0b60*/  IMAD.MOV.U32 R199, RZ, RZ, RZ ;  /* 0x000000ffffc77224 */ /* 0x000fc600078e00ff */
[CC--:B0-----:R-:W-:Y:S02]  /*0b70*/  LEA.HI R2, R3.reuse, R4.reuse, RZ, 0x4 ;  /* 0x0000000403027211 */ /* 0x0c1fe400078f20ff */
[CC--:B------:R-:W-:Y:S02]  /*0b80*/  LEA.HI R224, R3.reuse, R4.reuse, RZ, 0x3 ;  /* 0x0000000403e07211 */ /* 0x0c0fe400078f18ff */
[----:B------:R-:W-:Y:S01]  /*0b90*/  SHF.R.S32.HI R5, RZ, 0x4, R2 ;  /* 0x00000004ff057819 */ /* 0x000fe20000011402 */
[----:B------:R-:W-:Y:S01]  /*0ba0*/  UIADD3 UR4, UR4, 0x12400, URZ ;  /* 0x0001240004047890 */ /* 0x000fe2000fffe03f */
[----:B--2---:R-:W-:Y:S02]  /*0bb0*/  R2UR UR5, R0 ;  /* 0x00000000000572ca */ /* 0x004fe400000e0000 */
[----:B------:R-:W-:-:S04]  /*0bc0*/  LEA.HI R0, R3, R4, RZ, 0x7 ;  /* 0x0000000403007211 */ /* 0x000fc800078f38ff */
[----:B------:R-:W-:Y:S02]  /*0bd0*/  LOP3.LUT R233, R0, 0xffffff80, RZ, 0xc0, !PT ;  /* 0xffffff8000e97812 */ /* 0x000fe400078ec0ff */
[----:B------:R-:W-:-:S03]  /*0be0*/  SHF.R.S32.HI R12, RZ, 0x7, R0 ;  /* 0x00000007ff0c7819 */ /* 0x000fc60000011400 */
[----:B------:R-:W-:Y:S01]  /*0bf0*/  IMAD.IADD R233, R4, 0x1, -R233 ;  /* 0x0000000104e97824 */ /* 0x000fe200078e0ae9 */
[----:B------:R-:W-:Y:S01]  /*0c00*/  LEA.HI R0, R0, R12, RZ, 0x1 ;  /* 0x0000000c00007211 */ /* 0x000fe200078f08ff */
[----:B------:R0:W-:Y:S01]  /*0c10*/  STL [R1+0x50], R12 ;  /* 0x0000500c01007387 */ /* 0x0001e20000100800 */
[----:B------:R-:W-:Y:S02]  /*0c20*/  ULOP3.LUT UR5, UR5, 0x1, URZ, 0xfc, !UPT ;  /* 0x0000000105057892 */ /* 0x000fe4000f8efc3f */
[----:B------:R-:W-:-:S04]  /*0c30*/  SHF.R.S32.HI R8, RZ, 0x1f, R233 ;  /* 0x0000001fff087819 */ /* 0x000fc800000114e9 */
[CC--:B------:R-:W-:Y:S02]  /*0c40*/  LEA.HI R9, R8.reuse, R233.reuse, RZ, 0x2 ;  /* 0x000000e908097211 */ /* 0x0c0fe400078f10ff */
[----:B------:R-:W-:Y:S02]  /*0c50*/  LEA.HI R8, R8, R233, RZ, 0x5 ;  /* 0x000000e908087211 */ /* 0x000fe400078f28ff */
[--C-:B------:R-:W-:Y:S02]  /*0c60*/  SHF.R.S32.HI R7, RZ, 0x2, R9.reuse ;  /* 0x00000002ff077819 */ /* 0x100fe40000011409 */
[----:B------:R-:W-:Y:S02]  /*0c70*/  SHF.R.S32.HI R6, RZ, 0x1f, R9 ;  /* 0x0000001fff067819 */ /* 0x000fe40000011409 */
[----:B------:R-:W-:Y:S02]  /*0c80*/  SHF.R.S32.HI R8, RZ, 0x5, R8 ;  /* 0x00000005ff087819 */ /* 0x000fe40000011408 */
[----:B------:R-:W-:-:S02]  /*0c90*/  LEA.HI R10, R6, R7, RZ, 0x3 ;  /* 0x00000007060a7211 */ /* 0x000fc400078f18ff */
[----:B------:R-:W-:Y:S02]  /*0ca0*/  LEA.HI R6, R2, R5, RZ, 0x1 ;  /* 0x0000000502067211 */ /* 0x000fe400078f08ff */
[----:B------:R-:W-:Y:S02]  /*0cb0*/  LOP3.LUT R10, R10, 0xfffffff8, RZ, 0xc0, !PT ;  /* 0xfffffff80a0a7812 */ /* 0x000fe400078ec0ff */
[----:B------:R-:W-:Y:S02]  /*0cc0*/  LOP3.LUT R6, R6, 0x1ffffffe, RZ, 0xc0, !PT ;  /* 0x1ffffffe06067812 */ /* 0x000fe400078ec0ff */
[----:B------:R-:W-:Y:S01]  /*0cd0*/  LOP3.LUT R212, R9, 0x7ffffffc, RZ, 0xc0, !PT ;  /* 0x7ffffffc09d47812 */ /* 0x000fe200078ec0ff */
[----:B------:R-:W-:Y:S02]  /*0ce0*/  IMAD.IADD R7, R7, 0x1, -R10 ;  /* 0x0000000107077824 */ /* 0x000fe400078e0a0a */
[----:B------:R-:W-:Y:S01]  /*0cf0*/  IMAD.IADD R6, R5, 0x1, -R6 ;  /* 0x0000000105067824 */ /* 0x000fe200078e0a06 */
[CC--:B------:R-:W-:Y:S01]  /*0d00*/  LEA.HI R5, R3.reuse, R4.reuse, RZ, 0x5 ;  /* 0x0000000403057211 */ /* 0x0c0fe200078f28ff */
[----:B------:R-:W-:Y:S01]  /*0d10*/  IMAD R11, R8, 0x10, R7 ;  /* 0x00000010080b7824 */ /* 0x000fe200078e0207 */
[----:B------:R-:W-:Y:S01]  /*0d20*/  LEA.HI R7, R3, R4, RZ, 0x2 ;  /* 0x0000000403077211 */ /* 0x000fe200078f10ff */
[----:B------:R-:W-:Y:S01]  /*0d30*/  IMAD.IADD R212, R233, 0x1, -R212 ;  /* 0x00000001e9d47824 */ /* 0x000fe200078e0ad4 */
[----:B------:R-:W-:-:S02]  /*0d40*/  LOP3.LUT R3, R2, 0x3fffff0, RZ, 0xc0, !PT ;  /* 0x03fffff002037812 */ /* 0x000fc400078ec0ff */
[----:B------:R-:W-:Y:S02]  /*0d50*/  LOP3.LUT R223, R7, 0xfffffffc, RZ, 0xc0, !PT ;  /* 0xfffffffc07df7812 */ /* 0x000fe400078ec0ff */
[----:B------:R-:W-:Y:S01]  /*0d60*/  LOP3.LUT R2, R0, 0x3fffffe, RZ, 0xc0, !PT ;  /* 0x03fffffe00027812 */ /* 0x000fe200078ec0ff */
[C---:B------:R-:W-:Y:S01]  /*0d70*/  IMAD.IADD R3, R4.reuse, 0x1, -R3 ;  /* 0x0000000104037824 */ /* 0x040fe200078e0a03 */
[----:B------:R-:W-:Y:S01]  /*0d80*/  SHF.R.S32.HI R195, RZ, 0x2, R7 ;  /* 0x00000002ffc37819 */ /* 0x000fe20000011407 */
[----:B------:R-:W-:Y:S01]  /*0d90*/  IMAD.IADD R223, R4, 0x1, -R223 ;  /* 0x0000000104df7824 */ /* 0x000fe200078e0adf */
[----:B------:R-:W-:Y:S01]  /*0da0*/  SHF.R.S32.HI R0, RZ, 0x1f, R7 ;  /* 0x0000001fff007819 */ /* 0x000fe20000011407 */
[----:B------:R-:W-:Y:S01]  /*0db0*/  IMAD.IADD R2, R12, 0x1, -R2 ;  /* 0x000000010c027824 */ /* 0x000fe200078e0a02 */
[----:B------:R-:W-:Y:S01]  /*0dc0*/  SHF.R.S32.HI R208, RZ, 0x5, R5 ;  /* 0x00000005ffd07819 */ /* 0x000fe20000011405 */
[----:B------:R-:W-:Y:S01]  /*0dd0*/  IMAD.SHL.U32 R192, R223, 0x4, RZ ;  /* 0x00000004dfc07824 */ /* 0x000fe200078e00ff */
[----:B------:R-:W-:Y:S01]  /*0de0*/  LEA.HI R0, R0, R195, RZ, 0x3 ;  /* 0x000000c300007211 */ /* 0x000fe200078f18ff */
[C---:B------:R-:W-:Y:S01]  /*0df0*/  VIADD R222, R195.reuse, 0x40 ;  /* 0x00000040c3de7836 */ /* 0x040fe20000000000 */
[----:B------:R-:W-:Y:S01]  /*0e00*/  LOP3.LUT R5, R224, 0xfffffff8, RZ, 0xc0, !PT ;  /* 0xfffffff8e0057812 */ /* 0x000fe200078ec0ff */
[----:B------:R-:W-:Y:S01]  /*0e10*/  VIADD R201, R192, 0x20 ;  /* 0x00000020c0c97836 */ /* 0x000fe20000000000 */
[----:B------:R-:W-:Y:S01]  /*0e20*/  LOP3.LUT R0, R0, 0xfffffff8, RZ, 0xc0, !PT ;  /* 0xfffffff800007812 */ /* 0x000fe200078ec0ff */
[----:B------:R-:W-:Y:S01]  /*0e30*/  IMAD R3, R208, 0x10, R3 ;  /* 0x00000010d0037824 */ /* 0x000fe200078e0203 */
[----:B------:R-:W-:Y:S01]  /*0e40*/  SHF.R.S32.HI R224, RZ, 0x3, R224 ;  /* 0x00000003ffe07819 */ /* 0x000fe200000114e0 */
[--C-:B------:R-:W-:Y:S01]  /*0e50*/  IMAD.IADD R197, R192, 0x1, R201.reuse ;  /* 0x00000001c0c57824 */ /* 0x100fe200078e02c9 */
[----:B------:R-:W-:Y:S01]  /*0e60*/  SHF.R.S32.HI R231, RZ, 0x1f, R201 ;  /* 0x0000001fffe77819 */ /* 0x000fe200000114c9 */
[----:B------:R-:W-:-:S02]  /*0e70*/  IMAD.IADD R215, R195, 0x1, -R0 ;  /* 0x00000001c3d77824 */ /* 0x000fc400078e0a00 */
[----:B0-----:R-:W-:Y:S01]  /*0e80*/  IMAD R12, R3, 0x8, R6 ;  /* 0x00000008030c7824 */ /* 0x001fe200078e0206 */
[----:B------:R-:W-:Y:S01]  /*0e90*/  SHF.R.S32.HI R0, RZ, 0x1f, R197 ;  /* 0x0000001fff007819 */ /* 0x000fe200000114c5 */
[----:B------:R-:W-:Y:S01]  /*0ea0*/  IMAD.SHL.U32 R206, R215, 0x40, RZ ;  /* 0x00000040d7ce7824 */ /* 0x000fe200078e00ff */
[----:B------:R-:W-:Y:S01]  /*0eb0*/  SHF.R.S32.HI R3, RZ, 0x1f, R222 ;  /* 0x0000001fff037819 */ /* 0x000fe200000114de */
[----:B------:R-:W-:Y:S01]  /*0ec0*/  IMAD.SHL.U32 R205, R222, 0x40, RZ ;  /* 0x00000040decd7824 */ /* 0x000fe200078e00ff */
[-C--:B------:R-:W-:Y:S01]  /*0ed0*/  LEA.HI R225, R0, R197.reuse, RZ, 0x3 ;  /* 0x000000c500e17211 */ /* 0x080fe200078f18ff */
[----:B------:R-:W-:Y:S01]  /*0ee0*/  IMAD R11, R2, 0x40, R11 ;  /* 0x00000040020b7824 */ /* 0x000fe200078e020b */
[----:B------:R-:W-:Y:S01]  /*0ef0*/  LEA.HI R0, R0, R197, RZ, 0x6 ;  /* 0x000000c500007211 */ /* 0x000fe200078f30ff */
[----:B------:R-:W-:Y:S01]  /*0f00*/  VIADD R200, R192, 0x40 ;  /* 0x00000040c0c87836 */ /* 0x000fe20000000000 */
[----:B------:R-:W-:Y:S01]  /*0f10*/  LEA.HI R3, R3, R222, RZ, 0x3 ;  /* 0x000000de03037211 */ /* 0x000fe200078f18ff */
[----:B------:R-:W-:Y:S01]  /*0f20*/  IMAD.IADD R218, R4, 0x1, -R5 ;  /* 0x0000000104da7824 */ /* 0x000fe200078e0a05 */
[----:B------:R-:W-:Y:S01]  /*0f30*/  LOP3.LUT R206, R206, 0x1c0, RZ, 0xc0, !PT ;  /* 0x000001c0cece7812 */ /* 0x000fe200078ec0ff */
[----:B------:R-:W-:Y:S01]  /*0f40*/  IMAD.SHL.U32 R2, R0, 0x80, RZ ;  /* 0x0000008000027824 */ /* 0x000fe200078e00ff */
[----:B------:R-:W-:Y:S01]  /*0f50*/  LOP3.LUT R205, R205, 0x1c0, RZ, 0xc0, !PT ;  /* 0x000001c0cdcd7812 */ /* 0x000fe200078ec0ff */
[----:B------:R-:W-:Y:S01]  /*0f60*/  IMAD.SHL.U32 R3, R3, 0x40, RZ ;  /* 0x0000004003037824 */ /* 0x000fe200078e00ff */
[----:B------:R-:W-:Y:S01]  /*0f70*/  SHF.R.U32.HI R207, RZ, 0x3, R206 ;  /* 0x00000003ffcf7819 */ /* 0x000fe200000116ce */
[----:B------:R-:W-:Y:S01]  /*0f80*/  IMAD.SHL.U32 R208, R208, 0x200, RZ ;  /* 0x00000200d0d07824 */ /* 0x000fe200078e00ff */
[----:B------:R-:W-:Y:S01]  /*0f90*/  LOP3.LUT R0, R206, 0x38, R225, 0xf8, !PT ;  /* 0x00000038ce007812 */ /* 0x000fe200078ef8e1 */
[----:B------:R-:W-:Y:S01]  /*0fa0*/  IMAD.IADD R198, R192, 0x1, R200 ;  /* 0x00000001c0c67824 */ /* 0x000fe200078e02c8 */
[----:B------:R-:W-:Y:S01]  /*0fb0*/  SHF.R.U32.HI R13, RZ, 0x3, R205 ;  /* 0x00000003ff0d7819 */ /* 0x000fe200000116cd */
[----:B------:R-:W-:Y:S01]  /*0fc0*/  IMAD.SHL.U32 R214, R218, 0x8, RZ ;  /* 0x00000008dad67824 */ /* 0x000fe200078e00ff */
[----:B------:R-:W-:Y:S01]  /*0fd0*/  LOP3.LUT R7, R205, 0x38, R225, 0xf8, !PT ;  /* 0x00000038cd077812 */ /* 0x000fe200078ef8e1 */
[----:B------:R-:W-:Y:S01]  /*0fe0*/  IMAD.SHL.U32 R18, R223, 0x8, RZ ;  /* 0x00000008df127824 */ /* 0x000fe200078e00ff */
[----:B------:R-:W-:Y:S01]  /*0ff0*/  LOP3.LUT R5, R2, 0xffffe000, RZ, 0xc0, !PT ;  /* 0xffffe00002057812 */ /* 0x000fe200078ec0ff */
[----:B------:R-:W-:Y:S01]  /*1000*/  STL [R1+0x54], R11 ;  /* 0x0000540b01007387 */ /* 0x000fe20000100800 */
[----:B------:R-:W-:Y:S01]  /*1010*/  LOP3.LUT R0, R0, R207, RZ, 0x3c, !PT ;  /* 0x000000cf00007212 */ /* 0x000fe200078e3cff */
[----:B------:R-:W-:Y:S01]  /*1020*/  VIADD R217, R214, 0x80 ;  /* 0x00000080d6d97836 */ /* 0x000fe20000000000 */
[----:B------:R-:W-:Y:S01]  /*1030*/  LOP3.LUT R210, R3, 0xfffffe00, RZ, 0xc0, !PT ;  /* 0xfffffe0003d27812 */ /* 0x000fe200078ec0ff */
[----:B------:R-:W-:Y:S01]  /*1040*/  VIADD R203, R192, 0x10 ;  /* 0x00000010c0cb7836 */ /* 0x000fe20000000000 */
[----:B------:R-:W-:Y:S01]  /*1050*/  LOP3.LUT R8, R7, R13, RZ, 0x3c, !PT ;  /* 0x0000000d07087212 */ /* 0x000fe200078e3cff */
[----:B------:R-:W-:Y:S01]  /*1060*/  VIADD R216, R214, 0x40 ;  /* 0x00000040d6d87836 */ /* 0x000fe20000000000 */
[----:B------:R-:W-:Y:S01]  /*1070*/  SHF.R.S32.HI R3, RZ, 0x1f, R198 ;  /* 0x0000001fff037819 */ /* 0x000fe200000114c6 */
[----:B------:R-:W-:Y:S01]  /*1080*/  VIADD R202, R192, 0x30 ;  /* 0x00000030c0ca7836 */ /* 0x000fe20000000000 */
[-C--:B------:R-:W-:Y:S01]  /*1090*/  IADD3 R2, R0, R5.reuse, R208 ;  /* 0x0000000500027210 */ /* 0x080fe20007ffe0d0 */
[----:B------:R-:W-:Y:S01]  /*10a0*/  IMAD.U32 R0, RZ, RZ, UR5 ;  /* 0x00000005ff007e24 */ /* 0x000fe2000f8e00ff */
[----:B------:R-:W-:Y:S01]  /*10b0*/  IADD3 R8, R8, R5, R210 ;  /* 0x0000000508087210 */ /* 0x000fe20007ffe0d2 */
[----:B------:R-:W-:Y:S01]  /*10c0*/  IMAD.U32 R5, RZ, RZ, UR4 ;  /* 0x00000004ff057e24 */ /* 0x000fe2000f8e00ff */
[CC--:B------:R-:W-:Y:S01]  /*10d0*/  LEA.HI R4, R3.reuse, R198.reuse, RZ, 0x6 ;  /* 0x000000c603047211 */ /* 0x0c0fe200078f30ff */
[----:B------:R-:W-:Y:S01]  /*10e0*/  VIADD R204, R192, 0x50 ;  /* 0x00000050c0cc7836 */ /* 0x000fe20000000000 */
[----:B------:R-:W-:Y:S01]  /*10f0*/  STL [R1+0x4], R0 ;  /* 0x0000040001007387 */ /* 0x000fe20000100800 */
[----:B------:R-:W-:-:S02]  /*1100*/  LEA.HI R3, R3, R198, RZ, 0x3 ;  /* 0x000000c603037211 */ /* 0x000fc400078f18ff */
[----:B------:R-:W-:Y:S01]  /*1110*/  IMAD.SHL.U32 R6, R4, 0x80, RZ ;  /* 0x0000008004067824 */ /* 0x000fe200078e00ff */
[----:B------:R0:W-:Y:S01]  /*1120*/  STL [R1+0x48], R5 ;  /* 0x0000480501007387 */ /* 0x0001e20000100800 */
[--C-:B------:R-:W-:Y:S02]  /*1130*/  LOP3.LUT R4, R206, 0x38, R3.reuse, 0xf8, !PT ;  /* 0x00000038ce047812 */ /* 0x100fe400078ef803 */
[----:B------:R-:W-:Y:S02]  /*1140*/  LOP3.LUT R10, R205, 0x38, R3, 0xf8, !PT ;  /* 0x00000038cd0a7812 */ /* 0x000fe400078ef803 */
[----:B------:R-:W-:Y:S02]  /*1150*/  LOP3.LUT R7, R6, 0xffffe000, RZ, 0xc0, !PT ;  /* 0xffffe00006077812 */ /* 0x000fe400078ec0ff */
[----:B------:R-:W-:Y:S01]  /*1160*/  SHF.R.S32.HI R6, RZ, 0x1f, R217 ;  /* 0x0000001fff067819 */ /* 0x000fe200000114d9 */
[----:B------:R-:W-:Y:S01]  /*1170*/  IMAD.SHL.U32 R6, R12, 0x8, RZ ;  /* 0x000000080c067824 */ /* 0x000fe200078e00ff */
[----:B------:R-:W-:-:S02]  /*1180*/  SHF.R.S32.HI R226, RZ, 0x3, R3 ;  /* 0x00000003ffe27819 */ /* 0x000fc40000011403 */
[----:B0-----:R-:W-:Y:S02]  /*1190*/  SHF.R.S32.HI R5, RZ, 0x1f, R214 ;  /* 0x0000001fff057819 */ /* 0x001fe400000114d6 */
[----:B------:R-:W-:Y:S01]  /*11a0*/  LOP3.LUT R5, R205, 0x38, R18, 0xf8, !PT ;  /* 0x00000038cd057812 */ /* 0x000fe200078ef812 */
[----:B------:R0:W-:Y:S01]  /*11b0*/  STL [R1+0x58], R6 ;  /* 0x0000580601007387 */ /* 0x0001e20000100800 */
[----:B------:R-:W-:Y:S02]  /*11c0*/  LEA R2, R2, UR4, 0x1 ;  /* 0x0000000402027c11 */ /* 0x000fe4000f8e08ff */
[----:B------:R-:W-:Y:S02]  /*11d0*/  LOP3.LUT R5, R210, R5, R13, 0xf6, !PT ;  /* 0x00000005d2057212 */ /* 0x000fe400078ef60d */
[----:B------:R-:W-:Y:S02]  /*11e0*/  LEA.HI R0, R223, R223, RZ, 0x1 ;  /* 0x000000dfdf007211 */ /* 0x000fe400078f08ff */
[----:B------:R-:W-:-:S02]  /*11f0*/  LEA R3, R5, UR4, 0x1 ;  /* 0x0000000405037c11 */ /* 0x000fc4000f8e08ff */
[----:B------:R-:W-:Y:S02]  /*1200*/  LOP3.LUT R0, R0, 0x1ffffffe, RZ, 0xc0, !PT ;  /* 0x1ffffffe00007812 */ /* 0x000fe400078ec0ff */
[----:B------:R-:W-:Y:S01]  /*1210*/  LOP3.LUT R4, R4, R207, RZ, 0x3c, !PT ;  /* 0x000000cf04047212 */ /* 0x000fe200078e3cff */
[----:B------:R0:W-:Y:S01]  /*1220*/  STL [R1+0x40], R3 ;  /* 0x0000400301007387 */ /* 0x0001e20000100800 */
[----:B------:R-:W-:Y:S01]  /*1230*/  LOP3.LUT R10, R10, R13, RZ, 0x3c, !PT ;  /* 0x0000000d0a0a7212 */ /* 0x000fe200078e3cff */
[----:B------:R-:W-:Y:S01]  /*1240*/  IMAD.IADD R0, R223, 0x1, -R0 ;  /* 0x00000001df007824 */ /* 0x000fe200078e0a00 */
[-C--:B------:R-:W-:Y:S01]  /*1250*/  IADD3 R4, R4, R7.reuse, R208 ;  /* 0x0000000704047210 */ /* 0x080fe20007ffe0d0 */
[----:B------:R0:W-:Y:S01]  /*1260*/  STL [R1+0x44], R2 ;  /* 0x0000440201007387 */ /* 0x0001e20000100800 */
[----:B------:R-:W-:Y:S01]  /*1270*/  IADD3 R10, R10, R7, R210 ;  /* 0x000000070a0a7210 */ /* 0x000fe20007ffe0d2 */
[----:B------:R-:W-:Y:S01]  /*1280*/  IMAD R213, R0, 0x8, R11 ;  /* 0x0000000800d57824 */ /* 0x000fe200078e020b */
[----:B------:R-:W-:-:S02]  /*1290*/  SHF.R.S32.HI R232, RZ, 0x1f, R203 ;  /* 0x0000001fffe87819 */ /* 0x000fc400000114cb */
[----:B------:R-:W-:Y:S02]  /*12a0*/  SHF.R.S32.HI R7, RZ, 0x1f, R216 ;  /* 0x0000001fff077819 */ /* 0x000fe400000114d8 */
[----:B------:R-:W-:Y:S02]  /*12b0*/  SHF.R.S32.HI R230, RZ, 0x1f, R202 ;  /* 0x0000001fffe67819 */ /* 0x000fe400000114ca */
[----:B------:R-:W-:Y:S02]  /*12c0*/  SHF.R.S32.HI R229, RZ, 0x1f, R200 ;  /* 0x0000001fffe57819 */ /* 0x000fe400000114c8 */
[----:B------:R-:W-:Y:S02]  /*12d0*/  SHF.R.S32.HI R228, RZ, 0x1f, R204 ;  /* 0x0000001fffe47819 */ /* 0x000fe400000114cc */
[----:B------:R-:W-:Y:S02]  /*12e0*/  SHF.R.S32.HI R225, RZ, 0x3, R225 ;  /* 0x00000003ffe17819 */ /* 0x000fe400000114e1 */
[----:B------:R-:W-:-:S02]  /*12f0*/  LEA R236, R8, UR4, 0x1 ;  /* 0x0000000408ec7c11 */ /* 0x000fc4000f8e08ff */
[----:B------:R-:W-:Y:S02]  /*1300*/  LEA R237, R4, UR4, 0x1 ;  /* 0x0000000404ed7c11 */ /* 0x000fe4000f8e08ff */
[----:B0-----:R-:W-:-:S07]  /*1310*/  LEA R235, R10, UR4, 0x1 ;  /* 0x000000040aeb7c11 */ /* 0x001fce000f8e08ff */
.L_x_1966:
[----:B------:R-:W-:Y:S01]  /*1320*/  ULDC.64 UR4, c[0x0][0xa28] ;  /* 0x00028a0000047ab9 */ /* 0x000fe20000000a00 */
[----:B0---4-:R-:W0:Y:S01]  /*1330*/  LDC.64 R4, c[0x0][0xa08] ;  /* 0x00028200ff047b82 */ /* 0x011e220000000a00 */
[----:B------:R-:W-:Y:S01]  /*1340*/  ISETP.NE.U32.AND P0, PT, RZ, UR4, PT ;  /* 0x00000004ff007c0c */ /* 0x000fe2000bf05070 */
[----:B------:R-:W-:Y:S01]  /*1350*/  IMAD.MOV.U32 R0, RZ, RZ, RZ ;  /* 0x000000ffff007224 */ /* 0x000fe200078e00ff */
[----:B------:R-:W-:Y:S01]  /*1360*/  ULDC UR6, c[0x0][0x424] ;  /* 0x0001090000067ab9 */ /* 0x000fe20000000800 */
[----:B------:R-:W-:Y:S01]  /*1370*/  IMAD.MOV.U32 R28, RZ, RZ, RZ ;  /* 0x000000ffff1c7224 */ /* 0x000fe200078e00ff */
[----:B------:R-:W-:Y:S01]  /*1380*/  ISETP.NE.AND.EX P0, PT, RZ, UR5, PT, P0 ;  /* 0x00000005ff007c0c */ /* 0x000fe2000bf05300 */
[----:B------:R-:W-:Y:S02]  /*1390*/  ULDC.64 UR4, c[0x0][0xa18] ;  /* 0x0002860000047ab9 */ /* 0x000fe40000000a00 */
[----:B------:R-:W-:-:S04]  /*13a0*/  ISETP.NE.U32.AND P1, PT, RZ, UR4, PT ;  /* 0x00000004ff007c0c */ /* 0x000fc8000bf25070 */
[----:B------:R-:W-:Y:S01]  /*13b0*/  ISETP.NE.AND.EX P1, PT, RZ, UR5, PT, P1 ;  /* 0x00000005ff007c0c */ /* 0x000fe2000bf25310 */
[----:B------:R-:W-:Y:S02]  /*13c0*/  ULDC.64 UR4, c[0x0][0xa08] ;  /* 0x0002820000047ab9 */ /* 0x000fe40000000a00 */
[----:B------:R-:W-:-:S03]  /*13d0*/  ISETP.NE.U32.AND P3, PT, RZ, UR4, PT ;  /* 0x00000004ff007c0c */ /* 0x000fc6000bf65070 */
[----:B-12---:R-:W1:Y:S01]  /*13e0*/  @P0 LDC.64 R2, c[0x0][0xa28] ;  /* 0x00028a00ff020b82 */ /* 0x006e620000000a00 */
[----:B------:R-:W-:Y:S01]  /*13f0*/  ISETP.NE.AND.EX P3, PT, RZ, UR5, PT, P3 ;  /* 0x00000005ff007c0c */ /* 0x000fe2000bf65330 */
[----:B0-----:R-:W-:-:S06]  /*1400*/  IMAD.WIDE R8, R27, 0x4, R4 ;  /* 0x000000041b087825 */ /* 0x001fcc00078e0204 */
[----:B------:R-:W0:Y:S01]  /*1410*/  @P1 LDC.64 R6, c[0x0][0xa18] ;  /* 0x00028600ff061b82 */ /* 0x000e220000000a00 */
[----:B------:R-:W-:Y:S02]  /*1420*/  ULDC UR4, c[0x0][0x288] ;  /* 0x0000a20000047ab9 */ /* 0x000fe40000000800 */
[----:B------:R-:W-:Y:S01]  /*1430*/  IMAD.U32 R194, RZ, RZ, UR4 ;  /* 0x00000004ffc27e24 */ /* 0x000fe2000f8e00ff */
[----:B------:R-:W-:Y:S02]  /*1440*/  ULDC.64 UR4, c[0x0][0x418] ;  /* 0x0001060000047ab9 */ /* 0x000fe40000000a00 */
[----:B------:R2:W5:Y:S01]  /*1450*/  @P3 LDG.E R28, desc[UR60][R8.64] ;  /* 0x0000003c081c3981 */ /* 0x000562000c1e1900 */
[----:B-1----:R-:W-:-:S05]  /*1460*/  @P0 IMAD.WIDE R2, R27, 0x4, R2 ;  /* 0x000000041b020825 */ /* 0x002fca00078e0202 */
[----:B------:R2:W5:Y:S01]  /*1470*/  @P0 LDG.E R0, desc[UR60][R2.64] ;  /* 0x0000003c02000981 */ /* 0x000562000c1e1900 */
[----:B0-----:R-:W-:-:S05]  /*1480*/  @P1 IMAD.WIDE R4, R27, 0x4, R6 ;  /* 0x000000041b041825 */ /* 0x001fca00078e0206 */
[----:B------:R2:W5:Y:S01]  /*1490*/  @P1 LDG.E R194, desc[UR60][R4.64] ;  /* 0x0000003c04c21981 */ /* 0x000562000c1e1900 */
[----:B------:R-:W-:-:S04]  /*14a0*/  UISETP.NE.U32.AND UP0, UPT, UR4, URZ, UPT ;  /* 0x0000003f0400728c */ /* 0x000fc8000bf05070 */
[----:B------:R-:W-:-:S03]  /*14b0*/  UISETP.NE.AND.EX UP0, UPT, UR5, URZ, UPT, UP0 ;  /* 0x0000003f0500728c */ /* 0x000fc6000bf05300 */
[----:B------:R-:W-:Y:S02]  /*14c0*/  ULDC.64 UR4, c[0x0][0xa20] ;  /* 0x0002880000047ab9 */ /* 0x000fe40000000a00 */
[----:B------:R-:W-:Y:S01]  /*14d0*/  ISETP.NE.U32.AND P2, PT, RZ, UR4, PT ;  /* 0x00000004ff007c0c */ /* 0x000fe2000bf45070 */
[----:B------:R-:W-:-:S03]  /*14e0*/  USEL UR4, UR6, 0x1, UP0 ;  /* 0x0000000106047887 */ /* 0x000fc60008000000 */
[----:B------:R-:W-:Y:S01]  /*14f0*/  ULDC UR6, c[0x0][0x2f0] ;  /* 0x0000bc0000067ab9 */ /* 0x000fe20000000800 */
[----:B------:R-:W-:Y:S01]  /*1500*/  ISETP.NE.AND.EX P2, PT, RZ, UR5, PT, P2 ;  /* 0x00000005ff007c0c */ /* 0x000fe2000bf45320 */
[----:B------:R-:W-:Y:S01]  /*1510*/  UIMAD UR6, UR4, UR6, URZ ;  /* 0x00000006040672a4 */ /* 0x000fe2000f8e023f */
[----:B------:R-:W-:Y:S01]  /*1520*/  ULDC UR7, c[0x0][0x348] ;  /* 0x0000d20000077ab9 */ /* 0x000fe20000000800 */
[----:B------:R-:W-:Y:S02]  /*1530*/  IMAD.MOV.U32 R219, RZ, RZ, R26 ;  /* 0x000000ffffdb7224 */ /* 0x000fe400078e001a */
[----:B------:R-:W-:Y:S01]  /*1540*/  IMAD.MOV.U32 R220, RZ, RZ, R27 ;  /* 0x000000ffffdc7224 */ /* 0x000fe200078e001b */
[----:B--23--:R-:W-:Y:S07]  /*1550*/  @P1 BRA `(.L_x_1681) ;  /* 0x0000000000241947 */ /* 0x00cfee0003800000 */
        /* <DEDUP_REMOVED lines=9> */
.L_x_1681:
[----:B------:R-:W-:Y:S02]  /*15f0*/  IMAD.U32 R2, RZ, RZ, UR7 ;  /* 0x00000007ff027e24 */ /* 0x000fe4000f8e00ff */
[----:B------:R-:W-:Y:S01]  /*1600*/  IMAD.U32 R29, RZ, RZ, UR6 ;  /* 0x00000006ff1d7e24 */ /* 0x000fe2000f8e00ff */
[----:B------:R-:W-:Y:S06]  /*1610*/  @!P2 BRA `(.L_x_1682) ;  /* 0x000000000010a947 */ /* 0x000fec0003800000 */
[----:B------:R-:W0:Y:S02]  /*1620*/  LDC.64 R4, c[0x0][0xa20] ;  /* 0x00028800ff047b82 */ /* 0x000e240000000a00 */
[----:B0-----:R-:W-:-:S05]  /*1630*/  IMAD.WIDE R4, R27, 0x4, R4 ;  /* 0x000000041b047825 */ /* 0x001fca00078e0204 */
[----:B------:R0:W5:Y:S01]  /*1640*/  LDG.E R29, desc[UR60][R4.64] ;  /* 0x0000003c041d7981 */ /* 0x000162000c1e1900 */
[----:B------:R-:W-:Y:S05]  /*1650*/  BRA `(.L_x_1683) ;  /* 0x0000000000107947 */ /* 0x000fea0003800000 */
.L_x_1682:
[----:B------:R-:W-:Y:S05]  /*1660*/  @!P3 BRA `(.L_x_1683) ;  /* 0x00000000000cb947 */ /* 0x000fea0003800000 */
[----:B------:R-:W2:Y:S04]  /*1670*/  LDG.E R4, desc[UR60][R8.64] ;  /* 0x0000003c08047981 */ /* 0x000ea8000c1e1900 */
[----:B------:R-:W2:Y:S02]  /*1680*/  LDG.E R29, desc[UR60][R8.64+0x4] ;  /* 0x0000043c081d7981 */ /* 0x000ea4000c1e1900 */
[----:B--2---:R-:W-:-:S07]  /*1690*/  IMAD.IADD R29, R29, 0x1, -R4 ;  /* 0x000000011d1d7824 */ /* 0x004fce00078e0a04 */
.L_x_1683:
[----:B------:R-:W-:Y:S01]  /*16a0*/  ULDC.64 UR4, c[0x0][0xa10] ;  /* 0x0002840000047ab9 */ /* 0x000fe20000000a00 */
[----:B------:R-:W1:Y:S01]  /*16b0*/  LDC R9, c[0x0][0x448] ;  /* 0x00011200ff097b82 */ /* 0x000e620000000800 */
[----:B------:R-:W-:-:S04]  /*16c0*/  ISETP.NE.U32.AND P0, PT, RZ, UR4, PT ;  /* 0x00000004ff007c0c */ /* 0x000fc8000bf05070 */
[----:B------:R-:W-:Y:S01]  /*16d0*/  ISETP.NE.AND.EX P0, PT, RZ, UR5, PT, P0 ;  /* 0x00000005ff007c0c */ /* 0x000fe2000bf05300 */
[----:B------:R-:W-:Y:S02]  /*16e0*/  ULDC.64 UR4, c[0x0][0xa30] ;  /* 0x00028c0000047ab9 */ /* 0x000fe40000000a00 */
[----:B------:R-:W-:Y:S01]  /*16f0*/  ISETP.NE.U32.AND P1, PT, RZ, UR4, PT ;  /* 0x00000004ff007c0c */ /* 0x000fe2000bf25070 */
[----:B-----5:R-:W-:Y:S01]  /*1700*/  IMAD.MOV.U32 R145, RZ, RZ, R29 ;  /* 0x000000ffff917224 */ /* 0x020fe200078e001d */
[----:B------:R-:W2:Y:S02]  /*1710*/  LDC.64 R14, c[0x0][0x9e0] ;  /* 0x00027800ff0e7b82 */ /* 0x000ea40000000a00 */
[----:B------:R-:W-:-:S06]  /*1720*/  ISETP.NE.AND.EX P1, PT, RZ, UR5, PT, P1 ;  /* 0x00000005ff007c0c */ /* 0x000fcc000bf25310 */
[----:B0-----:R-:W0:Y:S08]  /*1730*/  @P0 LDC.64 R4, c[0x0][0xa10] ;  /* 0x00028400ff040b82 */ /* 0x001e300000000a00 */
[----:B------:R-:W3:Y:S01]  /*1740*/  @P1 LDC.64 R6, c[0x0][0xa30] ;  /* 0x00028c00ff061b82 */ /* 0x000ee20000000a00 */
[----:B0-----:R-:W-:-:S05]  /*1750*/  @P0 IMAD.WIDE R4, R27, 0x4, R4 ;  /* 0x000000041b040825 */ /* 0x001fca00078e0204 */
[----:B------:R-:W4:Y:S04]  /*1760*/  @P0 LDG.E R3, desc[UR60][R4.64] ;  /* 0x0000003c04030981 */ /* 0x000f28000c1e1900 */
[----:B------:R-:W4:Y:S01]  /*1770*/  @P0 LDG.E R8, desc[UR60][R4.64+0x4] ;  /* 0x0000043c04080981 */ /* 0x000f22000c1e1900 */
[----:B---3--:R-:W-:-:S05]  /*1780*/  @P1 IMAD.WIDE R6, R27, 0x4, R6 ;  /* 0x000000041b061825 */ /* 0x008fca00078e0206 */
[----:B------:R0:W5:Y:S01]  /*1790*/  @P1 LDG.E R145, desc[UR60][R6.64] ;  /* 0x0000003c06911981 */ /* 0x000162000c1e1900 */
[----:B-1----:R-:W-:Y:S01]  /*17a0*/  ISETP.NE.AND P1, PT, R9, 0x1, PT ;  /* 0x000000010900780c */ /* 0x002fe20003f25270 */
[----:B------:R-:W-:Y:S01]  /*17b0*/  IMAD.SHL.U32 R209, R25, 0x80, RZ ;  /* 0x0000008019d17824 */ /* 0x000fe200078e00ff */
[----:B--2---:R-:W-:-:S11]  /*17c0*/  ISETP.GE.AND P2, PT, R15, 0x1, PT ;  /* 0x000000010f00780c */ /* 0x004fd60003f46270 */
[----:B------:R-:W1:Y:S08]  /*17d0*/  @P1 LDC R10, c[0x0][0x44c] ;  /* 0x00011300ff0a1b82 */ /* 0x000e700000000800 */
[----:B------:R-:W2:Y:S01]  /*17e0*/  @P1 LDC R12, c[0x0][0x450] ;  /* 0x00011400ff0c1b82 */ /* 0x000ea20000000800 */
[----:B----4-:R-:W-:Y:S02]  /*17f0*/  @P0 IMAD.IADD R2, R8, 0x1, -R3 ;  /* 0x0000000108020824 */ /* 0x010fe400078e0a03 */
[----:B------:R-:W-:-:S02]  /*1800*/  IMAD.IADD R8, R29, 0x1, -R0 ;  /* 0x000000011d087824 */ /* 0x000fc400078e0a00 */
[----:B------:R-:W-:Y:S02]  /*1810*/  VIADD R3, R209, 0x7f ;  /* 0x0000007fd1037836 */ /* 0x000fe40000000000 */
[----:B------:R-:W-:Y:S02]  /*1820*/  IMAD.IADD R196, R8, 0x1, R2 ;  /* 0x0000000108c47824 */ /* 0x000fe400078e0202 */
[----:B-1----:R-:W-:-:S04]  /*1830*/  @P1 IMAD.HI.U32 R5, R3, R10, RZ ;  /* 0x0000000a03051227 */ /* 0x002fc800078e00ff */
[----:B------:R-:W-:Y:S02]  /*1840*/  VIADD R0, R196, 0x5f ;  /* 0x0000005fc4007836 */ /* 0x000fe40000000000 */
[----:B------:R-:W-:Y:S01]  /*1850*/  IMAD.MOV.U32 R4, RZ, RZ, R3 ;  /* 0x000000ffff047224 */ /* 0x000fe200078e0003 */
[----:B--2---:R-:W-:Y:S01]  /*1860*/  @P1 SHF.R.U32.HI R4, RZ, R12, R5 ;  /* 0x0000000cff041219 */ /* 0x004fe20000011605 */
[----:B------:R-:W-:Y:S01]  /*1870*/  IMAD.HI R0, R0, 0x2aaaaaab, RZ ;  /* 0x2aaaaaab00007827 */ /* 0x000fe200078e02ff */
[----:B------:R-:W-:-:S04]  /*1880*/  IADD3 R5, R196, 0x1, -R194 ;  /* 0x00000001c4057810 */ /* 0x000fc80007ffe8c2 */
[----:B------:R-:W-:Y:S01]  /*1890*/  SHF.R.U32.HI R3, RZ, 0x1f, R0 ;  /* 0x0000001fff037819 */ /* 0x000fe20000011600 */
[----:B0-----:R-:W-:-:S03]  /*18a0*/  IMAD.IADD R7, R5, 0x1, R4 ;  /* 0x0000000105077824 */ /* 0x001fc600078e0204 */
[----:B------:R-:W-:Y:S01]  /*18b0*/  LEA.HI.SX32 R150, R0, R3, 0x1c ;  /* 0x0000000300967211 */ /* 0x000fe200078fe2ff */
[----:B------:R-:W-:Y:S01]  /*18c0*/  IMAD.IADD R0, R7, 0x1, R14 ;  /* 0x0000000107007824 */ /* 0x000fe200078e020e */
[----:B------:R-:W-:Y:S06]  /*18d0*/  @!P2 BRA `(.L_x_1684) ;  /* 0x000000000048a947 */ /* 0x000fec0003800000 */
[C---:B------:R-:W-:Y:S01]  /*18e0*/  ISETP.GT.AND P0, PT, R7.reuse, RZ, PT ;  /* 0x000000ff0700720c */ /* 0x040fe20003f04270 */
[----:B------:R-:W-:Y:S01]  /*18f0*/  BSSY B0, `(.L_x_1685) ;  /* 0x000000e000007945 */ /* 0x000fe20003800000 */
[----:B------:R-:W-:-:S11]  /*1900*/  VIADD R3, R7, 0xffffffff ;  /* 0xffffffff07037836 */ /* 0x000fd60000000000 */
        /* <DEDUP_REMOVED lines=8> */
.L_x_1686:
[----:B------:R-:W-:-:S13]  /*1990*/  ISETP.NE.AND P0, PT, R15, 0x1, PT ;  /* 0x000000010f00780c */ /* 0x000fda0003f05270 */
[----:B------:R-:W0:Y:S02]  /*19a0*/  @P0 LDC.64 R4, c[0x0][0x9e8] ;  /* 0x00027a00ff040b82 */ /* 0x000e240000000a00 */
[----:B0-----:R-:W-:-:S05]  /*19b0*/  @P0 IMAD.HI.U32 R4, R3, R4, RZ ;  /* 0x0000000403040227 */ /* 0x001fca00078e00ff */
[----:B------:R-:W-:-:S07]  /*19c0*/  @P0 SHF.R.U32.HI R3, RZ, R5, R4 ;  /* 0x00000005ff030219 */ /* 0x000fce0000011604 */
.L_x_1687:
[----:B------:R-:W-:Y:S05]  /*19d0*/  BSYNC B0 ;  /* 0x0000000000007941 */ /* 0x000fea0003800000 */
.L_x_1685:
[----:B------:R-:W-:-:S05]  /*19e0*/  IMAD R3, R3, R15, R15 ;  /* 0x0000000f03037224 */ /* 0x000fca00078e020f */
[----:B------:R-:W-:-:S07]  /*19f0*/  VIMNMX R0, R0, R3, PT ;  /* 0x0000000300007248 */ /* 0x000fce0003fe0100 */
.L_x_1684:
[----:B------:R-:W0:Y:S01]  /*1a00*/  @P1 LDC R4, c[0x0][0x44c] ;  /* 0x00011300ff041b82 */ /* 0x000e220000000800 */
[----:B------:R-:W-:Y:S01]  /*1a10*/  IMAD.IADD R149, R196, 0x1, -R194 ;  /* 0x00000001c4957824 */ /* 0x000fe200078e0ac2 */
[----:B------:R-:W-:-:S06]  /*1a20*/  ULDC UR4, c[0x0][0x9dc] ;  /* 0x0002770000047ab9 */ /* 0x000fcc0000000800 */
[----:B------:R-:W1:Y:S01]  /*1a30*/  @P1 LDC R6, c[0x0][0x450] ;  /* 0x00011400ff061b82 */ /* 0x000e620000000800 */
[----:B0-----:R-:W-:-:S04]  /*1a40*/  @P1 IMAD.HI.U32 R3, R209, R4, RZ ;  /* 0x00000004d1031227 */ /* 0x001fc800078e00ff */
[----:B------:R-:W-:Y:S01]  /*1a50*/  IMAD.MOV.U32 R4, RZ, RZ, R209 ;  /* 0x000000ffff047224 */ /* 0x000fe200078e00d1 */
[----:B-1----:R-:W-:-:S05]  /*1a60*/  @P1 SHF.R.U32.HI R4, RZ, R6, R3 ;  /* 0x00000006ff041219 */ /* 0x002fca0000011603 */
[----:B------:R-:W-:-:S04]  /*1a70*/  IMAD.IADD R3, R149, 0x1, R4 ;  /* 0x0000000195037824 */ /* 0x000fc800078e0204 */
[----:B------:R-:W-:Y:S01]  /*1a80*/  VIADD R4, R3, -UR4 ;  /* 0x8000000403047c36 */ /* 0x000fe20008000000 */
[----:B------:R-:W-:Y:S06]  /*1a90*/  @!P2 BRA `(.L_x_1688) ;  /* 0x000000000044a947 */ /* 0x000fec0003800000 */
[----:B------:R-:W-:Y:S01]  /*1aa0*/  ISETP.GT.AND P0, PT, R3, -0x1, PT ;  /* 0xffffffff0300780c */ /* 0x000fe20003f04270 */
[----:B------:R-:W-:-:S12]  /*1ab0*/  BSSY B0, `(.L_x_1689) ;  /* 0x000000d000007945 */ /* 0x000fd80003800000 */
        /* <DEDUP_REMOVED lines=8> */
.L_x_1690:
[----:B------:R-:W-:-:S13]  /*1b40*/  ISETP.NE.AND P0, PT, R15, 0x1, PT ;  /* 0x000000010f00780c */ /* 0x000fda0003f05270 */
[----:B------:R-:W0:Y:S02]  /*1b50*/  @P0 LDC.64 R6, c[0x0][0x9e8] ;  /* 0x00027a00ff060b82 */ /* 0x000e240000000a00 */
[----:B0-----:R-:W-:-:S05]  /*1b60*/  @P0 IMAD.HI.U32 R6, R3, R6, RZ ;  /* 0x0000000603060227 */ /* 0x001fca00078e00ff */
[----:B------:R-:W-:-:S07]  /*1b70*/  @P0 SHF.R.U32.HI R3, RZ, R7, R6 ;  /* 0x00000007ff030219 */ /* 0x000fce0000011606 */
.L_x_1691:
[----:B------:R-:W-:Y:S05]  /*1b80*/  BSYNC B0 ;  /* 0x0000000000007941 */ /* 0x000fea0003800000 */
.L_x_1689:
[----:B------:R-:W-:-:S05]  /*1b90*/  IMAD R3, R3, R15, RZ ;  /* 0x0000000f03037224 */ /* 0x000fca00078e02ff */
[----:B------:R-:W-:-:S07]  /*1ba0*/  VIMNMX R4, R4, R3, !PT ;  /* 0x0000000304047248 */ /* 0x000fce0007fe0100 */
.L_x_1688:
[----:B------:R-:W-:Y:S01]  /*1bb0*/  VIADD R0, R0, 0x5f ;  /* 0x0000005f00007836 */ /* 0x000fe20000000000 */
[----:B------:R-:W-:Y:S01]  /*1bc0*/  PLOP3.LUT P2, PT, PT, PT, PT, 0x80, 0x0 ;  /* 0x000000000000781c */ /* 0x000fe20003f4f070 */
[----:B------:R-:W-:-:S04]  /*1bd0*/  IMAD.HI R4, R4, 0x2aaaaaab, RZ ;  /* 0x2aaaaaab04047827 */ /* 0x000fc800078e02ff */
[----:B------:R-:W-:Y:S01]  /*1be0*/  IMAD.HI R0, R0, 0x2aaaaaab, RZ ;  /* 0x2aaaaaab00007827 */ /* 0x000fe200078e02ff */
[----:B------:R-:W-:-:S04]  /*1bf0*/  SHF.R.U32.HI R5, RZ, 0x1f, R4 ;  /* 0x0000001fff057819 */ /* 0x000fc80000011604 */
[----:B------:R-:W-:Y:S02]  /*1c00*/  SHF.R.U32.HI R3, RZ, 0x1f, R0 ;  /* 0x0000001fff037819 */ /* 0x000fe40000011600 */
[----:B------:R-:W-:Y:S02]  /*1c10*/  LEA.HI.SX32 R5, R4, R5, 0x1c ;  /* 0x0000000504057211 */ /* 0x000fe400078fe2ff */
[----:B------:R-:W-:Y:S02]  /*1c20*/  LEA.HI.SX32 R3, R0, R3, 0x1c ;  /* 0x0000000300037211 */ /* 0x000fe400078fe2ff */
[----:B------:R-:W-:Y:S02]  /*1c30*/  VIMNMX R5, RZ, R5, !PT ;  /* 0x00000005ff057248 */ /* 0x000fe40007fe0100 */
[----:B------:R-:W-:-:S03]  /*1c40*/  VIMNMX R3, R150, R3, PT ;  /* 0x0000000396037248 */ /* 0x000fc60003fe0100 */
[--C-:B------:R-:W-:Y:S02]  /*1c50*/  IMAD R5, R5, 0x60, -R8.reuse ;  /* 0x0000006005057824 */ /* 0x100fe400078e0a08 */
[----:B------:R-:W-:-:S03]  /*1c60*/  IMAD R3, R3, 0x60, -R8 ;  /* 0x0000006003037824 */ /* 0x000fc600078e0a08 */
[----:B------:R-:W-:Y:S02]  /*1c70*/  VIMNMX R5, RZ, R5, !PT ;  /* 0x00000005ff057248 */ /* 0x000fe40007fe0100 */
[----:B------:R-:W-:-:S04]  /*1c80*/  VIMNMX R0, R3, R2, PT ;  /* 0x0000000203007248 */ /* 0x000fc80003fe0100 */
[----:B------:R-:W-:Y:S01]  /*1c90*/  ISETP.GT.AND P0, PT, R0, R5, PT ;  /* 0x000000050000720c */ /* 0x000fe20003f04270 */
[----:B------:R-:W-:-:S05]  /*1ca0*/  IMAD.WIDE.U32 R4, R5, -0x55555555, RZ ;  /* 0xaaaaaaab05047825 */ /* 0x000fca00078e00ff */
[----:B------:R-:W-:-:S05]  /*1cb0*/  SHF.R.U32.HI R131, RZ, 0x6, R5 ;  /* 0x00000006ff837819 */ /* 0x000fca0000011605 */
[----:B------:R-:W-:Y:S02]  /*1cc0*/  IMAD.MOV.U32 R24, RZ, RZ, R131 ;  /* 0x000000ffff187224 */ /* 0x000fe400078e0083 */
[----:B------:R-:W-:-:S04]  /*1cd0*/  @P0 VIADD R0, R0, 0x5f ;  /* 0x0000005f00000836 */ /* 0x000fc80000000000 */
[----:B------:R-:W-:-:S05]  /*1ce0*/  @P0 IMAD.HI R0, R0, 0x2aaaaaab, RZ ;  /* 0x2aaaaaab00000827 */ /* 0x000fca00078e02ff */
        /* <DEDUP_REMOVED lines=24> */
.L_x_1694:
[----:B------:R-:W-:Y:S05]  /*1e70*/  BSYNC B6 ;  /* 0x0000000000067941 */ /* 0x000fea0003800000 */
.L_x_1693:
        /* <DEDUP_REMOVED lines=20> */
.L_x_1696:
[----:B------:R-:W-:Y:S05]  /*1fc0*/  BSYNC B6 ;  /* 0x0000000000067941 */ /* 0x000fea0003800000 */
.L_x_1695:
[----:B------:R-:W-:Y:S01]  /*1fd0*/  ULDC.64 UR4, c[0x0][0x9f8] ;  /* 0x00027e0000047ab9 */ /* 0x000fe20000000a00 */
[----:B------:R-:W2:Y:S01]  /*1fe0*/  LDL.LU R30, [R1] ;  /* 0x00000000011e7983 */ /* 0x000ea20000300800 */
[----:B------:R-:W-:Y:S01]  /*1ff0*/  ISETP.NE.U32.AND P0, PT, RZ, UR4, PT ;  /* 0x00000004ff007c0c */ /* 0x000fe2000bf05070 */
[----:B------:R-:W0:Y:S01]  /*2000*/  LDC.64 R104, c[0x0][0x300] ;  /* 0x0000c000ff687b82 */ /* 0x000e220000000a00 */
[----:B------:R-:W-:Y:S01]  /*2010*/  ULDC UR8, c[0x0][0x2f4] ;  /* 0x0000bd0000087ab9 */ /* 0x000fe20000000800 */
[----:B------:R-:W-:Y:S02]  /*2020*/  SHF.R.S32.HI R9, RZ, 0x1f, R26 ;  /* 0x0000001fff097819 */ /* 0x000fe4000001141a */
[----:B------:R-:W-:Y:S01]  /*2030*/  SHF.R.S32.HI R19, RZ, 0x1f, R18 ;  /* 0x0000001fff137819 */ /* 0x000fe20000011412 */
[----:B------:R-:W-:Y:S01]  /*2040*/  IMAD.IADD R28, R28, 0x1, R29 ;  /* 0x000000011c1c7824 */ /* 0x000fe200078e021d */
[----:B------:R-:W-:Y:S01]  /*2050*/  ISETP.NE.AND.EX P0, PT, RZ, UR5, PT, P0 ;  /* 0x00000005ff007c0c */ /* 0x000fe2000bf05300 */
[----:B------:R-:W-:Y:S01]  /*2060*/  ULDC.64 UR4, c[0x0][0x330] ;  /* 0x0000cc0000047ab9 */ /* 0x000fe20000000a00 */
[----:B------:R-:W1:Y:S01]  /*2070*/  LDC.64 R98, c[0x0][0x408] ;  /* 0x00010200ff627b82 */ /* 0x000e620000000a00 */
[----:B------:R-:W-:Y:S01]  /*2080*/  ULDC.64 UR6, c[0x0][0x308] ;  /* 0x0000c20000067ab9 */ /* 0x000fe20000000a00 */
[----:B------:R-:W-:-:S06]  /*2090*/  SHF.R.S32.HI R147, RZ, 0x1f, R195 ;  /* 0x0000001fff937819 */ /* 0x000fcc00000114c3 */
[----:B------:R-:W3:Y:S08]  /*20a0*/  LDC R33, c[0x0][0x3f4] ;  /* 0x0000fd00ff217b82 */ /* 0x000ef00000000800 */
[----:B------:R-:W4:Y:S08]  /*20b0*/  @P0 LDC.64 R4, c[0x0][0x9f8] ;  /* 0x00027e00ff040b82 */ /* 0x000f300000000a00 */
[----:B------:R-:W1:Y:S01]  /*20c0*/  LDC.64 R92, c[0x0][0x3f8] ;  /* 0x0000fe00ff5c7b82 */ /* 0x000e620000000a00 */
[----:B----4-:R-:W-:-:S05]  /*20d0*/  @P0 IMAD.WIDE R4, R27, 0x4, R4 ;  /* 0x000000041b040825 */ /* 0x010fca00078e0204 */
[----:B------:R4:W2:Y:S01]  /*20e0*/  @P0 LDG.E R27, desc[UR60][R4.64] ;  /* 0x0000003c041b0981 */ /* 0x0008a2000c1e1900 */
[----:B------:R-:W-:Y:S01]  /*20f0*/  ISETP.GE.AND P1, PT, R197, UR8, PT ;  /* 0x00000008c5007c0c */ /* 0x000fe2000bf26270 */
[----:B------:R-:W-:Y:S01]  /*2100*/  IMAD R3, R9, UR4, RZ ;  /* 0x0000000409037c24 */ /* 0x000fe2000f8e02ff */
[----:B------:R-:W-:Y:S01]  /*2110*/  ISETP.GE.AND P0, PT, R18, UR8, PT ;  /* 0x0000000812007c0c */ /* 0x000fe2000bf06270 */
[C---:B------:R-:W-:Y:S01]  /*2120*/  IMAD.WIDE.U32 R106, R26.reuse, UR4, R18 ;  /* 0x000000041a6a7c25 */ /* 0x040fe2000f8e0012 */
[----:B------:R-:W-:Y:S01]  /*2130*/  SEL R0, RZ, 0xffffffff, P1 ;  /* 0xffffffffff007807 */ /* 0x000fe20000800000 */
[----:B------:R-:W1:Y:S01]  /*2140*/  S2R R151, SR_TID.X ;  /* 0x0000000000977919 */ /* 0x000e620000002100 */
[----:B------:R-:W-:Y:S01]  /*2150*/  SHF.R.S32.HI R10, RZ, 0x1f, R28 ;  /* 0x0000001fff0a7819 */ /* 0x000fe2000001141c */
[----:B------:R-:W-:Y:S01]  /*2160*/  IMAD R3, R26, UR5, R3 ;  /* 0x000000051a037c24 */ /* 0x000fe2000f8e0203 */
[----:B------:R-:W-:Y:S01]  /*2170*/  ULDC.64 UR4, c[0x0][0xa08] ;  /* 0x0002820000047ab9 */ /* 0x000fe20000000a00 */
[----:B----4-:R-:W-:Y:S01]  /*2180*/  IMAD.SHL.U32 R5, R0, 0x2, RZ ;  /* 0x0000000200057824 */ /* 0x010fe200078e00ff */
[----:B------:R-:W-:Y:S01]  /*2190*/  SEL R4, RZ, 0x1, P0 ;  /* 0x00000001ff047807 */ /* 0x000fe20000000000 */
[----:B------:R-:W-:Y:S01]  /*21a0*/  VIADD R0, R18, 0x60 ;  /* 0x0000006012007836 */ /* 0x000fe20000000000 */
[----:B------:R-:W-:Y:S01]  /*21b0*/  ISETP.GE.AND P0, PT, R198, UR8, PT ;  /* 0x00000008c6007c0c */ /* 0x000fe2000bf06270 */
[----:B------:R-:W-:Y:S01]  /*21c0*/  IMAD.IADD R107, R107, 0x1, R3 ;  /* 0x000000016b6b7824 */ /* 0x000fe200078e0203 */
[----:B------:R-:W-:Y:S01]  /*21d0*/  LOP3.LUT R6, R5, 0x2, R4, 0xe2, !PT ;  /* 0x0000000205067812 */ /* 0x000fe200078ee204 */
[----:B------:R-:W-:Y:S01]  /*21e0*/  VIADD R3, R18, 0x80 ;  /* 0x0000008012037836 */ /* 0x000fe20000000000 */
[----:B------:R-:W-:Y:S01]  /*21f0*/  ISETP.GE.AND P1, PT, R0, UR8, PT ;  /* 0x0000000800007c0c */ /* 0x000fe2000bf26270 */
[-C--:B0-----:R-:W-:Y:S01]  /*2200*/  IMAD R11, R10, R104.reuse, RZ ;  /* 0x000000680a0b7224 */ /* 0x081fe200078e02ff */
[----:B------:R-:W-:Y:S01]  /*2210*/  SEL R7, RZ, 0x4, P0 ;  /* 0x00000004ff077807 */ /* 0x000fe20000000000 */
[----:B------:R-:W-:Y:S01]  /*2220*/  IMAD.WIDE.U32 R4, R28, R104, RZ ;  /* 0x000000681c047225 */ /* 0x000fe200078e00ff */
[----:B------:R-:W-:-:S02]  /*2230*/  ISETP.GE.AND P2, PT, R3, UR8, PT ;  /* 0x0000000803007c0c */ /* 0x000fc4000bf46270 */
[----:B------:R-:W-:Y:S01]  /*2240*/  SEL R8, RZ, 0x8, P1 ;  /* 0x00000008ff087807 */ /* 0x000fe20000800000 */
[----:B------:R-:W-:Y:S01]  /*2250*/  IMAD R11, R28, R105, R11 ;  /* 0x000000691c0b7224 */ /* 0x000fe200078e020b */
[----:B------:R-:W-:Y:S01]  /*2260*/  SEL R21, RZ, 0x10, P2 ;  /* 0x00000010ff157807 */ /* 0x000fe20001000000 */
[----:B------:R-:W-:Y:S01]  /*2270*/  IMAD R9, R9, UR6, RZ ;  /* 0x0000000609097c24 */ /* 0x000fe2000f8e02ff */
[----:B------:R-:W-:Y:S01]  /*2280*/  LOP3.LUT R6, R8, R6, R7, 0xfe, !PT ;  /* 0x0000000608067212 */ /* 0x000fe200078efe07 */
[----:B------:R-:W-:Y:S01]  /*2290*/  IMAD.IADD R5, R5, 0x1, R11 ;  /* 0x0000000105057824 */ /* 0x000fe200078e020b */
[----:B------:R-:W-:Y:S01]  /*22a0*/  ISETP.NE.U32.AND P0, PT, RZ, UR4, PT ;  /* 0x00000004ff007c0c */ /* 0x000fe2000bf05070 */
[----:B------:R-:W-:Y:S01]  /*22b0*/  IMAD R9, R26, UR7, R9 ;  /* 0x000000071a097c24 */ /* 0x000fe2000f8e0209 */
[----:B------:R-:W-:Y:S01]  /*22c0*/  LOP3.LUT R21, R6, R21, RZ, 0xfc, !PT ;  /* 0x0000001506157212 */ /* 0x000fe200078efcff */
[----:B------:R-:W-:Y:S01]  /*22d0*/  IMAD.WIDE.U32 R4, R26, UR6, R4 ;  /* 0x000000061a047c25 */ /* 0x000fe2000f8e0004 */
[----:B------:R-:W-:Y:S01]  /*22e0*/  ISETP.NE.AND.EX P0, PT, RZ, UR5, PT, P0 ;  /* 0x00000005ff007c0c */ /* 0x000fe2000bf05300 */
[----:B------:R-:W-:Y:S01]  /*22f0*/  ULDC.64 UR4, c[0x0][0x310] ;  /* 0x0000c40000047ab9 */ /* 0x000fe20000000a00 */
[----:B------:R-:W-:Y:S01]  /*2300*/  SHF.R.S32.HI R193, RZ, 0x1f, R192 ;  /* 0x0000001fffc17819 */ /* 0x000fe200000114c0 */
[----:B------:R-:W-:Y:S01]  /*2310*/  IMAD.IADD R5, R5, 0x1, R9 ;  /* 0x0000000105057824 */ /* 0x000fe200078e0209 */
[-C--:B---3--:R-:W-:Y:S01]  /*2320*/  ISETP.GE.AND P1, PT, R197, R33.reuse, PT ;  /* 0x00000021c500720c */ /* 0x088fe20003f26270 */
[----:B-1----:R-:W-:Y:S01]  /*2330*/  IMAD.WIDE.U32 R100, R195, R98, R18 ;  /* 0x00000062c3647225 */ /* 0x002fe200078e0012 */
[----:B------:R-:W-:-:S02]  /*2340*/  ISETP.GE.AND P3, PT, R198, R33, PT ;  /* 0x00000021c600720c */ /* 0x000fc40003f66270 */
[----:B------:R-:W-:Y:S01]  /*2350*/  SHF.R.U32.HI R32, RZ, 0x3, R205 ;  /* 0x00000003ff207819 */ /* 0x000fe200000116cd */
[----:B------:R-:W-:Y:S01]  /*2360*/  IMAD.WIDE.U32 R102, R195, R98, R192 ;  /* 0x00000062c3667225 */ /* 0x000fe200078e00c0 */
[----:B------:R-:W-:Y:S02]  /*2370*/  LOP3.LUT P2, RZ, R215, 0x4, RZ, 0xc0, !PT ;  /* 0x00000004d7ff7812 */ /* 0x000fe4000784c0ff */
[----:B------:R-:W-:Y:S01]  /*2380*/  SHF.L.U64.HI R135, R104, 0x6, R105 ;  /* 0x0000000668877819 */ /* 0x000fe20000010269 */
[CC--:B------:R-:W-:Y:S01]  /*2390*/  IMAD.WIDE.U32 R96, R195.reuse, R92.reuse, R192 ;  /* 0x0000005cc3607225 */ /* 0x0c0fe200078e00c0 */
[----:B------:R-:W-:Y:S02]  /*23a0*/  SHF.L.U64.HI R110, R92, 0x6, R93 ;  /* 0x000000065c6e7819 */ /* 0x000fe4000001025d */
[----:B------:R-:W-:Y:S01]  /*23b0*/  SHF.R.S32.HI R148, RZ, 0x1f, R222 ;  /* 0x0000001fff947819 */ /* 0x000fe200000114de */
[----:B------:R-:W-:Y:S01]  /*23c0*/  IMAD.WIDE.U32 R94, R195, R92, R18 ;  /* 0x0000005cc35e7225 */ /* 0x000fe200078e0012 */
[----:B------:R-:W-:-:S03]  /*23d0*/  LEA.HI R151, R151, 0x8, RZ, 0x19 ;  /* 0x0000000897977811 */ /* 0x000fc600078fc8ff */
[----:B------:R-:W-:Y:S02]  /*23e0*/  IMAD.SHL.U32 R136, R104, 0x40, RZ ;  /* 0x0000004068887824 */ /* 0x000fe400078e00ff */
[----:B------:R-:W-:Y:S02]  /*23f0*/  IMAD R133, R93, 0x60, RZ ;  /* 0x000000605d857824 */ /* 0x000fe400078e02ff */
[----:B------:R-:W-:Y:S02]  /*2400*/  IMAD.SHL.U32 R111, R92, 0x40, RZ ;  /* 0x000000405c6f7824 */ /* 0x000fe400078e00ff */
[----:B------:R-:W-:Y:S01]  /*2410*/  IMAD.SHL.U32 R130, R33, 0x2, RZ ;  /* 0x0000000221827824 */ /* 0x000fe200078e00ff */
[----:B--2---:R-:W-:-:S04]  /*2420*/  LOP3.LUT R30, R30, 0xfffffffe, RZ, 0xc0, !PT ;  /* 0xfffffffe1e1e7812 */ /* 0x004fc800078ec0ff */
[----:B------:R-:W-:-:S04]  /*2430*/  @P3 LOP3.LUT R30, R30, 0x1, RZ, 0xfc, !PT ;  /* 0x000000011e1e3812 */ /* 0x000fc800078efcff */
[----:B------:R-:W-:-:S04]  /*2440*/  LOP3.LUT R30, R30, 0xfffffffb, RZ, 0xc0, !PT ;  /* 0xfffffffb1e1e7812 */ /* 0x000fc800078ec0ff */
[----:B------:R-:W-:-:S05]  /*2450*/  @P2 LOP3.LUT R30, R30, 0x4, RZ, 0xfc, !PT ;  /* 0x000000041e1e2812 */ /* 0x000fca00078efcff */
[----:B------:R0:W-:Y:S01]  /*2460*/  STL [R1], R30 ;  /* 0x0000001e01007387 */ /* 0x0001e20000100800 */
[----:B------:R-:W-:Y:S02]  /*2470*/  SHF.R.S32.HI R6, RZ, 0x1f, R27 ;  /* 0x0000001fff067819 */ /* 0x000fe4000001141b */
[----:B------:R-:W-:Y:S02]  /*2480*/  SEL R27, R27, RZ, !P0 ;  /* 0x000000ff1b1b7207 */ /* 0x000fe40004000000 */
[----:B------:R-:W-:Y:S01]  /*2490*/  SEL R8, R6, RZ, !P0 ;  /* 0x000000ff06087207 */ /* 0x000fe20004000000 */
[----:B------:R-:W-:Y:S02]  /*24a0*/  IMAD R6, R147, R98, RZ ;  /* 0x0000006293067224 */ /* 0x000fe400078e02ff */
[----:B------:R-:W-:-:S04]  /*24b0*/  IMAD.WIDE.U32 R108, R27, UR4, R4 ;  /* 0x000000041b6c7c25 */ /* 0x000fc8000f8e0004 */
[----:B------:R-:W-:Y:S02]  /*24c0*/  IMAD R12, R8, UR4, RZ ;  /* 0x00000004080c7c24 */ /* 0x000fe4000f8e02ff */
[-C--:B------:R-:W-:Y:S02]  /*24d0*/  IMAD R4, R147, R104.reuse, RZ ;  /* 0x0000006893047224 */ /* 0x080fe400078e02ff */
[----:B------:R-:W-:Y:S02]  /*24e0*/  IMAD R9, R195, R99, R6 ;  /* 0x00000063c3097224 */ /* 0x000fe400078e0206 */
[----:B------:R-:W-:Y:S01]  /*24f0*/  IMAD R11, R27, UR5, R12 ;  /* 0x000000051b0b7c24 */ /* 0x000fe2000f8e020c */
[----:B------:R-:W-:Y:S01]  /*2500*/  ULDC.64 UR4, c[0x0][0x338] ;  /* 0x0000ce0000047ab9 */ /* 0x000fe20000000a00 */
[----:B------:R-:W-:-:S04]  /*2510*/  IMAD.WIDE.U32 R6, R195, R104, R18 ;  /* 0x00000068c3067225 */ /* 0x000fc800078e0012 */
[----:B------:R-:W-:Y:S01]  /*2520*/  IMAD R13, R195, R105, R4 ;  /* 0x00000069c30d7224 */ /* 0x000fe200078e0204 */
[----:B------:R-:W-:Y:S01]  /*2530*/  IADD3 R5, P0, R108, R6, RZ ;  /* 0x000000066c057210 */ /* 0x000fe20007f1e0ff */
[----:B------:R-:W-:Y:S01]  /*2540*/  IMAD.IADD R4, R109, 0x1, R11 ;  /* 0x000000016d047824 */ /* 0x000fe200078e020b */
[----:B------:R-:W-:Y:S01]  /*2550*/  SEL R11, R33, RZ, P3 ;  /* 0x000000ff210b7207 */ /* 0x000fe20001800000 */
[----:B------:R-:W-:Y:S01]  /*2560*/  IMAD R8, R8, UR4, RZ ;  /* 0x0000000408087c24 */ /* 0x000fe2000f8e02ff */
[----:B------:R-:W-:Y:S01]  /*2570*/  IADD3 R122, P3, R195, R28, RZ ;  /* 0x0000001cc37a7210 */ /* 0x000fe20007f7e0ff */
[----:B------:R-:W-:Y:S01]  /*2580*/  IMAD.IADD R103, R103, 0x1, R9 ;  /* 0x0000000167677824 */ /* 0x000fe200078e0209 */
[----:B------:R-:W-:Y:S01]  /*2590*/  IADD3.X R6, R4, R7, R13, P0, !PT ;  /* 0x0000000704067210 */ /* 0x000fe200007fe40d */
[----:B------:R-:W-:Y:S01]  /*25a0*/  IMAD R31, R27, UR5, R8 ;  /* 0x000000051b1f7c24 */ /* 0x000fe2000f8e0208 */
[----:B------:R-:W-:Y:S01]  /*25b0*/  ISETP.GE.AND P0, PT, R18, R33, PT ;  /* 0x000000211200720c */ /* 0x000fe20003f06270 */
[----:B------:R-:W-:-:S02]  /*25c0*/  IMAD R8, R147, R92, RZ ;  /* 0x0000005c93087224 */ /* 0x000fc400078e02ff */
[----:B------:R-:W-:Y:S01]  /*25d0*/  IMAD.IADD R101, R9, 0x1, R101 ;  /* 0x0000000109657824 */ /* 0x000fe200078e0265 */
[----:B------:R-:W-:Y:S01]  /*25e0*/  SEL R7, R33, RZ, P0 ;  /* 0x000000ff21077207 */ /* 0x000fe20000000000 */
[----:B------:R-:W-:Y:S01]  /*25f0*/  IMAD R9, R195, R93, R8 ;  /* 0x0000005dc3097224 */ /* 0x000fe200078e0208 */
[----:B------:R-:W-:Y:S01]  /*2600*/  SEL R8, R33, RZ, P1 ;  /* 0x000000ff21087207 */ /* 0x000fe20000800000 */
[----:B------:R-:W-:Y:S02]  /*2610*/  IMAD.IADD R13, R198, 0x1, R11 ;  /* 0x00000001c60d7824 */ /* 0x000fe400078e020b */
[----:B------:R-:W-:Y:S02]  /*2620*/  IMAD.IADD R7, R18, 0x1, R7 ;  /* 0x0000000112077824 */ /* 0x000fe400078e0207 */
[----:B------:R-:W-:Y:S01]  /*2630*/  IMAD.IADD R97, R97, 0x1, R9 ;  /* 0x0000000161617824 */ /* 0x000fe200078e0209 */
[----:B------:R-:W-:Y:S01]  /*2640*/  SHF.R.S32.HI R26, RZ, 0x1f, R13 ;  /* 0x0000001fff1a7819 */ /* 0x000fe2000001140d */
[----:B------:R-:W-:-:S02]  /*2650*/  IMAD.IADD R95, R9, 0x1, R95 ;  /* 0x00000001095f7824 */ /* 0x000fc400078e025f */
[----:B------:R-:W-:Y:S01]  /*2660*/  IMAD.IADD R9, R197, 0x1, R8 ;  /* 0x00000001c5097824 */ /* 0x000fe200078e0208 */
[----:B------:R-:W-:Y:S01]  /*2670*/  SHF.R.S32.HI R8, RZ, 0x1f, R7 ;  /* 0x0000001fff087819 */ /* 0x000fe20000011407 */
[----:B------:R-:W-:Y:S01]  /*2680*/  IMAD.WIDE.U32 R106, R27, UR4, R106 ;  /* 0x000000041b6a7c25 */ /* 0x000fe2000f8e006a */
[----:B------:R-:W-:Y:S02]  /*2690*/  LEA.HI R25, R26, R13, RZ, 0x3 ;  /* 0x0000000d1a197211 */ /* 0x000fe400078f18ff */
[----:B------:R-:W-:Y:S01]  /*26a0*/  SHF.R.S32.HI R12, RZ, 0x1f, R9 ;  /* 0x0000001fff0c7819 */ /* 0x000fe20000011409 */
[CC--:B-----5:R-:W-:Y:S01]  /*26b0*/  IMAD.WIDE.U32 R102, R145.reuse, R98.reuse, R102 ;  /* 0x0000006291667225 */ /* 0x0e0fe200078e0066 */
[CC--:B------:R-:W-:Y:S02]  /*26c0*/  LEA.HI R14, R8.reuse, R7.reuse, RZ, 0x3 ;  /* 0x00000007080e7211 */ /* 0x0c0fe400078f18ff */
[----:B------:R-:W-:Y:S01]  /*26d0*/  LEA.HI R7, R8, R7, RZ, 0x6 ;  /* 0x0000000708077211 */ /* 0x000fe200078f30ff */
[----:B------:R-:W-:Y:S01]  /*26e0*/  IMAD.WIDE.U32 R100, R145, R98, R100 ;  /* 0x0000006291647225 */ /* 0x000fe200078e0064 */
[----:B------:R-:W-:-:S02]  /*26f0*/  LEA.HI R8, R12, R9, RZ, 0x6 ;  /* 0x000000090c087211 */ /* 0x000fc400078f30ff */
[----:B------:R-:W-:Y:S01]  /*2700*/  LEA.HI R15, R12, R9, RZ, 0x3 ;  /* 0x000000090c0f7211 */ /* 0x000fe200078f18ff */
[----:B------:R-:W-:Y:S01]  /*2710*/  IMAD.X R123, R10, 0x1, R147, P3 ;  /* 0x000000010a7b7824 */ /* 0x000fe200018e0693 */
[----:B------:R-:W-:Y:S01]  /*2720*/  SHF.R.S32.HI R7, RZ, 0x6, R7 ;  /* 0x00000006ff077819 */ /* 0x000fe20000011407 */
[-C--:B------:R-:W-:Y:S01]  /*2730*/  IMAD.WIDE.U32 R96, R145, R92.reuse, R96 ;  /* 0x0000005c91607225 */ /* 0x080fe200078e0060 */
[----:B------:R-:W-:Y:S02]  /*2740*/  SHF.R.S32.HI R9, RZ, 0x6, R8 ;  /* 0x00000006ff097819 */ /* 0x000fe40000011408 */
[C---:B------:R-:W-:Y:S01]  /*2750*/  LOP3.LUT R12, R206.reuse, 0x38, R15, 0xf8, !PT ;  /* 0x00000038ce0c7812 */ /* 0x040fe200078ef80f */
[C---:B------:R-:W-:Y:S01]  /*2760*/  IMAD R143, R7.reuse, 0x1800, R208 ;  /* 0x00001800078f7824 */ /* 0x040fe200078e02d0 */
[----:B------:R-:W-:Y:S01]  /*2770*/  LOP3.LUT R8, R206, 0x38, R14, 0xf8, !PT ;  /* 0x00000038ce087812 */ /* 0x000fe200078ef80e */
[----:B------:R-:W-:Y:S01]  /*2780*/  IMAD R141, R7, 0x1800, R210 ;  /* 0x00001800078d7824 */ /* 0x000fe200078e02d2 */
[-C--:B------:R-:W-:Y:S01]  /*2790*/  LOP3.LUT R7, R12, R207.reuse, RZ, 0x3c, !PT ;  /* 0x000000cf0c077212 */ /* 0x080fe200078e3cff */
[C---:B------:R-:W-:Y:S01]  /*27a0*/  IMAD R142, R9.reuse, 0x1800, R208 ;  /* 0x00001800098e7824 */ /* 0x040fe200078e02d0 */
[----:B------:R-:W-:Y:S01]  /*27b0*/  LOP3.LUT R8, R8, R207, RZ, 0x3c, !PT ;  /* 0x000000cf08087212 */ /* 0x000fe200078e3cff */
[----:B------:R-:W-:Y:S01]  /*27c0*/  IMAD R139, R9, 0x1800, R210 ;  /* 0x00001800098b7824 */ /* 0x000fe200078e02d2 */
[C---:B------:R-:W-:Y:S01]  /*27d0*/  LOP3.LUT R11, R205.reuse, 0x38, R14, 0xf8, !PT ;  /* 0x00000038cd0b7812 */ /* 0x040fe200078ef80e */
[----:B------:R-:W-:Y:S01]  /*27e0*/  IMAD.IADD R142, R142, 0x1, R7 ;  /* 0x000000018e8e7824 */ /* 0x000fe200078e0207 */
[----:B------:R-:W-:Y:S01]  /*27f0*/  LOP3.LUT R7, R205, 0x38, R15, 0xf8, !PT ;  /* 0x00000038cd077812 */ /* 0x000fe200078ef80f */
[----:B------:R-:W-:Y:S01]  /*2800*/  IMAD.IADD R143, R143, 0x1, R8 ;  /* 0x000000018f8f7824 */ /* 0x000fe200078e0208 */
[----:B------:R-:W-:Y:S01]  /*2810*/  LEA.HI R13, R26, R13, RZ, 0x6 ;  /* 0x0000000d1a0d7211 */ /* 0x000fe200078f30ff */
[----:B------:R-:W-:Y:S01]  /*2820*/  IMAD.WIDE.U32 R94, R145, R92, R94 ;  /* 0x0000005c915e7225 */ /* 0x000fe200078e005e */
[----:B------:R-:W-:-:S02]  /*2830*/  LOP3.LUT R12, R7, R32, RZ, 0x3c, !PT ;  /* 0x00000020070c7212 */ /* 0x000fc400078e3cff */
[----:B------:R-:W-:Y:S01]  /*2840*/  LOP3.LUT R8, R206, 0x38, R25, 0xf8, !PT ;  /* 0x00000038ce087812 */ /* 0x000fe200078ef819 */
[----:B0-----:R-:W-:Y:S01]  /*2850*/  IMAD.IADD R30, R107, 0x1, R31 ;  /* 0x000000016b1e7824 */ /* 0x001fe200078e021f */
[----:B------:R-:W-:Y:S01]  /*2860*/  SHF.R.S32.HI R9, RZ, 0x1f, R145 ;  /* 0x0000001fff097819 */ /* 0x000fe20000011491 */
[----:B------:R-:W-:Y:S01]  /*2870*/  IMAD.IADD R139, R139, 0x1, R12 ;  /* 0x000000018b8b7824 */ /* 0x000fe200078e020c */
[----:B------:R-:W-:Y:S02]  /*2880*/  LOP3.LUT R20, R11, R32, RZ, 0x3c, !PT ;  /* 0x000000200b147212 */ /* 0x000fe400078e3cff */
[----:B------:R-:W-:Y:S01]  /*2890*/  SHF.R.S32.HI R13, RZ, 0x6, R13 ;  /* 0x00000006ff0d7819 */ /* 0x000fe2000001140d */
[----:B------:R-:W-:Y:S01]  /*28a0*/  IMAD R12, R9, R92, RZ ;  /* 0x0000005c090c7224 */ /* 0x000fe200078e02ff */
[----:B------:R-:W-:Y:S01]  /*28b0*/  LOP3.LUT R11, R205, 0x38, R25, 0xf8, !PT ;  /* 0x00000038cd0b7812 */ /* 0x000fe200078ef819 */
[----:B------:R-:W-:Y:S01]  /*28c0*/  IMAD.IADD R141, R141, 0x1, R20 ;  /* 0x000000018d8d7824 */ /* 0x000fe200078e0214 */
[----:B------:R-:W-:Y:S01]  /*28d0*/  LOP3.LUT R7, R8, R207, RZ, 0x3c, !PT ;  /* 0x000000cf08077212 */ /* 0x000fe200078e3cff */
[----:B------:R-:W-:Y:S01]  /*28e0*/  IMAD R8, R9, R98, RZ ;  /* 0x0000006209087224 */ /* 0x000fe200078e02ff */
[----:B------:R-:W-:Y:S01]  /*28f0*/  LOP3.LUT R11, R11, R32, RZ, 0x3c, !PT ;  /* 0x000000200b0b7212 */ /* 0x000fe200078e3cff */
[----:B------:R-:W-:Y:S01]  /*2900*/  VIADD R9, R18, 0xa0 ;  /* 0x000000a012097836 */ /* 0x000fe20000000000 */
[----:B------:R-:W-:Y:S01]  /*2910*/  SHF.R.S32.HI R119, RZ, 0x3, R14 ;  /* 0x00000003ff777819 */ /* 0x000fe2000001140e */
[C---:B------:R-:W-:Y:S01]  /*2920*/  IMAD R138, R13.reuse, 0x1800, R210 ;  /* 0x000018000d8a7824 */ /* 0x040fe200078e02d2 */
[----:B------:R-:W-:Y:S01]  /*2930*/  SHF.R.S32.HI R118, RZ, 0x3, R15 ;  /* 0x00000003ff767819 */ /* 0x000fe2000001140f */
[----:B------:R-:W-:Y:S01]  /*2940*/  IMAD R140, R13, 0x1800, R208 ;  /* 0x000018000d8c7824 */ /* 0x000fe200078e02d0 */
[----:B------:R-:W-:Y:S01]  /*2950*/  ISETP.GE.AND P2, PT, R9, UR8, PT ;  /* 0x0000000809007c0c */ /* 0x000fe2000bf46270 */
[----:B------:R-:W-:Y:S01]  /*2960*/  IMAD.IADD R138, R138, 0x1, R11 ;  /* 0x000000018a8a7824 */ /* 0x000fe200078e020b */
[----:B------:R-:W-:Y:S01]  /*2970*/  LOP3.LUT R14, R14, 0xfffffff8, RZ, 0xc0, !PT ;  /* 0xfffffff80e0e7812 */ /* 0x000fe200078ec0ff */
[----:B------:R-:W-:Y:S01]  /*2980*/  IMAD R11, R105, 0x60, RZ ;  /* 0x00000060690b7824 */ /* 0x000fe200078e02ff */
[----:B------:R-:W-:Y:S01]  /*2990*/  SEL R26, RZ, 0x20, P2 ;  /* 0x00000020ff1a7807 */ /* 0x000fe20001000000 */
[----:B------:R-:W-:Y:S01]  /*29a0*/  IMAD.WIDE.U32 R104, R104, 0x60, RZ ;  /* 0x0000006068687825 */ /* 0x000fe200078e00ff */
[----:B------:R-:W-:-:S02]  /*29b0*/  LOP3.LUT R15, R15, 0xfffffff8, RZ, 0xc0, !PT ;  /* 0xfffffff80f0f7812 */ /* 0x000fc400078ec0ff */
[----:B------:R-:W-:Y:S01]  /*29c0*/  LOP3.LUT R20, R25, 0xfffffff8, RZ, 0xc0, !PT ;  /* 0xfffffff819147812 */ /* 0x000fe200078ec0ff */
[C---:B------:R-:W-:Y:S01]  /*29d0*/  IMAD R29, R145.reuse, R99, R8 ;  /* 0x00000063911d7224 */ /* 0x040fe200078e0208 */
[----:B------:R-:W-:Y:S01]  /*29e0*/  SHF.R.S32.HI R115, RZ, 0x3, R25 ;  /* 0x00000003ff737819 */ /* 0x000fe20000011419 */
[----:B------:R-:W-:Y:S01]  /*29f0*/  IMAD R27, R145, R93, R12 ;  /* 0x0000005d911b7224 */ /* 0x000fe200078e020c */
[----:B------:R-:W-:Y:S01]  /*2a00*/  LOP3.LUT R12, R206, 0x18, R18, 0xf8, !PT ;  /* 0x00000018ce0c7812 */ /* 0x000fe200078ef812 */
[----:B------:R-:W-:Y:S01]  /*2a10*/  IMAD.IADD R140, R140, 0x1, R7 ;  /* 0x000000018c8c7824 */ /* 0x000fe200078e0207 */
[----:B------:R-:W-:Y:S01]  /*2a20*/  SHF.L.U64.HI R7, R98, 0x6, R99 ;  /* 0x0000000662077819 */ /* 0x000fe20000010263 */
[----:B------:R-:W-:Y:S01]  /*2a30*/  IMAD R13, R99, 0x60, RZ ;  /* 0x00000060630d7824 */ /* 0x000fe200078e02ff */
[----:B------:R-:W-:Y:S01]  /*2a40*/  LOP3.LUT R137, R12, R207, RZ, 0x3c, !PT ;  /* 0x000000cf0c897212 */ /* 0x000fe200078e3cff */
[C---:B------:R-:W-:Y:S01]  /*2a50*/  IMAD.SHL.U32 R8, R98.reuse, 0x40, RZ ;  /* 0x0000004062087824 */ /* 0x040fe200078e00ff */
[----:B------:R-:W-:Y:S01]  /*2a60*/  SHF.R.S32.HI R114, RZ, 0x1f, R14 ;  /* 0x0000001fff727819 */ /* 0x000fe2000001140e */
[----:B------:R-:W-:Y:S01]  /*2a70*/  IMAD.WIDE.U32 R98, R98, 0x60, RZ ;  /* 0x0000006062627825 */ /* 0x000fe200078e00ff */
[----:B------:R-:W-:-:S02]  /*2a80*/  SHF.R.S32.HI R113, RZ, 0x1f, R15 ;  /* 0x0000001fff717819 */ /* 0x000fc4000001140f */
[----:B------:R-:W-:Y:S01]  /*2a90*/  SHF.R.S32.HI R112, RZ, 0x1f, R20 ;  /* 0x0000001fff707819 */ /* 0x000fe20000011414 */
[----:B------:R-:W-:Y:S02]  /*2aa0*/  IMAD.IADD R132, R105, 0x1, R11 ;  /* 0x0000000169847824 */ /* 0x000fe400078e020b */
[----:B------:R-:W-:Y:S02]  /*2ab0*/  IMAD.IADD R10, R103, 0x1, R29 ;  /* 0x00000001670a7824 */ /* 0x000fe400078e021d */
[----:B------:R-:W-:Y:S01]  /*2ac0*/  IMAD.IADD R11, R29, 0x1, R101 ;  /* 0x000000011d0b7824 */ /* 0x000fe200078e0265 */
[C---:B------:R-:W-:Y:S01]  /*2ad0*/  LOP3.LUT R29, R21.reuse, R26, RZ, 0xfc, !PT ;  /* 0x0000001a151d7212 */ /* 0x040fe200078efcff */
[----:B------:R-:W-:Y:S01]  /*2ae0*/  IMAD.WIDE.U32 R92, R92, 0x60, RZ ;  /* 0x000000605c5c7825 */ /* 0x000fe200078e00ff */
[----:B------:R-:W-:Y:S02]  /*2af0*/  LOP3.LUT R21, R21, 0x1, RZ, 0xc0, !PT ;  /* 0x0000000115157812 */ /* 0x000fe400078ec0ff */
[----:B------:R-:W-:Y:S01]  /*2b00*/  LOP3.LUT R25, R29, 0x2, RZ, 0xc0, !PT ;  /* 0x000000021d197812 */ /* 0x000fe200078ec0ff */
[----:B------:R-:W-:Y:S01]  /*2b10*/  IMAD.IADD R134, R99, 0x1, R13 ;  /* 0x0000000163867824 */ /* 0x000fe200078e020d */
[----:B------:R-:W-:Y:S01]  /*2b20*/  LOP3.LUT R26, R29, 0x4, RZ, 0xc0, !PT ;  /* 0x000000041d1a7812 */ /* 0x000fe200078ec0ff */
[----:B------:R-:W-:Y:S01]  /*2b30*/  IMAD.IADD R12, R97, 0x1, R27 ;  /* 0x00000001610c7824 */ /* 0x000fe200078e021b */
[----:B------:R-:W-:Y:S01]  /*2b40*/  LOP3.LUT R28, R29, 0x10, RZ, 0xc0, !PT ;  /* 0x000000101d1c7812 */ /* 0x000fe200078ec0ff */
[----:B------:R-:W-:Y:S01]  /*2b50*/  IMAD.IADD R13, R27, 0x1, R95 ;  /* 0x000000011b0d7824 */ /* 0x000fe200078e025f */
[C---:B------:R-:W-:Y:S01]  /*2b60*/  LOP3.LUT R27, R29.reuse, 0x8, RZ, 0xc0, !PT ;  /* 0x000000081d1b7812 */ /* 0x040fe200078ec0ff */
[----:B------:R-:W-:Y:S01]  /*2b70*/  IMAD.IADD R137, R208, 0x1, R137 ;  /* 0x00000001d0897824 */ /* 0x000fe200078e0289 */
[----:B------:R-:W-:Y:S01]  /*2b80*/  LOP3.LUT R29, R29, 0x20, RZ, 0xc0, !PT ;  /* 0x000000201d1d7812 */ /* 0x000fe200078ec0ff */
[----:B------:R-:W-:-:S07]  /*2b90*/  IMAD.IADD R133, R93, 0x1, R133 ;  /* 0x000000015d857824 */ /* 0x000fce00078e0285 */
.L_x_1796:
[----:B------:R-:W2:Y:S01]  /*2ba0*/  LDL.LU R35, [R1] ;  /* 0x0000000001237983 */ /* 0x000ea20000300800 */
        /* <DEDUP_REMOVED lines=20> */
[----:B------:R-:W-:Y:S01]  /*2cf0*/  IMAD.MOV.U32 R24, RZ, RZ, R41 ;  /* 0x000000ffff187224 */ /* 0x000fe200078e0029 */
[----:B-1----:R-:W-:Y:S02]  /*2d00*/  ISETP.GE.AND P2, PT, R121, 0x1, PT ;  /* 0x000000017900780c */ /* 0x002fe40003f46270 */
[----:B------:R-:W-:Y:S01]  /*2d10*/  LEA.HI.X R39, R33, R117, R34, 0x1, P4 ;  /* 0x0000007521277211 */ /* 0x000fe200020f0c22 */
[C---:B------:R-:W-:Y:S02]  /*2d20*/  VIADD R33, R31.reuse, 0x20 ;  /* 0x000000201f217836 */ /* 0x040fe40000000000 */
[C---:B------:R-:W-:Y:S02]  /*2d30*/  @P5 VIADD R33, R31.reuse, 0xffffffe0 ;  /* 0xffffffe01f215836 */ /* 0x040fe40000000000 */
[----:B------:R-:W-:-:S02]  /*2d40*/  IMAD R31, R31, 0x2, R120 ;  /* 0x000000021f1f7824 */ /* 0x000fc400078e0278 */
[----:B------:R-:W-:Y:S01]  /*2d50*/  IMAD R88, R33, 0x2, R120 ;  /* 0x0000000221587824 */ /* 0x000fe200078e0278 */
[----:B--2---:R-:W-:-:S04]  /*2d60*/  LOP3.LUT R35, R35, 0xfffffffd, RZ, 0xc0, !PT ;  /* 0xfffffffd23237812 */ /* 0x004fc800078ec0ff */
[----:B------:R-:W-:-:S05]  /*2d70*/  @P3 LOP3.LUT R35, R35, 0x2, RZ, 0xfc, !PT ;  /* 0x0000000223233812 */ /* 0x000fca00078efcff */
[----:B------:R0:W-:Y:S01]  /*2d80*/  STL [R1], R35 ;  /* 0x0000002301007387 */ /* 0x0001e20000100800 */
[----:B------:R-:W-:Y:S05]  /*2d90*/  @!P2 BRA `(.L_x_1698) ;  /* 0x000000740090a947 */ /* 0x000fea0003800000 */
        /* <DEDUP_REMOVED lines=69> */
.L_x_1701:
[----:B------:R-:W-:Y:S05]  /*31f0*/  BSYNC B1 ;  /* 0x0000000000017941 */ /* 0x000fea0003800000 */
.L_x_1700:
        /* <DEDUP_REMOVED lines=56> */
.L_x_1703:
[----:B------:R-:W-:Y:S05]  /*3580*/  BSYNC B1 ;  /* 0x0000000000017941 */ /* 0x000fea0003800000 */
.L_x_1702:
[----:B01----:R-:W2:Y:S01]  /*3590*/  LDL R32, [R1+0x4] ;  /* 0x0000040001207983 */ /* 0x003ea20000100800 */
        /* <DEDUP_REMOVED lines=60> */
[----:B------:R-:W-:-:S03]  /*3960*/  IMAD.MOV.U32 R34, RZ, RZ, R59 ;  /* 0x000000ffff227224 */ /* 0x000fc600078e003b */
[----:B------:R-:W-:Y:S01]  /*3970*/  PRMT R171, R33, 0x7610, R171 ;  /* 0x0000761021ab7816 */ /* 0x000fe200000000ab */
[----:B------:R-:W-:Y:S01]  /*3980*/  IMAD.MOV.U32 R33, RZ, RZ, R62 ;  /* 0x000000ffff217224 */ /* 0x000fe200078e003e */
[----:B------:R-:W-:-:S04]  /*3990*/  PRMT R175, R34, 0x7610, R175 ;  /* 0x0000761022af7816 */ /* 0x000fc800000000af */
[----:B------:R-:W-:Y:S02]  /*39a0*/  PRMT R176, R33, 0x7610, R176 ;  /* 0x0000761021b07816 */ /* 0x000fe400000000b0 */
[----:B--2---:R-:W-:Y:S01]  /*39b0*/  R2UR UR4, R32 ;  /* 0x00000000200472ca */ /* 0x004fe200000e0000 */
[----:B------:R-:W-:-:S05]  /*39c0*/  IMAD.MOV.U32 R32, RZ, RZ, R68 ;  /* 0x000000ffff207224 */ /* 0x000fca00078e0044 */
[----:B------:R-:W-:Y:S01]  /*39d0*/  PRMT R181, R32, 0x7610, R181 ;  /* 0x0000761020b57816 */ /* 0x000fe200000000b5 */
[----:B------:R-:W-:-:S05]  /*39e0*/  IMAD.MOV.U32 R32, RZ, RZ, R72 ;  /* 0x000000ffff207224 */ /* 0x000fca00078e0048 */
[----:B------:R-:W-:Y:S01]  /*39f0*/  PRMT R182, R32, 0x7610, R182 ;  /* 0x0000761020b67816 */ /* 0x000fe200000000b6 */
[----:B------:R-:W-:Y:S01]  /*3a00*/  IMAD.MOV.U32 R32, RZ, RZ, R84 ;  /* 0x000000ffff207224 */ /* 0x000fe200078e0054 */
[----:B------:R-:W-:-:S04]  /*3a10*/  UISETP.NE.AND UP0, UPT, UR4, 0x3, UPT ;  /* 0x000000030400788c */ /* 0x000fc8000bf05270 */
[----:B------:R-:W-:Y:S01]  /*3a20*/  PRMT R168, R32, 0x7610, R168 ;  /* 0x0000761020a87816 */ /* 0x000fe200000000a8 */
[----:B------:R-:W-:Y:S01]  /*3a30*/  IMAD.MOV.U32 R32, RZ, RZ, R66 ;  /* 0x000000ffff207224 */ /* 0x000fe200078e0042 */
[----:B------:R-:W-:-:S04]  /*3a40*/  PLOP3.LUT P2, PT, PT, PT, UP0, 0x80, 0x0 ;  /* 0x000000000000781c */ /* 0x000fc80003f4f008 */
[----:B------:R-:W-:Y:S01]  /*3a50*/  PRMT R166, R32, 0x7610, R166 ;  /* 0x0000761020a67816 */ /* 0x000fe200000000a6 */
[----:B------:R-:W-:-:S05]  /*3a60*/  IMAD.MOV.U32 R32, RZ, RZ, R74 ;  /* 0x000000ffff207224 */ /* 0x000fca00078e004a */
        /* <DEDUP_REMOVED lines=10> */
[----:B------:R-:W-:Y:S02]  /*3b10*/  PRMT R174, R35, 0x7610, R174 ;  /* 0x0000761023ae7816 */ /* 0x000fe400000000ae */
[----:B------:R-:W-:Y:S01]  /*3b20*/  PRMT R155, R32, 0x7610, R155 ;  /* 0x00007610209b7816 */ /* 0x000fe2000000009b */
[----:B------:R-:W-:-:S05]  /*3b30*/  IMAD.MOV.U32 R32, RZ, RZ, R61 ;  /* 0x000000ffff207224 */ /* 0x000fca00078e003d */
[----:B------:R-:W-:Y:S01]  /*3b40*/  PRMT R172, R32, 0x7610, R172 ;  /* 0x0000761020ac7816 */ /* 0x000fe200000000ac */
[----:B------:R-:W-:-:S05]  /*3b50*/  IMAD.MOV.U32 R32, RZ, RZ, R47 ;  /* 0x000000ffff207224 */ /* 0x000fca00078e002f */
[----:B------:R-:W-:Y:S01]  /*3b60*/  PRMT R126, R32, 0x7610, R126 ;  /* 0x00007610207e7816 */ /* 0x000fe2000000007e */
[----:B------:R-:W-:-:S05]  /*3b70*/  IMAD.MOV.U32 R32, RZ, RZ, R55 ;  /* 0x000000ffff207224 */ /* 0x000fca00078e0037 */
[----:B------:R-:W-:Y:S01]  /*3b80*/  PRMT R173, R32, 0x7610, R173 ;  /* 0x0000761020ad7816 */ /* 0x000fe200000000ad */
[----:B------:R-:W-:-:S05]  /*3b90*/  IMAD.MOV.U32 R32, RZ, RZ, R63 ;  /* 0x000000ffff207224 */ /* 0x000fca00078e003f */
[----:B------:R-:W-:Y:S01]  /*3ba0*/  PRMT R177, R32, 0x7610, R177 ;  /* 0x0000761020b17816 */ /* 0x000fe200000000b1 */
[----:B------:R-:W-:Y:S06]  /*3bb0*/  @!P2 BRA `(.L_x_1704) ;  /* 0x000000000004a947 */ /* 0x000fec0003800000 */
[----:B------:R-:W-:Y:S01]  /*3bc0*/  BPT.TRAP 0x1 ;  /* 0x000000040000795c */ /* 0x000fe20000300000 */
.L_x_1704:
[----:B------:R-:W-:Y:S01]  /*3bd0*/  IMAD R90, R17, 0x8, R16 ;  /* 0x00000008115a7824 */ /* 0x000fe200078e0210 */
[----:B------:R-:W-:Y:S01]  /*3be0*/  SHF.L.U32 R91, R199, 0x1f, RZ ;  /* 0x0000001fc75b7819 */ /* 0x000fe200000006ff */
[----:B------:R-:W-:Y:S03]  /*3bf0*/  BSSY B1, `(.L_x_1705) ;  /* 0x0000003000017945 */ /* 0x000fe60003800000 */
[----:B------:R-:W0:Y:S02]  /*3c00*/  SYNCS.PHASECHK.TRANS64.TRYWAIT P5, [R90+URZ+0x30890], R91 ;  /* 0x0308905b5a0075a7 */ /* 0x000e2400080a017f */
[----:B0-----:R-:W-:Y:S05]  /*3c10*/  @!P5 BRA `(.L_x_1706) ;  /* 0x0000026c00a0d947 */ /* 0x001fea0003800000 */
.L_x_2149:
[----:B------:R-:W-:Y:S05]  /*3c20*/  BSYNC B1 ;  /* 0x0000000000017941 */ /* 0x000fea0003800000 */
.L_x_1705:
        /* <DEDUP_REMOVED lines=9> */
[----:B------:R-:W-:Y:S01]  /*3cc0*/  SHF.R.U64 R124, R124, 0x10, R125 ;  /* 0x000000107c7c7819 */ /* 0x000fe2000000127d */
[----:B--2---:R-:W-:Y:S01]  /*3cd0*/  IMAD.U32 R161, R33, 0x10000, RZ ;  /* 0x0001000021a17824 */ /* 0x004fe200078e00ff */
[--C-:B------:R-:W-:Y:S02]  /*3ce0*/  SHF.R.U64 R116, R116, 0x10, R117.reuse ;  /* 0x0000001074747819 */ /* 0x100fe40000001275 */
[----:B------:R-:W-:Y:S02]  /*3cf0*/  SHF.R.U32.HI R162, RZ, 0x10, R117 ;  /* 0x00000010ffa27819 */ /* 0x000fe40000011675 */
[----:B------:R-:W-:Y:S02]  /*3d00*/  PRMT R117, R127, 0x5432, R124 ;  /* 0x000054327f757816 */ /* 0x000fe4000000007c */
[----:B------:R-:W-:Y:S02]  /*3d10*/  PRMT R116, R80, 0x5432, R116 ;  /* 0x0000543250747816 */ /* 0x000fe40000000074 */
        /* <DEDUP_REMOVED lines=10> */
[C---:B------:R-:W-:Y:S02]  /*3dc0*/  FFMA.FTZ R158, R161.reuse, R158, -R164 ;  /* 0x0000009ea19e7223 */ /* 0x040fe400000108a4 */
[----:B------:R-:W-:Y:S01]  /*3dd0*/  FFMA.FTZ R163, R161, R124, R163 ;  /* 0x0000007ca1a37223 */ /* 0x000fe200000100a3 */
        /* <DEDUP_REMOVED lines=12> */
[C---:B------:R-:W-:Y:S01]  /*3ea0*/  IMAD.U32 R161, R32.reuse, 0x10000, RZ ;  /* 0x0001000020a17824 */ /* 0x040fe200078e00ff */
[----:B------:R-:W-:Y:S01]  /*3eb0*/  LOP3.LUT R32, R32, 0xffff0000, RZ, 0xc0, !PT ;  /* 0xffff000020207812 */ /* 0x000fe200078ec0ff */
[----:B------:R-:W-:Y:S02]  /*3ec0*/  IMAD.U32 R35, R35, 0x10000, RZ ;  /* 0x0001000023237824 */ /* 0x000fe400078e00ff */
[C---:B------:R-:W-:Y:S01]  /*3ed0*/  FMUL.FTZ R162, R34.reuse, R125 ;  /* 0x0000007d22a27220 */ /* 0x040fe20000410000 */
[----:B------:R-:W-:-:S03]  /*3ee0*/  FMUL.FTZ R34, R34, R33 ;  /* 0x0000002122227220 */ /* 0x000fc60000410000 */
[C---:B------:R-:W-:Y:S01]  /*3ef0*/  FFMA.FTZ R33, R35.reuse, R33, -R162 ;  /* 0x0000002123217223 */ /* 0x040fe200000108a2 */
[C---:B------:R-:W-:Y:S01]  /*3f00*/  FMUL.FTZ R162, R32.reuse, R117 ;  /* 0x0000007520a27220 */ /* 0x040fe20000410000 */
[-C--:B------:R-:W-:Y:S01]  /*3f10*/  FMUL.FTZ R32, R32, R116.reuse ;  /* 0x0000007420207220 */ /* 0x080fe20000410000 */
[----:B------:R-:W-:Y:S02]  /*3f20*/  FFMA.FTZ R34, R35, R125, R34 ;  /* 0x0000007d23227223 */ /* 0x000fe40000010022 */
[C---:B------:R-:W-:Y:S01]  /*3f30*/  FFMA.FTZ R162, R161.reuse, R116, -R162 ;  /* 0x00000074a1a27223 */ /* 0x040fe200000108a2 */
[----:B------:R-:W-:Y:S02]  /*3f40*/  FFMA.FTZ R117, R161, R117, R32 ;  /* 0x00000075a1757223 */ /* 0x000fe40000010020 */
[----:B------:R-:W-:Y:S01]  /*3f50*/  F2FP.BF16.F32.PACK_AB R35, R34, R33 ;  /* 0x000000212223723e */ /* 0x000fe200000010ff */
[----:B------:R-:W-:Y:S01]  /*3f60*/  IMAD.MOV.U32 R33, RZ, RZ, R158 ;  /* 0x000000ffff217224 */ /* 0x000fe200078e009e */
[----:B------:R-:W-:-:S02]  /*3f70*/  F2FP.BF16.F32.PACK_AB R34, R124, R167 ;  /* 0x000000a77c22723e */ /* 0x000fc400000010ff */
[----:B------:R-:W-:-:S07]  /*3f80*/  F2FP.BF16.F32.PACK_AB R32, R117, R162 ;  /* 0x000000a27520723e */ /* 0x000fce00000010ff */
.L_x_1712:
[----:B------:R-:W-:Y:S05]  /*3f90*/  BSYNC B3 ;  /* 0x0000000000037941 */ /* 0x000fea0003800000 */
.L_x_1711:
[----:B--2---:R1:W-:Y:S02]  /*3fa0*/  STG.E.128 desc[UR60][R38.64], R32 ;  /* 0x0000002026007986 */ /* 0x0043e4000c101d3c */
.L_x_1710:
[----:B------:R-:W-:Y:S05]  /*3fb0*/  BSYNC B2 ;  /* 0x0000000000027941 */ /* 0x000fea0003800000 */
.L_x_1709:
        /* <DEDUP_REMOVED lines=10> */
[----:B------:R-:W-:Y:S02]  /*4060*/  SHF.R.U32.HI R87, RZ, 0x10, R87 ;  /* 0x00000010ff577819 */ /* 0x000fe40000011657 */
[----:B------:R-:W-:Y:S02]  /*4070*/  PRMT R116, R126, 0x5432, R116 ;  /* 0x000054327e747816 */ /* 0x000fe40000000074 */
[----:B------:R-:W-:Y:S01]  /*4080*/  SHF.R.U32.HI R125, RZ, 0x10, R85 ;  /* 0x00000010ff7d7819 */ /* 0x000fe20000011655 */
[----:B------:R-:W-:Y:S01]  /*4090*/  IMAD.U32 R85, R34, 0x10000, RZ ;  /* 0x0001000022557824 */ /* 0x000fe200078e00ff */
[----:B------:R-:W-:-:S02]  /*40a0*/  PRMT R117, R168, 0x5410, R117 ;  /* 0x00005410a8757816 */ /* 0x000fc40000000075 */
[----:B------:R-:W-:Y:S02]  /*40b0*/  PRMT R87, R189, 0x5410, R87 ;  /* 0x00005410bd577816 */ /* 0x000fe40000000057 */
[----:B------:R-:W-:Y:S02]  /*40c0*/  LOP3.LUT R163, R33, 0xffff0000, RZ, 0xc0, !PT ;  /* 0xffff000021a37812 */ /* 0x000fe400078ec0ff */
[C---:B------:R-:W-:Y:S01]  /*40d0*/  LOP3.LUT R158, R116.reuse, 0xffff0000, RZ, 0xc0, !PT ;  /* 0xffff0000749e7812 */ /* 0x040fe200078ec0ff */
[----:B------:R-:W-:Y:S01]  /*40e0*/  IMAD.U32 R116, R116, 0x10000, RZ ;  /* 0x0001000074747824 */ /* 0x000fe200078e00ff */
[----:B------:R-:W-:Y:S01]  /*40f0*/  PRMT R86, R186, 0x5410, R125 ;  /* 0x00005410ba567816 */ /* 0x000fe2000000007d */
[----:B------:R-:W-:Y:S01]  /*4100*/  IMAD.U32 R125, R87, 0x10000, RZ ;  /* 0x00010000577d7824 */ /* 0x000fe200078e00ff */
[----:B------:R-:W-:Y:S01]  /*4110*/  LOP3.LUT R162, R117, 0xffff0000, RZ, 0xc0, !PT ;  /* 0xffff000075a27812 */ /* 0x000fe200078ec0ff */
[----:B------:R-:W-:Y:S01]  /*4120*/  FMUL.FTZ R164, R163, R158 ;  /* 0x0000009ea3a47220 */ /* 0x000fe20000410000 */
[----:B------:R-:W-:Y:S01]  /*4130*/  LOP3.LUT R34, R34, 0xffff0000, RZ, 0xc0, !PT ;  /* 0xffff000022227812 */ /* 0x000fe200078ec0ff */
[----:B------:R-:W-:Y:S01]  /*4140*/  IMAD.U32 R161, R86, 0x10000, RZ ;  /* 0x0001000056a17824 */ /* 0x000fe200078e00ff */
[----:B------:R-:W-:Y:S01]  /*4150*/  LOP3.LUT R84, R35, 0xffff0000, RZ, 0xc0, !PT ;  /* 0xffff000023547812 */ /* 0x000fe200078ec0ff */
[----:B------:R-:W-:-:S02]  /*4160*/  IMAD.U32 R35, R33, 0x10000, RZ ;  /* 0x0001000021237824 */ /* 0x000fc400078e00ff */
[-C--:B------:R-:W-:Y:S01]  /*4170*/  FMUL.FTZ R163, R163, R162.reuse ;  /* 0x000000a2a3a37220 */ /* 0x080fe20000410000 */
[----:B------:R-:W-:Y:S02]  /*4180*/  IMAD.U32 R33, R32, 0x10000, RZ ;  /* 0x0001000020217824 */ /* 0x000fe400078e00ff */
[----:B------:R-:W-:Y:S01]  /*4190*/  FMUL.FTZ R168, R34, R125 ;  /* 0x0000007d22a87220 */ /* 0x000fe20000410000 */
[----:B------:R-:W-:Y:S01]  /*41a0*/  LOP3.LUT R32, R32, 0xffff0000, RZ, 0xc0, !PT ;  /* 0xffff000020207812 */ /* 0x000fe200078ec0ff */
[C---:B------:R-:W-:Y:S01]  /*41b0*/  FFMA.FTZ R164, R35.reuse, R162, -R164 ;  /* 0x000000a223a47223 */ /* 0x040fe200000108a4 */
[----:B------:R-:W-:Y:S01]  /*41c0*/  FFMA.FTZ R163, R35, R158, R163 ;  /* 0x0000009e23a37223 */ /* 0x000fe200000100a3 */
[-C--:B------:R-:W-:Y:S01]  /*41d0*/  FMUL.FTZ R34, R34, R161.reuse ;  /* 0x000000a122227220 */ /* 0x080fe20000410000 */
[----:B------:R-:W-:Y:S01]  /*41e0*/  LOP3.LUT R87, R87, 0xffff0000, RZ, 0xc0, !PT ;  /* 0xffff000057577812 */ /* 0x000fe200078ec0ff */
[----:B------:R-:W-:Y:S01]  /*41f0*/  IMAD.U32 R117, R117, 0x10000, RZ ;  /* 0x0001000075757824 */ /* 0x000fe200078e00ff */
[----:B------:R-:W-:Y:S01]  /*4200*/  LOP3.LUT R35, R86, 0xffff0000, RZ, 0xc0, !PT ;  /* 0xffff000056237812 */ /* 0x000fe200078ec0ff */
[C---:B------:R-:W-:Y:S01]  /*4210*/  FFMA.FTZ R168, R85.reuse, R161, -R168 ;  /* 0x000000a155a87223 */ /* 0x040fe200000108a8 */
[----:B------:R-:W-:Y:S01]  /*4220*/  FFMA.FTZ R85, R85, R125, R34 ;  /* 0x0000007d55557223 */ /* 0x000fe20000010022 */
[----:B------:R-:W-:Y:S01]  /*4230*/  FMUL.FTZ R125, R84, R87 ;  /* 0x00000057547d7220 */ /* 0x000fe20000410000 */
[CC--:B------:R-:W-:Y:S01]  /*4240*/  FMUL.FTZ R34, R32.reuse, R116.reuse ;  /* 0x0000007420227220 */ /* 0x0c0fe20000410000 */
[----:B------:R-:W-:Y:S01]  /*4250*/  FMUL.FTZ R161, R32, R117 ;  /* 0x0000007520a17220 */ /* 0x000fe20000410000 */
        /* <DEDUP_REMOVED lines=9> */
[----:B------:R-:W-:-:S07]  /*42f0*/  F2FP.BF16.F32.PACK_AB R35, R84, R125 ;  /* 0x0000007d5423723e */ /* 0x000fce00000010ff */
.L_x_1716:
[----:B------:R-:W-:Y:S05]  /*4300*/  BSYNC B3 ;  /* 0x0000000000037941 */ /* 0x000fea0003800000 */
.L_x_1715:
[----:B--2---:R2:W-:Y:S02]  /*4310*/  STG.E.128 desc[UR60][R38.64+0x40], R32 ;  /* 0x0000402026007986 */ /* 0x0045e4000c101d3c */
.L_x_1714:
[----:B------:R-:W-:Y:S05]  /*4320*/  BSYNC B2 ;  /* 0x0000000000027941 */ /* 0x000fea0003800000 */
.L_x_1713:
[----:B------:R-:W-:Y:S01]  /*4330*/  ISETP.NE.AND P3, PT, R26, RZ, PT ;  /* 0x000000ff1a00720c */ /* 0x000fe20003f65270 */
[----:B------:R-:W-:-:S12]  /*4340*/  BSSY B2, `(.L_x_1717) ;  /* 0x0000035000027945 */ /* 0x000fd80003800000 */
[----:B------:R-:W-:Y:S05]  /*4350*/  @!P3 BRA `(.L_x_1718) ;  /* 0x0000000000ccb947 */ /* 0x000fea0003800000 */
[----:B-12---:R1:W2:Y:S01]  /*4360*/  LDS.128 R32, [R31+0x21000] ;  /* 0x021000001f207984 */ /* 0x0062a20000000c00 */
        /* <DEDUP_REMOVED lines=48> */
.L_x_1720:
[----:B------:R-:W-:Y:S05]  /*4670*/  BSYNC B3 ;  /* 0x0000000000037941 */ /* 0x000fea0003800000 */
.L_x_1719:
[----:B--2---:R3:W-:Y:S02]  /*4680*/  STG.E.128 desc[UR60][R38.64+0x80], R32 ;  /* 0x0000802026007986 */ /* 0x0047e4000c101d3c */
.L_x_1718:
[----:B------:R-:W-:Y:S05]  /*4690*/  BSYNC B2 ;  /* 0x0000000000027941 */ /* 0x000fea0003800000 */
.L_x_1717:
        /* <DEDUP_REMOVED lines=52> */
.L_x_1724:
[----:B------:R-:W-:Y:S05]  /*49e0*/  BSYNC B3 ;  /* 0x0000000000037941 */ /* 0x000fea0003800000 */
.L_x_1723:
[----:B--2---:R4:W-:Y:S02]  /*49f0*/  STG.E.128 desc[UR60][R38.64+0xc0], R32 ;  /* 0x0000c02026007986 */ /* 0x0049e4000c101d3c */
.L_x_1722:
[----:B------:R-:W-:Y:S05]  /*4a00*/  BSYNC B2 ;  /* 0x0000000000027941 */ /* 0x000fea0003800000 */
.L_x_1721:
[----:B------:R-:W-:Y:S01]  /*4a10*/  ISETP.NE.AND P3, PT, R28, RZ, PT ;  /* 0x000000ff1c00720c */ /* 0x000fe20003f65270 */
[----:B------:R-:W-:-:S12]  /*4a20*/  BSSY B2, `(.L_x_1725) ;  /* 0x0000036000027945 */ /* 0x000fd80003800000 */
[----:B------:R-:W-:Y:S05]  /*4a30*/  @!P3 BRA `(.L_x_1726) ;  /* 0x0000000000d0b947 */ /* 0x000fea0003800000 */
[----:B-1234-:R1:W2:Y:S01]  /*4a40*/  LDS.128 R32, [R31+0x24000] ;  /* 0x024000001f207984 */ /* 0x01e2a20000000c00 */
[----:B------:R-:W-:Y:S01]  /*4a50*/  ISETP.GE.AND P3, PT, R200, R121, PT ;  /* 0x00000079c800720c */ /* 0x000fe20003f66270 */
[----:B------:R-:W-:-:S12]  /*4a60*/  BSSY B3, `(.L_x_1727) ;  /* 0x0000030000037945 */ /* 0x000fd80003800000 */
[----:B-1----:R-:W-:Y:S05]  /*4a70*/  @P3 BRA `(.L_x_1728) ;  /* 0x0000000000b83947 */ /* 0x002fea0003800000 */
[----:B------:R-:W-:Y:S02]  /*4a80*/  SHF.R.U64 R70, R70, 0x10, R71 ;  /* 0x0000001046467819 */ /* 0x000fe40000001247 */
[----:B------:R-:W-:Y:S01]  /*4a90*/  SHF.R.U64 R72, R68, 0x10, R69 ;  /* 0x0000001044487819 */ /* 0x000fe20000001245 */
[----:B--2---:R-:W-:Y:S01]  /*4aa0*/  IMAD.U32 R68, R34, 0x10000, RZ ;  /* 0x0001000022447824 */ /* 0x004fe200078e00ff */
[----:B------:R-:W-:Y:S02]  /*4ab0*/  SHF.R.U32.HI R71, RZ, 0x10, R71 ;  /* 0x00000010ff477819 */ /* 0x000fe40000011647 */
[----:B------:R-:W-:Y:S02]  /*4ac0*/  PRMT R179, R179, 0x5410, R70 ;  /* 0x00005410b3b37816 */ /* 0x000fe40000000046 */
[----:B------:R-:W-:Y:S01]  /*4ad0*/  PRMT R181, R181, 0x5410, R72 ;  /* 0x00005410b5b57816 */ /* 0x000fe20000000048 */
[----:B------:R-:W-:Y:S01]  /*4ae0*/  IMAD.U32 R72, R33, 0x10000, RZ ;  /* 0x0001000021487824 */ /* 0x000fe200078e00ff */
[----:B------:R-:W-:-:S02]  /*4af0*/  SHF.R.U32.HI R73, RZ, 0x10, R69 ;  /* 0x00000010ff497819 */ /* 0x000fc40000011645 */
        /* <DEDUP_REMOVED lines=14> */
[CC--:B------:R-:W-:Y:S01]  /*4be0*/  FMUL.FTZ R79, R69.reuse, R70.reuse ;  /* 0x00000046454f7220 */ /* 0x0c0fe20000410000 */
[----:B------:R-:W-:Y:S01]  /*4bf0*/  FFMA.FTZ R72, R72, R75, R74 ;  /* 0x0000004b48487223 */ /* 0x000fe2000001004a */
[-C--:B------:R-:W-:Y:S01]  /*4c00*/  FMUL.FTZ R75, R69, R73.reuse ;  /* 0x00000049454b7220 */ /* 0x080fe20000410000 */
[----:B------:R-:W-:Y:S01]  /*4c10*/  LOP3.LUT R178, R178, 0xffff0000, RZ, 0xc0, !PT ;  /* 0xffff0000b2b27812 */ /* 0x000fe200078ec0ff */
[----:B------:R-:W-:Y:S01]  /*4c20*/  FFMA.FTZ R69, R68, R73, -R79 ;  /* 0x0000004944457223 */ /* 0x000fe2000001084f */
[----:B------:R-:W-:Y:S01]  /*4c30*/  LOP3.LUT R180, R180, 0xffff0000, RZ, 0xc0, !PT ;  /* 0xffff0000b4b47812 */ /* 0x000fe200078ec0ff */
[----:B------:R-:W-:Y:S01]  /*4c40*/  IMAD.U32 R181, R181, 0x10000, RZ ;  /* 0x00010000b5b57824 */ /* 0x000fe200078e00ff */
[----:B------:R-:W-:Y:S01]  /*4c50*/  LOP3.LUT R32, R32, 0xffff0000, RZ, 0xc0, !PT ;  /* 0xffff000020207812 */ /* 0x000fe200078ec0ff */
[----:B------:R-:W-:Y:S01]  /*4c60*/  FFMA.FTZ R68, R68, R70, R75 ;  /* 0x0000004644447223 */ /* 0x000fe2000001004b */
[C---:B------:R-:W-:Y:S01]  /*4c70*/  FMUL.FTZ R70, R34.reuse, R178 ;  /* 0x000000b222467220 */ /* 0x040fe20000410000 */
[----:B------:R-:W-:Y:S01]  /*4c80*/  FMUL.FTZ R73, R34, R180 ;  /* 0x000000b422497220 */ /* 0x000fe20000410000 */
[----:B------:R-:W-:-:S02]  /*4c90*/  IMAD.U32 R35, R35, 0x10000, RZ ;  /* 0x0001000023237824 */ /* 0x000fc400078e00ff */
[C---:B------:R-:W-:Y:S01]  /*4ca0*/  FMUL.FTZ R34, R32.reuse, R179 ;  /* 0x000000b320227220 */ /* 0x040fe20000410000 */
[----:B------:R-:W-:Y:S01]  /*4cb0*/  FMUL.FTZ R32, R32, R181 ;  /* 0x000000b520207220 */ /* 0x000fe20000410000 */
[----:B------:R-:W-:Y:S01]  /*4cc0*/  F2FP.BF16.F32.PACK_AB R71, R72, R71 ;  /* 0x000000474847723e */ /* 0x000fe200000010ff */
[----:B------:R-:W-:Y:S01]  /*4cd0*/  FFMA.FTZ R70, R35, R180, -R70 ;  /* 0x000000b423467223 */ /* 0x000fe20000010846 */
[C---:B------:R-:W-:Y:S01]  /*4ce0*/  FFMA.FTZ R34, R33.reuse, R181, -R34 ;  /* 0x000000b521227223 */ /* 0x040fe20000010822 */
[----:B------:R-:W-:Y:S01]  /*4cf0*/  FFMA.FTZ R33, R33, R179, R32 ;  /* 0x000000b321217223 */ /* 0x000fe20000010020 */
[----:B------:R-:W-:Y:S01]  /*4d00*/  FFMA.FTZ R73, R35, R178, R73 ;  /* 0x000000b223497223 */ /* 0x000fe20000010049 */
[----:B------:R-:W-:-:S03]  /*4d10*/  F2FP.BF16.F32.PACK_AB R68, R68, R69 ;  /* 0x000000454444723e */ /* 0x000fc600000010ff */
[----:B------:R-:W-:Y:S01]  /*4d20*/  F2FP.BF16.F32.PACK_AB R32, R33, R34 ;  /* 0x000000222120723e */ /* 0x000fe200000010ff */
[----:B------:R-:W-:Y:S01]  /*4d30*/  IMAD.MOV.U32 R33, RZ, RZ, R71 ;  /* 0x000000ffff217224 */ /* 0x000fe200078e0047 */
[----:B------:R-:W-:Y:S01]  /*4d40*/  F2FP.BF16.F32.PACK_AB R35, R73, R70 ;  /* 0x000000464923723e */ /* 0x000fe200000010ff */
[----:B------:R-:W-:-:S07]  /*4d50*/  IMAD.MOV.U32 R34, RZ, RZ, R68 ;  /* 0x000000ffff227224 */ /* 0x000fce00078e0044 */
.L_x_1728:
[----:B------:R-:W-:Y:S05]  /*4d60*/  BSYNC B3 ;  /* 0x0000000000037941 */ /* 0x000fea0003800000 */
.L_x_1727:
[----:B--2---:R1:W-:Y:S02]  /*4d70*/  STG.E.128 desc[UR60][R38.64+0x100], R32 ;  /* 0x0001002026007986 */ /* 0x0043e4000c101d3c */
.L_x_1726:
[----:B------:R-:W-:Y:S05]  /*4d80*/  BSYNC B2 ;  /* 0x0000000000027941 */ /* 0x000fea0003800000 */
.L_x_1725:
        /* <DEDUP_REMOVED lines=12> */
[----:B------:R-:W-:Y:S02]  /*4e50*/  PRMT R166, R166, 0x5410, R65 ;  /* 0x00005410a6a67816 */ /* 0x000fe40000000041 */
[----:B------:R-:W-:-:S02]  /*4e60*/  PRMT R159, R159, 0x5410, R70 ;  /* 0x000054109f9f7816 */ /* 0x000fc40000000046 */
[----:B------:R-:W-:Y:S02]  /*4e70*/  PRMT R169, R169, 0x5410, R68 ;  /* 0x00005410a9a97816 */ /* 0x000fe40000000044 */
[----:B------:R-:W-:Y:S01]  /*4e80*/  LOP3.LUT R65, R33, 0xffff0000, RZ, 0xc0, !PT ;  /* 0xffff000021417812 */ /* 0x000fe200078ec0ff */
[----:B------:R-:W-:Y:S01]  /*4e90*/  IMAD.U32 R33, R32, 0x10000, RZ ;  /* 0x0001000020217824 */ /* 0x000fe200078e00ff */
[C---:B------:R-:W-:Y:S01]  /*4ea0*/  LOP3.LUT R70, R166.reuse, 0xffff0000, RZ, 0xc0, !PT ;  /* 0xffff0000a6467812 */ /* 0x040fe200078ec0ff */
[----:B------:R-:W-:Y:S01]  /*4eb0*/  IMAD.U32 R71, R169, 0x10000, RZ ;  /* 0x00010000a9477824 */ /* 0x000fe200078e00ff */
[----:B------:R-:W-:Y:S01]  /*4ec0*/  LOP3.LUT R68, R159, 0xffff0000, RZ, 0xc0, !PT ;  /* 0xffff00009f447812 */ /* 0x000fe200078ec0ff */
[----:B------:R-:W-:Y:S01]  /*4ed0*/  IMAD.U32 R166, R166, 0x10000, RZ ;  /* 0x00010000a6a67824 */ /* 0x000fe200078e00ff */
[----:B------:R-:W-:Y:S01]  /*4ee0*/  PRMT R160, R160, 0x5410, R69 ;  /* 0x00005410a0a07816 */ /* 0x000fe20000000045 */
[C---:B------:R-:W-:Y:S01]  /*4ef0*/  FMUL.FTZ R72, R65.reuse, R70 ;  /* 0x0000004641487220 */ /* 0x040fe20000410000 */
[----:B------:R-:W-:Y:S01]  /*4f00*/  LOP3.LUT R66, R34, 0xffff0000, RZ, 0xc0, !PT ;  /* 0xffff000022427812 */ /* 0x000fe200078ec0ff */
[-C--:B------:R-:W-:Y:S01]  /*4f10*/  FMUL.FTZ R73, R65, R68.reuse ;  /* 0x0000004441497220 */ /* 0x080fe20000410000 */
[----:B------:R-:W-:Y:S01]  /*4f20*/  LOP3.LUT R65, R32, 0xffff0000, RZ, 0xc0, !PT ;  /* 0xffff000020417812 */ /* 0x000fe200078ec0ff */
[C---:B------:R-:W-:Y:S01]  /*4f30*/  IMAD.U32 R69, R160.reuse, 0x10000, RZ ;  /* 0x00010000a0457824 */ /* 0x040fe200078e00ff */
[----:B------:R-:W-:Y:S01]  /*4f40*/  LOP3.LUT R34, R35, 0xffff0000, RZ, 0xc0, !PT ;  /* 0xffff000023227812 */ /* 0x000fe200078ec0ff */
[----:B------:R-:W-:Y:S01]  /*4f50*/  FFMA.FTZ R32, R67, R68, -R72 ;  /* 0x0000004443207223 */ /* 0x000fe20000010848 */
[----:B------:R-:W-:Y:S01]  /*4f60*/  LOP3.LUT R169, R169, 0xffff0000, RZ, 0xc0, !PT ;  /* 0xffff0000a9a97812 */ /* 0x000fe200078ec0ff */
[----:B------:R-:W-:Y:S01]  /*4f70*/  FFMA.FTZ R67, R67, R70, R73 ;  /* 0x0000004643437223 */ /* 0x000fe20000010049 */
[----:B------:R-:W-:Y:S01]  /*4f80*/  LOP3.LUT R160, R160, 0xffff0000, RZ, 0xc0, !PT ;  /* 0xffff0000a0a07812 */ /* 0x000fe200078ec0ff */
[C---:B------:R-:W-:Y:S01]  /*4f90*/  FMUL.FTZ R75, R66.reuse, R71 ;  /* 0x00000047424b7220 */ /* 0x040fe20000410000 */
[----:B------:R-:W-:Y:S01]  /*4fa0*/  FMUL.FTZ R73, R66, R69 ;  /* 0x0000004542497220 */ /* 0x000fe20000410000 */
[----:B------:R-:W-:-:S02]  /*4fb0*/  IMAD.U32 R66, R159, 0x10000, RZ ;  /* 0x000100009f427824 */ /* 0x000fc400078e00ff */
[C---:B------:R-:W-:Y:S01]  /*4fc0*/  FMUL.FTZ R68, R34.reuse, R169 ;  /* 0x000000a922447220 */ /* 0x040fe20000410000 */
[----:B------:R-:W-:Y:S01]  /*4fd0*/  FMUL.FTZ R70, R34, R160 ;  /* 0x000000a022467220 */ /* 0x000fe20000410000 */
[C---:B------:R-:W-:Y:S01]  /*4fe0*/  FFMA.FTZ R75, R64.reuse, R69, -R75 ;  /* 0x00000045404b7223 */ /* 0x040fe2000001084b */
[----:B------:R-:W-:Y:S01]  /*4ff0*/  FMUL.FTZ R34, R65, R166 ;  /* 0x000000a641227220 */ /* 0x000fe20000410000 */
[----:B------:R-:W-:Y:S02]  /*5000*/  IMAD.U32 R35, R35, 0x10000, RZ ;  /* 0x0001000023237824 */ /* 0x000fe400078e00ff */
[----:B------:R-:W-:Y:S01]  /*5010*/  FFMA.FTZ R64, R64, R71, R73 ;  /* 0x0000004740407223 */ /* 0x000fe20000010049 */
[-C--:B------:R-:W-:Y:S01]  /*5020*/  FMUL.FTZ R65, R65, R66.reuse ;  /* 0x0000004241417220 */ /* 0x080fe20000410000 */
[----:B------:R-:W-:Y:S01]  /*5030*/  FFMA.FTZ R34, R33, R66, -R34 ;  /* 0x0000004221227223 */ /* 0x000fe20000010822 */
        /* <DEDUP_REMOVED lines=8> */
.L_x_1730:
[----:B------:R-:W-:Y:S05]  /*50c0*/  BSYNC B2 ;  /* 0x0000000000027941 */ /* 0x000fea0003800000 */
.L_x_1729:
[----:B--2---:R1:W-:Y:S02]  /*50d0*/  STG.E.128 desc[UR60][R38.64+0x140], R32 ;  /* 0x0001402026007986 */ /* 0x0043e4000c101d3c */
.L_x_1708:
[----:B------:R-:W-:Y:S05]  /*50e0*/  BSYNC B1 ;  /* 0x0000000000017941 */ /* 0x000fea0003800000 */
.L_x_1707:
        /* <DEDUP_REMOVED lines=13> */
[----:B------:R-:W-:Y:S02]  /*51c0*/  PRMT R170, R170, 0x5410, R67 ;  /* 0x00005410aaaa7816 */ /* 0x000fe40000000043 */
[----:B------:R-:W-:-:S02]  /*51d0*/  SHF.R.U32.HI R65, RZ, 0x10, R61 ;  /* 0x00000010ff417819 */ /* 0x000fc4000001163d */
[----:B------:R-:W-:Y:S02]  /*51e0*/  PRMT R177, R177, 0x5410, R62 ;  /* 0x00005410b1b17816 */ /* 0x000fe4000000003e */
[----:B------:R-:W-:Y:S02]  /*51f0*/  LOP3.LUT R39, R33, 0xffff0000, RZ, 0xc0, !PT ;  /* 0xffff000021277812 */ /* 0x000fe400078ec0ff */
[C---:B------:R-:W-:Y:S01]  /*5200*/  LOP3.LUT R64, R176.reuse, 0xffff0000, RZ, 0xc0, !PT ;  /* 0xffff0000b0407812 */ /* 0x040fe200078ec0ff */
[----:B------:R-:W-:Y:S01]  /*5210*/  IMAD.U32 R176, R176, 0x10000, RZ ;  /* 0x00010000b0b07824 */ /* 0x000fe200078e00ff */
[C---:B------:R-:W-:Y:S01]  /*5220*/  LOP3.LUT R62, R170.reuse, 0xffff0000, RZ, 0xc0, !PT ;  /* 0xffff0000aa3e7812 */ /* 0x040fe200078ec0ff */
[----:B------:R-:W-:Y:S01]  /*5230*/  IMAD.U32 R170, R170, 0x10000, RZ ;  /* 0x00010000aaaa7824 */ /* 0x000fe200078e00ff */
[----:B------:R-:W-:Y:S01]  /*5240*/  PRMT R172, R172, 0x5410, R65 ;  /* 0x00005410acac7816 */ /* 0x000fe20000000041 */
[----:B------:R-:W-:Y:S01]  /*5250*/  FMUL.FTZ R66, R39, R64 ;  /* 0x0000004027427220 */ /* 0x000fe20000410000 */
[----:B------:R-:W-:Y:S01]  /*5260*/  LOP3.LUT R61, R34, 0xffff0000, RZ, 0xc0, !PT ;  /* 0xffff0000223d7812 */ /* 0x000fe200078ec0ff */
[C---:B------:R-:W-:Y:S01]  /*5270*/  IMAD.U32 R34, R35.reuse, 0x10000, RZ ;  /* 0x0001000023227824 */ /* 0x040fe200078e00ff */
[----:B------:R-:W-:Y:S01]  /*5280*/  LOP3.LUT R38, R35, 0xffff0000, RZ, 0xc0, !PT ;  /* 0xffff000023267812 */ /* 0x000fe200078ec0ff */
[----:B------:R-:W-:-:S02]  /*5290*/  IMAD.U32 R35, R33, 0x10000, RZ ;  /* 0x0001000021237824 */ /* 0x000fc400078e00ff */
[-C--:B------:R-:W-:Y:S01]  /*52a0*/  FMUL.FTZ R39, R39, R62.reuse ;  /* 0x0000003e27277220 */ /* 0x080fe20000410000 */
[C---:B------:R-:W-:Y:S01]  /*52b0*/  IMAD.U32 R65, R177.reuse, 0x10000, RZ ;  /* 0x00010000b1417824 */ /* 0x040fe200078e00ff */
[----:B------:R-:W-:Y:S01]  /*52c0*/  LOP3.LUT R177, R177, 0xffff0000, RZ, 0xc0, !PT ;  /* 0xffff0000b1b17812 */ /* 0x000fe200078ec0ff */
[----:B------:R-:W-:Y:S02]  /*52d0*/  IMAD.U32 R63, R172, 0x10000, RZ ;  /* 0x00010000ac3f7824 */ /* 0x000fe400078e00ff */
[----:B------:R-:W-:Y:S01]  /*52e0*/  FFMA.FTZ R66, R35, R62, -R66 ;  /* 0x0000003e23427223 */ /* 0x000fe20000010842 */
[----:B------:R-:W-:Y:S01]  /*52f0*/  FMUL.FTZ R69, R61, R65 ;  /* 0x000000413d457220 */ /* 0x000fe20000410000 */
[----:B------:R-:W-:Y:S01]  /*5300*/  FFMA.FTZ R67, R35, R64, R39 ;  /* 0x0000004023437223 */ /* 0x000fe20000010027 */
[----:B------:R-:W-:Y:S02]  /*5310*/  IMAD.U32 R33, R32, 0x10000, RZ ;  /* 0x0001000020217824 */ /* 0x000fe400078e00ff */
[-C--:B------:R-:W-:Y:S01]  /*5320*/  FMUL.FTZ R61, R61, R63.reuse ;  /* 0x0000003f3d3d7220 */ /* 0x080fe20000410000 */
[----:B------:R-:W-:Y:S01]  /*5330*/  LOP3.LUT R35, R172, 0xffff0000, RZ, 0xc0, !PT ;  /* 0xffff0000ac237812 */ /* 0x000fe200078ec0ff */
[----:B------:R-:W-:Y:S01]  /*5340*/  FFMA.FTZ R69, R60, R63, -R69 ;  /* 0x0000003f3c457223 */ /* 0x000fe20000010845 */
[----:B------:R-:W-:Y:S01]  /*5350*/  LOP3.LUT R32, R32, 0xffff0000, RZ, 0xc0, !PT ;  /* 0xffff000020207812 */ /* 0x000fe200078ec0ff */
[----:B------:R-:W-:Y:S01]  /*5360*/  FFMA.FTZ R60, R60, R65, R61 ;  /* 0x000000413c3c7223 */ /* 0x000fe2000001003d */
[C---:B------:R-:W-:Y:S01]  /*5370*/  FMUL.FTZ R61, R38.reuse, R177 ;  /* 0x000000b1263d7220 */ /* 0x040fe20000410000 */
[----:B------:R-:W-:-:S02]  /*5380*/  FMUL.FTZ R62, R38, R35 ;  /* 0x00000023263e7220 */ /* 0x000fc40000410000 */
        /* <DEDUP_REMOVED lines=8> */
[----:B------:R-:W-:-:S02]  /*5410*/  F2FP.BF16.F32.PACK_AB R34, R60, R69 ;  /* 0x000000453c22723e */ /* 0x000fc400000010ff */
[----:B------:R-:W-:-:S07]  /*5420*/  F2FP.BF16.F32.PACK_AB R32, R39, R38 ;  /* 0x000000262720723e */ /* 0x000fce00000010ff */
.L_x_1735:
[----:B------:R-:W-:Y:S05]  /*5430*/  BSYNC B2 ;  /* 0x0000000000027941 */ /* 0x000fea0003800000 */
.L_x_1734:
[----:B--2---:R1:W-:Y:S02]  /*5440*/  STG.E.128 desc[UR60][R36.64], R32 ;  /* 0x0000002024007986 */ /* 0x0043e4000c101d3c */
.L_x_1733:
[----:B------:R-:W-:Y:S05]  /*5450*/  BSYNC B1 ;  /* 0x0000000000017941 */ /* 0x000fea0003800000 */
.L_x_1732:
[----:B------:R-:W-:Y:S01]  /*5460*/  ISETP.NE.AND P3, PT, R25, RZ, PT ;  /* 0x000000ff1900720c */ /* 0x000fe20003f65270 */
[----:B------:R-:W-:-:S12]  /*5470*/  BSSY B1, `(.L_x_1736) ;  /* 0x0000036000017945 */ /* 0x000fd80003800000 */
        /* <DEDUP_REMOVED lines=8> */
[--C-:B------:R-:W-:Y:S02]  /*5500*/  SHF.R.U32.HI R60, RZ, 0x10, R57.reuse ;  /* 0x00000010ff3c7819 */ /* 0x100fe40000011639 */
[----:B------:R-:W-:Y:S02]  /*5510*/  PRMT R175, R175, 0x5410, R58 ;  /* 0x00005410afaf7816 */ /* 0x000fe4000000003a */
[----:B------:R-:W-:Y:S01]  /*5520*/  SHF.R.U64 R63, R56, 0x10, R57 ;  /* 0x00000010383f7819 */ /* 0x000fe20000001239 */
[----:B------:R-:W-:Y:S01]  /*5530*/  IMAD.U32 R56, R35, 0x10000, RZ ;  /* 0x0001000023387824 */ /* 0x000fe200078e00ff */
[----:B------:R-:W-:-:S02]  /*5540*/  PRMT R157, R157, 0x5410, R60 ;  /* 0x000054109d9d7816 */ /* 0x000fc4000000003c */
[----:B------:R-:W-:Y:S01]  /*5550*/  PRMT R174, R174, 0x5410, R61 ;  /* 0x00005410aeae7816 */ /* 0x000fe2000000003d */
        /* <DEDUP_REMOVED lines=8> */
[-C--:B------:R-:W-:Y:S01]  /*55e0*/  FMUL.FTZ R39, R39, R59.reuse ;  /* 0x0000003b27277220 */ /* 0x080fe20000410000 */
[----:B------:R-:W-:Y:S01]  /*55f0*/  LOP3.LUT R60, R174, 0xffff0000, RZ, 0xc0, !PT ;  /* 0xffff0000ae3c7812 */ /* 0x000fe200078ec0ff */
[----:B------:R-:W-:Y:S01]  /*5600*/  IMAD.U32 R33, R32, 0x10000, RZ ;  /* 0x0001000020217824 */ /* 0x000fe200078e00ff */
[----:B------:R-:W-:Y:S01]  /*5610*/  LOP3.LUT R58, R156, 0xffff0000, RZ, 0xc0, !PT ;  /* 0xffff00009c3a7812 */ /* 0x000fe200078ec0ff */
[----:B------:R-:W-:Y:S01]  /*5620*/  FFMA.FTZ R65, R38, R59, -R65 ;  /* 0x0000003b26417223 */ /* 0x000fe20000010841 */
[----:B------:R-:W-:Y:S01]  /*5630*/  LOP3.LUT R175, R175, 0xffff0000, RZ, 0xc0, !PT ;  /* 0xffff0000afaf7812 */ /* 0x000fe200078ec0ff */
[----:B------:R-:W-:Y:S01]  /*5640*/  FMUL.FTZ R63, R35, R60 ;  /* 0x0000003c233f7220 */ /* 0x000fe20000410000 */
[----:B------:R-:W-:Y:S01]  /*5650*/  LOP3.LUT R157, R157, 0xffff0000, RZ, 0xc0, !PT ;  /* 0xffff00009d9d7812 */ /* 0x000fe200078ec0ff */
[-C--:B------:R-:W-:Y:S01]  /*5660*/  FMUL.FTZ R35, R35, R58.reuse ;  /* 0x0000003a23237220 */ /* 0x080fe20000410000 */
[----:B------:R-:W-:Y:S01]  /*5670*/  LOP3.LUT R32, R32, 0xffff0000, RZ, 0xc0, !PT ;  /* 0xffff000020207812 */ /* 0x000fe200078ec0ff */
[----:B------:R-:W-:Y:S01]  /*5680*/  FFMA.FTZ R63, R34, R58, -R63 ;  /* 0x0000003a223f7223 */ /* 0x000fe2000001083f */
[----:B------:R-:W-:Y:S01]  /*5690*/  FFMA.FTZ R38, R38, R61, R39 ;  /* 0x0000003d26267223 */ /* 0x000fe20000010027 */
[----:B------:R-:W-:-:S02]  /*56a0*/  IMAD.U32 R174, R174, 0x10000, RZ ;  /* 0x00010000aeae7824 */ /* 0x000fc400078e00ff */
[C---:B------:R-:W-:Y:S01]  /*56b0*/  FMUL.FTZ R39, R57.reuse, R175 ;  /* 0x000000af39277220 */ /* 0x040fe20000410000 */
[----:B------:R-:W-:Y:S02]  /*56c0*/  IMAD.U32 R156, R156, 0x10000, RZ ;  /* 0x000100009c9c7824 */ /* 0x000fe400078e00ff */
[-C--:B------:R-:W-:Y:S01]  /*56d0*/  FMUL.FTZ R58, R57, R157.reuse ;  /* 0x0000009d393a7220 */ /* 0x080fe20000410000 */
        /* <DEDUP_REMOVED lines=13> */
.L_x_1739:
[----:B------:R-:W-:Y:S05]  /*57b0*/  BSYNC B2 ;  /* 0x0000000000027941 */ /* 0x000fea0003800000 */
.L_x_1738:
[----:B--2---:R1:W-:Y:S02]  /*57c0*/  STG.E.128 desc[UR60][R36.64+0x40], R32 ;  /* 0x0000402024007986 */ /* 0x0043e4000c101d3c */
.L_x_1737:
[----:B------:R-:W-:Y:S05]  /*57d0*/  BSYNC B1 ;  /* 0x0000000000017941 */ /* 0x000fea0003800000 */
.L_x_1736:
        /* <DEDUP_REMOVED lines=28> */
[-C--:B------:R-:W-:Y:S01]  /*59a0*/  FMUL.FTZ R35, R35, R54.reuse ;  /* 0x0000003623237220 */ /* 0x080fe20000410000 */
        /* <DEDUP_REMOVED lines=24> */
.L_x_1743:
[----:B------:R-:W-:Y:S05]  /*5b30*/  BSYNC B2 ;  /* 0x0000000000027941 */ /* 0x000fea0003800000 */
.L_x_1742:
[----:B--2---:R1:W-:Y:S02]  /*5b40*/  STG.E.128 desc[UR60][R36.64+0x80], R32 ;  /* 0x0000802024007986 */ /* 0x0043e4000c101d3c */
.L_x_1741:
[----:B------:R-:W-:Y:S05]  /*5b50*/  BSYNC B1 ;  /* 0x0000000000017941 */ /* 0x000fea0003800000 */
.L_x_1740:
        /* <DEDUP_REMOVED lines=30> */
[C---:B------:R-:W-:Y:S01]  /*5d40*/  FMUL.FTZ R55, R35.reuse, R52 ;  /* 0x0000003423377220 */ /* 0x040fe20000410000 */
[----:B------:R-:W-:Y:S01]  /*5d50*/  LOP3.LUT R144, R144, 0xffff0000, RZ, 0xc0, !PT ;  /* 0xffff000090907812 */ /* 0x000fe200078ec0ff */
[-C--:B------:R-:W-:Y:S01]  /*5d60*/  FMUL.FTZ R35, R35, R50.reuse ;  /* 0x0000003223237220 */ /* 0x080fe20000410000 */
[----:B------:R-:W-:Y:S01]  /*5d70*/  LOP3.LUT R32, R32, 0xffff0000, RZ, 0xc0, !PT ;  /* 0xffff000020207812 */ /* 0x000fe200078ec0ff */
[----:B------:R-:W-:Y:S01]  /*5d80*/  FFMA.FTZ R55, R34, R50, -R55 ;  /* 0x0000003222377223 */ /* 0x000fe20000010837 */
[----:B------:R-:W-:Y:S01]  /*5d90*/  FFMA.FTZ R38, R38, R53, R39 ;  /* 0x0000003526267223 */ /* 0x000fe20000010027 */
[----:B------:R-:W-:-:S02]  /*5da0*/  IMAD.U32 R152, R152, 0x10000, RZ ;  /* 0x0001000098987824 */ /* 0x000fc400078e00ff */
[CC--:B------:R-:W-:Y:S01]  /*5db0*/  FMUL.FTZ R39, R49.reuse, R153.reuse ;  /* 0x0000009931277220 */ /* 0x0c0fe20000410000 */
[----:B------:R-:W-:Y:S02]  /*5dc0*/  IMAD.U32 R146, R146, 0x10000, RZ ;  /* 0x0001000092927824 */ /* 0x000fe400078e00ff */
[----:B------:R-:W-:Y:S01]  /*5dd0*/  FMUL.FTZ R50, R49, R144 ;  /* 0x0000009031327220 */ /* 0x000fe20000410000 */
        /* <DEDUP_REMOVED lines=13> */
.L_x_1747:
[----:B------:R-:W-:Y:S05]  /*5eb0*/  BSYNC B2 ;  /* 0x0000000000027941 */ /* 0x000fea0003800000 */
.L_x_1746:
[----:B--2---:R1:W-:Y:S02]  /*5ec0*/  STG.E.128 desc[UR60][R36.64+0xc0], R32 ;  /* 0x0000c02024007986 */ /* 0x0043e4000c101d3c */
.L_x_1745:
[----:B------:R-:W-:Y:S05]  /*5ed0*/  BSYNC B1 ;  /* 0x0000000000017941 */ /* 0x000fea0003800000 */
.L_x_1744:
        /* <DEDUP_REMOVED lines=31> */
[----:B------:R-:W-:Y:S01]  /*60d0*/  LOP3.LUT R126, R126, 0xffff0000, RZ, 0xc0, !PT ;  /* 0xffff00007e7e7812 */ /* 0x000fe200078ec0ff */
[-C--:B------:R-:W-:Y:S01]  /*60e0*/  FMUL.FTZ R39, R39, R47.reuse ;  /* 0x0000002f27277220 */ /* 0x080fe20000410000 */
        /* <DEDUP_REMOVED lines=20> */
.L_x_1751:
[----:B------:R-:W-:Y:S05]  /*6230*/  BSYNC B2 ;  /* 0x0000000000027941 */ /* 0x000fea0003800000 */
.L_x_1750:
[----:B--2---:R1:W-:Y:S02]  /*6240*/  STG.E.128 desc[UR60][R36.64+0x100], R32 ;  /* 0x0001002024007986 */ /* 0x0043e4000c101d3c */
.L_x_1749:
[----:B------:R-:W-:Y:S05]  /*6250*/  BSYNC B1 ;  /* 0x0000000000017941 */ /* 0x000fea0003800000 */
.L_x_1748:
        /* <DEDUP_REMOVED lines=10> */
[----:B------:R-:W-:Y:S01]  /*6300*/  SHF.R.U64 R44, R40, 0x10, R41 ;  /* 0x00000010282c7819 */ /* 0x000fe20000001229 */
[----:B------:R-:W-:Y:S01]  /*6310*/  IMAD.U32 R40, R35, 0x10000, RZ ;  /* 0x0001000023287824 */ /* 0x000fe200078e00ff */
[----:B------:R-:W-:Y:S02]  /*6320*/  PRMT R83, R83, 0x5410, R42 ;  /* 0x0000541053537816 */ /* 0x000fe4000000002a */
        /* <DEDUP_REMOVED lines=23> */
[----:B------:R-:W-:Y:S01]  /*64a0*/  FMUL.FTZ R39, R41, R83 ;  /* 0x0000005329277220 */ /* 0x000fe20000410000 */
        /* <DEDUP_REMOVED lines=15> */
.L_x_1753:
[----:B------:R-:W-:Y:S05]  /*65a0*/  BSYNC B1 ;  /* 0x0000000000017941 */ /* 0x000fea0003800000 */
.L_x_1752:
[----:B--2---:R1:W-:Y:S01]  /*65b0*/  STG.E.128 desc[UR60][R36.64+0x140], R32 ;  /* 0x0001402024007986 */ /* 0x0043e2000c101d3c */
[----:B------:R-:W-:Y:S05]  /*65c0*/  BRA `(.L_x_1731) ;  /* 0x0000004000647947 */ /* 0x000fea0003800000 */
.L_x_1699:
        /* <DEDUP_REMOVED lines=47> */
.L_x_1755:
[----:B------:R-:W-:Y:S05]  /*68c0*/  BSYNC B1 ;  /* 0x0000000000017941 */ /* 0x000fea0003800000 */
.L_x_1754:
        /* <DEDUP_REMOVED lines=47> */
.L_x_1757:
[----:B------:R-:W-:Y:S05]  /*6bc0*/  BSYNC B1 ;  /* 0x0000000000017941 */ /* 0x000fea0003800000 */
.L_x_1756:
[----:B0-----:R-:W2:Y:S01]  /*6bd0*/  LDL R80, [R1+0x4] ;  /* 0x0000040001507983 */ /* 0x001ea20000100800 */
        /* <DEDUP_REMOVED lines=21> */
[----:B------:R-:W-:Y:S02]  /*6d30*/  IMAD.MOV.U32 R81, RZ, RZ, R51 ;  /* 0x000000ffff517224 */ /* 0x000fe400078e0033 */
[----:B------:R-:W-:-:S05]  /*6d40*/  IMAD.MOV.U32 R83, RZ, RZ, R49 ;  /* 0x000000ffff537224 */ /* 0x000fca00078e0031 */
[----:B------:R-:W-:Y:S01]  /*6d50*/  PRMT R179, R83, 0x5410, R82 ;  /* 0x0000541053b37816 */ /* 0x000fe20000000052 */
[----:B------:R-:W-:Y:S02]  /*6d60*/  IMAD.MOV.U32 R82, RZ, RZ, R52 ;  /* 0x000000ffff527224 */ /* 0x000fe400078e0034 */
[----:B------:R-:W-:-:S05]  /*6d70*/  IMAD.MOV.U32 R83, RZ, RZ, R53 ;  /* 0x000000ffff537224 */ /* 0x000fca00078e0035 */
[----:B------:R-:W-:Y:S01]  /*6d80*/  PRMT R167, R83, 0x7610, R167 ;  /* 0x0000761053a77816 */ /* 0x000fe200000000a7 */
[----:B-----5:R-:W-:Y:S01]  /*6d90*/  IMAD.MOV.U32 R83, RZ, RZ, R56 ;  /* 0x000000ffff537224 */ /* 0x020fe200078e0038 */
[----:B--2---:R-:W-:Y:S01]  /*6da0*/  R2UR UR4, R80 ;  /* 0x00000000500472ca */ /* 0x004fe200000e0000 */
[----:B------:R-:W-:-:S05]  /*6db0*/  IMAD.MOV.U32 R80, RZ, RZ, R32 ;  /* 0x000000ffff507224 */ /* 0x000fca00078e0020 */
[----:B------:R-:W-:Y:S01]  /*6dc0*/  PRMT R175, R80, 0x5410, R85 ;  /* 0x0000541050af7816 */ /* 0x000fe20000000055 */
[----:B------:R-:W-:-:S05]  /*6dd0*/  IMAD.MOV.U32 R80, RZ, RZ, R38 ;  /* 0x000000ffff507224 */ /* 0x000fca00078e0026 */
[----:B------:R-:W-:Y:S01]  /*6de0*/  PRMT R178, R178, 0x5410, R80 ;  /* 0x00005410b2b27816 */ /* 0x000fe20000000050 */
[----:B------:R-:W-:Y:S01]  /*6df0*/  IMAD.MOV.U32 R80, RZ, RZ, R42 ;  /* 0x000000ffff507224 */ /* 0x000fe200078e002a */
[----:B------:R-:W-:Y:S02]  /*6e00*/  UISETP.NE.AND UP0, UPT, UR4, 0x3, UPT ;  /* 0x000000030400788c */ /* 0x000fe4000bf05270 */
[----:B------:R-:W-:Y:S01]  /*6e10*/  PRMT R178, R81, 0x7610, R178 ;  /* 0x0000761051b27816 */ /* 0x000fe200000000b2 */
[----:B------:R-:W-:Y:S01]  /*6e20*/  IMAD.MOV.U32 R81, RZ, RZ, R55 ;  /* 0x000000ffff517224 */ /* 0x000fe200078e0037 */
[----:B------:R-:W-:Y:S01]  /*6e30*/  PRMT R182, R182, 0x5410, R80 ;  /* 0x00005410b6b67816 */ /* 0x000fe20000000050 */
[----:B------:R-:W-:Y:S01]  /*6e40*/  IMAD.MOV.U32 R80, RZ, RZ, R46 ;  /* 0x000000ffff507224 */ /* 0x000fe200078e002e */
[----:B------:R-:W-:Y:S02]  /*6e50*/  PLOP3.LUT P2, PT, PT, PT, UP0, 0x80, 0x0 ;  /* 0x000000000000781c */ /* 0x000fe40003f4f008 */
        /* <DEDUP_REMOVED lines=9> */
[----:B------:R-:W-:Y:S02]  /*6ef0*/  IMAD.MOV.U32 R82, RZ, RZ, R63 ;  /* 0x000000ffff527224 */ /* 0x000fe400078e003f */
[----:B------:R-:W-:Y:S01]  /*6f00*/  IMAD.MOV.U32 R81, RZ, RZ, R60 ;  /* 0x000000ffff517224 */ /* 0x000fe200078e003c */
[----:B------:R-:W-:Y:S01]  /*6f10*/  PRMT R180, R80, 0x7610, R180 ;  /* 0x0000761050b47816 */ /* 0x000fe200000000b4 */
[----:B------:R-:W-:-:S05]  /*6f20*/  IMAD.MOV.U32 R80, RZ, RZ, R57 ;  /* 0x000000ffff507224 */ /* 0x000fca00078e0039 */
[----:B------:R-:W-:Y:S01]  /*6f30*/  PRMT R153, R83, 0x5410, R80 ;  /* 0x0000541053997816 */ /* 0x000fe20000000050 */
[----:B------:R-:W-:Y:S02]  /*6f40*/  IMAD.MOV.U32 R83, RZ, RZ, R62 ;  /* 0x000000ffff537224 */ /* 0x000fe400078e003e */
[----:B------:R-:W-:-:S03]  /*6f50*/  IMAD.MOV.U32 R80, RZ, RZ, R61 ;  /* 0x000000ffff507224 */ /* 0x000fc600078e003d */
[----:B------:R-:W-:Y:S01]  /*6f60*/  PRMT R157, R83, 0x5410, R82 ;  /* 0x00005410539d7816 */ /* 0x000fe20000000052 */
[----:B------:R-:W-:Y:S01]  /*6f70*/  IMAD.MOV.U32 R83, RZ, RZ, R66 ;  /* 0x000000ffff537224 */ /* 0x000fe200078e0042 */
        /* <DEDUP_REMOVED lines=24> */
[----:B------:R-:W-:Y:S06]  /*7100*/  @!P2 BRA `(.L_x_1758) ;  /* 0x000000000004a947 */ /* 0x000fec0003800000 */
[----:B------:R-:W-:Y:S01]  /*7110*/  BPT.TRAP 0x1 ;  /* 0x000000040000795c */ /* 0x000fe20000300000 */
.L_x_1758:
[----:B------:R-:W-:Y:S01]  /*7120*/  IMAD R90, R17, 0x8, R16 ;  /* 0x00000008115a7824 */ /* 0x000fe200078e0210 */
[----:B------:R-:W-:Y:S01]  /*7130*/  SHF.L.U32 R91, R199, 0x1f, RZ ;  /* 0x0000001fc75b7819 */ /* 0x000fe200000006ff */
[----:B------:R-:W0:Y:S01]  /*7140*/  LDC R144, c[0x0][0x2f4] ;  /* 0x0000bd00ff907b82 */ /* 0x000e220000000800 */
[----:B------:R-:W-:Y:S02]  /*7150*/  BSSY B1, `(.L_x_1759) ;  /* 0x0000004000017945 */ /* 0x000fe40003800000 */
[----:B------:R-:W1:Y:S05]  /*7160*/  SYNCS.PHASECHK.TRANS64.TRYWAIT P5, [R90+URZ+0x30890], R91 ;  /* 0x0308905b5a0075a7 */ /* 0x000e6a00080a017f */
[----:B------:R-:W2:Y:S01]  /*7170*/  LDC.64 R124, c[0x0][0x300] ;  /* 0x0000c000ff7c7b82 */ /* 0x000ea20000000a00 */
[----:B-1----:R-:W-:Y:S05]  /*7180*/  @!P5 BRA `(.L_x_1760) ;  /* 0x000002380058d947 */ /* 0x002fea0003800000 */
.L_x_2150:
[----:B------:R-:W-:Y:S05]  /*7190*/  BSYNC B1 ;  /* 0x0000000000017941 */ /* 0x000fea0003800000 */
.L_x_1759:
[----:B------:R-:W-:Y:S01]  /*71a0*/  BSSY B1, `(.L_x_1761) ;  /* 0x0000192000017945 */ /* 0x000fe20003800000 */
[----:B0-----:R-:W-:Y:S02]  /*71b0*/  IMAD.IADD R146, R144, 0x1, -R130 ;  /* 0x0000000190927824 */ /* 0x001fe400078e0a82 */
[----:B------:R-:W-:Y:S01]  /*71c0*/  IMAD.MOV.U32 R127, RZ, RZ, R84 ;  /* 0x000000ffff7f7224 */ /* 0x000fe200078e0054 */
[----:B------:R-:W-:Y:S06]  /*71d0*/  @P4 BRA `(.L_x_1762) ;  /* 0x0000001800384947 */ /* 0x000fec0003800000 */
        /* <DEDUP_REMOVED lines=30> */
[----:B------:R-:W-:Y:S02]  /*73c0*/  SHF.R.U64 R166, R40, 0x10, R41 ;  /* 0x0000001028a67819 */ /* 0x000fe40000001229 */
[----:B------:R-:W-:Y:S02]  /*73d0*/  SHF.R.U32.HI R165, RZ, 0x10, R53 ;  /* 0x00000010ffa57819 */ /* 0x000fe40000011635 */
[----:B------:R-:W-:Y:S02]  /*73e0*/  SHF.R.U32.HI R164, RZ, 0x10, R41 ;  /* 0x00000010ffa47819 */ /* 0x000fe40000011629 */
[--C-:B------:R-:W-:Y:S02]  /*73f0*/  SHF.R.U64 R40, R42, 0x10, R43.reuse ;  /* 0x000000102a287819 */ /* 0x100fe4000000122b */
[----:B------:R-:W-:Y:S02]  /*7400*/  SHF.R.U32.HI R42, RZ, 0x10, R43 ;  /* 0x00000010ff2a7819 */ /* 0x000fe4000001162b */
[----:B------:R-:W-:-:S02]  /*7410*/  SHF.R.U64 R43, R52, 0x10, R53 ;  /* 0x00000010342b7819 */ /* 0x000fc40000001235 */
[C---:B------:R-:W-:Y:S02]  /*7420*/  PRMT R52, R167.reuse, 0x5410, R165 ;  /* 0x00005410a7347816 */ /* 0x040fe400000000a5 */
[----:B------:R-:W-:Y:S01]  /*7430*/  PRMT R53, R167, 0x5432, R164 ;  /* 0x00005432a7357816 */ /* 0x000fe200000000a4 */
[----:B0-----:R-:W-:Y:S01]  /*7440*/  IMAD.U32 R167, R85, 0x10000, RZ ;  /* 0x0001000055a77824 */ /* 0x001fe200078e00ff */
[--C-:B------:R-:W-:Y:S01]  /*7450*/  SHF.R.U64 R41, R54, 0x10, R55.reuse ;  /* 0x0000001036297819 */ /* 0x100fe20000001237 */
[----:B------:R-:W-:Y:S01]  /*7460*/  IMAD.U32 R54, R52, 0x10000, RZ ;  /* 0x0001000034367824 */ /* 0x000fe200078e00ff */
[----:B------:R-:W-:Y:S01]  /*7470*/  SHF.R.U32.HI R55, RZ, 0x10, R55 ;  /* 0x00000010ff377819 */ /* 0x000fe20000011637 */
[----:B------:R-:W-:Y:S01]  /*7480*/  IMAD.U32 R165, R53, 0x10000, RZ ;  /* 0x0001000035a57824 */ /* 0x000fe200078e00ff */
[----:B------:R-:W-:Y:S01]  /*7490*/  PRMT R43, R182, 0x5410, R43 ;  /* 0x00005410b62b7816 */ /* 0x000fe2000000002b */
[----:B--2---:R-:W-:Y:S02]  /*74a0*/  IMAD.U32 R164, R81, 0x10000, RZ ;  /* 0x0001000051a47824 */ /* 0x004fe400078e00ff */
[C---:B------:R-:W-:Y:S01]  /*74b0*/  FMUL.FTZ R168, R167.reuse, R54 ;  /* 0x00000036a7a87220 */ /* 0x040fe20000410000 */
[----:B------:R-:W-:Y:S01]  /*74c0*/  FMUL.FTZ R167, R167, R165 ;  /* 0x000000a5a7a77220 */ /* 0x000fe20000410000 */
[----:B------:R-:W-:-:S02]  /*74d0*/  PRMT R41, R180, 0x5410, R41 ;  /* 0x00005410b4297816 */ /* 0x000fc40000000029 */
[C---:B------:R-:W-:Y:S01]  /*74e0*/  FFMA.FTZ R165, R164.reuse, R165, -R168 ;  /* 0x000000a5a4a57223 */ /* 0x040fe200000108a8 */
[----:B------:R-:W-:Y:S01]  /*74f0*/  FFMA.FTZ R164, R164, R54, R167 ;  /* 0x00000036a4a47223 */ /* 0x000fe200000100a7 */
[----:B------:R-:W-:Y:S02]  /*7500*/  LOP3.LUT R54, R53, 0xffff0000, RZ, 0xc0, !PT ;  /* 0xffff000035367812 */ /* 0x000fe400078ec0ff */
[----:B------:R-:W-:Y:S02]  /*7510*/  LOP3.LUT R53, R52, 0xffff0000, RZ, 0xc0, !PT ;  /* 0xffff000034357812 */ /* 0x000fe400078ec0ff */
[----:B------:R-:W-:Y:S02]  /*7520*/  LOP3.LUT R167, R85, 0xffff0000, RZ, 0xc0, !PT ;  /* 0xffff000055a77812 */ /* 0x000fe400078ec0ff */
[----:B------:R-:W-:Y:S02]  /*7530*/  LOP3.LUT R52, R81, 0xffff0000, RZ, 0xc0, !PT ;  /* 0xffff000051347812 */ /* 0x000fe400078ec0ff */
[----:B------:R-:W-:Y:S01]  /*7540*/  PRMT R40, R182, 0x5432, R40 ;  /* 0x00005432b6287816 */ /* 0x000fe20000000028 */
[C---:B------:R-:W-:Y:S01]  /*7550*/  FMUL.FTZ R85, R167.reuse, R53 ;  /* 0x00000035a7557220 */ /* 0x040fe20000410000 */
[----:B------:R-:W-:Y:S01]  /*7560*/  FMUL.FTZ R81, R167, R54 ;  /* 0x00000036a7517220 */ /* 0x000fe20000410000 */
[----:B------:R-:W-:-:S02]  /*7570*/  IMAD.U32 R167, R87, 0x10000, RZ ;  /* 0x0001000057a77824 */ /* 0x000fc400078e00ff */
[C---:B------:R-:W-:Y:S01]  /*7580*/  FFMA.FTZ R54, R52.reuse, R54, -R85 ;  /* 0x0000003634367223 */ /* 0x040fe20000010855 */
[----:B------:R-:W-:Y:S01]  /*7590*/  FFMA.FTZ R52, R52, R53, R81 ;  /* 0x0000003534347223 */ /* 0x000fe20000010051 */
[----:B------:R-:W-:Y:S02]  /*75a0*/  PRMT R53, R183, 0x5432, R42 ;  /* 0x00005432b7357816 */ /* 0x000fe4000000002a */
[----:B------:R-:W-:Y:S01]  /*75b0*/  PRMT R42, R181, 0x5410, R55 ;  /* 0x00005410b52a7816 */ /* 0x000fe20000000037 */
[----:B------:R-:W-:Y:S01]  /*75c0*/  IMAD.U32 R55, R83, 0x10000, RZ ;  /* 0x0001000053377824 */ /* 0x000fe200078e00ff */
[----:B------:R-:W-:Y:S01]  /*75d0*/  PRMT R85, R184, 0x5432, R166 ;  /* 0x00005432b8557816 */ /* 0x000fe200000000a6 */
[C---:B------:R-:W-:Y:S01]  /*75e0*/  IMAD.U32 R81, R53.reuse, 0x10000, RZ ;  /* 0x0001000035517824 */ /* 0x040fe200078e00ff */
[----:B------:R-:W-:Y:S01]  /*75f0*/  LOP3.LUT R53, R53, 0xffff0000, RZ, 0xc0, !PT ;  /* 0xffff000035357812 */ /* 0x000fe200078ec0ff */
[----:B------:R-:W-:Y:S01]  /*7600*/  IMAD.U32 R166, R42, 0x10000, RZ ;  /* 0x000100002aa67824 */ /* 0x000fe200078e00ff */
[----:B------:R-:W-:-:S02]  /*7610*/  F2FP.BF16.F32.PACK_AB R54, R54, R165 ;  /* 0x000000a53636723e */ /* 0x000fc400000010ff */
[----:B------:R-:W-:Y:S01]  /*7620*/  F2FP.BF16.F32.PACK_AB R52, R52, R164 ;  /* 0x000000a43434723e */ /* 0x000fe200000010ff */
[C---:B------:R-:W-:Y:S01]  /*7630*/  FMUL.FTZ R168, R167.reuse, R166 ;  /* 0x000000a6a7a87220 */ /* 0x040fe20000410000 */
[----:B------:R-:W-:-:S03]  /*7640*/  FMUL.FTZ R167, R167, R81 ;  /* 0x00000051a7a77220 */ /* 0x000fc60000410000 */
[C---:B------:R-:W-:Y:S01]  /*7650*/  FFMA.FTZ R81, R55.reuse, R81, -R168 ;  /* 0x0000005137517223 */ /* 0x040fe200000108a8 */
[----:B------:R-:W-:Y:S01]  /*7660*/  FFMA.FTZ R55, R55, R166, R167 ;  /* 0x000000a637377223 */ /* 0x000fe200000100a7 */
[----:B------:R-:W-:Y:S02]  /*7670*/  LOP3.LUT R166, R42, 0xffff0000, RZ, 0xc0, !PT ;  /* 0xffff00002aa67812 */ /* 0x000fe400078ec0ff */
[----:B------:R-:W-:Y:S02]  /*7680*/  LOP3.LUT R167, R87, 0xffff0000, RZ, 0xc0, !PT ;  /* 0xffff000057a77812 */ /* 0x000fe400078ec0ff */
[----:B------:R-:W-:-:S03]  /*7690*/  LOP3.LUT R42, R83, 0xffff0000, RZ, 0xc0, !PT ;  /* 0xffff0000532a7812 */ /* 0x000fc600078ec0ff */
[CC--:B------:R-:W-:Y:S01]  /*76a0*/  FMUL.FTZ R87, R167.reuse, R166.reuse ;  /* 0x000000a6a7577220 */ /* 0x0c0fe20000410000 */
[-C--:B------:R-:W-:Y:S01]  /*76b0*/  FMUL.FTZ R83, R167, R53.reuse ;  /* 0x00000035a7537220 */ /* 0x080fe20000410000 */
[----:B------:R-:W-:Y:S02]  /*76c0*/  IMAD.U32 R167, R85, 0x10000, RZ ;  /* 0x0001000055a77824 */ /* 0x000fe400078e00ff */
[C---:B------:R-:W-:Y:S01]  /*76d0*/  FFMA.FTZ R53, R42.reuse, R53, -R87 ;  /* 0x000000352a357223 */ /* 0x040fe20000010857 */
[----:B------:R-:W-:Y:S01]  /*76e0*/  FFMA.FTZ R42, R42, R166, R83 ;  /* 0x000000a62a2a7223 */ /* 0x000fe20000010053 */
[C---:B------:R-:W-:Y:S01]  /*76f0*/  IMAD.U32 R166, R84.reuse, 0x10000, RZ ;  /* 0x0001000054a67824 */ /* 0x040fe200078e00ff */
[----:B------:R-:W-:Y:S01]  /*7700*/  LOP3.LUT R84, R84, 0xffff0000, RZ, 0xc0, !PT ;  /* 0xffff000054547812 */ /* 0x000fe200078ec0ff */
[----:B------:R-:W-:Y:S01]  /*7710*/  IMAD.U32 R87, R43, 0x10000, RZ ;  /* 0x000100002b577824 */ /* 0x000fe200078e00ff */
[----:B------:R-:W-:Y:S01]  /*7720*/  F2FP.BF16.F32.PACK_AB R53, R53, R81 ;  /* 0x000000513535723e */ /* 0x000fe200000010ff */
[C---:B------:R-:W-:Y:S01]  /*7730*/  IMAD.U32 R83, R80.reuse, 0x10000, RZ ;  /* 0x0001000050537824 */ /* 0x040fe200078e00ff */
[----:B------:R-:W-:Y:S01]  /*7740*/  LOP3.LUT R80, R80, 0xffff0000, RZ, 0xc0, !PT ;  /* 0xffff000050507812 */ /* 0x000fe200078ec0ff */
[C---:B------:R-:W-:Y:S01]  /*7750*/  FMUL.FTZ R168, R166.reuse, R87 ;  /* 0x00000057a6a87220 */ /* 0x040fe20000410000 */
[----:B------:R-:W-:Y:S01]  /*7760*/  FMUL.FTZ R166, R166, R167 ;  /* 0x000000a7a6a67220 */ /* 0x000fe20000410000 */
[----:B------:R-:W-:Y:S01]  /*7770*/  F2FP.BF16.F32.PACK_AB R42, R42, R55 ;  /* 0x000000372a2a723e */ /* 0x000fe200000010ff */
[----:B------:R-:W-:-:S02]  /*7780*/  IMAD.MOV.U32 R81, RZ, RZ, R54 ;  /* 0x000000ffff517224 */ /* 0x000fc400078e0036 */
[C---:B------:R-:W-:Y:S01]  /*7790*/  FFMA.FTZ R168, R83.reuse, R167, -R168 ;  /* 0x000000a753a87223 */ /* 0x040fe200000108a8 */
[----:B------:R-:W-:Y:S01]  /*77a0*/  FFMA.FTZ R166, R83, R87, R166 ;  /* 0x0000005753a67223 */ /* 0x000fe200000100a6 */
[----:B------:R-:W-:Y:S01]  /*77b0*/  LOP3.LUT R83, R43, 0xffff0000, RZ, 0xc0, !PT ;  /* 0xffff00002b537812 */ /* 0x000fe200078ec0ff */
[C---:B------:R-:W-:Y:S01]  /*77c0*/  IMAD.U32 R167, R86.reuse, 0x10000, RZ ;  /* 0x0001000056a77824 */ /* 0x040fe200078e00ff */
[----:B------:R-:W-:Y:S02]  /*77d0*/  LOP3.LUT R43, R85, 0xffff0000, RZ, 0xc0, !PT ;  /* 0xffff0000552b7812 */ /* 0x000fe400078ec0ff */
[----:B------:R-:W-:Y:S01]  /*77e0*/  LOP3.LUT R86, R86, 0xffff0000, RZ, 0xc0, !PT ;  /* 0xffff000056567812 */ /* 0x000fe200078ec0ff */
[C---:B------:R-:W-:Y:S02]  /*77f0*/  FMUL.FTZ R85, R84.reuse, R83 ;  /* 0x0000005354557220 */ /* 0x040fe40000410000 */
[-C--:B------:R-:W-:Y:S02]  /*7800*/  FMUL.FTZ R84, R84, R43.reuse ;  /* 0x0000002b54547220 */ /* 0x080fe40000410000 */
[----:B------:R-:W-:Y:S01]  /*7810*/  FFMA.FTZ R43, R80, R43, -R85 ;  /* 0x0000002b502b7223 */ /* 0x000fe20000010855 */
[----:B------:R-:W-:-:S02]  /*7820*/  IMAD.U32 R85, R40, 0x10000, RZ ;  /* 0x0001000028557824 */ /* 0x000fc400078e00ff */
[----:B------:R-:W-:Y:S01]  /*7830*/  FFMA.FTZ R80, R80, R83, R84 ;  /* 0x0000005350507223 */ /* 0x000fe20000010054 */
[C---:B------:R-:W-:Y:S01]  /*7840*/  IMAD.U32 R84, R41.reuse, 0x10000, RZ ;  /* 0x0001000029547824 */ /* 0x040fe200078e00ff */
[----:B------:R-:W-:Y:S01]  /*7850*/  LOP3.LUT R41, R41, 0xffff0000, RZ, 0xc0, !PT ;  /* 0xffff000029297812 */ /* 0x000fe200078ec0ff */
[----:B------:R-:W-:Y:S01]  /*7860*/  IMAD.U32 R83, R82, 0x10000, RZ ;  /* 0x0001000052537824 */ /* 0x000fe200078e00ff */
[----:B------:R-:W-:Y:S01]  /*7870*/  LOP3.LUT R40, R40, 0xffff0000, RZ, 0xc0, !PT ;  /* 0xffff000028287812 */ /* 0x000fe200078ec0ff */
[CC--:B------:R-:W-:Y:S01]  /*7880*/  FMUL.FTZ R87, R167.reuse, R84.reuse ;  /* 0x00000054a7577220 */ /* 0x0c0fe20000410000 */
[-C--:B------:R-:W-:Y:S01]  /*7890*/  FMUL.FTZ R167, R167, R85.reuse ;  /* 0x00000055a7a77220 */ /* 0x080fe20000410000 */
[----:B------:R-:W-:Y:S02]  /*78a0*/  LOP3.LUT R82, R82, 0xffff0000, RZ, 0xc0, !PT ;  /* 0xffff000052527812 */ /* 0x000fe400078ec0ff */
[C---:B------:R-:W-:Y:S01]  /*78b0*/  FFMA.FTZ R87, R83.reuse, R85, -R87 ;  /* 0x0000005553577223 */ /* 0x040fe20000010857 */
[----:B------:R-:W-:Y:S01]  /*78c0*/  FFMA.FTZ R167, R83, R84, R167 ;  /* 0x0000005453a77223 */ /* 0x000fe200000100a7 */
[C---:B------:R-:W-:Y:S01]  /*78d0*/  FMUL.FTZ R83, R86.reuse, R41 ;  /* 0x0000002956537220 */ /* 0x040fe20000410000 */
[----:B------:R-:W-:Y:S01]  /*78e0*/  FMUL.FTZ R86, R86, R40 ;  /* 0x0000002856567220 */ /* 0x000fe20000410000 */
[----:B------:R-:W-:Y:S01]  /*78f0*/  F2FP.BF16.F32.PACK_AB R43, R43, R168 ;  /* 0x000000a82b2b723e */ /* 0x000fe200000010ff */
[----:B------:R-:W-:-:S02]  /*7900*/  IMAD.MOV.U32 R85, RZ, RZ, R52 ;  /* 0x000000ffff557224 */ /* 0x000fc400078e0034 */
[C---:B------:R-:W-:Y:S01]  /*7910*/  FFMA.FTZ R83, R82.reuse, R40, -R83 ;  /* 0x0000002852537223 */ /* 0x040fe20000010853 */
[----:B------:R-:W-:Y:S01]  /*7920*/  FFMA.FTZ R86, R82, R41, R86 ;  /* 0x0000002952567223 */ /* 0x000fe20000010056 */
[----:B------:R-:W-:Y:S01]  /*7930*/  F2FP.BF16.F32.PACK_AB R166, R80, R166 ;  /* 0x000000a650a6723e */ /* 0x000fe200000010ff */
[----:B------:R-:W-:Y:S02]  /*7940*/  IMAD.MOV.U32 R80, RZ, RZ, R43 ;  /* 0x000000ffff507224 */ /* 0x000fe400078e002b */
[----:B------:R-:W-:Y:S01]  /*7950*/  F2FP.BF16.F32.PACK_AB R83, R83, R87 ;  /* 0x000000575353723e */ /* 0x000fe200000010ff */
[----:B------:R-:W-:Y:S01]  /*7960*/  IMAD.MOV.U32 R87, RZ, RZ, R42 ;  /* 0x000000ffff577224 */ /* 0x000fe200078e002a */
[----:B------:R-:W-:Y:S01]  /*7970*/  F2FP.BF16.F32.PACK_AB R86, R86, R167 ;  /* 0x000000a75656723e */ /* 0x000fe200000010ff */
[----:B------:R-:W-:Y:S02]  /*7980*/  IMAD.MOV.U32 R84, RZ, RZ, R166 ;  /* 0x000000ffff547224 */ /* 0x000fe400078e00a6 */
[----:B------:R-:W-:-:S02]  /*7990*/  IMAD.MOV.U32 R82, RZ, RZ, R83 ;  /* 0x000000ffff527224 */ /* 0x000fc400078e0053 */
[----:B------:R-:W-:-:S07]  /*79a0*/  IMAD.MOV.U32 R83, RZ, RZ, R53 ;  /* 0x000000ffff537224 */ /* 0x000fce00078e0035 */
.L_x_1766:
[----:B------:R-:W-:Y:S05]  /*79b0*/  BSYNC B3 ;  /* 0x0000000000037941 */ /* 0x000fea0003800000 */
.L_x_1765:
        /* <DEDUP_REMOVED lines=10> */
.L_x_1764:
[----:B------:R-:W-:Y:S05]  /*7a60*/  BSYNC B2 ;  /* 0x0000000000027941 */ /* 0x000fea0003800000 */
.L_x_1763:
        /* <DEDUP_REMOVED lines=27> */
[----:B--2---:R-:W-:Y:S01]  /*7c20*/  IMAD.U32 R161, R53, 0x10000, RZ ;  /* 0x0001000035a17824 */ /* 0x004fe200078e00ff */
[----:B------:R-:W-:Y:S01]  /*7c30*/  SHF.R.U32.HI R84, RZ, 0x10, R37 ;  /* 0x00000010ff547819 */ /* 0x000fe20000011625 */
[----:B0-----:R-:W-:Y:S01]  /*7c40*/  IMAD.U32 R85, R41, 0x10000, RZ ;  /* 0x0001000029557824 */ /* 0x001fe200078e00ff */
[----:B------:R-:W-:Y:S02]  /*7c50*/  PRMT R83, R179, 0x5410, R83 ;  /* 0x00005410b3537816 */ /* 0x000fe40000000053 */
[----:B------:R-:W-:Y:S02]  /*7c60*/  PRMT R84, R181, 0x5432, R84 ;  /* 0x00005432b5547816 */ /* 0x000fe40000000054 */
[----:B------:R-:W-:Y:S01]  /*7c70*/  LOP3.LUT R53, R53, 0xffff0000, RZ, 0xc0, !PT ;  /* 0xffff000035357812 */ /* 0x000fe200078ec0ff */
[----:B------:R-:W-:Y:S01]  /*7c80*/  IMAD.U32 R87, R83, 0x10000, RZ ;  /* 0x0001000053577824 */ /* 0x000fe200078e00ff */
[----:B------:R-:W-:Y:S01]  /*7c90*/  LOP3.LUT R41, R41, 0xffff0000, RZ, 0xc0, !PT ;  /* 0xffff000029297812 */ /* 0x000fe200078ec0ff */
[----:B------:R-:W-:Y:S01]  /*7ca0*/  IMAD.U32 R86, R84, 0x10000, RZ ;  /* 0x0001000054567824 */ /* 0x000fe200078e00ff */
[----:B------:R-:W-:Y:S01]  /*7cb0*/  SHF.R.U64 R48, R48, 0x10, R49 ;  /* 0x0000001030307819 */ /* 0x000fe20000001231 */
[C---:B------:R-:W-:Y:S01]  /*7cc0*/  FMUL.FTZ R162, R161.reuse, R87 ;  /* 0x00000057a1a27220 */ /* 0x040fe20000410000 */
[----:B------:R-:W-:Y:S01]  /*7cd0*/  SHF.R.U64 R50, R50, 0x10, R51 ;  /* 0x0000001032327819 */ /* 0x000fe20000001233 */
[-C--:B------:R-:W-:Y:S01]  /*7ce0*/  FMUL.FTZ R161, R161, R86.reuse ;  /* 0x00000056a1a17220 */ /* 0x080fe20000410000 */
[----:B------:R-:W-:Y:S01]  /*7cf0*/  PRMT R48, R179, 0x5432, R48 ;  /* 0x00005432b3307816 */ /* 0x000fe20000000030 */
[----:B------:R-:W-:Y:S01]  /*7d00*/  FFMA.FTZ R86, R85, R86, -R162 ;  /* 0x0000005655567223 */ /* 0x000fe200000108a2 */
[----:B------:R-:W-:-:S02]  /*7d10*/  IMAD.U32 R162, R55, 0x10000, RZ ;  /* 0x0001000037a27824 */ /* 0x000fc400078e00ff */
[----:B------:R-:W-:Y:S01]  /*7d20*/  FFMA.FTZ R85, R85, R87, R161 ;  /* 0x0000005755557223 */ /* 0x000fe200000100a1 */
[----:B------:R-:W-:Y:S02]  /*7d30*/  LOP3.LUT R87, R84, 0xffff0000, RZ, 0xc0, !PT ;  /* 0xffff000054577812 */ /* 0x000fe400078ec0ff */
[----:B------:R-:W-:Y:S02]  /*7d40*/  LOP3.LUT R84, R83, 0xffff0000, RZ, 0xc0, !PT ;  /* 0xffff000053547812 */ /* 0x000fe400078ec0ff */
[----:B------:R-:W-:Y:S02]  /*7d50*/  LOP3.LUT R55, R55, 0xffff0000, RZ, 0xc0, !PT ;  /* 0xffff000037377812 */ /* 0x000fe400078ec0ff */
[----:B------:R-:W-:Y:S01]  /*7d60*/  SHF.R.U64 R38, R38, 0x10, R39 ;  /* 0x0000001026267819 */ /* 0x000fe20000001227 */
[C---:B------:R-:W-:Y:S01]  /*7d70*/  FMUL.FTZ R83, R53.reuse, R84 ;  /* 0x0000005435537220 */ /* 0x040fe20000410000 */
[----:B------:R-:W-:Y:S01]  /*7d80*/  FMUL.FTZ R53, R53, R87 ;  /* 0x0000005735357220 */ /* 0x000fe20000410000 */
[----:B------:R-:W-:-:S02]  /*7d90*/  PRMT R50, R177, 0x5432, R50 ;  /* 0x00005432b1327816 */ /* 0x000fc40000000032 */
[C---:B------:R-:W-:Y:S01]  /*7da0*/  FFMA.FTZ R83, R41.reuse, R87, -R83 ;  /* 0x0000005729537223 */ /* 0x040fe20000010853 */
[----:B------:R-:W-:Y:S01]  /*7db0*/  FFMA.FTZ R41, R41, R84, R53 ;  /* 0x0000005429297223 */ /* 0x000fe20000010035 */
[----:B------:R-:W-:Y:S01]  /*7dc0*/  SHF.R.U32.HI R53, RZ, 0x10, R51 ;  /* 0x00000010ff357819 */ /* 0x000fe20000011633 */
[----:B------:R-:W-:Y:S01]  /*7dd0*/  IMAD.U32 R87, R43, 0x10000, RZ ;  /* 0x000100002b577824 */ /* 0x000fe200078e00ff */
[----:B------:R-:W-:Y:S01]  /*7de0*/  SHF.R.U32.HI R84, RZ, 0x10, R39 ;  /* 0x00000010ff547819 */ /* 0x000fe20000011627 */
[----:B------:R-:W-:Y:S01]  /*7df0*/  IMAD.U32 R39, R42, 0x10000, RZ ;  /* 0x000100002a277824 */ /* 0x000fe200078e00ff */
[----:B------:R-:W-:Y:S02]  /*7e00*/  PRMT R53, R178, 0x5410, R53 ;  /* 0x00005410b2357816 */ /* 0x000fe40000000035 */
[----:B------:R-:W-:Y:S02]  /*7e10*/  PRMT R84, R180, 0x5432, R84 ;  /* 0x00005432b4547816 */ /* 0x000fe40000000054 */
[----:B------:R-:W-:Y:S01]  /*7e20*/  PRMT R38, R178, 0x5432, R38 ;  /* 0x00005432b2267816 */ /* 0x000fe20000000026 */
[C---:B------:R-:W-:Y:S01]  /*7e30*/  IMAD.U32 R161, R53.reuse, 0x10000, RZ ;  /* 0x0001000035a17824 */ /* 0x040fe200078e00ff */
[----:B------:R-:W-:Y:S01]  /*7e40*/  LOP3.LUT R53, R53, 0xffff0000, RZ, 0xc0, !PT ;  /* 0xffff000035357812 */ /* 0x000fe200078ec0ff */
[----:B------:R-:W-:Y:S01]  /*7e50*/  IMAD.U32 R163, R84, 0x10000, RZ ;  /* 0x0001000054a37824 */ /* 0x000fe200078e00ff */
[----:B------:R-:W-:Y:S01]  /*7e60*/  LOP3.LUT R42, R42, 0xffff0000, RZ, 0xc0, !PT ;  /* 0xffff00002a2a7812 */ /* 0x000fe200078ec0ff */
[C---:B------:R-:W-:Y:S01]  /*7e70*/  FMUL.FTZ R164, R162.reuse, R161 ;  /* 0x000000a1a2a47220 */ /* 0x040fe20000410000 */
[----:B------:R-:W-:Y:S01]  /*7e80*/  F2FP.BF16.F32.PACK_AB R83, R83, R86 ;  /* 0x000000565353723e */ /* 0x000fe200000010ff */
[----:B------:R-:W-:Y:S01]  /*7e90*/  FMUL.FTZ R162, R162, R163 ;  /* 0x000000a3a2a27220 */ /* 0x000fe20000410000 */
[----:B------:R-:W-:Y:S01]  /*7ea0*/  FMUL.FTZ R49, R55, R53 ;  /* 0x0000003537317220 */ /* 0x000fe20000410000 */
[----:B------:R-:W-:Y:S01]  /*7eb0*/  FFMA.FTZ R163, R87, R163, -R164 ;  /* 0x000000a357a37223 */ /* 0x000fe200000108a4 */
[----:B------:R-:W-:Y:S01]  /*7ec0*/  F2FP.BF16.F32.PACK_AB R85, R41, R85 ;  /* 0x000000552955723e */ /* 0x000fe200000010ff */
[----:B------:R-:W-:Y:S01]  /*7ed0*/  FFMA.FTZ R162, R87, R161, R162 ;  /* 0x000000a157a27223 */ /* 0x000fe200000100a2 */
[----:B------:R-:W-:Y:S01]  /*7ee0*/  SHF.R.U64 R87, R36, 0x10, R37 ;  /* 0x0000001024577819 */ /* 0x000fe20000001225 */
[----:B------:R-:W-:Y:S01]  /*7ef0*/  IMAD.MOV.U32 R41, RZ, RZ, R83 ;  /* 0x000000ffff297224 */ /* 0x000fe200078e0053 */
[----:B------:R-:W-:-:S02]  /*7f00*/  LOP3.LUT R37, R84, 0xffff0000, RZ, 0xc0, !PT ;  /* 0xffff000054257812 */ /* 0x000fc400078ec0ff */
[----:B------:R-:W-:-:S03]  /*7f10*/  LOP3.LUT R36, R43, 0xffff0000, RZ, 0xc0, !PT ;  /* 0xffff00002b247812 */ /* 0x000fc600078ec0ff */
[-C--:B------:R-:W-:Y:S02]  /*7f20*/  FMUL.FTZ R43, R55, R37.reuse ;  /* 0x00000025372b7220 */ /* 0x080fe40000410000 */
[----:B------:R-:W-:Y:S01]  /*7f30*/  FFMA.FTZ R37, R36, R37, -R49 ;  /* 0x0000002524257223 */ /* 0x000fe20000010831 */
[----:B------:R-:W-:Y:S02]  /*7f40*/  IMAD.U32 R49, R40, 0x10000, RZ ;  /* 0x0001000028317824 */ /* 0x000fe400078e00ff */
[----:B------:R-:W-:Y:S01]  /*7f50*/  FFMA.FTZ R36, R36, R53, R43 ;  /* 0x0000003524247223 */ /* 0x000fe2000001002b */
[----:B------:R-:W-:Y:S01]  /*7f60*/  PRMT R43, R177, 0x5410, R87 ;  /* 0x00005410b12b7816 */ /* 0x000fe20000000057 */
[C---:B------:R-:W-:Y:S01]  /*7f70*/  IMAD.U32 R87, R52.reuse, 0x10000, RZ ;  /* 0x0001000034577824 */ /* 0x040fe200078e00ff */
[----:B------:R-:W-:Y:S01]  /*7f80*/  LOP3.LUT R52, R52, 0xffff0000, RZ, 0xc0, !PT ;  /* 0xffff000034347812 */ /* 0x000fe200078ec0ff */
[C---:B------:R-:W-:Y:S01]  /*7f90*/  IMAD.U32 R53, R48.reuse, 0x10000, RZ ;  /* 0x0001000030357824 */ /* 0x040fe200078e00ff */
[----:B------:R-:W-:Y:S01]  /*7fa0*/  LOP3.LUT R48, R48, 0xffff0000, RZ, 0xc0, !PT ;  /* 0xffff000030307812 */ /* 0x000fe200078ec0ff */
[----:B------:R-:W-:Y:S01]  /*7fb0*/  IMAD.U32 R55, R43, 0x10000, RZ ;  /* 0x000100002b377824 */ /* 0x000fe200078e00ff */
[----:B------:R-:W-:Y:S01]  /*7fc0*/  LOP3.LUT R40, R40, 0xffff0000, RZ, 0xc0, !PT ;  /* 0xffff000028287812 */ /* 0x000fe200078ec0ff */
[----:B------:R-:W-:Y:S01]  /*7fd0*/  FMUL.FTZ R84, R87, R53 ;  /* 0x0000003557547220 */ /* 0x000fe20000410000 */
[----:B------:R-:W-:Y:S01]  /*7fe0*/  LOP3.LUT R43, R43, 0xffff0000, RZ, 0xc0, !PT ;  /* 0xffff00002b2b7812 */ /* 0x000fe200078ec0ff */
[-C--:B------:R-:W-:Y:S01]  /*7ff0*/  FMUL.FTZ R87, R87, R55.reuse ;  /* 0x0000003757577220 */ /* 0x080fe20000410000 */
[C---:B------:R-:W-:Y:S01]  /*8000*/  FMUL.FTZ R51, R52.reuse, R48 ;  /* 0x0000003034337220 */ /* 0x040fe20000410000 */
[----:B------:R-:W-:Y:S01]  /*8010*/  FFMA.FTZ R84, R49, R55, -R84 ;  /* 0x0000003731547223 */ /* 0x000fe20000010854 */
[----:B------:R-:W-:Y:S01]  /*8020*/  F2FP.BF16.F32.PACK_AB R37, R37, R163 ;  /* 0x000000a32525723e */ /* 0x000fe200000010ff */
[----:B------:R-:W-:Y:S01]  /*8030*/  FFMA.FTZ R87, R49, R53, R87 ;  /* 0x0000003531577223 */ /* 0x000fe20000010057 */
[-C--:B------:R-:W-:Y:S01]  /*8040*/  FMUL.FTZ R52, R52, R43.reuse ;  /* 0x0000002b34347220 */ /* 0x080fe20000410000 */
[----:B------:R-:W-:Y:S01]  /*8050*/  FFMA.FTZ R51, R40, R43, -R51 ;  /* 0x0000002b28337223 */ /* 0x000fe20000010833 */
[C---:B------:R-:W-:Y:S01]  /*8060*/  IMAD.U32 R49, R54.reuse, 0x10000, RZ ;  /* 0x0001000036317824 */ /* 0x040fe200078e00ff */
[----:B------:R-:W-:Y:S01]  /*8070*/  LOP3.LUT R54, R54, 0xffff0000, RZ, 0xc0, !PT ;  /* 0xffff000036367812 */ /* 0x000fe200078ec0ff */
[----:B------:R-:W-:-:S02]  /*8080*/  IMAD.U32 R43, R50, 0x10000, RZ ;  /* 0x00010000322b7824 */ /* 0x000fc400078e00ff */
[----:B------:R-:W-:Y:S01]  /*8090*/  FFMA.FTZ R52, R40, R48, R52 ;  /* 0x0000003028347223 */ /* 0x000fe20000010034 */
[----:B------:R-:W-:Y:S01]  /*80a0*/  IMAD.U32 R40, R38, 0x10000, RZ ;  /* 0x0001000026287824 */ /* 0x000fe200078e00ff */
[----:B------:R-:W-:Y:S01]  /*80b0*/  LOP3.LUT R50, R50, 0xffff0000, RZ, 0xc0, !PT ;  /* 0xffff000032327812 */ /* 0x000fe200078ec0ff */
[CC--:B------:R-:W-:Y:S01]  /*80c0*/  FMUL.FTZ R48, R49.reuse, R43.reuse ;  /* 0x0000002b31307220 */ /* 0x0c0fe20000410000 */
[----:B------:R-:W-:Y:S01]  /*80d0*/  LOP3.LUT R38, R38, 0xffff0000, RZ, 0xc0, !PT ;  /* 0xffff000026267812 */ /* 0x000fe200078ec0ff */
[----:B------:R-:W-:Y:S01]  /*80e0*/  FMUL.FTZ R49, R49, R40 ;  /* 0x0000002831317220 */ /* 0x000fe20000410000 */
[----:B------:R-:W-:Y:S01]  /*80f0*/  F2FP.BF16.F32.PACK_AB R36, R36, R162 ;  /* 0x000000a22424723e */ /* 0x000fe200000010ff */
[C---:B------:R-:W-:Y:S01]  /*8100*/  FFMA.FTZ R48, R39.reuse, R40, -R48 ;  /* 0x0000002827307223 */ /* 0x040fe20000010830 */
[C---:B------:R-:W-:Y:S01]  /*8110*/  FMUL.FTZ R40, R54.reuse, R50 ;  /* 0x0000003236287220 */ /* 0x040fe20000410000 */
[----:B------:R-:W-:Y:S01]  /*8120*/  FMUL.FTZ R54, R54, R38 ;  /* 0x0000002636367220 */ /* 0x000fe20000410000 */
[----:B------:R-:W-:Y:S01]  /*8130*/  FFMA.FTZ R49, R39, R43, R49 ;  /* 0x0000002b27317223 */ /* 0x000fe20000010031 */
[----:B------:R-:W-:Y:S01]  /*8140*/  F2FP.BF16.F32.PACK_AB R51, R51, R84 ;  /* 0x000000543333723e */ /* 0x000fe200000010ff */
[C---:B------:R-:W-:Y:S01]  /*8150*/  FFMA.FTZ R40, R42.reuse, R38, -R40 ;  /* 0x000000262a287223 */ /* 0x040fe20000010828 */
[----:B------:R-:W-:Y:S01]  /*8160*/  FFMA.FTZ R54, R42, R50, R54 ;  /* 0x000000322a367223 */ /* 0x000fe20000010036 */
[----:B------:R-:W-:Y:S01]  /*8170*/  F2FP.BF16.F32.PACK_AB R52, R52, R87 ;  /* 0x000000573434723e */ /* 0x000fe200000010ff */
[----:B------:R-:W-:-:S02]  /*8180*/  IMAD.MOV.U32 R53, RZ, RZ, R85 ;  /* 0x000000ffff357224 */ /* 0x000fc400078e0055 */
[----:B------:R-:W-:Y:S01]  /*8190*/  F2FP.BF16.F32.PACK_AB R48, R40, R48 ;  /* 0x000000302830723e */ /* 0x000fe200000010ff */
[----:B------:R-:W-:Y:S01]  /*81a0*/  IMAD.MOV.U32 R40, RZ, RZ, R51 ;  /* 0x000000ffff287224 */ /* 0x000fe200078e0033 */
[----:B------:R-:W-:Y:S01]  /*81b0*/  F2FP.BF16.F32.PACK_AB R54, R54, R49 ;  /* 0x000000313636723e */ /* 0x000fe200000010ff */
[----:B------:R-:W-:Y:S02]  /*81c0*/  IMAD.MOV.U32 R43, RZ, RZ, R37 ;  /* 0x000000ffff2b7224 */ /* 0x000fe400078e0025 */
[----:B------:R-:W-:Y:S02]  /*81d0*/  IMAD.MOV.U32 R42, RZ, RZ, R48 ;  /* 0x000000ffff2a7224 */ /* 0x000fe400078e0030 */
[----:B------:R-:W-:-:S07]  /*81e0*/  IMAD.MOV.U32 R55, RZ, RZ, R36 ;  /* 0x000000ffff377224 */ /* 0x000fce00078e0024 */
.L_x_1770:
[----:B------:R-:W-:Y:S05]  /*81f0*/  BSYNC B3 ;  /* 0x0000000000037941 */ /* 0x000fea0003800000 */
.L_x_1769:
        /* <DEDUP_REMOVED lines=10> */
.L_x_1768:
[----:B------:R-:W-:Y:S05]  /*82a0*/  BSYNC B2 ;  /* 0x0000000000027941 */ /* 0x000fea0003800000 */
.L_x_1767:
[----:B------:R-:W-:-:S13]  /*82b0*/  ISETP.NE.AND P4, PT, R26, RZ, PT ;  /* 0x000000ff1a00720c */ /* 0x000fda0003f85270 */
[----:B------:R-:W-:Y:S05]  /*82c0*/  @!P4 BRA `(.L_x_1762) ;  /* 0x0000000400fcc947 */ /* 0x000fea0003800000 */
[----:B0-----:R-:W3:Y:S01]  /*82d0*/  LDL R36, [R1] ;  /* 0x0000000001247983 */ /* 0x001ee20000100800 */
        /* <DEDUP_REMOVED lines=9> */
[----:B------:R-:W-:Y:S01]  /*8370*/  SHF.R.S32.HI R37, RZ, 0x1f, R36 ;  /* 0x0000001fff257819 */ /* 0x000fe20000011424 */
[----:B------:R-:W-:-:S03]  /*8380*/  IMAD.SHL.U32 R50, R36, 0x8, RZ ;  /* 0x0000000824327824 */ /* 0x000fc600078e00ff */
[----:B------:R-:W-:Y:S02]  /*8390*/  LEA.HI R37, R37, R36, RZ, 0x3 ;  /* 0x0000002425257211 */ /* 0x000fe400078f18ff */
[----:B------:R-:W-:Y:S02]  /*83a0*/  LOP3.LUT R36, R206, 0x38, R50, 0xf8, !PT ;  /* 0x00000038ce247812 */ /* 0x000fe400078ef832 */
[----:B------:R-:W-:Y:S02]  /*83b0*/  SHF.R.S32.HI R37, RZ, 0x3, R37 ;  /* 0x00000003ff257819 */ /* 0x000fe40000011425 */
[----:B------:R-:W-:-:S03]  /*83c0*/  LOP3.LUT R36, R36, R207, RZ, 0x3c, !PT ;  /* 0x000000cf24247212 */ /* 0x000fc600078e3cff */
[----:B------:R-:W-:-:S04]  /*83d0*/  IMAD R37, R37, 0x1800, R208 ;  /* 0x0000180025257824 */ /* 0x000fc800078e02d0 */
[----:B------:R-:W-:Y:S02]  /*83e0*/  IMAD.IADD R36, R37, 0x1, R36 ;  /* 0x0000000125247824 */ /* 0x000fe400078e0224 */
[C---:B------:R-:W-:Y:S02]  /*83f0*/  IMAD R37, R17.reuse, 0x4800, R140 ;  /* 0x0000480011257824 */ /* 0x040fe400078e028c */
[----:B------:R-:W-:Y:S02]  /*8400*/  IMAD R39, R17, 0x4800, R36 ;  /* 0x0000480011277824 */ /* 0x000fe400078e0224 */
[--C-:B------:R-:W-:Y:S02]  /*8410*/  IMAD R37, R37, 0x2, R16.reuse ;  /* 0x0000000225257824 */ /* 0x100fe400078e0210 */
[----:B--2---:R-:W-:-:S04]  /*8420*/  IMAD R40, R39, 0x2, R16 ;  /* 0x0000000227287824 */ /* 0x004fc800078e0210 */
        /* <DEDUP_REMOVED lines=13> */
[----:B------:R-:W-:-:S02]  /*8500*/  SHF.R.U32.HI R33, RZ, 0x10, R33 ;  /* 0x00000010ff217819 */ /* 0x000fc40000011621 */
[----:B------:R-:W-:Y:S02]  /*8510*/  PRMT R44, R174, 0x5432, R44 ;  /* 0x00005432ae2c7816 */ /* 0x000fe4000000002c */
[----:B------:R-:W-:Y:S02]  /*8520*/  SHF.R.U64 R45, R46, 0x10, R47 ;  /* 0x000000102e2d7819 */ /* 0x000fe4000000122f */
[----:B------:R-:W-:Y:S01]  /*8530*/  PRMT R33, R176, 0x5410, R33 ;  /* 0x00005410b0217816 */ /* 0x000fe20000000021 */
[----:B------:R-:W-:Y:S01]  /*8540*/  IMAD.U32 R83, R44, 0x10000, RZ ;  /* 0x000100002c537824 */ /* 0x000fe200078e00ff */
[----:B------:R-:W-:Y:S01]  /*8550*/  SHF.R.U32.HI R46, RZ, 0x10, R47 ;  /* 0x00000010ff2e7819 */ /* 0x000fe2000001162f */
[----:B------:R-:W-:Y:S01]  /*8560*/  IMAD.U32 R47, R37, 0x10000, RZ ;  /* 0x00010000252f7824 */ /* 0x000fe200078e00ff */
[----:B------:R-:W-:Y:S01]  /*8570*/  PRMT R51, R173, 0x5410, R51 ;  /* 0x00005410ad337816 */ /* 0x000fe20000000033 */
[----:B------:R-:W-:Y:S01]  /*8580*/  IMAD.U32 R84, R33, 0x10000, RZ ;  /* 0x0001000021547824 */ /* 0x000fe200078e00ff */
        /* <DEDUP_REMOVED lines=8> */
[----:B------:R-:W-:Y:S01]  /*8610*/  LOP3.LUT R33, R33, 0xffff0000, RZ, 0xc0, !PT ;  /* 0xffff000021217812 */ /* 0x000fe200078ec0ff */
[----:B------:R-:W-:Y:S01]  /*8620*/  FMUL.FTZ R85, R54, R44 ;  /* 0x0000002c36557220 */ /* 0x000fe20000410000 */
[----:B------:R-:W-:Y:S01]  /*8630*/  LOP3.LUT R52, R37, 0xffff0000, RZ, 0xc0, !PT ;  /* 0xffff000025347812 */ /* 0x000fe200078ec0ff */
[----:B------:R-:W-:Y:S01]  /*8640*/  IMAD.U32 R84, R46, 0x10000, RZ ;  /* 0x000100002e547824 */ /* 0x000fe200078e00ff */
[----:B------:R-:W-:Y:S01]  /*8650*/  LOP3.LUT R43, R43, 0xffff0000, RZ, 0xc0, !PT ;  /* 0xffff00002b2b7812 */ /* 0x000fe200078ec0ff */
[----:B------:R-:W-:Y:S01]  /*8660*/  FMUL.FTZ R54, R54, R33 ;  /* 0x0000002136367220 */ /* 0x000fe20000410000 */
[----:B------:R-:W-:Y:S01]  /*8670*/  LOP3.LUT R46, R46, 0xffff0000, RZ, 0xc0, !PT ;  /* 0xffff00002e2e7812 */ /* 0x000fe200078ec0ff */
[----:B------:R-:W-:Y:S01]  /*8680*/  FFMA.FTZ R53, R47, R83, R53 ;  /* 0x000000532f357223 */ /* 0x000fe20000010035 */
[----:B------:R-:W-:Y:S01]  /*8690*/  FFMA.FTZ R85, R52, R33, -R85 ;  /* 0x0000002134557223 */ /* 0x000fe20000010855 */
[----:B------:R-:W-:Y:S01]  /*86a0*/  PRMT R35, R176, 0x5432, R35 ;  /* 0x00005432b0237816 */ /* 0x000fe20000000023 */
[----:B------:R-:W-:-:S02]  /*86b0*/  IMAD.U32 R47, R51, 0x10000, RZ ;  /* 0x00010000332f7824 */ /* 0x000fc400078e00ff */
[----:B------:R-:W-:Y:S01]  /*86c0*/  FMUL.FTZ R33, R81, R84 ;  /* 0x0000005451217220 */ /* 0x000fe20000410000 */
[----:B------:R-:W-:Y:S01]  /*86d0*/  PRMT R32, R175, 0x5410, R32 ;  /* 0x00005410af207816 */ /* 0x000fe20000000020 */
[----:B------:R-:W-:Y:S01]  /*86e0*/  FFMA.FTZ R54, R52, R44, R54 ;  /* 0x0000002c34367223 */ /* 0x000fe20000010036 */
[----:B------:R-:W-:Y:S01]  /*86f0*/  LOP3.LUT R39, R39, 0xffff0000, RZ, 0xc0, !PT ;  /* 0xffff000027277812 */ /* 0x000fe200078ec0ff */
[----:B------:R-:W-:Y:S01]  /*8700*/  FMUL.FTZ R52, R43, R46 ;  /* 0x0000002e2b347220 */ /* 0x000fe20000410000 */
[----:B------:R-:W-:Y:S01]  /*8710*/  LOP3.LUT R51, R51, 0xffff0000, RZ, 0xc0, !PT ;  /* 0xffff000033337812 */ /* 0x000fe200078ec0ff */
[-C--:B------:R-:W-:Y:S01]  /*8720*/  FMUL.FTZ R81, R81, R47.reuse ;  /* 0x0000002f51517220 */ /* 0x080fe20000410000 */
[----:B------:R-:W-:Y:S01]  /*8730*/  FFMA.FTZ R33, R80, R47, -R33 ;  /* 0x0000002f50217223 */ /* 0x000fe20000010821 */
[----:B------:R-:W-:Y:S01]  /*8740*/  IMAD.U32 R47, R35, 0x10000, RZ ;  /* 0x00010000232f7824 */ /* 0x000fe200078e00ff */
[----:B------:R-:W-:Y:S01]  /*8750*/  LOP3.LUT R40, R40, 0xffff0000, RZ, 0xc0, !PT ;  /* 0xffff000028287812 */ /* 0x000fe200078ec0ff */
[----:B------:R-:W-:-:S02]  /*8760*/  IMAD.U32 R44, R32, 0x10000, RZ ;  /* 0x00010000202c7824 */ /* 0x000fc400078e00ff */
[-C--:B------:R-:W-:Y:S01]  /*8770*/  FMUL.FTZ R43, R43, R51.reuse ;  /* 0x000000332b2b7220 */ /* 0x080fe20000410000 */
[----:B------:R-:W-:Y:S01]  /*8780*/  FFMA.FTZ R52, R39, R51, -R52 ;  /* 0x0000003327347223 */ /* 0x000fe20000010834 */
[----:B------:R-:W-:Y:S01]  /*8790*/  LOP3.LUT R51, R32, 0xffff0000, RZ, 0xc0, !PT ;  /* 0xffff000020337812 */ /* 0x000fe200078ec0ff */
[-C--:B------:R-:W-:Y:S01]  /*87a0*/  FMUL.FTZ R32, R41, R47.reuse ;  /* 0x0000002f29207220 */ /* 0x080fe20000410000 */
[C---:B------:R-:W-:Y:S01]  /*87b0*/  IMAD.U32 R37, R36.reuse, 0x10000, RZ ;  /* 0x0001000024257824 */ /* 0x040fe200078e00ff */
[----:B------:R-:W-:Y:S01]  /*87c0*/  LOP3.LUT R35, R35, 0xffff0000, RZ, 0xc0, !PT ;  /* 0xffff000023237812 */ /* 0x000fe200078ec0ff */
[----:B------:R-:W-:Y:S01]  /*87d0*/  FMUL.FTZ R41, R41, R44 ;  /* 0x0000002c29297220 */ /* 0x000fe20000410000 */
[----:B------:R-:W-:Y:S01]  /*87e0*/  PRMT R34, R175, 0x5432, R34 ;  /* 0x00005432af227816 */ /* 0x000fe20000000022 */
[----:B------:R-:W-:Y:S01]  /*87f0*/  FFMA.FTZ R43, R39, R46, R43 ;  /* 0x0000002e272b7223 */ /* 0x000fe2000001002b */
[C---:B------:R-:W-:Y:S01]  /*8800*/  FFMA.FTZ R32, R37.reuse, R44, -R32 ;  /* 0x0000002c25207223 */ /* 0x040fe20000010820 */
[----:B------:R-:W-:Y:S01]  /*8810*/  FFMA.FTZ R41, R37, R47, R41 ;  /* 0x0000002f25297223 */ /* 0x000fe20000010029 */
[----:B------:R-:W-:Y:S01]  /*8820*/  LOP3.LUT R36, R36, 0xffff0000, RZ, 0xc0, !PT ;  /* 0xffff000024247812 */ /* 0x000fe200078ec0ff */
[----:B------:R-:W-:Y:S01]  /*8830*/  FMUL.FTZ R39, R40, R35 ;  /* 0x0000002328277220 */ /* 0x000fe20000410000 */
[C---:B------:R-:W-:Y:S01]  /*8840*/  IMAD.U32 R37, R173.reuse, 0x10000, RZ ;  /* 0x00010000ad257824 */ /* 0x040fe200078e00ff */
[----:B------:R-:W-:Y:S01]  /*8850*/  LOP3.LUT R42, R42, 0xffff0000, RZ, 0xc0, !PT ;  /* 0xffff00002a2a7812 */ /* 0x000fe200078ec0ff */
[-C--:B------:R-:W-:Y:S01]  /*8860*/  FMUL.FTZ R40, R40, R51.reuse ;  /* 0x0000003328287220 */ /* 0x080fe20000410000 */
[----:B------:R-:W-:Y:S01]  /*8870*/  IMAD.U32 R44, R34, 0x10000, RZ ;  /* 0x00010000222c7824 */ /* 0x000fe200078e00ff */
[----:B------:R-:W-:Y:S01]  /*8880*/  LOP3.LUT R173, R173, 0xffff0000, RZ, 0xc0, !PT ;  /* 0xffff0000adad7812 */ /* 0x000fe200078ec0ff */
[----:B------:R-:W-:Y:S01]  /*8890*/  FFMA.FTZ R39, R36, R51, -R39 ;  /* 0x0000003324277223 */ /* 0x000fe20000010827 */
[----:B------:R-:W-:Y:S01]  /*88a0*/  LOP3.LUT R34, R34, 0xffff0000, RZ, 0xc0, !PT ;  /* 0xffff000022227812 */ /* 0x000fe200078ec0ff */
[----:B------:R-:W-:Y:S01]  /*88b0*/  FFMA.FTZ R40, R36, R35, R40 ;  /* 0x0000002324287223 */ /* 0x000fe20000010028 */
[----:B------:R-:W-:Y:S01]  /*88c0*/  LOP3.LUT R38, R38, 0xffff0000, RZ, 0xc0, !PT ;  /* 0xffff000026267812 */ /* 0x000fe200078ec0ff */
[----:B------:R-:W-:Y:S01]  /*88d0*/  FMUL.FTZ R35, R82, R37 ;  /* 0x0000002552237220 */ /* 0x000fe20000410000 */
[----:B------:R-:W-:Y:S01]  /*88e0*/  FMUL.FTZ R36, R42, R173 ;  /* 0x000000ad2a247220 */ /* 0x000fe20000410000 */
[----:B------:R-:W-:Y:S01]  /*88f0*/  FMUL.FTZ R82, R82, R44 ;  /* 0x0000002c52527220 */ /* 0x000fe20000410000 */
[----:B------:R-:W-:Y:S01]  /*8900*/  FMUL.FTZ R42, R42, R34 ;  /* 0x000000222a2a7220 */ /* 0x000fe20000410000 */
[C---:B------:R-:W-:Y:S01]  /*8910*/  FFMA.FTZ R35, R55.reuse, R44, -R35 ;  /* 0x0000002c37237223 */ /* 0x040fe20000010823 */
[----:B------:R-:W-:Y:S01]  /*8920*/  FFMA.FTZ R36, R38, R34, -R36 ;  /* 0x0000002226247223 */ /* 0x000fe20000010824 */
[----:B------:R-:W-:Y:S01]  /*8930*/  FFMA.FTZ R81, R80, R84, R81 ;  /* 0x0000005450517223 */ /* 0x000fe20000010051 */
[----:B------:R-:W-:Y:S01]  /*8940*/  FFMA.FTZ R82, R55, R37, R82 ;  /* 0x0000002537527223 */ /* 0x000fe20000010052 */
        /* <DEDUP_REMOVED lines=8> */
[----:B------:R-:W-:Y:S01]  /*89d0*/  IMAD.MOV.U32 R36, RZ, RZ, R32 ;  /* 0x000000ffff247224 */ /* 0x000fe200078e0020 */
[----:B------:R-:W-:Y:S02]  /*89e0*/  F2FP.BF16.F32.PACK_AB R37, R85, R45 ;  /* 0x0000002d5525723e */ /* 0x000fe400000010ff */
[----:B------:R-:W-:-:S02]  /*89f0*/  F2FP.BF16.F32.PACK_AB R43, R43, R81 ;  /* 0x000000512b2b723e */ /* 0x000fc400000010ff */
[----:B------:R-:W-:-:S07]  /*8a00*/  F2FP.BF16.F32.PACK_AB R42, R173, R82 ;  /* 0x00000052ad2a723e */ /* 0x000fce00000010ff */
.L_x_1772:
[----:B------:R-:W-:Y:S05]  /*8a10*/  BSYNC B2 ;  /* 0x0000000000027941 */ /* 0x000fea0003800000 */
.L_x_1771:
        /* <DEDUP_REMOVED lines=10> */
.L_x_1762:
[----:B------:R-:W-:Y:S05]  /*8ac0*/  BSYNC B1 ;  /* 0x0000000000017941 */ /* 0x000fea0003800000 */
.L_x_1761:
[-C--:B--23--:R-:W-:Y:S02]  /*8ad0*/  IMAD R32, R148, R124.reuse, RZ ;  /* 0x0000007c94207224 */ /* 0x08cfe400078e02ff */
        /* <DEDUP_REMOVED lines=11> */
[----:B------:R-:W-:Y:S02]  /*8b90*/  IADD3.X R35, R4, R44, R114, P3, P4 ;  /* 0x0000002c04237210 */ /* 0x000fe40001fe8472 */
[----:B------:R-:W-:Y:S02]  /*8ba0*/  LEA.HI R32, R33, R32, RZ, 0x4 ;  /* 0x0000002021207211 */ /* 0x000fe400078f20ff */
[----:B0-----:R-:W-:-:S02]  /*8bb0*/  SHF.R.U32.HI R38, RZ, 0x3, R205 ;  /* 0x00000003ff267819 */ /* 0x001fc400000116cd */
        /* <DEDUP_REMOVED lines=35> */
[----:B------:R-:W-:-:S02]  /*8df0*/  PRMT R65, R170, 0x5432, R65 ;  /* 0x00005432aa417816 */ /* 0x000fc40000000041 */
[----:B------:R-:W-:Y:S01]  /*8e00*/  SHF.R.U64 R46, R66, 0x10, R67 ;  /* 0x00000010422e7819 */ /* 0x000fe20000001243 */
[----:B------:R-:W-:Y:S01]  /*8e10*/  IMAD.U32 R76, R77, 0x10000, RZ ;  /* 0x000100004d4c7824 */ /* 0x000fe200078e00ff */
[----:B------:R-:W-:Y:S01]  /*8e20*/  SHF.R.U64 R48, R78, 0x10, R79 ;  /* 0x000000104e307819 */ /* 0x000fe2000000124f */
[----:B------:R-:W-:Y:S01]  /*8e30*/  IMAD.U32 R80, R65, 0x10000, RZ ;  /* 0x0001000041507824 */ /* 0x000fe200078e00ff */
[----:B------:R-:W-:Y:S01]  /*8e40*/  SHF.R.U32.HI R66, RZ, 0x10, R67 ;  /* 0x00000010ff427819 */ /* 0x000fe20000011643 */
[C---:B------:R-:W-:Y:S01]  /*8e50*/  FMUL.FTZ R82, R51.reuse, R76 ;  /* 0x0000004c33527220 */ /* 0x040fe20000410000 */
[----:B------:R-:W-:Y:S01]  /*8e60*/  SHF.R.U32.HI R78, RZ, 0x10, R79 ;  /* 0x00000010ff4e7819 */ /* 0x000fe2000001164f */
[----:B------:R-:W-:Y:S01]  /*8e70*/  FMUL.FTZ R84, R51, R80 ;  /* 0x0000005033547220 */ /* 0x000fe20000410000 */
[----:B------:R-:W-:Y:S01]  /*8e80*/  LOP3.LUT R52, R37, 0xffff0000, RZ, 0xc0, !PT ;  /* 0xffff000025347812 */ /* 0x000fe200078ec0ff */
[----:B------:R-:W-:Y:S01]  /*8e90*/  IMAD.U32 R37, R36, 0x10000, RZ ;  /* 0x0001000024257824 */ /* 0x000fe200078e00ff */
[----:B------:R-:W-:-:S02]  /*8ea0*/  LOP3.LUT R67, R77, 0xffff0000, RZ, 0xc0, !PT ;  /* 0xffff00004d437812 */ /* 0x000fc400078ec0ff */
[----:B------:R-:W-:Y:S02]  /*8eb0*/  PRMT R66, R169, 0x5432, R66 ;  /* 0x00005432a9427816 */ /* 0x000fe40000000042 */
[----:B------:R-:W-:Y:S01]  /*8ec0*/  PRMT R78, R171, 0x5432, R78 ;  /* 0x00005432ab4e7816 */ /* 0x000fe2000000004e */
[----:B------:R-:W-:Y:S01]  /*8ed0*/  FMUL.FTZ R79, R52, R67 ;  /* 0x00000043344f7220 */ /* 0x000fe20000410000 */
[----:B------:R-:W-:Y:S01]  /*8ee0*/  LOP3.LUT R65, R65, 0xffff0000, RZ, 0xc0, !PT ;  /* 0xffff000041417812 */ /* 0x000fe200078ec0ff */
[----:B------:R-:W-:Y:S01]  /*8ef0*/  IMAD.U32 R51, R66, 0x10000, RZ ;  /* 0x0001000042337824 */ /* 0x000fe200078e00ff */
[----:B------:R-:W-:Y:S01]  /*8f00*/  LOP3.LUT R50, R33, 0xffff0000, RZ, 0xc0, !PT ;  /* 0xffff000021327812 */ /* 0x000fe200078ec0ff */
[----:B------:R-:W-:Y:S01]  /*8f10*/  IMAD.U32 R77, R78, 0x10000, RZ ;  /* 0x000100004e4d7824 */ /* 0x000fe200078e00ff */
[----:B------:R-:W-:Y:S01]  /*8f20*/  PRMT R172, R172, 0x5410, R47 ;  /* 0x00005410acac7816 */ /* 0x000fe2000000002f */
[C---:B------:R-:W-:Y:S01]  /*8f30*/  FFMA.FTZ R47, R49.reuse, R80, -R82 ;  /* 0x00000050312f7223 */ /* 0x040fe20000010852 */
[----:B------:R-:W-:Y:S01]  /*8f40*/  FFMA.FTZ R49, R49, R76, R84 ;  /* 0x0000004c31317223 */ /* 0x000fe20000010054 */
[-C--:B------:R-:W-:Y:S01]  /*8f50*/  FMUL.FTZ R81, R52, R65.reuse ;  /* 0x0000004134517220 */ /* 0x080fe20000410000 */
[----:B------:R-:W-:Y:S01]  /*8f60*/  FFMA.FTZ R52, R50, R65, -R79 ;  /* 0x0000004132347223 */ /* 0x000fe2000001084f */
[----:B------:R-:W-:Y:S01]  /*8f70*/  LOP3.LUT R76, R78, 0xffff0000, RZ, 0xc0, !PT ;  /* 0xffff00004e4c7812 */ /* 0x000fe200078ec0ff */
[C---:B------:R-:W-:Y:S01]  /*8f80*/  FMUL.FTZ R65, R64.reuse, R77 ;  /* 0x0000004d40417220 */ /* 0x040fe20000410000 */
[----:B------:R-:W-:Y:S01]  /*8f90*/  LOP3.LUT R39, R39, 0xffff0000, RZ, 0xc0, !PT ;  /* 0xffff000027277812 */ /* 0x000fe200078ec0ff */
[-C--:B------:R-:W-:Y:S01]  /*8fa0*/  FMUL.FTZ R78, R64, R51.reuse ;  /* 0x00000033404e7220 */ /* 0x080fe20000410000 */
[----:B------:R-:W-:Y:S01]  /*8fb0*/  LOP3.LUT R64, R66, 0xffff0000, RZ, 0xc0, !PT ;  /* 0xffff000042407812 */ /* 0x000fe200078ec0ff */
[----:B------:R-:W-:Y:S01]  /*8fc0*/  FFMA.FTZ R51, R54, R51, -R65 ;  /* 0x0000003336337223 */ /* 0x000fe20000010841 */
[----:B------:R-:W-:Y:S01]  /*8fd0*/  PRMT R45, R170, 0x5410, R45 ;  /* 0x00005410aa2d7816 */ /* 0x000fe2000000002d */
[----:B------:R-:W-:Y:S01]  /*8fe0*/  FFMA.FTZ R54, R54, R77, R78 ;  /* 0x0000004d36367223 */ /* 0x000fe2000001004e */
[----:B------:R-:W-:Y:S01]  /*8ff0*/  LOP3.LUT R35, R35, 0xffff0000, RZ, 0xc0, !PT ;  /* 0xffff000023237812 */ /* 0x000fe200078ec0ff */
[----:B------:R-:W-:Y:S01]  /*9000*/  FMUL.FTZ R80, R39, R76 ;  /* 0x0000004c27507220 */ /* 0x000fe20000410000 */
[----:B------:R-:W-:-:S02]  /*9010*/  IMAD.U32 R78, R172, 0x10000, RZ ;  /* 0x00010000ac4e7824 */ /* 0x000fc400078e00ff */
[-C--:B------:R-:W-:Y:S01]  /*9020*/  FMUL.FTZ R82, R39, R64.reuse ;  /* 0x0000004027527220 */ /* 0x080fe20000410000 */
[----:B------:R-:W-:Y:S01]  /*9030*/  LOP3.LUT R36, R36, 0xffff0000, RZ, 0xc0, !PT ;  /* 0xffff000024247812 */ /* 0x000fe200078ec0ff */
[----:B------:R-:W-:Y:S01]  /*9040*/  IMAD.U32 R66, R45, 0x10000, RZ ;  /* 0x000100002d427824 */ /* 0x000fe200078e00ff */
[----:B------:R-:W-:Y:S01]  /*9050*/  LOP3.LUT R39, R172, 0xffff0000, RZ, 0xc0, !PT ;  /* 0xffff0000ac277812 */ /* 0x000fe200078ec0ff */
[----:B------:R-:W-:Y:S01]  /*9060*/  FFMA.FTZ R64, R35, R64, -R80 ;  /* 0x0000004023407223 */ /* 0x000fe20000010850 */
[C---:B------:R-:W-:Y:S02]  /*9070*/  IMAD.U32 R33, R32.reuse, 0x10000, RZ ;  /* 0x0001000020217824 */ /* 0x040fe400078e00ff */
[----:B------:R-:W-:Y:S01]  /*9080*/  FMUL.FTZ R80, R37, R78 ;  /* 0x0000004e25507220 */ /* 0x000fe20000410000 */
[----:B------:R-:W-:Y:S01]  /*9090*/  LOP3.LUT R32, R32, 0xffff0000, RZ, 0xc0, !PT ;  /* 0xffff000020207812 */ /* 0x000fe200078ec0ff */
[----:B------:R-:W-:Y:S01]  /*90a0*/  FFMA.FTZ R50, R50, R67, R81 ;  /* 0x0000004332327223 */ /* 0x000fe20000010051 */
[----:B------:R-:W-:Y:S01]  /*90b0*/  LOP3.LUT R45, R45, 0xffff0000, RZ, 0xc0, !PT ;  /* 0xffff00002d2d7812 */ /* 0x000fe200078ec0ff */
[-C--:B------:R-:W-:Y:S01]  /*90c0*/  FMUL.FTZ R65, R37, R66.reuse ;  /* 0x0000004225417220 */ /* 0x080fe20000410000 */
[----:B------:R-:W-:Y:S01]  /*90d0*/  PRMT R48, R171, 0x5410, R48 ;  /* 0x00005410ab307816 */ /* 0x000fe20000000030 */
[----:B------:R-:W-:Y:S01]  /*90e0*/  FMUL.FTZ R67, R36, R39 ;  /* 0x0000002724437220 */ /* 0x000fe20000410000 */
[C---:B------:R-:W-:Y:S01]  /*90f0*/  FFMA.FTZ R37, R33.reuse, R66, -R80 ;  /* 0x0000004221257223 */ /* 0x040fe20000010850 */
[----:B------:R-:W-:Y:S01]  /*9100*/  FFMA.FTZ R33, R33, R78, R65 ;  /* 0x0000004e21217223 */ /* 0x000fe20000010041 */
[----:B------:R-:W-:Y:S01]  /*9110*/  LOP3.LUT R55, R34, 0xffff0000, RZ, 0xc0, !PT ;  /* 0xffff000022377812 */ /* 0x000fe200078ec0ff */
[-C--:B------:R-:W-:Y:S01]  /*9120*/  FMUL.FTZ R65, R36, R45.reuse ;  /* 0x0000002d24417220 */ /* 0x080fe20000410000 */
[----:B------:R-:W-:Y:S01]  /*9130*/  PRMT R46, R169, 0x5410, R46 ;  /* 0x00005410a92e7816 */ /* 0x000fe2000000002e */
[----:B------:R-:W-:Y:S01]  /*9140*/  FFMA.FTZ R66, R32, R45, -R67 ;  /* 0x0000002d20427223 */ /* 0x000fe20000010843 */
[C---:B------:R-:W-:Y:S01]  /*9150*/  IMAD.U32 R34, R38.reuse, 0x10000, RZ ;  /* 0x0001000026227824 */ /* 0x040fe200078e00ff */
[----:B------:R-:W-:Y:S01]  /*9160*/  LOP3.LUT R38, R38, 0xffff0000, RZ, 0xc0, !PT ;  /* 0xffff000026267812 */ /* 0x000fe200078ec0ff */
[C---:B------:R-:W-:Y:S01]  /*9170*/  IMAD.U32 R45, R48.reuse, 0x10000, RZ ;  /* 0x00010000302d7824 */ /* 0x040fe200078e00ff */
[----:B------:R-:W-:Y:S01]  /*9180*/  LOP3.LUT R48, R48, 0xffff0000, RZ, 0xc0, !PT ;  /* 0xffff000030307812 */ /* 0x000fe200078ec0ff */
[----:B------:R-:W-:-:S02]  /*9190*/  IMAD.U32 R36, R46, 0x10000, RZ ;  /* 0x000100002e247824 */ /* 0x000fc400078e00ff */
[----:B------:R-:W-:Y:S01]  /*91a0*/  FFMA.FTZ R35, R35, R76, R82 ;  /* 0x0000004c23237223 */ /* 0x000fe20000010052 */
[----:B------:R-:W-:Y:S01]  /*91b0*/  LOP3.LUT R46, R46, 0xffff0000, RZ, 0xc0, !PT ;  /* 0xffff00002e2e7812 */ /* 0x000fe200078ec0ff */
[----:B------:R-:W-:Y:S01]  /*91c0*/  FMUL.FTZ R76, R34, R45 ;  /* 0x0000002d224c7220 */ /* 0x000fe20000410000 */
[----:B------:R-:W-:Y:S01]  /*91d0*/  FMUL.FTZ R78, R38, R48 ;  /* 0x00000030264e7220 */ /* 0x000fe20000410000 */
[----:B------:R-:W-:Y:S01]  /*91e0*/  FFMA.FTZ R32, R32, R39, R65 ;  /* 0x0000002720207223 */ /* 0x000fe20000010041 */
        /* <DEDUP_REMOVED lines=11> */
[----:B------:R-:W-:Y:S01]  /*92a0*/  IMAD.MOV.U32 R37, RZ, RZ, R49 ;  /* 0x000000ffff257224 */ /* 0x000fe200078e0031 */
[----:B------:R-:W-:Y:S01]  /*92b0*/  F2FP.BF16.F32.PACK_AB R50, R39, R76 ;  /* 0x0000004c2732723e */ /* 0x000fe200000010ff */
[----:B------:R-:W-:Y:S01]  /*92c0*/  IMAD.MOV.U32 R35, RZ, RZ, R51 ;  /* 0x000000ffff237224 */ /* 0x000fe200078e0033 */
[----:B------:R-:W-:Y:S01]  /*92d0*/  F2FP.BF16.F32.PACK_AB R36, R32, R33 ;  /* 0x000000212024723e */ /* 0x000fe200000010ff */
[----:B------:R-:W-:Y:S01]  /*92e0*/  IMAD.MOV.U32 R32, RZ, RZ, R46 ;  /* 0x000000ffff207224 */ /* 0x000fe200078e002e */
[----:B------:R-:W-:Y:S01]  /*92f0*/  F2FP.BF16.F32.PACK_AB R38, R65, R34 ;  /* 0x000000224126723e */ /* 0x000fe200000010ff */
[----:B------:R-:W-:-:S02]  /*9300*/  IMAD.MOV.U32 R33, RZ, RZ, R47 ;  /* 0x000000ffff217224 */ /* 0x000fc400078e002f */
[----:B------:R-:W-:Y:S02]  /*9310*/  IMAD.MOV.U32 R34, RZ, RZ, R50 ;  /* 0x000000ffff227224 */ /* 0x000fe400078e0032 */
[----:B------:R-:W-:-:S07]  /*9320*/  IMAD.MOV.U32 R39, RZ, RZ, R54 ;  /* 0x000000ffff277224 */ /* 0x000fce00078e0036 */
.L_x_1776:
[----:B------:R-:W-:Y:S05]  /*9330*/  BSYNC B2 ;  /* 0x0000000000027941 */ /* 0x000fea0003800000 */
.L_x_1775:
[----:B0-----:R3:W-:Y:S04]  /*9340*/  STG.E.128 desc[UR60][R40.64], R32 ;  /* 0x0000002028007986 */ /* 0x0017e8000c101d3c */
[----:B--2---:R3:W-:Y:S02]  /*9350*/  @!P3 STG.E.128 desc[UR60][R42.64], R36 ;  /* 0x000000242a00b986 */ /* 0x0047e4000c101d3c */
.L_x_1774:
[----:B------:R-:W-:Y:S05]  /*9360*/  BSYNC B1 ;  /* 0x0000000000017941 */ /* 0x000fea0003800000 */
.L_x_1773:
[----:B------:R-:W-:Y:S01]  /*9370*/  ISETP.NE.AND P3, PT, R25, RZ, PT ;  /* 0x000000ff1900720c */ /* 0x000fe20003f65270 */
[----:B------:R-:W-:-:S12]  /*9380*/  BSSY B1, `(.L_x_1777) ;  /* 0x0000081000017945 */ /* 0x000fd80003800000 */
[----:B------:R-:W-:Y:S05]  /*9390*/  @!P3 BRA `(.L_x_1778) ;  /* 0x0000000400fcb947 */ /* 0x000fea0003800000 */
[----:B---3--:R-:W-:Y:S01]  /*93a0*/  SEL R32, R130, R146, !P1 ;  /* 0x0000009282207207 */ /* 0x008fe20004800000 */
        /* <DEDUP_REMOVED lines=35> */
[----:B------:R-:W-:Y:S01]  /*95e0*/  SHF.R.U32.HI R61, RZ, 0x10, R73 ;  /* 0x00000010ff3d7819 */ /* 0x000fe20000011649 */
[----:B0-----:R-:W-:Y:S01]  /*95f0*/  IMAD.U32 R49, R33, 0x10000, RZ ;  /* 0x0001000021317824 */ /* 0x001fe200078e00ff */
[----:B------:R-:W-:Y:S01]  /*9600*/  SHF.R.U64 R62, R62, 0x10, R63 ;  /* 0x000000103e3e7819 */ /* 0x000fe2000000123f */
[----:B------:R-:W-:Y:S01]  /*9610*/  IMAD.U32 R53, R35, 0x10000, RZ ;  /* 0x0001000023357824 */ /* 0x000fe200078e00ff */
[----:B------:R-:W-:Y:S01]  /*9620*/  PRMT R61, R160, 0x5432, R61 ;  /* 0x00005432a03d7816 */ /* 0x000fe2000000003d */
[----:B------:R-:W-:Y:S01]  /*9630*/  IMAD.U32 R45, R32, 0x10000, RZ ;  /* 0x00010000202d7824 */ /* 0x000fe200078e00ff */
[----:B------:R-:W-:-:S02]  /*9640*/  PRMT R54, R158, 0x5410, R67 ;  /* 0x000054109e367816 */ /* 0x000fc40000000043 */
[----:B------:R-:W-:Y:S02]  /*9650*/  SHF.R.U32.HI R60, RZ, 0x10, R63 ;  /* 0x00000010ff3c7819 */ /* 0x000fe4000001163f */
[----:B------:R-:W-:Y:S02]  /*9660*/  SHF.R.U64 R47, R72, 0x10, R73 ;  /* 0x00000010482f7819 */ /* 0x000fe40000001249 */
[----:B------:R-:W-:Y:S02]  /*9670*/  LOP3.LUT R52, R39, 0xffff0000, RZ, 0xc0, !PT ;  /* 0xffff000027347812 */ /* 0x000fe400078ec0ff */
[----:B------:R-:W-:Y:S02]  /*9680*/  PRMT R158, R158, 0x5432, R65 ;  /* 0x000054329e9e7816 */ /* 0x000fe40000000041 */
[--C-:B------:R-:W-:Y:S02]  /*9690*/  SHF.R.U64 R64, R74, 0x10, R75.reuse ;  /* 0x000000104a407819 */ /* 0x100fe4000000124b */
[----:B------:R-:W-:Y:S01]  /*96a0*/  PRMT R39, R157, 0x5410, R62 ;  /* 0x000054109d277816 */ /* 0x000fe2000000003e */
[----:B------:R-:W-:Y:S01]  /*96b0*/  IMAD.U32 R62, R61, 0x10000, RZ ;  /* 0x000100003d3e7824 */ /* 0x000fe200078e00ff */
[----:B------:R-:W-:-:S02]  /*96c0*/  SHF.R.U32.HI R74, RZ, 0x10, R75 ;  /* 0x00000010ff4a7819 */ /* 0x000fc4000001164b */
[----:B------:R-:W-:Y:S01]  /*96d0*/  PRMT R157, R157, 0x5432, R60 ;  /* 0x000054329d9d7816 */ /* 0x000fe2000000003c */
[----:B------:R-:W-:Y:S01]  /*96e0*/  IMAD.U32 R60, R158, 0x10000, RZ ;  /* 0x000100009e3c7824 */ /* 0x000fe200078e00ff */
[----:B------:R-:W-:Y:S02]  /*96f0*/  PRMT R160, R160, 0x5410, R47 ;  /* 0x00005410a0a07816 */ /* 0x000fe4000000002f */
[C---:B------:R-:W-:Y:S01]  /*9700*/  PRMT R47, R159.reuse, 0x5410, R64 ;  /* 0x000054109f2f7816 */ /* 0x040fe20000000040 */
[C---:B------:R-:W-:Y:S01]  /*9710*/  FMUL.FTZ R64, R48.reuse, R62 ;  /* 0x0000003e30407220 */ /* 0x040fe20000410000 */
[----:B------:R-:W-:Y:S01]  /*9720*/  PRMT R159, R159, 0x5432, R74 ;  /* 0x000054329f9f7816 */ /* 0x000fe2000000004a */
[-C--:B------:R-:W-:Y:S01]  /*9730*/  FMUL.FTZ R66, R48, R60.reuse ;  /* 0x0000003c30427220 */ /* 0x080fe20000410000 */
[----:B------:R-:W-:Y:S01]  /*9740*/  LOP3.LUT R51, R37, 0xffff0000, RZ, 0xc0, !PT ;  /* 0xffff000025337812 */ /* 0x000fe200078ec0ff */
[----:B------:R-:W-:Y:S01]  /*9750*/  FFMA.FTZ R48, R49, R60, -R64 ;  /* 0x0000003c31307223 */ /* 0x000fe20000010840 */
[----:B------:R-:W-:Y:S01]  /*9760*/  LOP3.LUT R61, R61, 0xffff0000, RZ, 0xc0, !PT ;  /* 0xffff00003d3d7812 */ /* 0x000fe200078ec0ff */
[----:B------:R-:W-:Y:S01]  /*9770*/  IMAD.U32 R64, R159, 0x10000, RZ ;  /* 0x000100009f407824 */ /* 0x000fe200078e00ff */
[----:B------:R-:W-:Y:S01]  /*9780*/  LOP3.LUT R158, R158, 0xffff0000, RZ, 0xc0, !PT ;  /* 0xffff00009e9e7812 */ /* 0x000fe200078ec0ff */
[----:B------:R-:W-:Y:S01]  /*9790*/  IMAD.U32 R60, R157, 0x10000, RZ ;  /* 0x000100009d3c7824 */ /* 0x000fe200078e00ff */
[----:B------:R-:W-:Y:S01]  /*97a0*/  LOP3.LUT R50, R33, 0xffff0000, RZ, 0xc0, !PT ;  /* 0xffff000021327812 */ /* 0x000fe200078ec0ff */
[----:B------:R-:W-:Y:S01]  /*97b0*/  FMUL.FTZ R63, R51, R61 ;  /* 0x0000003d333f7220 */ /* 0x000fe20000410000 */
[----:B------:R-:W-:Y:S01]  /*97c0*/  FFMA.FTZ R49, R49, R62, R66 ;  /* 0x0000003e31317223 */ /* 0x000fe20000010042 */
[----:B------:R-:W-:Y:S01]  /*97d0*/  FMUL.FTZ R65, R51, R158 ;  /* 0x0000009e33417220 */ /* 0x000fe20000410000 */
[----:B------:R-:W-:Y:S01]  /*97e0*/  FMUL.FTZ R62, R55, R64 ;  /* 0x00000040373e7220 */ /* 0x000fe20000410000 */
[----:B------:R-:W-:Y:S01]  /*97f0*/  FFMA.FTZ R51, R50, R158, -R63 ;  /* 0x0000009e32337223 */ /* 0x000fe2000001083f */
[----:B------:R-:W-:Y:S01]  /*9800*/  LOP3.LUT R159, R159, 0xffff0000, RZ, 0xc0, !PT ;  /* 0xffff00009f9f7812 */ /* 0x000fe200078ec0ff */
[-C--:B------:R-:W-:Y:S01]  /*9810*/  FMUL.FTZ R63, R55, R60.reuse ;  /* 0x0000003c373f7220 */ /* 0x080fe20000410000 */
[----:B------:R-:W-:Y:S01]  /*9820*/  LOP3.LUT R157, R157, 0xffff0000, RZ, 0xc0, !PT ;  /* 0xffff00009d9d7812 */ /* 0x000fe200078ec0ff */
[----:B------:R-:W-:Y:S01]  /*9830*/  FFMA.FTZ R55, R53, R60, -R62 ;  /* 0x0000003c35377223 */ /* 0x000fe2000001083e */
[----:B------:R-:W-:Y:S01]  /*9840*/  IMAD.U32 R37, R36, 0x10000, RZ ;  /* 0x0001000024257824 */ /* 0x000fe200078e00ff */
[----:B------:R-:W-:Y:S01]  /*9850*/  LOP3.LUT R46, R35, 0xffff0000, RZ, 0xc0, !PT ;  /* 0xffff0000232e7812 */ /* 0x000fe200078ec0ff */
[----:B------:R-:W-:-:S02]  /*9860*/  IMAD.U32 R62, R160, 0x10000, RZ ;  /* 0x00010000a03e7824 */ /* 0x000fc400078e00ff */
[----:B------:R-:W-:Y:S01]  /*9870*/  FFMA.FTZ R64, R53, R64, R63 ;  /* 0x0000004035407223 */ /* 0x000fe2000001003f */
[----:B------:R-:W-:Y:S02]  /*9880*/  IMAD.U32 R60, R54, 0x10000, RZ ;  /* 0x00010000363c7824 */ /* 0x000fe400078e00ff */
[C---:B------:R-:W-:Y:S01]  /*9890*/  FMUL.FTZ R53, R52.reuse, R159 ;  /* 0x0000009f34357220 */ /* 0x040fe20000410000 */
[----:B------:R-:W-:Y:S01]  /*98a0*/  FMUL.FTZ R63, R52, R157 ;  /* 0x0000009d343f7220 */ /* 0x000fe20000410000 */
[C---:B------:R-:W-:Y:S01]  /*98b0*/  FMUL.FTZ R52, R37.reuse, R62 ;  /* 0x0000003e25347220 */ /* 0x040fe20000410000 */
[-C--:B------:R-:W-:Y:S01]  /*98c0*/  FMUL.FTZ R37, R37, R60.reuse ;  /* 0x0000003c25257220 */ /* 0x080fe20000410000 */
[----:B------:R-:W-:Y:S01]  /*98d0*/  FFMA.FTZ R50, R50, R61, R65 ;  /* 0x0000003d32327223 */ /* 0x000fe20000010041 */
[----:B------:R-:W-:Y:S01]  /*98e0*/  FFMA.FTZ R66, R46, R157, -R53 ;  /* 0x0000009d2e427223 */ /* 0x000fe20000010835 */
[----:B------:R-:W-:Y:S01]  /*98f0*/  LOP3.LUT R36, R36, 0xffff0000, RZ, 0xc0, !PT ;  /* 0xffff000024247812 */ /* 0x000fe200078ec0ff */
[C---:B------:R-:W-:Y:S01]  /*9900*/  FFMA.FTZ R52, R45.reuse, R60, -R52 ;  /* 0x0000003c2d347223 */ /* 0x040fe20000010834 */
[----:B------:R-:W-:Y:S01]  /*9910*/  LOP3.LUT R61, R160, 0xffff0000, RZ, 0xc0, !PT ;  /* 0xffff0000a03d7812 */ /* 0x000fe200078ec0ff */
[----:B------:R-:W-:Y:S01]  /*9920*/  IMAD.U32 R33, R34, 0x10000, RZ ;  /* 0x0001000022217824 */ /* 0x000fe200078e00ff */
[----:B------:R-:W-:Y:S01]  /*9930*/  LOP3.LUT R53, R54, 0xffff0000, RZ, 0xc0, !PT ;  /* 0xffff000036357812 */ /* 0x000fe200078ec0ff */
[----:B------:R-:W-:Y:S01]  /*9940*/  FFMA.FTZ R45, R45, R62, R37 ;  /* 0x0000003e2d2d7223 */ /* 0x000fe20000010025 */
[----:B------:R-:W-:Y:S01]  /*9950*/  LOP3.LUT R35, R34, 0xffff0000, RZ, 0xc0, !PT ;  /* 0xffff000022237812 */ /* 0x000fe200078ec0ff */
[C---:B------:R-:W-:Y:S01]  /*9960*/  IMAD.U32 R34, R38.reuse, 0x10000, RZ ;  /* 0x0001000026227824 */ /* 0x040fe200078e00ff */
[----:B------:R-:W-:Y:S01]  /*9970*/  LOP3.LUT R38, R38, 0xffff0000, RZ, 0xc0, !PT ;  /* 0xffff000026267812 */ /* 0x000fe200078ec0ff */
[----:B------:R-:W-:-:S02]  /*9980*/  IMAD.U32 R37, R47, 0x10000, RZ ;  /* 0x000100002f257824 */ /* 0x000fc400078e00ff */
[----:B------:R-:W-:Y:S01]  /*9990*/  FFMA.FTZ R159, R46, R159, R63 ;  /* 0x0000009f2e9f7223 */ /* 0x000fe2000001003f */
[----:B------:R-:W-:Y:S01]  /*99a0*/  LOP3.LUT R47, R47, 0xffff0000, RZ, 0xc0, !PT ;  /* 0xffff00002f2f7812 */ /* 0x000fe200078ec0ff */
[C---:B------:R-:W-:Y:S01]  /*99b0*/  FMUL.FTZ R63, R36.reuse, R61 ;  /* 0x0000003d243f7220 */ /* 0x040fe20000410000 */
[----:B------:R-:W-:Y:S01]  /*99c0*/  FMUL.FTZ R65, R36, R53 ;  /* 0x0000003524417220 */ /* 0x000fe20000410000 */
[C---:B------:R-:W-:Y:S01]  /*99d0*/  IMAD.U32 R36, R39.reuse, 0x10000, RZ ;  /* 0x0001000027247824 */ /* 0x040fe200078e00ff */
[----:B------:R-:W-:Y:S01]  /*99e0*/  LOP3.LUT R39, R39, 0xffff0000, RZ, 0xc0, !PT ;  /* 0xffff000027277812 */ /* 0x000fe200078ec0ff */
[----:B------:R-:W-:Y:S01]  /*99f0*/  FMUL.FTZ R46, R34, R37 ;  /* 0x00000025222e7220 */ /* 0x000fe20000410000 */
[----:B------:R-:W-:Y:S01]  /*9a00*/  LOP3.LUT R32, R32, 0xffff0000, RZ, 0xc0, !PT ;  /* 0xffff000020207812 */ /* 0x000fe200078ec0ff */
[----:B------:R-:W-:Y:S01]  /*9a10*/  FMUL.FTZ R54, R38, R47 ;  /* 0x0000002f26367220 */ /* 0x000fe20000410000 */
[-C--:B------:R-:W-:Y:S01]  /*9a20*/  FMUL.FTZ R34, R34, R36.reuse ;  /* 0x0000002422227220 */ /* 0x080fe20000410000 */
[----:B------:R-:W-:Y:S01]  /*9a30*/  FMUL.FTZ R38, R38, R39 ;  /* 0x0000002726267220 */ /* 0x000fe20000410000 */
[----:B------:R-:W-:Y:S01]  /*9a40*/  FFMA.FTZ R46, R33, R36, -R46 ;  /* 0x00000024212e7223 */ /* 0x000fe2000001082e */
[C---:B------:R-:W-:Y:S01]  /*9a50*/  FFMA.FTZ R63, R32.reuse, R53, -R63 ;  /* 0x00000035203f7223 */ /* 0x040fe2000001083f */
[----:B------:R-:W-:Y:S01]  /*9a60*/  FFMA.FTZ R39, R35, R39, -R54 ;  /* 0x0000002723277223 */ /* 0x000fe20000010836 */
[----:B------:R-:W-:Y:S01]  /*9a70*/  FFMA.FTZ R32, R32, R61, R65 ;  /* 0x0000003d20207223 */ /* 0x000fe20000010041 */
[----:B------:R-:W-:Y:S01]  /*9a80*/  FFMA.FTZ R34, R33, R37, R34 ;  /* 0x0000002521227223 */ /* 0x000fe20000010022 */
        /* <DEDUP_REMOVED lines=13> */
.L_x_1780:
[----:B------:R-:W-:Y:S05]  /*9b60*/  BSYNC B2 ;  /* 0x0000000000027941 */ /* 0x000fea0003800000 */
.L_x_1779:
[----:B0-----:R4:W-:Y:S04]  /*9b70*/  STG.E.128 desc[UR60][R40.64], R32 ;  /* 0x0000002028007986 */ /* 0x0019e8000c101d3c */
[----:B--2---:R4:W-:Y:S02]  /*9b80*/  @!P3 STG.E.128 desc[UR60][R42.64], R36 ;  /* 0x000000242a00b986 */ /* 0x0049e4000c101d3c */
.L_x_1778:
[----:B------:R-:W-:Y:S05]  /*9b90*/  BSYNC B1 ;  /* 0x0000000000017941 */ /* 0x000fea0003800000 */
.L_x_1777:
[----:B------:R-:W-:-:S13]  /*9ba0*/  ISETP.NE.AND P3, PT, R26, RZ, PT ;  /* 0x000000ff1a00720c */ /* 0x000fda0003f65270 */
[----:B------:R-:W-:Y:S05]  /*9bb0*/  @!P3 BRA `(.L_x_1731) ;  /* 0x0000000800e8b947 */ /* 0x000fea0003800000 */
[----:B---34-:R-:W2:Y:S01]  /*9bc0*/  LDL R32, [R1] ;  /* 0x0000000001207983 */ /* 0x018ea20000100800 */
[----:B------:R-:W-:Y:S01]  /*9bd0*/  SHF.R.U32.HI R35, RZ, 0x3, R205 ;  /* 0x00000003ff237819 */ /* 0x000fe200000116cd */
[----:B------:R-:W-:Y:S01]  /*9be0*/  BSSY B1, `(.L_x_1781) ;  /* 0x0000075000017945 */ /* 0x000fe20003800000 */
[----:B------:R-:W-:-:S04]  /*9bf0*/  IADD3 R34, P3, P4, R108, R126, R20 ;  /* 0x0000007e6c227210 */ /* 0x000fc80007c7e014 */
[----:B0-----:R-:W-:Y:S02]  /*9c00*/  IADD3.X R37, R4, R44, R112, P3, P4 ;  /* 0x0000002c04257210 */ /* 0x001fe40001fe8470 */
        /* <DEDUP_REMOVED lines=25> */
[--C-:B------:R-:W-:Y:S01]  /*9da0*/  SHF.R.U64 R52, R56, 0x10, R57.reuse ;  /* 0x0000001038347819 */ /* 0x100fe20000001239 */
[----:B0-----:R-:W-:Y:S01]  /*9db0*/  IMAD.U32 R45, R33, 0x10000, RZ ;  /* 0x00010000212d7824 */ /* 0x001fe200078e00ff */
[----:B------:R-:W-:Y:S01]  /*9dc0*/  SHF.R.U32.HI R56, RZ, 0x10, R57 ;  /* 0x00000010ff387819 */ /* 0x000fe20000011639 */
[----:B------:R-:W-:Y:S01]  /*9dd0*/  IMAD.U32 R51, R39, 0x10000, RZ ;  /* 0x0001000027337824 */ /* 0x000fe200078e00ff */
[----:B------:R-:W-:Y:S01]  /*9de0*/  PRMT R55, R156, 0x5432, R55 ;  /* 0x000054329c377816 */ /* 0x000fe20000000037 */
[----:B------:R-:W-:Y:S01]  /*9df0*/  IMAD.U32 R47, R35, 0x10000, RZ ;  /* 0x00010000232f7824 */ /* 0x000fe200078e00ff */
[C---:B------:R-:W-:Y:S01]  /*9e00*/  PRMT R52, R153.reuse, 0x5410, R52 ;  /* 0x0000541099347816 */ /* 0x040fe20000000034 */
[----:B------:R-:W-:Y:S01]  /*9e10*/  IMAD.U32 R42, R32, 0x10000, RZ ;  /* 0x00010000202a7824 */ /* 0x000fe200078e00ff */
[----:B------:R-:W-:Y:S01]  /*9e20*/  PRMT R153, R153, 0x5432, R56 ;  /* 0x0000543299997816 */ /* 0x000fe20000000038 */
[----:B------:R-:W-:Y:S01]  /*9e30*/  IMAD.U32 R56, R55, 0x10000, RZ ;  /* 0x0001000037387824 */ /* 0x000fe200078e00ff */
[----:B------:R-:W-:-:S02]  /*9e40*/  SHF.R.U64 R53, R58, 0x10, R59 ;  /* 0x000000103a357819 */ /* 0x000fc4000000123b */
[----:B------:R-:W-:Y:S01]  /*9e50*/  SHF.R.U64 R57, R68, 0x10, R69 ;  /* 0x0000001044397819 */ /* 0x000fe20000001245 */
[----:B------:R-:W-:Y:S01]  /*9e60*/  IMAD.U32 R54, R153, 0x10000, RZ ;  /* 0x0001000099367824 */ /* 0x000fe200078e00ff */
[--C-:B------:R-:W-:Y:S02]  /*9e70*/  SHF.R.U64 R58, R70, 0x10, R71.reuse ;  /* 0x00000010463a7819 */ /* 0x100fe40000001247 */
[----:B------:R-:W-:Y:S01]  /*9e80*/  SHF.R.U32.HI R70, RZ, 0x10, R71 ;  /* 0x00000010ff467819 */ /* 0x000fe20000011647 */
[----:B------:R-:W-:Y:S01]  /*9e90*/  FMUL.FTZ R60, R49, R54 ;  /* 0x00000036313c7220 */ /* 0x000fe20000410000 */
[----:B------:R-:W-:Y:S02]  /*9ea0*/  SHF.R.U32.HI R59, RZ, 0x10, R59 ;  /* 0x00000010ff3b7819 */ /* 0x000fe4000001163b */
[----:B------:R-:W-:Y:S01]  /*9eb0*/  PRMT R156, R156, 0x5410, R57 ;  /* 0x000054109c9c7816 */ /* 0x000fe20000000039 */
[-C--:B------:R-:W-:Y:S01]  /*9ec0*/  FFMA.FTZ R60, R45, R56.reuse, R60 ;  /* 0x000000382d3c7223 */ /* 0x080fe2000001003c */
[----:B------:R-:W-:Y:S01]  /*9ed0*/  PRMT R57, R155, 0x5410, R58 ;  /* 0x000054109b397816 */ /* 0x000fe2000000003a */
[----:B------:R-:W-:Y:S01]  /*9ee0*/  FMUL.FTZ R58, R49, R56 ;  /* 0x00000038313a7220 */ /* 0x000fe20000410000 */
[----:B------:R-:W-:-:S02]  /*9ef0*/  PRMT R53, R152, 0x5410, R53 ;  /* 0x0000541098357816 */ /* 0x000fc40000000035 */
[----:B------:R-:W-:Y:S01]  /*9f00*/  PRMT R155, R155, 0x5432, R70 ;  /* 0x000054329b9b7816 */ /* 0x000fe20000000046 */
[----:B------:R-:W-:Y:S01]  /*9f10*/  FFMA.FTZ R49, R45, R54, -R58 ;  /* 0x000000362d317223 */ /* 0x000fe2000001083a */
[----:B------:R-:W-:Y:S02]  /*9f20*/  PRMT R152, R152, 0x5432, R59 ;  /* 0x0000543298987816 */ /* 0x000fe4000000003b */
[----:B------:R-:W-:Y:S01]  /*9f30*/  LOP3.LUT R50, R37, 0xffff0000, RZ, 0xc0, !PT ;  /* 0xffff000025327812 */ /* 0x000fe200078ec0ff */
[----:B------:R-:W-:Y:S01]  /*9f40*/  IMAD.U32 R58, R155, 0x10000, RZ ;  /* 0x000100009b3a7824 */ /* 0x000fe200078e00ff */
[----:B------:R-:W-:Y:S01]  /*9f50*/  LOP3.LUT R55, R55, 0xffff0000, RZ, 0xc0, !PT ;  /* 0xffff000037377812 */ /* 0x000fe200078ec0ff */
[----:B------:R-:W-:Y:S01]  /*9f60*/  IMAD.U32 R54, R152, 0x10000, RZ ;  /* 0x0001000098367824 */ /* 0x000fe200078e00ff */
[----:B------:R-:W-:Y:S01]  /*9f70*/  LOP3.LUT R153, R153, 0xffff0000, RZ, 0xc0, !PT ;  /* 0xffff000099997812 */ /* 0x000fe200078ec0ff */
[----:B------:R-:W-:Y:S01]  /*9f80*/  FMUL.FTZ R56, R51, R58 ;  /* 0x0000003a33387220 */ /* 0x000fe20000410000 */
[----:B------:R-:W-:Y:S01]  /*9f90*/  LOP3.LUT R46, R33, 0xffff0000, RZ, 0xc0, !PT ;  /* 0xffff0000212e7812 */ /* 0x000fe200078ec0ff */
[C---:B------:R-:W-:Y:S01]  /*9fa0*/  FMUL.FTZ R59, R50.reuse, R55 ;  /* 0x00000037323b7220 */ /* 0x040fe20000410000 */
[----:B------:R-:W-:Y:S01]  /*9fb0*/  LOP3.LUT R39, R39, 0xffff0000, RZ, 0xc0, !PT ;  /* 0xffff000027277812 */ /* 0x000fe200078ec0ff */
[-C--:B------:R-:W-:Y:S01]  /*9fc0*/  FMUL.FTZ R45, R50, R153.reuse ;  /* 0x00000099322d7220 */ /* 0x080fe20000410000 */
[----:B------:R-:W-:Y:S01]  /*9fd0*/  LOP3.LUT R155, R155, 0xffff0000, RZ, 0xc0, !PT ;  /* 0xffff00009b9b7812 */ /* 0x000fe200078ec0ff */
[----:B------:R-:W-:Y:S01]  /*9fe0*/  FMUL.FTZ R51, R51, R54 ;  /* 0x0000003633337220 */ /* 0x000fe20000410000 */
[----:B------:R-:W-:Y:S01]  /*9ff0*/  LOP3.LUT R152, R152, 0xffff0000, RZ, 0xc0, !PT ;  /* 0xffff000098987812 */ /* 0x000fe200078ec0ff */
[C---:B------:R-:W-:Y:S01]  /*a000*/  FFMA.FTZ R50, R46.reuse, R153, -R59 ;  /* 0x000000992e327223 */ /* 0x040fe2000001083b */
[----:B------:R-:W-:Y:S01]  /*a010*/  FFMA.FTZ R55, R46, R55, R45 ;  /* 0x000000372e377223 */ /* 0x000fe2000001002d */
[----:B------:R-:W-:-:S02]  /*a020*/  IMAD.U32 R37, R36, 0x10000, RZ ;  /* 0x0001000024257824 */ /* 0x000fc400078e00ff */
[C---:B------:R-:W-:Y:S01]  /*a030*/  FFMA.FTZ R56, R47.reuse, R54, -R56 ;  /* 0x000000362f387223 */ /* 0x040fe20000010838 */
[----:B------:R-:W-:Y:S02]  /*a040*/  IMAD.U32 R46, R156, 0x10000, RZ ;  /* 0x000100009c2e7824 */ /* 0x000fe400078e00ff */
[----:B------:R-:W-:Y:S01]  /*a050*/  FFMA.FTZ R51, R47, R58, R51 ;  /* 0x0000003a2f337223 */ /* 0x000fe20000010033 */
[----:B------:R-:W-:Y:S01]  /*a060*/  IMAD.U32 R45, R52, 0x10000, RZ ;  /* 0x00010000342d7824 */ /* 0x000fe200078e00ff */
[----:B------:R-:W-:Y:S01]  /*a070*/  LOP3.LUT R48, R35, 0xffff0000, RZ, 0xc0, !PT ;  /* 0xffff000023307812 */ /* 0x000fe200078ec0ff */
[C---:B------:R-:W-:Y:S01]  /*a080*/  FMUL.FTZ R47, R39.reuse, R155 ;  /* 0x0000009b272f7220 */ /* 0x040fe20000410000 */
[----:B------:R-:W-:Y:S01]  /*a090*/  FMUL.FTZ R59, R39, R152 ;  /* 0x00000098273b7220 */ /* 0x000fe20000410000 */
[----:B------:R-:W-:Y:S01]  /*a0a0*/  LOP3.LUT R36, R36, 0xffff0000, RZ, 0xc0, !PT ;  /* 0xffff000024247812 */ /* 0x000fe200078ec0ff */
[C---:B------:R-:W-:Y:S01]  /*a0b0*/  FMUL.FTZ R39, R37.reuse, R46 ;  /* 0x0000002e25277220 */ /* 0x040fe20000410000 */
[----:B------:R-:W-:Y:S01]  /*a0c0*/  LOP3.LUT R156, R156, 0xffff0000, RZ, 0xc0, !PT ;  /* 0xffff00009c9c7812 */ /* 0x000fe200078ec0ff */
        /* <DEDUP_REMOVED lines=8> */
[----:B------:R-:W-:-:S02]  /*a150*/  IMAD.U32 R35, R38, 0x10000, RZ ;  /* 0x0001000026237824 */ /* 0x000fc400078e00ff */
[-C--:B------:R-:W-:Y:S01]  /*a160*/  FMUL.FTZ R46, R36, R52.reuse ;  /* 0x00000034242e7220 */ /* 0x080fe20000410000 */
[----:B------:R-:W-:Y:S01]  /*a170*/  IMAD.U32 R37, R57, 0x10000, RZ ;  /* 0x0001000039257824 */ /* 0x000fe200078e00ff */
[----:B------:R-:W-:Y:S01]  /*a180*/  LOP3.LUT R38, R38, 0xffff0000, RZ, 0xc0, !PT ;  /* 0xffff000026267812 */ /* 0x000fe200078ec0ff */
[----:B------:R-:W-:Y:S01]  /*a190*/  IMAD.U32 R36, R53, 0x10000, RZ ;  /* 0x0001000035247824 */ /* 0x000fe200078e00ff */
[----:B------:R-:W-:Y:S01]  /*a1a0*/  LOP3.LUT R57, R57, 0xffff0000, RZ, 0xc0, !PT ;  /* 0xffff000039397812 */ /* 0x000fe200078ec0ff */
[----:B------:R-:W-:Y:S01]  /*a1b0*/  FFMA.FTZ R48, R33, R52, -R48 ;  /* 0x0000003421307223 */ /* 0x000fe20000010830 */
[----:B------:R-:W-:Y:S01]  /*a1c0*/  LOP3.LUT R53, R53, 0xffff0000, RZ, 0xc0, !PT ;  /* 0xffff000035357812 */ /* 0x000fe200078ec0ff */
[C---:B------:R-:W-:Y:S02]  /*a1d0*/  IMAD.U32 R32, R34.reuse, 0x10000, RZ ;  /* 0x0001000022207824 */ /* 0x040fe400078e00ff */
[----:B------:R-:W-:Y:S01]  /*a1e0*/  FFMA.FTZ R33, R33, R156, R46 ;  /* 0x0000009c21217223 */ /* 0x000fe2000001002e */
[----:B------:R-:W-:Y:S01]  /*a1f0*/  LOP3.LUT R34, R34, 0xffff0000, RZ, 0xc0, !PT ;  /* 0xffff000022227812 */ /* 0x000fe200078ec0ff */
        /* <DEDUP_REMOVED lines=17> */
[----:B------:R-:W-:-:S02]  /*a310*/  F2FP.BF16.F32.PACK_AB R37, R55, R60 ;  /* 0x0000003c3725723e */ /* 0x000fc400000010ff */
[----:B------:R-:W-:-:S07]  /*a320*/  F2FP.BF16.F32.PACK_AB R38, R57, R46 ;  /* 0x0000002e3926723e */ /* 0x000fce00000010ff */
.L_x_1782:
[----:B------:R-:W-:Y:S05]  /*a330*/  BSYNC B1 ;  /* 0x0000000000017941 */ /* 0x000fea0003800000 */
.L_x_1781:
        /* <DEDUP_REMOVED lines=10> */
.L_x_1698:
[----:B------:R-:W2:Y:S02]  /*a3e0*/  LDL R32, [R1+0x4] ;  /* 0x0000040001207983 */ /* 0x000ea40000100800 */
[----:B--2---:R-:W-:-:S13]  /*a3f0*/  R2UR UR4, R32 ;  /* 0x00000000200472ca */ /* 0x004fda00000e0000 */
[----:B------:R-:W-:-:S06]  /*a400*/  UISETP.NE.AND UP0, UPT, UR4, 0x3, UPT ;  /* 0x000000030400788c */ /* 0x000fcc000bf05270 */
[----:B------:R-:W-:-:S13]  /*a410*/  PLOP3.LUT P2, PT, PT, PT, UP0, 0x80, 0x0 ;  /* 0x000000000000781c */ /* 0x000fda0003f4f008 */
[----:B------:R-:W-:Y:S05]  /*a420*/  @!P2 BRA `(.L_x_1783) ;  /* 0x000000000004a947 */ /* 0x000fea0003800000 */
[----:B------:R-:W-:Y:S01]  /*a430*/  BPT.TRAP 0x1 ;  /* 0x000000040000795c */ /* 0x000fe20000300000 */
.L_x_1783:
[----:B------:R-:W-:Y:S01]  /*a440*/  IMAD R90, R17, 0x8, R16 ;  /* 0x00000008115a7824 */ /* 0x000fe200078e0210 */
[----:B------:R-:W-:Y:S01]  /*a450*/  SHF.L.U32 R91, R199, 0x1f, RZ ;  /* 0x0000001fc75b7819 */ /* 0x000fe200000006ff */
[----:B------:R-:W-:Y:S01]  /*a460*/  IMAD R89, R24, -0x60, R2 ;  /* 0xffffffa018597824 */ /* 0x000fe200078e0202 */
[----:B------:R-:W-:Y:S02]  /*a470*/  BSSY B1, `(.L_x_1784) ;  /* 0x0000004000017945 */ /* 0x000fe40003800000 */
[----:B------:R-:W1:Y:S02]  /*a480*/  SYNCS.PHASECHK.TRANS64.TRYWAIT P3, [R90+URZ+0x30890], R91 ;  /* 0x0308905b5a0075a7 */ /* 0x000e64000806017f */
[----:B------:R-:W-:Y:S01]  /*a490*/  VIMNMX R89, R89, 0x60, PT ;  /* 0x0000006059597848 */ /* 0x000fe20003fe0100 */
[----:B-1----:R-:W-:Y:S06]  /*a4a0*/  @!P3 BRA `(.L_x_1785) ;  /* 0x0000020400a4b947 */ /* 0x002fec0003800000 */
.L_x_2151:
[----:B------:R-:W-:Y:S05]  /*a4b0*/  BSYNC B1 ;  /* 0x0000000000017941 */ /* 0x000fea0003800000 */
.L_x_1784:
        /* <DEDUP_REMOVED lines=21> */
.L_x_1787:
[----:B------:R-:W-:Y:S05]  /*a610*/  BSYNC B1 ;  /* 0x0000000000017941 */ /* 0x000fea0003800000 */
.L_x_1786:
        /* <DEDUP_REMOVED lines=20> */
.L_x_1731:
[----:B------:R-:W-:Y:S05]  /*a760*/  BSYNC B0 ;  /* 0x0000000000007941 */ /* 0x000fea0003800000 */
.L_x_1697:
        /* <DEDUP_REMOVED lines=17> */
.L_x_1789:
[----:B------:R-:W-:Y:S05]  /*a880*/  BSYNC B0 ;  /* 0x0000000000007941 */ /* 0x000fea0003800000 */
.L_x_1788:
[----:B------:R-:W1:Y:S01]  /*a890*/  SYNCS.PHASECHK.TRANS64.TRYWAIT P2, [R90+URZ+0x308b0], R91 ;  /* 0x0308b05b5a0075a7 */ /* 0x000e62000804017f */
[----:B------:R-:W-:Y:S01]  /*a8a0*/  ULDC.64 UR44, c[0x0][0x328] ;  /* 0x0000ca00002c7ab9 */ /* 0x000fe20000000a00 */
[----:B------:R-:W-:Y:S01]  /*a8b0*/  ULDC.64 UR46, c[0x0][0x318] ;  /* 0x0000c600002e7ab9 */ /* 0x000fe20000000a00 */
[----:B------:R-:W-:Y:S04]  /*a8c0*/  BSSY B0, `(.L_x_1790) ;  /* 0x0000002000007945 */ /* 0x000fe80003800000 */
[----:B-1----:R-:W-:Y:S05]  /*a8d0*/  @!P2 BRA `(.L_x_1791) ;  /* 0x0000020000aca947 */ /* 0x002fea0003800000 */
.L_x_2152:
[----:B------:R-:W-:Y:S05]  /*a8e0*/  BSYNC B0 ;  /* 0x0000000000007941 */ /* 0x000fea0003800000 */
.L_x_1790:
[----:B------:R-:W-:Y:S01]  /*a8f0*/  ISETP.GE.AND P2, PT, R195, R89, PT ;  /* 0x00000059c300720c */ /* 0x000fe20003f46270 */
[----:B------:R-:W-:Y:S01]  /*a900*/  BSSY B0, `(.L_x_1792) ;  /* 0x000001e000007945 */ /* 0x000fe20003800000 */
[----:B------:R-:W-:-:S11]  /*a910*/  IMAD.WIDE R36, R24, 0x60, R122 ;  /* 0x0000006018247825 */ /* 0x000fd600078e027a */
[----:B------:R-:W-:Y:S05]  /*a920*/  @P2 BRA `(.L_x_1793) ;  /* 0x00000000006c2947 */ /* 0x000fea0003800000 */
[----:B------:R-:W-:Y:S01]  /*a930*/  IMAD R35, R37, UR44, RZ ;  /* 0x0000002c25237c24 */ /* 0x000fe2000f8e02ff */
[----:B------:R-:W-:Y:S01]  /*a940*/  ULDC UR4, c[0x0][0x2f4] ;  /* 0x0000bd0000047ab9 */ /* 0x000fe20000000800 */
[----:B0-----:R-:W-:Y:S02]  /*a950*/  IMAD.MOV.U32 R32, RZ, RZ, R106 ;  /* 0x000000ffff207224 */ /* 0x001fe400078e006a */
[----:B------:R-:W-:Y:S02]  /*a960*/  IMAD.MOV.U32 R33, RZ, RZ, R30 ;  /* 0x000000ffff217224 */ /* 0x000fe400078e001e */
[C---:B------:R-:W-:Y:S02]  /*a970*/  IMAD R35, R36.reuse, UR45, R35 ;  /* 0x0000002d24237c24 */ /* 0x040fe4000f8e0223 */
[----:B------:R-:W-:-:S04]  /*a980*/  IMAD.WIDE.U32 R32, R36, UR44, R32 ;  /* 0x0000002c24207c25 */ /* 0x000fc8000f8e0020 */
[----:B------:R-:W-:Y:S01]  /*a990*/  IMAD.IADD R33, R33, 0x1, R35 ;  /* 0x0000000121217824 */ /* 0x000fe200078e0223 */
[----:B------:R-:W-:-:S04]  /*a9a0*/  LEA R38, P2, R32, UR46, 0x1 ;  /* 0x0000002e20267c11 */ /* 0x000fc8000f8408ff */
[----:B------:R-:W-:Y:S02]  /*a9b0*/  LEA.HI.X R39, R32, UR47, R33, 0x1, P2 ;  /* 0x0000002f20277c11 */ /* 0x000fe400090f0c21 */
[----:B------:R-:W-:-:S13]  /*a9c0*/  ISETP.GE.AND P2, PT, R18, UR4, PT ;  /* 0x0000000412007c0c */ /* 0x000fda000bf46270 */
[----:B------:R-:W0:Y:S04]  /*a9d0*/  @!P2 LDS.128 R32, [R31] ;  /* 0x000000001f20a984 */ /* 0x000e280000000c00 */
[----:B0-----:R-:W-:Y:S01]  /*a9e0*/  @!P2 STG.E.128 desc[UR60][R38.64], R32 ;  /* 0x000000202600a986 */ /* 0x001fe2000c101d3c */
[----:B------:R-:W-:-:S13]  /*a9f0*/  ISETP.GE.AND P2, PT, R197, UR4, PT ;  /* 0x00000004c5007c0c */ /* 0x000fda000bf46270 */
[----:B------:R-:W0:Y:S04]  /*aa00*/  @!P2 LDS.128 R32, [R88] ;  /* 0x000000005820a984 */ /* 0x000e280000000c00 */
[----:B0-----:R-:W-:Y:S01]  /*aa10*/  @!P2 STG.E.128 desc[UR60][R38.64+0x40], R32 ;  /* 0x000040202600a986 */ /* 0x001fe2000c101d3c */
[----:B------:R-:W-:-:S13]  /*aa20*/  ISETP.GE.AND P2, PT, R198, UR4, PT ;  /* 0x00000004c6007c0c */ /* 0x000fda000bf46270 */
[----:B------:R-:W0:Y:S04]  /*aa30*/  @!P2 LDS.128 R32, [R31+0x3000] ;  /* 0x003000001f20a984 */ /* 0x000e280000000c00 */
        /* <DEDUP_REMOVED lines=9> */
[----:B0-----:R2:W-:Y:S02]  /*aad0*/  @!P2 STG.E.128 desc[UR60][R38.64+0x140], R32 ;  /* 0x000140202600a986 */ /* 0x0015e4000c101d3c */
.L_x_1793:
[----:B------:R-:W-:Y:S05]  /*aae0*/  BSYNC B0 ;  /* 0x0000000000007941 */ /* 0x000fea0003800000 */
.L_x_1792:
[----:B------:R-:W-:Y:S01]  /*aaf0*/  ISETP.GE.AND P2, PT, R222, R89, PT ;  /* 0x00000059de00720c */ /* 0x000fe20003f46270 */
[----:B------:R-:W-:-:S12]  /*ab00*/  BSSY B0, `(.L_x_1794) ;  /* 0x000001f000007945 */ /* 0x000fd80003800000 */
[----:B------:R-:W-:Y:S05]  /*ab10*/  @P2 BRA `(.L_x_1795) ;  /* 0x0000000000742947 */ /* 0x000fea0003800000 */
[----:B--2---:R-:W-:Y:S01]  /*ab20*/  IADD3 R35, P2, R36, 0x40, RZ ;  /* 0x0000004024237810 */ /* 0x004fe20007f5e0ff */
[----:B0-----:R-:W-:Y:S01]  /*ab30*/  IMAD.MOV.U32 R32, RZ, RZ, R106 ;  /* 0x000000ffff207224 */ /* 0x001fe200078e006a */
[----:B------:R-:W-:Y:S01]  /*ab40*/  ULDC UR4, c[0x0][0x2f4] ;  /* 0x0000bd0000047ab9 */ /* 0x000fe20000000800 */
[----:B------:R-:W-:Y:S02]  /*ab50*/  IMAD.MOV.U32 R33, RZ, RZ, R30 ;  /* 0x000000ffff217224 */ /* 0x000fe400078e001e */
[----:B------:R-:W-:Y:S02]  /*ab60*/  IMAD.X R36, RZ, RZ, R37, P2 ;  /* 0x000000ffff247224 */ /* 0x000fe400010e0625 */
[----:B------:R-:W-:-:S04]  /*ab70*/  IMAD.WIDE.U32 R32, R35, UR44, R32 ;  /* 0x0000002c23207c25 */ /* 0x000fc8000f8e0020 */
[----:B------:R-:W-:-:S04]  /*ab80*/  IMAD R36, R36, UR44, RZ ;  /* 0x0000002c24247c24 */ /* 0x000fc8000f8e02ff */
[----:B------:R-:W-:Y:S01]  /*ab90*/  IMAD R35, R35, UR45, R36 ;  /* 0x0000002d23237c24 */ /* 0x000fe2000f8e0224 */
[----:B------:R-:W-:-:S03]  /*aba0*/  LEA R36, P2, R32, UR46, 0x1 ;  /* 0x0000002e20247c11 */ /* 0x000fc6000f8408ff */
[----:B------:R-:W-:-:S05]  /*abb0*/  IMAD.IADD R33, R33, 0x1, R35 ;  /* 0x0000000121217824 */ /* 0x000fca00078e0223 */
[----:B------:R-:W-:Y:S02]  /*abc0*/  LEA.HI.X R37, R32, UR47, R33, 0x1, P2 ;  /* 0x0000002f20257c11 */ /* 0x000fe400090f0c21 */
        /* <DEDUP_REMOVED lines=18> */
.L_x_1795:
[----:B------:R-:W-:Y:S05]  /*acf0*/  BSYNC B0 ;  /* 0x0000000000007941 */ /* 0x000fea0003800000 */
.L_x_1794:
[----:B------:R-:W4:Y:S01]  /*ad00*/  LDL R31, [R1] ;  /* 0x00000000011f7983 */ /* 0x000f220000100800 */
[----:B-1----:R-:W-:Y:S01]  /*ad10*/  @!P3 VIADD R90, R90, 0x308c0 ;  /* 0x000308c05a5ab836 */ /* 0x002fe20000000000 */
[----:B------:R-:W-:Y:S01]  /*ad20*/  PLOP3.LUT P2, PT, PT, PT, PT, 0x8, 0x0 ;  /* 0x000000000000781c */ /* 0x000fe20003f4e170 */
[----:B------:R-:W-:Y:S01]  /*ad30*/  VIADD R17, R17, 0x1 ;  /* 0x0000000111117836 */ /* 0x000fe20000000000 */
[----:B------:R-:W-:Y:S01]  /*ad40*/  @!PT LDS RZ, [RZ] ;  /* 0x00000000fffff984 */ /* 0x000fe20000000800 */
[----:B------:R-:W-:Y:S01]  /*ad50*/  @!PT LDS RZ, [RZ] ;  /* 0x00000000fffff984 */ /* 0x000fe20000000800 */
[----:B------:R-:W-:Y:S01]  /*ad60*/  @!PT LDS RZ, [RZ] ;  /* 0x00000000fffff984 */ /* 0x000fe20000000800 */
[----:B------:R-:W-:Y:S01]  /*ad70*/  @!PT LDS RZ, [RZ] ;  /* 0x00000000fffff984 */ /* 0x000fe20000000800 */
[----:B------:R1:W-:Y:S06]  /*ad80*/  MEMBAR.ALL.CTA ;  /* 0x0000000000007992 */ /* 0x0003ec0000008000 */
[----:B-1----:R-:W1:Y:S01]  /*ad90*/  FENCE.VIEW.ASYNC.S ;  /* 0x00000000000073c6 */ /* 0x002e620000000000 */
[----:B------:R-:W-:Y:S01]  /*ada0*/  @!P3 PRMT R90, RZ, 0x654, R90 ;  /* 0x00000654ff5ab816 */ /* 0x000fe2000000005a */
[----:B-1----:R1:W-:Y:S06]  /*adb0*/  BAR.SYNC.DEFER_BLOCKING R151, 0x80 ;  /* 0x000200970000751d */ /* 0x0023ec0000010000 */
[----:B------:R1:W-:Y:S01]  /*adc0*/  @!P3 SYNCS.ARRIVE.TRANS64.RED.A1T0 RZ, [R90+URZ], RZ ;  /* 0x000000ff5affb9a7 */ /* 0x0003e2000810043f */
[----:B------:R-:W-:-:S04]  /*add0*/  ISETP.NE.AND P3, PT, R17, 0x2, PT ;  /* 0x000000021100780c */ /* 0x000fc80003f65270 */
[----:B0-23--:R-:W-:Y:S02]  /*ade0*/  SEL R32, RZ, 0x1, P3 ;  /* 0x00000001ff207807 */ /* 0x00dfe40001800000 */
[----:B------:R-:W-:Y:S02]  /*adf0*/  SEL R17, R17, RZ, P3 ;  /* 0x000000ff11117207 */ /* 0x000fe40001800000 */
[----:B------:R-:W-:Y:S02]  /*ae00*/  LOP3.LUT R199, R199, R32, RZ, 0x3c, !PT ;  /* 0x00000020c7c77212 */ /* 0x000fe400078e3cff */
[----:B----4-:R-:W-:-:S13]  /*ae10*/  LOP3.LUT P4, RZ, R31, 0x2, RZ, 0xc0, !PT ;  /* 0x000000021fff7812 */ /* 0x010fda000788c0ff */
[----:B-1----:R-:W-:Y:S05]  /*ae20*/  @P4 BRA `(.L_x_1796) ;  /* 0xffffff7c005c4947 */ /* 0x002fea000383ffff */
.L_x_1692:
[----:B------:R-:W0:Y:S01]  /*ae30*/  LDC R0, c[0x0][0x448] ;  /* 0x00011200ff007b82 */ /* 0x000e220000000800 */
[----:B------:R-:W-:Y:S01]  /*ae40*/  IADD3 R5, R196, 0x1, -R194 ;  /* 0x00000001c4057810 */ /* 0x000fe20007ffe8c2 */
[----:B------:R-:W-:Y:S06]  /*ae50*/  BSSY B0, `(.L_x_1797) ;  /* 0x000000d000007945 */ /* 0x000fec0003800000 */
[----:B------:R-:W1:Y:S01]  /*ae60*/  LDC.64 R6, c[0x0][0x9e0] ;  /* 0x00027800ff067b82 */ /* 0x000e620000000a00 */
[----:B0-----:R-:W-:Y:S01]  /*ae70*/  ISETP.NE.AND P1, PT, R0, 0x1, PT ;  /* 0x000000010000780c */ /* 0x001fe20003f25270 */
[----:B------:R-:W-:Y:S01]  /*ae80*/  VIADD R0, R209, 0x7f ;  /* 0x0000007fd1007836 */ /* 0x000fe20000000000 */
[----:B-1----:R-:W-:-:S11]  /*ae90*/  ISETP.GE.AND P3, PT, R7, 0x1, PT ;  /* 0x000000010700780c */ /* 0x002fd60003f66270 */
[----:B------:R-:W0:Y:S08]  /*aea0*/  @P1 LDC R3, c[0x0][0x44c] ;  /* 0x00011300ff031b82 */ /* 0x000e300000000800 */
[----:B------:R-:W1:Y:S01]  /*aeb0*/  @P1 LDC R2, c[0x0][0x450] ;  /* 0x00011400ff021b82 */ /* 0x000e620000000800 */
[----:B0-----:R-:W-:-:S05]  /*aec0*/  @P1 IMAD.HI.U32 R3, R0, R3, RZ ;  /* 0x0000000300031227 */ /* 0x001fca00078e00ff */
[----:B-1----:R-:W-:-:S05]  /*aed0*/  @P1 SHF.R.U32.HI R0, RZ, R2, R3 ;  /* 0x00000002ff001219 */ /* 0x002fca0000011603 */
[----:B------:R-:W-:Y:S01]  /*aee0*/  IMAD.IADD R3, R5, 0x1, R0 ;  /* 0x0000000105037824 */ /* 0x000fe200078e0200 */
[----:B------:R-:W-:Y:S06]  /*aef0*/  @P2 BRA `(.L_x_1798) ;  /* 0x0000000000082947 */ /* 0x000fec0003800000 */
[----:B------:R-:W0:Y:S02]  /*af00*/  FENCE.VIEW.ASYNC.G ;  /* 0x00000000000073c6 */ /* 0x000e240000000100 */
[----:B0-----:R-:W-:Y:S06]  /*af10*/  BAR.ARV 0xc, 0x180 ;  /* 0x0306000000007b1d */ /* 0x001fec0000002000 */
.L_x_1798:
[----:B------:R-:W-:Y:S05]  /*af20*/  BSYNC B0 ;  /* 0x0000000000007941 */ /* 0x000fea0003800000 */
.L_x_1797:
        /* <DEDUP_REMOVED lines=13> */
.L_x_1801:
[----:B------:R-:W-:-:S13]  /*b000*/  ISETP.NE.AND P0, PT, R7, 0x1, PT ;  /* 0x000000010700780c */ /* 0x000fda0003f05270 */
[----:B------:R-:W0:Y:S02]  /*b010*/  @P0 LDC.64 R4, c[0x0][0x9e8] ;  /* 0x00027a00ff040b82 */ /* 0x000e240000000a00 */
[----:B0-----:R-:W-:-:S05]  /*b020*/  @P0 IMAD.HI.U32 R4, R2, R4, RZ ;  /* 0x0000000402040227 */ /* 0x001fca00078e00ff */
[----:B------:R-:W-:-:S07]  /*b030*/  @P0 SHF.R.U32.HI R2, RZ, R5, R4 ;  /* 0x00000005ff020219 */ /* 0x000fce0000011604 */
.L_x_1802:
[----:B------:R-:W-:Y:S05]  /*b040*/  BSYNC B0 ;  /* 0x0000000000007941 */ /* 0x000fea0003800000 */
.L_x_1800:
[----:B------:R-:W-:-:S05]  /*b050*/  IMAD R3, R2, R7, R7 ;  /* 0x0000000702037224 */ /* 0x000fca00078e0207 */
[----:B------:R-:W-:-:S07]  /*b060*/  VIMNMX R0, R0, R3, PT ;  /* 0x0000000300007248 */ /* 0x000fce0003fe0100 */
.L_x_1799:
[----:B------:R-:W0:Y:S01]  /*b070*/  @P1 LDC R2, c[0x0][0x44c] ;  /* 0x00011300ff021b82 */ /* 0x000e220000000800 */
[----:B------:R-:W-:Y:S01]  /*b080*/  VIADD R0, R0, 0x5f ;  /* 0x0000005f00007836 */ /* 0x000fe20000000000 */
[----:B------:R-:W-:-:S03]  /*b090*/  ULDC UR4, c[0x0][0x9dc] ;  /* 0x0002770000047ab9 */ /* 0x000fc60000000800 */
[----:B------:R-:W-:-:S03]  /*b0a0*/  IMAD.HI R0, R0, 0x2aaaaaab, RZ ;  /* 0x2aaaaaab00007827 */ /* 0x000fc600078e02ff */
[----:B------:R-:W1:Y:S02]  /*b0b0*/  @P1 LDC R5, c[0x0][0x450] ;  /* 0x00011400ff051b82 */ /* 0x000e640000000800 */
[----:B------:R-:W-:-:S04]  /*b0c0*/  SHF.R.U32.HI R3, RZ, 0x1f, R0 ;  /* 0x0000001fff037819 */ /* 0x000fc80000011600 */
[----:B------:R-:W-:-:S04]  /*b0d0*/  LEA.HI.SX32 R3, R0, R3, 0x1c ;  /* 0x0000000300037211 */ /* 0x000fc800078fe2ff */
[----:B------:R-:W-:Y:S01]  /*b0e0*/  VIMNMX R150, R150, R3, PT ;  /* 0x0000000396967248 */ /* 0x000fe20003fe0100 */
        /* <DEDUP_REMOVED lines=16> */
.L_x_1805:
[----:B------:R-:W-:-:S13]  /*b1f0*/  ISETP.NE.AND P0, PT, R7, 0x1, PT ;  /* 0x000000010700780c */ /* 0x000fda0003f05270 */
[----:B------:R-:W0:Y:S02]  /*b200*/  @P0 LDC.64 R4, c[0x0][0x9e8] ;  /* 0x00027a00ff040b82 */ /* 0x000e240000000a00 */
[----:B0-----:R-:W-:-:S05]  /*b210*/  @P0 IMAD.HI.U32 R4, R0, R4, RZ ;  /* 0x0000000400040227 */ /* 0x001fca00078e00ff */
[----:B------:R-:W-:-:S07]  /*b220*/  @P0 SHF.R.U32.HI R0, RZ, R5, R4 ;  /* 0x00000005ff000219 */ /* 0x000fce0000011604 */
.L_x_1806:
[----:B------:R-:W-:Y:S05]  /*b230*/  BSYNC B0 ;  /* 0x0000000000007941 */ /* 0x000fea0003800000 */
.L_x_1804:
[----:B------:R-:W-:-:S05]  /*b240*/  IMAD R3, R0, R7, RZ ;  /* 0x0000000700037224 */ /* 0x000fca00078e02ff */
[----:B------:R-:W-:-:S07]  /*b250*/  VIMNMX R2, R2, R3, !PT ;  /* 0x0000000302027248 */ /* 0x000fce0007fe0100 */
.L_x_1803:
[----:B------:R-:W-:Y:S01]  /*b260*/  IMAD.HI R0, R2, 0x2aaaaaab, RZ ;  /* 0x2aaaaaab02007827 */ /* 0x000fe200078e02ff */
[----:B------:R-:W-:Y:S02]  /*b270*/  PLOP3.LUT P0, PT, PT, PT, PT, 0x80, 0x0 ;  /* 0x000000000000781c */ /* 0x000fe40003f0f070 */
[----:B------:R-:W-:Y:S02]  /*b280*/  CS2R R4, SRZ ;  /* 0x0000000000047805 */ /* 0x000fe4000001ff00 */
[----:B------:R-:W-:Y:S02]  /*b290*/  CS2R R118, SRZ ;  /* 0x0000000000767805 */ /* 0x000fe4000001ff00 */
[----:B------:R-:W-:Y:S02]  /*b2a0*/  CS2R R116, SRZ ;  /* 0x0000000000747805 */ /* 0x000fe4000001ff00 */
[----:B------:R-:W-:Y:S02]  /*b2b0*/  SHF.R.U32.HI R3, RZ, 0x1f, R0 ;  /* 0x0000001fff037819 */ /* 0x000fe40000011600 */
[----:B------:R-:W-:-:S02]  /*b2c0*/  CS2R R114, SRZ ;  /* 0x0000000000727805 */ /* 0x000fc4000001ff00 */
[----:B------:R-:W-:Y:S02]  /*b2d0*/  CS2R R112, SRZ ;  /* 0x0000000000707805 */ /* 0x000fe4000001ff00 */
[----:B------:R-:W-:Y:S02]  /*b2e0*/  CS2R R106, SRZ ;  /* 0x00000000006a7805 */ /* 0x000fe4000001ff00 */
[----:B------:R-:W-:Y:S01]  /*b2f0*/  LEA.HI.SX32 R3, R0, R3, 0x1c ;  /* 0x0000000300037211 */ /* 0x000fe200078fe2ff */
[----:B------:R-:W-:Y:S01]  /*b300*/  IMAD.MOV.U32 R110, RZ, RZ, RZ ;  /* 0x000000ffff6e7224 */ /* 0x000fe200078e00ff */
[----:B------:R-:W-:Y:S02]  /*b310*/  CS2R R108, SRZ ;  /* 0x00000000006c7805 */ /* 0x000fe4000001ff00 */
[----:B------:R-:W-:Y:S02]  /*b320*/  CS2R R62, SRZ ;  /* 0x00000000003e7805 */ /* 0x000fe4000001ff00 */
[----:B------:R-:W-:-:S02]  /*b330*/  VIMNMX R211, RZ, R3, !PT ;  /* 0x00000003ffd37248 */ /* 0x000fc40007fe0100 */
[----:B------:R-:W-:Y:S01]  /*b340*/  CS2R R104, SRZ ;  /* 0x0000000000687805 */ /* 0x000fe2000001ff00 */
[----:B------:R-:W-:Y:S01]  /*b350*/  IMAD.MOV.U32 R103, RZ, RZ, RZ ;  /* 0x000000ffff677224 */ /* 0x000fe200078e00ff */
[----:B------:R-:W-:Y:S02]  /*b360*/  CS2R R98, SRZ ;  /* 0x0000000000627805 */ /* 0x000fe4000001ff00 */
[----:B------:R-:W-:Y:S02]  /*b370*/  ISETP.GT.AND P1, PT, R150, R211, PT ;  /* 0x000000d39600720c */ /* 0x000fe40003f24270 */
        /* <DEDUP_REMOVED lines=40> */
[----:B------:R-:W-:Y:S06]  /*b600*/  @!P1 BRA `(.L_x_1807) ;  /* 0x0000014400a09947 */ /* 0x000fec0003800000 */
[----:B------:R-:W2:Y:S04]  /*b610*/  LDL R6, [R1+0x50] ;  /* 0x0000500001067983 */ /* 0x000ea80000100800 */
[----:B------:R-:W3:Y:S04]  /*b620*/  LDL R7, [R1+0x48] ;  /* 0x0000480001077983 */ /* 0x000ee80000100800 */
[----:B--2---:R-:W0:Y:S01]  /*b630*/  SHFL.IDX PT, R0, R6, RZ, 0x1f ;  /* 0x00001fff06007589 */ /* 0x004e2200000e0000 */
[----:B---3--:R-:W-:-:S13]  /*b640*/  R2UR UR4, R7 ;  /* 0x00000000070472ca */ /* 0x008fda00000e0000 */
[----:B------:R-:W-:Y:S01]  /*b650*/  ULOP3.LUT UP0, URZ, UR4, 0x1bf, URZ, 0xc0, !UPT ;  /* 0x000001bf043f7892 */ /* 0x000fe2000f80c03f */
[----:B0-----:R-:W-:-:S04]  /*b660*/  LEA.HI R2, R0, R0, RZ, 0x1 ;  /* 0x0000000000027211 */ /* 0x001fc800078f08ff */
[----:B------:R-:W-:Y:S02]  /*b670*/  LOP3.LUT R3, R2, 0x1e, RZ, 0xc0, !PT ;  /* 0x0000001e02037812 */ /* 0x000fe400078ec0ff */
[----:B------:R-:W-:-:S03]  /*b680*/  PLOP3.LUT P0, PT, PT, PT, UP0, 0x80, 0x0 ;  /* 0x000000000000781c */ /* 0x000fc60003f0f008 */
[----:B------:R-:W-:-:S05]  /*b690*/  IMAD.IADD R3, R0, 0x1, -R3 ;  /* 0x0000000100037824 */ /* 0x000fca00078e0a03 */
[----:B------:R-:W-:-:S04]  /*b6a0*/  LEA R3, R3, UR4, 0xd ;  /* 0x0000000403037c11 */ /* 0x000fc8000f8e68ff */
[----:B------:R-:W-:-:S04]  /*b6b0*/  SHF.R.U32.HI R2, RZ, 0x4, R3 ;  /* 0x00000004ff027819 */ /* 0x000fc80000011603 */
[----:B------:R-:W-:Y:S01]  /*b6c0*/  LOP3.LUT R2, R2, 0x3fff, RZ, 0xc0, !PT ;  /* 0x00003fff02027812 */ /* 0x000fe200078ec0ff */
[----:B------:R-:W-:Y:S06]  /*b6d0*/  @!P0 BRA `(.L_x_1808) ;  /* 0x0000000000408947 */ /* 0x000fec0003800000 */
        /* <DEDUP_REMOVED lines=16> */
.L_x_1808:
        /* <DEDUP_REMOVED lines=12> */
.L_x_1812:
[----:B-1----:R1:W2:Y:S02]  /*b8a0*/  SYNCS.PHASECHK.TRANS64.TRYWAIT P0, [R16+URZ+0x30800], R3 ;  /* 0x03080003100075a7 */ /* 0x0022a4000800017f */
[----:B--2---:R-:W-:Y:S05]  /*b8b0*/  @!P0 NANOSLEEP.SYNCS 0x989680 ;  /* 0x009896800000895d */ /* 0x004fea0003900000 */
[----:B------:R-:W2:Y:S02]  /*b8c0*/  @!P0 SYNCS.PHASECHK.TRANS64 P0, [R16+URZ+0x30800], R3 ;  /* 0x03080003100085a7 */ /* 0x000ea4000800007f */
[----:B--2---:R-:W-:Y:S05]  /*b8d0*/  @!P0 BRA `(.L_x_1812) ;  /* 0xfffffffc00f08947 */ /* 0x004fea000383ffff */
.L_x_1811:
[----:B------:R-:W-:Y:S05]  /*b8e0*/  BSYNC B0 ;  /* 0x0000000000007941 */ /* 0x000fea0003800000 */
.L_x_1810:
[----:B------:R-:W-:Y:S05]  /*b8f0*/  BRA `(.L_x_1813) ;  /* 0x0000007400187947 */ /* 0x000fea0003800000 */
.L_x_1809:
[----:B------:R-:W2:Y:S01]  /*b900*/  LDL R0, [R1+0x48] ;  /* 0x0000480001007983 */ /* 0x000ea20000100800 */
[----:B------:R-:W-:Y:S02]  /*b910*/  ULDC.64 UR6, c[0x0][0x408] ;  /* 0x0001020000067ab9 */ /* 0x000fe40000000a00 */
[----:B-----5:R-:W-:Y:S01]  /*b920*/  IMAD.WIDE.U32 R26, R145, UR6, RZ ;  /* 0x00000006911a7c25 */ /* 0x020fe2000f8e00ff */
[----:B--2---:R-:W-:Y:S02]  /*b930*/  R2UR UR4, R0 ;  /* 0x00000000000472ca */ /* 0x004fe400000e0000 */
[----:B------:R-:W-:-:S11]  /*b940*/  SHF.R.S32.HI R0, RZ, 0x1f, R145 ;  /* 0x0000001fff007819 */ /* 0x000fd60000011491 */
[----:B------:R-:W-:-:S03]  /*b950*/  ULOP3.LUT UP0, URZ, UR4, 0x3ff, URZ, 0xc0, !UPT ;  /* 0x000003ff043f7892 */ /* 0x000fc6000f80c03f */
[----:B------:R-:W-:Y:S02]  /*b960*/  ULDC.64 UR4, c[0x0][0x3f8] ;  /* 0x0000fe0000047ab9 */ /* 0x000fe40000000a00 */
[C---:B------:R-:W-:Y:S01]  /*b970*/  IMAD R4, R0.reuse, UR4, RZ ;  /* 0x0000000400047c24 */ /* 0x040fe2000f8e02ff */
[----:B------:R-:W-:Y:S01]  /*b980*/  PLOP3.LUT P0, PT, PT, PT, UP0, 0x80, 0x0 ;  /* 0x000000000000781c */ /* 0x000fe20003f0f008 */
[----:B------:R-:W-:Y:S02]  /*b990*/  IMAD R0, R0, UR6, RZ ;  /* 0x0000000600007c24 */ /* 0x000fe4000f8e02ff */
[----:B------:R-:W-:-:S04]  /*b9a0*/  IMAD.WIDE.U32 R24, R145, UR4, RZ ;  /* 0x0000000491187c25 */ /* 0x000fc8000f8e00ff */
[C---:B------:R-:W-:Y:S02]  /*b9b0*/  IMAD R29, R145.reuse, UR5, R4 ;  /* 0x00000005911d7c24 */ /* 0x040fe4000f8e0204 */
[----:B------:R-:W-:Y:S02]  /*b9c0*/  IMAD R31, R145, UR7, R0 ;  /* 0x00000007911f7c24 */ /* 0x000fe4000f8e0200 */
[----:B------:R-:W-:Y:S02]  /*b9d0*/  IMAD.IADD R29, R29, 0x1, R25 ;  /* 0x000000011d1d7824 */ /* 0x000fe400078e0219 */
[----:B------:R-:W-:Y:S01]  /*b9e0*/  IMAD.IADD R31, R31, 0x1, R27 ;  /* 0x000000011f1f7824 */ /* 0x000fe200078e021b */
        /* <DEDUP_REMOVED lines=17> */
.L_x_1814:
[----:B------:R-:W-:Y:S01]  /*bb00*/  ULDC.U8 UR4, c[0x0][0x410] ;  /* 0x0001040000047ab9 */ /* 0x000fe20000000000 */
[----:B------:R-:W-:Y:S01]  /*bb10*/  BSSY B0, `(.L_x_1815) ;  /* 0x000071c000007945 */ /* 0x000fe20003800000 */
[----:B------:R-:W-:Y:S01]  /*bb20*/  ISETP.NE.AND P0, PT, RZ, UR4, PT ;  /* 0x00000004ff007c0c */ /* 0x000fe2000bf05270 */
[----:B------:R-:W-:-:S12]  /*bb30*/  IMAD.IADD R10, R195, 0x1, R209 ;  /* 0x00000001c30a7824 */ /* 0x000fd800078e02d1 */
[----:B------:R-:W-:Y:S05]  /*bb40*/  @!P0 BRA `(.L_x_1816) ;  /* 0x00000038006c8947 */ /* 0x000fea0003800000 */
[----:B------:R-:W0:Y:S01]  /*bb50*/  LDC R21, c[0x0][0x448] ;  /* 0x00011200ff157b82 */ /* 0x000e220000000800 */
[----:B------:R-:W-:Y:S01]  /*bb60*/  IMAD R3, R223, 0x40, R10 ;  /* 0x00000040df037824 */ /* 0x000fe200078e020a */
[----:B------:R-:W-:Y:S01]  /*bb70*/  ULDC.64 UR4, c[0x0][0x3f8] ;  /* 0x0000fe0000047ab9 */ /* 0x000fe20000000a00 */
[----:B------:R-:W-:Y:S01]  /*bb80*/  ULDC.64 UR6, c[0x0][0x408] ;  /* 0x0001020000067ab9 */ /* 0x000fe20000000a00 */
[----:B------:R-:W-:Y:S02]  /*bb90*/  IMAD.MOV.U32 R8, RZ, RZ, R24 ;  /* 0x000000ffff087224 */ /* 0x000fe400078e0018 */
[----:B------:R-:W-:Y:S02]  /*bba0*/  IMAD.MOV.U32 R9, RZ, RZ, R29 ;  /* 0x000000ffff097224 */ /* 0x000fe400078e001d */
[----:B------:R-:W-:Y:S02]  /*bbb0*/  IMAD.MOV.U32 R12, RZ, RZ, R26 ;  /* 0x000000ffff0c7224 */ /* 0x000fe400078e001a */
[----:B------:R-:W-:Y:S01]  /*bbc0*/  IMAD.MOV.U32 R13, RZ, RZ, R31 ;  /* 0x000000ffff0d7224 */ /* 0x000fe200078e001f */
[----:B0-----:R-:W-:-:S13]  /*bbd0*/  ISETP.NE.AND P0, PT, R21, 0x1, PT ;  /* 0x000000011500780c */ /* 0x001fda0003f05270 */
[----:B------:R-:W0:Y:S08]  /*bbe0*/  @P0 LDC R0, c[0x0][0x44c] ;  /* 0x00011300ff000b82 */ /* 0x000e300000000800 */
[----:B------:R-:W1:Y:S01]  /*bbf0*/  @P0 LDC R5, c[0x0][0x450] ;  /* 0x00011400ff050b82 */ /* 0x000e620000000800 */
[----:B0-----:R-:W-:-:S05]  /*bc00*/  @P0 IMAD.HI.U32 R0, R3, R0, RZ ;  /* 0x0000000003000227 */ /* 0x001fca00078e00ff */
[----:B-1----:R-:W-:-:S04]  /*bc10*/  @P0 SHF.R.U32.HI R3, RZ, R5, R0 ;  /* 0x00000005ff030219 */ /* 0x002fc80000011600 */
[----:B------:R-:W-:Y:S01]  /*bc20*/  SHF.R.S32.HI R0, RZ, 0x1f, R3 ;  /* 0x0000001fff007819 */ /* 0x000fe20000011403 */
[----:B------:R-:W-:-:S04]  /*bc30*/  IMAD.WIDE.U32 R8, R3, UR4, R8 ;  /* 0x0000000403087c25 */ /* 0x000fc8000f8e0008 */
[C---:B------:R-:W-:Y:S02]  /*bc40*/  IMAD R4, R0.reuse, UR4, RZ ;  /* 0x0000000400047c24 */ /* 0x040fe4000f8e02ff */
[----:B------:R-:W-:Y:S02]  /*bc50*/  IMAD R0, R0, UR6, RZ ;  /* 0x0000000600007c24 */ /* 0x000fe4000f8e02ff */
[C---:B------:R-:W-:Y:S01]  /*bc60*/  IMAD R7, R3.reuse, UR5, R4 ;  /* 0x0000000503077c24 */ /* 0x040fe2000f8e0204 */
[----:B------:R-:W-:Y:S01]  /*bc70*/  ULDC.64 UR4, c[0x0][0x3e8] ;  /* 0x0000fa0000047ab9 */ /* 0x000fe20000000a00 */
[C---:B------:R-:W-:Y:S01]  /*bc80*/  IMAD.WIDE.U32 R12, R3.reuse, UR6, R12 ;  /* 0x00000006030c7c25 */ /* 0x040fe2000f8e000c */
[----:B------:R-:W-:Y:S01]  /*bc90*/  LEA R6, P0, R8, UR4, 0x1 ;  /* 0x0000000408067c11 */ /* 0x000fe2000f8008ff */
[----:B------:R-:W-:Y:S02]  /*bca0*/  UMOV UR4, 0xffffffff ;  /* 0xffffffff00047882 */ /* 0x000fe40000000000 */
[----:B------:R-:W-:Y:S01]  /*bcb0*/  IMAD R3, R3, UR7, R0 ;  /* 0x0000000703037c24 */ /* 0x000fe2000f8e0200 */
[----:B------:R-:W-:Y:S01]  /*bcc0*/  ULDC.64 UR6, c[0x0][0x400] ;  /* 0x0001000000067ab9 */ /* 0x000fe20000000a00 */
[----:B------:R-:W-:Y:S01]  /*bcd0*/  IMAD.IADD R7, R9, 0x1, R7 ;  /* 0x0000000109077824 */ /* 0x000fe200078e0207 */
[----:B------:R-:W-:Y:S01]  /*bce0*/  LEA R4, P1, R12, UR6, 0x1 ;  /* 0x000000060c047c11 */ /* 0x000fe2000f8208ff */
[----:B------:R-:W-:-:S03]  /*bcf0*/  IMAD.IADD R3, R13, 0x1, R3 ;  /* 0x000000010d037824 */ /* 0x000fc600078e0203 */
[----:B------:R-:W-:Y:S02]  /*bd00*/  LEA.HI.X R7, R8, UR5, R7, 0x1, P0 ;  /* 0x0000000508077c11 */ /* 0x000fe400080f0c07 */
[----:B------:R-:W-:Y:S01]  /*bd10*/  LEA.HI.X R8, R12, UR7, R3, 0x1, P1 ;  /* 0x000000070c087c11 */ /* 0x000fe200088f0c03 */
[----:B------:R-:W-:Y:S06]  /*bd20*/  BRA.DIV UR4, `(.L_x_1817) ;  /* 0x000001ee04ac7947 */ /* 0x000fec000b800000 */
[----:B------:R0:W1:Y:S04]  /*bd30*/  SHFL.IDX PT, R3, R7, RZ, 0x1c1f ;  /* 0x001c1fff07037589 */ /* 0x00006800000e0000 */
[----:B------:R0:W2:Y:S04]  /*bd40*/  SHFL.IDX PT, R0, R6, RZ, 0x1c1f ;  /* 0x001c1fff06007589 */ /* 0x0000a800000e0000 */
[----:B------:R0:W3:Y:S04]  /*bd50*/  SHFL.IDX PT, R5, R8, RZ, 0x1c1f ;  /* 0x001c1fff08057589 */ /* 0x0000e800000e0000 */
[----:B------:R0:W4:Y:S02]  /*bd60*/  SHFL.IDX PT, R14, R4, RZ, 0x1c1f ;  /* 0x001c1fff040e7589 */ /* 0x00012400000e0000 */
.L_x_2158:
[----:B------:R-:W-:Y:S01]  /*bd70*/  IMAD R80, R194, R21, RZ ;  /* 0x00000015c2507224 */ /* 0x000fe200078e02ff */
[----:B------:R-:W-:Y:S01]  /*bd80*/  BSSY B1, `(.L_x_1818) ;  /* 0x0000051000017945 */ /* 0x000fe20003800000 */
[----:B------:R-:W-:Y:S02]  /*bd90*/  CS2R R58, SRZ ;  /* 0x00000000003a7805 */ /* 0x000fe4000001ff00 */
[----:B------:R-:W-:Y:S02]  /*bda0*/  CS2R R54, SRZ ;  /* 0x0000000000367805 */ /* 0x000fe4000001ff00 */
[----:B------:R-:W-:Y:S02]  /*bdb0*/  CS2R R50, SRZ ;  /* 0x0000000000327805 */ /* 0x000fe4000001ff00 */
[----:B------:R-:W-:Y:S02]  /*bdc0*/  ISETP.GE.AND P0, PT, R10, R80, PT ;  /* 0x000000500a00720c */ /* 0x000fe40003f06270 */
        /* <DEDUP_REMOVED lines=10> */
[----:B------:R-:W-:Y:S01]  /*be70*/  ULDC UR4, c[0x0][0x3f4] ;  /* 0x0000fd0000047ab9 */ /* 0x000fe20000000800 */
[----:B------:R-:W-:Y:S02]  /*be80*/  CS2R R60, SRZ ;  /* 0x00000000003c7805 */ /* 0x000fe4000001ff00 */
[----:B------:R-:W-:Y:S02]  /*be90*/  ISETP.GE.AND P3, PT, R203, UR4, PT ;  /* 0x00000004cb007c0c */ /* 0x000fe4000bf66270 */
[----:B------:R-:W-:Y:S02]  /*bea0*/  CS2R R58, SRZ ;  /* 0x00000000003a7805 */ /* 0x000fe4000001ff00 */
[----:B------:R-:W-:Y:S02]  /*beb0*/  ISETP.GE.AND P2, PT, R201, UR4, PT ;  /* 0x00000004c9007c0c */ /* 0x000fe4000bf46270 */
[----:B------:R-:W-:Y:S02]  /*bec0*/  ISETP.GE.AND P1, PT, R202, UR4, PT ;  /* 0x00000004ca007c0c */ /* 0x000fe4000bf26270 */
[----:B------:R-:W-:-:S02]  /*bed0*/  ISETP.GE.AND P0, PT, R200, UR4, PT ;  /* 0x00000004c8007c0c */ /* 0x000fc4000bf06270 */
[----:B------:R-:W-:-:S03]  /*bee0*/  ISETP.GE.AND P4, PT, R192, UR4, PT ;  /* 0x00000004c0007c0c */ /* 0x000fc6000bf86270 */
[C---:B------:R-:W-:Y:S01]  /*bef0*/  @!P3 IMAD.SHL.U32 R27, R203.reuse, 0x2, RZ ;  /* 0x00000002cb1bb824 */ /* 0x040fe200078e00ff */
[----:B------:R-:W-:-:S03]  /*bf00*/  @!P3 SHF.L.U64.HI R20, R203, 0x1, R232 ;  /* 0x00000001cb14b819 */ /* 0x000fc600000102e8 */
[C---:B------:R-:W-:Y:S01]  /*bf10*/  @!P2 IMAD.SHL.U32 R31, R201.reuse, 0x2, RZ ;  /* 0x00000002c91fa824 */ /* 0x040fe200078e00ff */
[----:B------:R-:W-:Y:S01]  /*bf20*/  @!P2 SHF.L.U64.HI R12, R201, 0x1, R231 ;  /* 0x00000001c90ca819 */ /* 0x000fe200000102e7 */
[----:B------:R-:W-:Y:S01]  /*bf30*/  @!P1 IMAD.SHL.U32 R39, R202, 0x2, RZ ;  /* 0x00000002ca279824 */ /* 0x000fe200078e00ff */
[-C--:B--2---:R-:W-:Y:S01]  /*bf40*/  @!P3 IADD3 R24, P6, R0, R27.reuse, RZ ;  /* 0x0000001b0018b210 */ /* 0x084fe20007fde0ff */
[----:B------:R-:W-:Y:S01]  /*bf50*/  @!P0 IMAD.SHL.U32 R63, R200, 0x2, RZ ;  /* 0x00000002c83f8824 */ /* 0x000fe200078e00ff */
[----:B----4-:R-:W-:Y:S01]  /*bf60*/  @!P3 IADD3 R26, P5, R14, R27, RZ ;  /* 0x0000001b0e1ab210 */ /* 0x010fe20007fbe0ff */
[----:B-1----:R-:W-:Y:S01]  /*bf70*/  @!P4 IMAD.MOV.U32 R13, RZ, RZ, R3 ;  /* 0x000000ffff0dc224 */ /* 0x002fe200078e0003 */
[----:B------:R-:W-:Y:S01]  /*bf80*/  @!P0 SHF.L.U64.HI R34, R200, 0x1, R229 ;  /* 0x00000001c8228819 */ /* 0x000fe200000102e5 */
[--C-:B------:R-:W-:Y:S01]  /*bf90*/  @!P3 IMAD.X R25, R3, 0x1, R20.reuse, P6 ;  /* 0x000000010319b824 */ /* 0x100fe200030e0614 */
[-C--:B------:R-:W-:Y:S01]  /*bfa0*/  @!P2 IADD3 R28, P6, R0, R31.reuse, RZ ;  /* 0x0000001f001ca210 */ /* 0x080fe20007fde0ff */
[----:B---3--:R-:W-:Y:S01]  /*bfb0*/  @!P3 IMAD.X R27, R5, 0x1, R20, P5 ;  /* 0x00000001051bb824 */ /* 0x008fe200028e0614 */
[----:B------:R-:W-:Y:S01]  /*bfc0*/  @!P2 IADD3 R30, P5, R14, R31, RZ ;  /* 0x0000001f0e1ea210 */ /* 0x000fe20007fbe0ff */
[----:B------:R-:W-:Y:S01]  /*bfd0*/  @!P4 IMAD.MOV.U32 R15, RZ, RZ, R5 ;  /* 0x000000ffff0fc224 */ /* 0x000fe200078e0005 */
[----:B------:R-:W-:Y:S01]  /*bfe0*/  @!P1 SHF.L.U64.HI R20, R202, 0x1, R230 ;  /* 0x00000001ca149819 */ /* 0x000fe200000102e6 */
[--C-:B------:R-:W-:Y:S01]  /*bff0*/  @!P2 IMAD.X R29, R3, 0x1, R12.reuse, P6 ;  /* 0x00000001031da824 */ /* 0x100fe200030e060c */
[----:B------:R-:W-:Y:S01]  /*c000*/  @!P1 IADD3 R36, P6, R0, R39, RZ ;  /* 0x0000002700249210 */ /* 0x000fe20007fde0ff */
[----:B------:R-:W-:Y:S01]  /*c010*/  @!P2 IMAD.X R31, R5, 0x1, R12, P5 ;  /* 0x00000001051fa824 */ /* 0x000fe200028e060c */
[----:B------:R-:W-:Y:S01]  /*c020*/  ISETP.GE.AND P5, PT, R204, UR4, PT ;  /* 0x00000004cc007c0c */ /* 0x000fe2000bfa6270 */
[----:B------:R-:W-:-:S02]  /*c030*/  @!P4 IMAD.MOV.U32 R12, RZ, RZ, R0 ;  /* 0x000000ffff0cc224 */ /* 0x000fc400078e0000 */
[----:B------:R-:W-:Y:S01]  /*c040*/  @!P1 IMAD.X R37, R3, 0x1, R20, P6 ;  /* 0x0000000103259824 */ /* 0x000fe200030e0614 */
[----:B------:R-:W-:Y:S01]  /*c050*/  @!P1 IADD3 R38, P6, R14, R39, RZ ;  /* 0x000000270e269210 */ /* 0x000fe20007fde0ff */
[----:B------:R-:W-:-:S04]  /*c060*/  @!P4 IMAD.WIDE R12, R192, 0x2, R12 ;  /* 0x00000002c00cc825 */ /* 0x000fc800078e020c */
[----:B------:R-:W-:Y:S01]  /*c070*/  @!P1 IMAD.X R39, R5, 0x1, R20, P6 ;  /* 0x0000000105279824 */ /* 0x000fe200030e0614 */
[-C--:B------:R-:W-:Y:S01]  /*c080*/  @!P0 IADD3 R44, P6, R0, R63.reuse, RZ ;  /* 0x0000003f002c8210 */ /* 0x080fe20007fde0ff */
[----:B------:R-:W-:Y:S01]  /*c090*/  @!P4 IMAD.WIDE R20, R192, 0x2, R14 ;  /* 0x00000002c014c825 */ /* 0x000fe200078e020e */
[----:B------:R1:W5:Y:S03]  /*c0a0*/  @!P4 LD.E.64 R60, desc[UR60][R12.64] ;  /* 0x0000003c0c3cc980 */ /* 0x000366000c101b00 */
[----:B------:R-:W-:Y:S01]  /*c0b0*/  @!P0 IMAD.X R45, R3, 0x1, R34, P6 ;  /* 0x00000001032d8824 */ /* 0x000fe200030e0622 */
[----:B------:R-:W-:Y:S01]  /*c0c0*/  @!P0 IADD3 R62, P6, R14, R63, RZ ;  /* 0x0000003f0e3e8210 */ /* 0x000fe20007fde0ff */
[C---:B------:R-:W-:Y:S01]  /*c0d0*/  @!P5 IMAD.SHL.U32 R15, R204.reuse, 0x2, RZ ;  /* 0x00000002cc0fd824 */ /* 0x040fe200078e00ff */
[----:B------:R1:W5:Y:S01]  /*c0e0*/  @!P4 LD.E.64 R58, desc[UR60][R20.64] ;  /* 0x0000003c143ac980 */ /* 0x000362000c101b00 */
[----:B------:R-:W-:-:S02]  /*c0f0*/  @!P5 SHF.L.U64.HI R32, R204, 0x1, R228 ;  /* 0x00000001cc20d819 */ /* 0x000fc400000102e4 */
[----:B------:R-:W-:Y:S01]  /*c100*/  CS2R R56, SRZ ;  /* 0x0000000000387805 */ /* 0x000fe2000001ff00 */
[----:B------:R-:W-:Y:S01]  /*c110*/  @!P0 IMAD.X R63, R5, 0x1, R34, P6 ;  /* 0x00000001053f8824 */ /* 0x000fe200030e0622 */
[-C--:B------:R-:W-:Y:S02]  /*c120*/  @!P5 IADD3 R64, P4, R0, R15.reuse, RZ ;  /* 0x0000000f0040d210 */ /* 0x080fe40007f9e0ff */
[----:B------:R-:W-:Y:S02]  /*c130*/  CS2R R54, SRZ ;  /* 0x0000000000367805 */ /* 0x000fe4000001ff00 */
[----:B------:R-:W-:Y:S02]  /*c140*/  @!P5 IADD3 R14, P6, R14, R15, RZ ;  /* 0x0000000f0e0ed210 */ /* 0x000fe40007fde0ff */
[----:B------:R-:W-:Y:S02]  /*c150*/  CS2R R52, SRZ ;  /* 0x0000000000347805 */ /* 0x000fe4000001ff00 */
[----:B------:R-:W-:Y:S01]  /*c160*/  CS2R R50, SRZ ;  /* 0x0000000000327805 */ /* 0x000fe2000001ff00 */
[--C-:B------:R-:W-:Y:S01]  /*c170*/  @!P5 IMAD.X R65, R3, 0x1, R32.reuse, P4 ;  /* 0x000000010341d824 */ /* 0x100fe200020e0620 */
[----:B------:R-:W-:Y:S01]  /*c180*/  CS2R R48, SRZ ;  /* 0x0000000000307805 */ /* 0x000fe2000001ff00 */
[----:B------:R-:W-:Y:S01]  /*c190*/  @!P5 IMAD.X R15, R5, 0x1, R32, P6 ;  /* 0x00000001050fd824 */ /* 0x000fe200030e0620 */
[----:B------:R-:W-:-:S02]  /*c1a0*/  CS2R R46, SRZ ;  /* 0x00000000002e7805 */ /* 0x000fc4000001ff00 */
[----:B------:R-:W-:Y:S02]  /*c1b0*/  CS2R R42, SRZ ;  /* 0x00000000002a7805 */ /* 0x000fe4000001ff00 */
[----:B------:R-:W-:Y:S02]  /*c1c0*/  CS2R R40, SRZ ;  /* 0x0000000000287805 */ /* 0x000fe4000001ff00 */
[----:B------:R-:W-:Y:S02]  /*c1d0*/  CS2R R32, SRZ ;  /* 0x0000000000207805 */ /* 0x000fe4000001ff00 */
[----:B------:R-:W-:Y:S01]  /*c1e0*/  CS2R R34, SRZ ;  /* 0x0000000000227805 */ /* 0x000fe2000001ff00 */
[----:B------:R1:W5:Y:S04]  /*c1f0*/  @!P3 LD.E.64 R56, desc[UR60][R24.64] ;  /* 0x0000003c1838b980 */ /* 0x000368000c101b00 */
        /* <DEDUP_REMOVED lines=8> */
[----:B------:R1:W5:Y:S02]  /*c280*/  @!P5 LD.E.64 R34, desc[UR60][R14.64] ;  /* 0x0000003c0e22d980 */ /* 0x000364000c101b00 */
.L_x_1819:
[----:B------:R-:W-:Y:S05]  /*c290*/  BSYNC B1 ;  /* 0x0000000000017941 */ /* 0x000fea0003800000 */
.L_x_1818:
[----:B--2--5:R-:W-:Y:S01]  /*c2a0*/  IMAD.MOV.U32 R0, RZ, RZ, R58 ;  /* 0x000000ffff007224 */ /* 0x024fe200078e003a */
[----:B------:R-:W-:Y:S01]  /*c2b0*/  UMOV UR4, 0xffffffff ;  /* 0xffffffff00047882 */ /* 0x000fe20000000000 */
[----:B-1----:R-:W-:Y:S01]  /*c2c0*/  IMAD.MOV.U32 R3, RZ, RZ, R59 ;  /* 0x000000ffff037224 */ /* 0x002fe200078e003b */
[----:B------:R-:W-:Y:S01]  /*c2d0*/  CS2R R30, SRZ ;  /* 0x00000000001e7805 */ /* 0x000fe2000001ff00 */
[----:B---3--:R-:W-:Y:S01]  /*c2e0*/  IMAD.MOV.U32 R5, RZ, RZ, R54 ;  /* 0x000000ffff057224 */ /* 0x008fe200078e0036 */
        /* <DEDUP_REMOVED lines=42> */
[----:B------:R-:W-:-:S02]  /*c590*/  PRMT R84, R3, 0x7610, R84 ;  /* 0x0000761003547816 */ /* 0x000fc40000000054 */
[----:B------:R-:W-:Y:S02]  /*c5a0*/  PRMT R77, R5, 0x7610, R77 ;  /* 0x00007610054d7816 */ /* 0x000fe4000000004d */
[----:B------:R-:W-:Y:S01]  /*c5b0*/  PRMT R76, R9, 0x7610, R76 ;  /* 0x00007610094c7816 */ /* 0x000fe2000000004c */
[----:B------:R-:W-:Y:S06]  /*c5c0*/  BRA.DIV UR4, `(.L_x_1820) ;  /* 0x000001e604f47947 */ /* 0x000fec000b800000 */
[----:B------:R1:W2:Y:S04]  /*c5d0*/  SHFL.IDX PT, R3, R7, 0x1, 0x1c1f ;  /* 0x003c1f0007037f89 */ /* 0x0002a800000e0000 */
[----:B------:R1:W3:Y:S04]  /*c5e0*/  SHFL.IDX PT, R0, R6, 0x1, 0x1c1f ;  /* 0x003c1f0006007f89 */ /* 0x0002e800000e0000 */
[----:B------:R1:W1:Y:S04]  /*c5f0*/  SHFL.IDX PT, R5, R8, 0x1, 0x1c1f ;  /* 0x003c1f0008057f89 */ /* 0x00026800000e0000 */
[----:B0-----:R-:W0:Y:S02]  /*c600*/  SHFL.IDX PT, R4, R4, 0x1, 0x1c1f ;  /* 0x003c1f0004047f89 */ /* 0x001e2400000e0000 */
.L_x_2164:
[----:B-1----:R-:W-:Y:S01]  /*c610*/  VIADD R7, R10, 0x40 ;  /* 0x000000400a077836 */ /* 0x002fe20000000000 */
[----:B------:R-:W-:Y:S01]  /*c620*/  LOP3.LUT R6, R206, 0x18, R18, 0xf8, !PT ;  /* 0x00000018ce067812 */ /* 0x000fe200078ef812 */
[----:B------:R-:W-:Y:S01]  /*c630*/  BSSY B1, `(.L_x_1821) ;  /* 0x0000053000017945 */ /* 0x000fe20003800000 */
[----:B------:R-:W-:Y:S02]  /*c640*/  LOP3.LUT P0, RZ, R215, 0x4, RZ, 0xc0, !PT ;  /* 0x00000004d7ff7812 */ /* 0x000fe4000780c0ff */
[----:B------:R-:W-:Y:S02]  /*c650*/  CS2R R36, SRZ ;  /* 0x0000000000247805 */ /* 0x000fe4000001ff00 */
[----:B------:R-:W-:Y:S02]  /*c660*/  ISETP.GE.AND P1, PT, R7, R80, PT ;  /* 0x000000500700720c */ /* 0x000fe40003f26270 */
[----:B------:R-:W-:Y:S02]  /*c670*/  CS2R R26, SRZ ;  /* 0x00000000001a7805 */ /* 0x000fe4000001ff00 */
[----:B------:R-:W-:-:S02]  /*c680*/  LOP3.LUT R7, R6, R207, RZ, 0x3c, !PT ;  /* 0x000000cf06077212 */ /* 0x000fc400078e3cff */
[----:B------:R-:W-:Y:S02]  /*c690*/  CS2R R20, SRZ ;  /* 0x0000000000147805 */ /* 0x000fe4000001ff00 */
[----:B------:R-:W-:Y:S02]  /*c6a0*/  CS2R R12, SRZ ;  /* 0x00000000000c7805 */ /* 0x000fe4000001ff00 */
[----:B------:R-:W-:Y:S02]  /*c6b0*/  CS2R R8, SRZ ;  /* 0x0000000000087805 */ /* 0x000fe4000001ff00 */
[----:B------:R-:W-:Y:S01]  /*c6c0*/  CS2R R44, SRZ ;  /* 0x00000000002c7805 */ /* 0x000fe2000001ff00 */
[----:B------:R-:W-:Y:S01]  /*c6d0*/  IMAD.IADD R7, R208, 0x1, R7 ;  /* 0x00000001d0077824 */ /* 0x000fe200078e0207 */
[----:B------:R-:W-:Y:S02]  /*c6e0*/  CS2R R38, SRZ ;  /* 0x0000000000267805 */ /* 0x000fe4000001ff00 */
[----:B------:R-:W-:-:S02]  /*c6f0*/  CS2R R28, SRZ ;  /* 0x00000000001c7805 */ /* 0x000fc4000001ff00 */
[----:B------:R-:W-:Y:S02]  /*c700*/  CS2R R24, SRZ ;  /* 0x0000000000187805 */ /* 0x000fe4000001ff00 */
[----:B----4-:R-:W-:Y:S01]  /*c710*/  CS2R R14, SRZ ;  /* 0x00000000000e7805 */ /* 0x010fe2000001ff00 */
[----:B------:R-:W-:Y:S01]  /*c720*/  IMAD R62, R7, 0x2, R16 ;  /* 0x00000002073e7824 */ /* 0x000fe200078e0210 */
        /* <DEDUP_REMOVED lines=8> */
[----:B------:R-:W-:-:S05]  /*c7b0*/  ISETP.GE.AND P1, PT, R200, UR4, PT ;  /* 0x00000004c8007c0c */ /* 0x000fca000bf26270 */
[C---:B------:R-:W-:Y:S01]  /*c7c0*/  @!P4 IMAD.SHL.U32 R9, R203.reuse, 0x2, RZ ;  /* 0x00000002cb09c824 */ /* 0x040fe200078e00ff */
[----:B------:R-:W-:-:S03]  /*c7d0*/  @!P4 SHF.L.U64.HI R6, R203, 0x1, R232 ;  /* 0x00000001cb06c819 */ /* 0x000fc600000102e8 */
[C---:B------:R-:W-:Y:S01]  /*c7e0*/  @!P3 IMAD.SHL.U32 R71, R201.reuse, 0x2, RZ ;  /* 0x00000002c947b824 */ /* 0x040fe200078e00ff */
[----:B------:R-:W-:Y:S01]  /*c7f0*/  @!P3 SHF.L.U64.HI R12, R201, 0x1, R231 ;  /* 0x00000001c90cb819 */ /* 0x000fe200000102e7 */
[----:B------:R-:W-:Y:S01]  /*c800*/  @!P2 IMAD.SHL.U32 R67, R202, 0x2, RZ ;  /* 0x00000002ca43a824 */ /* 0x000fe200078e00ff */
[-C--:B---3--:R-:W-:Y:S01]  /*c810*/  @!P4 IADD3 R10, P5, R0, R9.reuse, RZ ;  /* 0x00000009000ac210 */ /* 0x088fe20007fbe0ff */
[----:B------:R-:W-:Y:S01]  /*c820*/  @!P1 IMAD.SHL.U32 R7, R200, 0x2, RZ ;  /* 0x00000002c8079824 */ /* 0x000fe200078e00ff */
[----:B0-----:R-:W-:Y:S02]  /*c830*/  @!P4 IADD3 R8, P6, R4, R9, RZ ;  /* 0x000000090408c210 */ /* 0x001fe40007fde0ff */
[----:B------:R-:W-:Y:S01]  /*c840*/  @!P2 SHF.L.U64.HI R14, R202, 0x1, R230 ;  /* 0x00000001ca0ea819 */ /* 0x000fe200000102e6 */
[--C-:B--2---:R-:W-:Y:S01]  /*c850*/  @!P4 IMAD.X R11, R3, 0x1, R6.reuse, P5 ;  /* 0x00000001030bc824 */ /* 0x104fe200028e0606 */
[-C--:B------:R-:W-:Y:S01]  /*c860*/  @!P3 IADD3 R74, P5, R0, R71.reuse, RZ ;  /* 0x00000047004ab210 */ /* 0x080fe20007fbe0ff */
[----:B------:R-:W-:Y:S01]  /*c870*/  @!P4 IMAD.X R9, R5, 0x1, R6, P6 ;  /* 0x000000010509c824 */ /* 0x000fe200030e0606 */
[----:B------:R-:W-:-:S02]  /*c880*/  @!P3 IADD3 R70, P6, R4, R71, RZ ;  /* 0x000000470446b210 */ /* 0x000fc40007fde0ff */
[----:B------:R-:W-:Y:S01]  /*c890*/  @!P1 SHF.L.U64.HI R20, R200, 0x1, R229 ;  /* 0x00000001c8149819 */ /* 0x000fe200000102e5 */
[--C-:B------:R-:W-:Y:S01]  /*c8a0*/  @!P3 IMAD.X R75, R3, 0x1, R12.reuse, P5 ;  /* 0x00000001034bb824 */ /* 0x100fe200028e060c */
[-C--:B------:R-:W-:Y:S01]  /*c8b0*/  @!P2 IADD3 R68, P5, R0, R67.reuse, RZ ;  /* 0x000000430044a210 */ /* 0x080fe20007fbe0ff */
[----:B------:R-:W-:Y:S01]  /*c8c0*/  @!P3 IMAD.X R71, R5, 0x1, R12, P6 ;  /* 0x000000010547b824 */ /* 0x000fe200030e060c */
[----:B------:R-:W-:-:S03]  /*c8d0*/  @!P2 IADD3 R66, P6, R4, R67, RZ ;  /* 0x000000430442a210 */ /* 0x000fc60007fde0ff */
[--C-:B------:R-:W-:Y:S01]  /*c8e0*/  @!P2 IMAD.X R69, R3, 0x1, R14.reuse, P5 ;  /* 0x000000010345a824 */ /* 0x100fe200028e060e */
[----:B------:R-:W-:Y:S01]  /*c8f0*/  @!P1 IADD3 R64, P5, R0, R7, RZ ;  /* 0x0000000700409210 */ /* 0x000fe20007fbe0ff */
[----:B------:R-:W-:Y:S01]  /*c900*/  @!P2 IMAD.X R67, R5, 0x1, R14, P6 ;  /* 0x000000010543a824 */ /* 0x000fe200030e060e */
[----:B------:R-:W-:-:S03]  /*c910*/  ISETP.GE.AND P6, PT, R192, UR4, PT ;  /* 0x00000004c0007c0c */ /* 0x000fc6000bfc6270 */
[----:B------:R-:W-:Y:S01]  /*c920*/  @!P1 IMAD.X R65, R3, 0x1, R20, P5 ;  /* 0x0000000103419824 */ /* 0x000fe200028e0614 */
[----:B------:R-:W-:-:S05]  /*c930*/  @!P1 IADD3 R6, P5, R4, R7, RZ ;  /* 0x0000000704069210 */ /* 0x000fca0007fbe0ff */
[----:B------:R-:W-:Y:S01]  /*c940*/  @!P1 IMAD.X R7, R5, 0x1, R20, P5 ;  /* 0x0000000105079824 */ /* 0x000fe200028e0614 */
[----:B------:R-:W-:-:S03]  /*c950*/  ISETP.GE.AND P5, PT, R204, UR4, PT ;  /* 0x00000004cc007c0c */ /* 0x000fc6000bfa6270 */
[----:B------:R-:W-:Y:S02]  /*c960*/  @!P6 IMAD.MOV.U32 R12, RZ, RZ, R0 ;  /* 0x000000ffff0ce224 */ /* 0x000fe400078e0000 */
[----:B------:R-:W-:Y:S02]  /*c970*/  @!P6 IMAD.MOV.U32 R13, RZ, RZ, R3 ;  /* 0x000000ffff0de224 */ /* 0x000fe400078e0003 */
[----:B------:R-:W-:-:S04]  /*c980*/  @!P6 IMAD.WIDE R14, R192, 0x2, R4 ;  /* 0x00000002c00ee825 */ /* 0x000fc800078e0204 */
[----:B------:R-:W-:Y:S01]  /*c990*/  @!P6 IMAD.WIDE R12, R192, 0x2, R12 ;  /* 0x00000002c00ce825 */ /* 0x000fe200078e020c */
[----:B------:R0:W5:Y:S03]  /*c9a0*/  @!P6 LD.E.64 R30, desc[UR60][R14.64] ;  /* 0x0000003c0e1ee980 */ /* 0x000166000c101b00 */
[C---:B------:R-:W-:Y:S01]  /*c9b0*/  @!P5 IMAD.SHL.U32 R21, R204.reuse, 0x2, RZ ;  /* 0x00000002cc15d824 */ /* 0x040fe200078e00ff */
[----:B------:R1:W5:Y:S01]  /*c9c0*/  @!P6 LD.E.64 R44, desc[UR60][R12.64] ;  /* 0x0000003c0c2ce980 */ /* 0x000362000c101b00 */
[----:B------:R-:W-:-:S03]  /*c9d0*/  @!P5 SHF.L.U64.HI R20, R204, 0x1, R228 ;  /* 0x00000001cc14d819 */ /* 0x000fc600000102e4 */
[-C--:B------:R-:W-:Y:S02]  /*c9e0*/  @!P5 IADD3 R72, P6, R0, R21.reuse, RZ ;  /* 0x000000150048d210 */ /* 0x080fe40007fde0ff */
[----:B------:R-:W-:Y:S02]  /*c9f0*/  CS2R R38, SRZ ;  /* 0x0000000000267805 */ /* 0x000fe4000001ff00 */
[----:B------:R-:W-:Y:S01]  /*ca00*/  CS2R R36, SRZ ;  /* 0x0000000000247805 */ /* 0x000fe2000001ff00 */
[----:B------:R-:W-:Y:S01]  /*ca10*/  @!P5 IMAD.X R73, R3, 0x1, R20, P6 ;  /* 0x000000010349d824 */ /* 0x000fe200030e0614 */
[----:B------:R-:W-:Y:S02]  /*ca20*/  @!P5 IADD3 R4, P6, R4, R21, RZ ;  /* 0x000000150404d210 */ /* 0x000fe40007fde0ff */
[----:B------:R2:W5:Y:S01]  /*ca30*/  @!P4 LD.E.64 R38, desc[UR60][R10.64] ;  /* 0x0000003c0a26c980 */ /* 0x000562000c101b00 */
[----:B------:R-:W-:Y:S02]  /*ca40*/  CS2R R28, SRZ ;  /* 0x00000000001c7805 */ /* 0x000fe4000001ff00 */
[----:B------:R-:W-:-:S02]  /*ca50*/  CS2R R26, SRZ ;  /* 0x00000000001a7805 */ /* 0x000fc4000001ff00 */
[----:B------:R-:W-:Y:S01]  /*ca60*/  CS2R R24, SRZ ;  /* 0x0000000000187805 */ /* 0x000fe2000001ff00 */
[----:B------:R-:W-:Y:S01]  /*ca70*/  @!P5 IMAD.X R5, R5, 0x1, R20, P6 ;  /* 0x000000010505d824 */ /* 0x000fe200030e0614 */
[----:B------:R3:W5:Y:S01]  /*ca80*/  @!P4 LD.E.64 R36, desc[UR60][R8.64] ;  /* 0x0000003c0824c980 */ /* 0x000762000c101b00 */
[----:B------:R-:W-:Y:S02]  /*ca90*/  CS2R R20, SRZ ;  /* 0x0000000000147805 */ /* 0x000fe4000001ff00 */
[----:B0-----:R-:W-:Y:S02]  /*caa0*/  CS2R R14, SRZ ;  /* 0x00000000000e7805 */ /* 0x001fe4000001ff00 */
[----:B-1----:R-:W-:Y:S01]  /*cab0*/  CS2R R12, SRZ ;  /* 0x00000000000c7805 */ /* 0x002fe2000001ff00 */
[----:B------:R1:W5:Y:S01]  /*cac0*/  @!P3 LD.E.64 R28, desc[UR60][R74.64] ;  /* 0x0000003c4a1cb980 */ /* 0x000362000c101b00 */
[----:B--2---:R-:W-:-:S03]  /*cad0*/  CS2R R10, SRZ ;  /* 0x00000000000a7805 */ /* 0x004fc6000001ff00 */
[----:B------:R1:W5:Y:S01]  /*cae0*/  @!P3 LD.E.64 R26, desc[UR60][R70.64] ;  /* 0x0000003c461ab980 */ /* 0x000362000c101b00 */
[----:B---3--:R-:W-:-:S03]  /*caf0*/  CS2R R8, SRZ ;  /* 0x0000000000087805 */ /* 0x008fc6000001ff00 */
[----:B------:R1:W5:Y:S04]  /*cb00*/  @!P2 LD.E.64 R24, desc[UR60][R68.64] ;  /* 0x0000003c4418a980 */ /* 0x000368000c101b00 */
[----:B------:R1:W5:Y:S04]  /*cb10*/  @!P2 LD.E.64 R20, desc[UR60][R66.64] ;  /* 0x0000003c4214a980 */ /* 0x000368000c101b00 */
[----:B------:R1:W5:Y:S04]  /*cb20*/  @!P1 LD.E.64 R14, desc[UR60][R64.64] ;  /* 0x0000003c400e9980 */ /* 0x000368000c101b00 */
[----:B------:R1:W5:Y:S04]  /*cb30*/  @!P1 LD.E.64 R12, desc[UR60][R6.64] ;  /* 0x0000003c060c9980 */ /* 0x000368000c101b00 */
[----:B------:R1:W5:Y:S04]  /*cb40*/  @!P5 LD.E.64 R10, desc[UR60][R72.64] ;  /* 0x0000003c480ad980 */ /* 0x000368000c101b00 */
[----:B------:R1:W5:Y:S02]  /*cb50*/  @!P5 LD.E.64 R8, desc[UR60][R4.64] ;  /* 0x0000003c0408d980 */ /* 0x000364000c101b00 */
.L_x_1822:
[----:B------:R-:W-:Y:S05]  /*cb60*/  BSYNC B1 ;  /* 0x0000000000017941 */ /* 0x000fea0003800000 */
.L_x_1821:
[----:B01---5:R-:W-:Y:S01]  /*cb70*/  IMAD.MOV.U32 R4, RZ, RZ, R30 ;  /* 0x000000ffff047224 */ /* 0x023fe200078e001e */
[----:B--2---:R-:W-:Y:S01]  /*cb80*/  LEA.HI R3, R221, R221, RZ, 0x1 ;  /* 0x000000dddd037211 */ /* 0x004fe200078f08ff */
[----:B------:R-:W-:Y:S01]  /*cb90*/  VIADD R5, R62, 0x12400 ;  /* 0x000124003e057836 */ /* 0x000fe20000000000 */
[----:B------:R-:W-:Y:S01]  /*cba0*/  VIADDMNMX R80, R80, -R209, 0x80, PT ;  /* 0x0000008050507446 */ /* 0x000fe200038009d1 */
[----:B---3--:R-:W-:Y:S01]  /*cbb0*/  VIADD R0, R62, 0x12440 ;  /* 0x000124403e007836 */ /* 0x008fe20000000000 */
[----:B------:R-:W-:Y:S01]  /*cbc0*/  PRMT R103, R4, 0x7610, R103 ;  /* 0x0000761004677816 */ /* 0x000fe20000000067 */
[----:B------:R-:W-:Y:S01]  /*cbd0*/  @P0 VIADD R0, R5, 0xffffffc0 ;  /* 0xffffffc005000836 */ /* 0x000fe20000000000 */
[----:B------:R-:W-:Y:S01]  /*cbe0*/  LOP3.LUT R4, R3, 0xfffffffe, RZ, 0xc0, !PT ;  /* 0xfffffffe03047812 */ /* 0x000fe200078ec0ff */
[----:B------:R-:W-:Y:S01]  /*cbf0*/  IMAD.MOV.U32 R5, RZ, RZ, R31 ;  /* 0x000000ffff057224 */ /* 0x000fe200078e001f */
[----:B------:R-:W-:Y:S01]  /*cc00*/  BSSY B1, `(.L_x_1823) ;  /* 0x0000031000017945 */ /* 0x000fe20003800000 */
[----:B------:R-:W-:Y:S01]  /*cc10*/  IMAD.MOV.U32 R6, RZ, RZ, R36 ;  /* 0x000000ffff067224 */ /* 0x000fe200078e0024 */
[----:B------:R-:W-:Y:S01]  /*cc20*/  ISETP.GE.AND P1, PT, R195, R80, PT ;  /* 0x00000050c300720c */ /* 0x000fe20003f26270 */
[----:B------:R-:W-:Y:S01]  /*cc30*/  IMAD.IADD R4, R221, 0x1, -R4 ;  /* 0x00000001dd047824 */ /* 0x000fe200078e0a04 */
[----:B------:R-:W-:Y:S01]  /*cc40*/  PRMT R104, R5, 0x7610, R104 ;  /* 0x0000761005687816 */ /* 0x000fe20000000068 */
[----:B------:R-:W-:Y:S01]  /*cc50*/  IMAD.MOV.U32 R7, RZ, RZ, R37 ;  /* 0x000000ffff077224 */ /* 0x000fe200078e0025 */
[----:B------:R-:W-:Y:S01]  /*cc60*/  PRMT R95, R6, 0x7610, R95 ;  /* 0x00007610065f7816 */ /* 0x000fe2000000005f */
[----:B------:R-:W-:Y:S01]  /*cc70*/  IMAD.MOV.U32 R3, RZ, RZ, R26 ;  /* 0x000000ffff037224 */ /* 0x000fe200078e001a */
[----:B------:R-:W-:Y:S01]  /*cc80*/  SHF.L.U32 R5, R4, 0x1f, RZ ;  /* 0x0000001f04057819 */ /* 0x000fe200000006ff */
[----:B------:R-:W-:Y:S01]  /*cc90*/  IMAD.MOV.U32 R6, RZ, RZ, R27 ;  /* 0x000000ffff067224 */ /* 0x000fe200078e001b */
[----:B------:R-:W-:Y:S01]  /*cca0*/  PRMT R96, R7, 0x7610, R96 ;  /* 0x0000761007607816 */ /* 0x000fe20000000060 */
[----:B------:R-:W-:Y:S01]  /*ccb0*/  IMAD.MOV.U32 R7, RZ, RZ, R20 ;  /* 0x000000ffff077224 */ /* 0x000fe200078e0014 */
[----:B------:R-:W0:Y:S01]  /*ccc0*/  SYNCS.PHASECHK.TRANS64.TRYWAIT P0, [R16+URZ+0x30800], R5 ;  /* 0x03080005100075a7 */ /* 0x000e22000800017f */
        /* <DEDUP_REMOVED lines=35> */
[----:B0-----:R-:W-:Y:S06]  /*cf00*/  @!P0 BRA `(.L_x_1824) ;  /* 0x000001e000188947 */ /* 0x001fec0003800000 */
.L_x_2165:
[----:B------:R-:W-:Y:S05]  /*cf10*/  BSYNC B1 ;  /* 0x0000000000017941 */ /* 0x000fea0003800000 */
.L_x_1823:
[----:B------:R-:W-:Y:S01]  /*cf20*/  BSSY B1, `(.L_x_1825) ;  /* 0x000012f000017945 */ /* 0x000fe20003800000 */
[----:B------:R-:W-:Y:S02]  /*cf30*/  PRMT R64, R4, 0x7610, R64 ;  /* 0x0000761004407816 */ /* 0x000fe40000000040 */
[----:B------:R-:W-:Y:S01]  /*cf40*/  PRMT R65, R6, 0x7610, R65 ;  /* 0x0000761006417816 */ /* 0x000fe20000000041 */
[----:B------:R-:W-:Y:S06]  /*cf50*/  @P1 BRA `(.L_x_1826) ;  /* 0x0000001000ac1947 */ /* 0x000fec0003800000 */
[----:B0-----:R-:W0:Y:S01]  /*cf60*/  LDC R5, c[0x0][0x3f4] ;  /* 0x0000fd00ff057b82 */ /* 0x001e220000000800 */
        /* <DEDUP_REMOVED lines=9> */
[----:B------:R-:W-:Y:S02]  /*d000*/  SHF.R.U64 R58, R58, 0x10, R59 ;  /* 0x000000103a3a7819 */ /* 0x000fe4000000123b */
[----:B------:R-:W-:Y:S02]  /*d010*/  SHF.R.U64 R60, R60, 0x10, R61 ;  /* 0x000000103c3c7819 */ /* 0x000fe4000000123d */
[----:B------:R-:W-:Y:S02]  /*d020*/  SHF.R.U32.HI R59, RZ, 0x10, R59 ;  /* 0x00000010ff3b7819 */ /* 0x000fe4000001163b */
[----:B------:R-:W-:Y:S02]  /*d030*/  SHF.R.U32.HI R61, RZ, 0x10, R61 ;  /* 0x00000010ff3d7819 */ /* 0x000fe4000001163d */
[----:B------:R-:W-:Y:S02]  /*d040*/  PRMT R108, R108, 0x5410, R59 ;  /* 0x000054106c6c7816 */ /* 0x000fe4000000003b */
[----:B------:R-:W-:-:S02]  /*d050*/  PRMT R110, R110, 0x5410, R61 ;  /* 0x000054106e6e7816 */ /* 0x000fc4000000003d */
[----:B------:R-:W-:Y:S01]  /*d060*/  PRMT R111, R107, 0x5410, R58 ;  /* 0x000054106b6f7816 */ /* 0x000fe2000000003a */
[C---:B------:R-:W-:Y:S01]  /*d070*/  IMAD.U32 R112, R108.reuse, 0x10000, RZ ;  /* 0x000100006c707824 */ /* 0x040fe200078e00ff */
[----:B------:R-:W-:Y:S01]  /*d080*/  LOP3.LUT R113, R108, 0xffff0000, RZ, 0xc0, !PT ;  /* 0xffff00006c717812 */ /* 0x000fe200078ec0ff */
[C---:B------:R-:W-:Y:S01]  /*d090*/  IMAD.U32 R107, R110.reuse, 0x10000, RZ ;  /* 0x000100006e6b7824 */ /* 0x040fe200078e00ff */
[----:B------:R-:W-:Y:S02]  /*d0a0*/  LOP3.LUT R110, R110, 0xffff0000, RZ, 0xc0, !PT ;  /* 0xffff00006e6e7812 */ /* 0x000fe400078ec0ff */
[----:B------:R-:W-:Y:S02]  /*d0b0*/  PRMT R109, R109, 0x5410, R60 ;  /* 0x000054106d6d7816 */ /* 0x000fe4000000003c */
[----:B------:R-:W-:Y:S02]  /*d0c0*/  LOP3.LUT R108, R111, 0xffff0000, RZ, 0xc0, !PT ;  /* 0xffff00006f6c7812 */ /* 0x000fe400078ec0ff */
[C---:B0-----:R-:W-:Y:S01]  /*d0d0*/  LOP3.LUT R59, R6.reuse, 0xffff0000, RZ, 0xc0, !PT ;  /* 0xffff0000063b7812 */ /* 0x041fe200078ec0ff */
[----:B------:R-:W-:Y:S01]  /*d0e0*/  IMAD.U32 R58, R6, 0x10000, RZ ;  /* 0x00010000063a7824 */ /* 0x000fe200078e00ff */
[C---:B------:R-:W-:Y:S01]  /*d0f0*/  LOP3.LUT R61, R7.reuse, 0xffff0000, RZ, 0xc0, !PT ;  /* 0xffff0000073d7812 */ /* 0x040fe200078ec0ff */
[----:B------:R-:W-:-:S02]  /*d100*/  IMAD.U32 R60, R7, 0x10000, RZ ;  /* 0x00010000073c7824 */ /* 0x000fc400078e00ff */
[CC--:B------:R-:W-:Y:S01]  /*d110*/  FMUL.FTZ R115, R59.reuse, R112.reuse ;  /* 0x000000703b737220 */ /* 0x0c0fe20000410000 */
[-C--:B------:R-:W-:Y:S01]  /*d120*/  FMUL.FTZ R59, R59, R107.reuse ;  /* 0x0000006b3b3b7220 */ /* 0x080fe20000410000 */
[C---:B------:R-:W-:Y:S01]  /*d130*/  IMAD.U32 R6, R4.reuse, 0x10000, RZ ;  /* 0x0001000004067824 */ /* 0x040fe200078e00ff */
[----:B------:R-:W-:Y:S01]  /*d140*/  LOP3.LUT R4, R4, 0xffff0000, RZ, 0xc0, !PT ;  /* 0xffff000004047812 */ /* 0x000fe200078ec0ff */
[C---:B------:R-:W-:Y:S02]  /*d150*/  IMAD.U32 R7, R5.reuse, 0x10000, RZ ;  /* 0x0001000005077824 */ /* 0x040fe400078e00ff */
[C---:B------:R-:W-:Y:S01]  /*d160*/  FFMA.FTZ R115, R58.reuse, R107, -R115 ;  /* 0x0000006b3a737223 */ /* 0x040fe20000010873 */
[----:B------:R-:W-:Y:S01]  /*d170*/  FFMA.FTZ R112, R58, R112, R59 ;  /* 0x000000703a707223 */ /* 0x000fe2000001003b */
[----:B------:R-:W-:Y:S01]  /*d180*/  LOP3.LUT R5, R5, 0xffff0000, RZ, 0xc0, !PT ;  /* 0xffff000005057812 */ /* 0x000fe200078ec0ff */
[C---:B------:R-:W-:Y:S01]  /*d190*/  FMUL.FTZ R117, R61.reuse, R113 ;  /* 0x000000713d757220 */ /* 0x040fe20000410000 */
[----:B------:R-:W-:Y:S01]  /*d1a0*/  FMUL.FTZ R107, R61, R110 ;  /* 0x0000006e3d6b7220 */ /* 0x000fe20000410000 */
[----:B------:R-:W-:Y:S01]  /*d1b0*/  LOP3.LUT R58, R109, 0xffff0000, RZ, 0xc0, !PT ;  /* 0xffff00006d3a7812 */ /* 0x000fe200078ec0ff */
[----:B------:R-:W-:-:S02]  /*d1c0*/  IMAD.U32 R61, R111, 0x10000, RZ ;  /* 0x000100006f3d7824 */ /* 0x000fc400078e00ff */
[C---:B------:R-:W-:Y:S01]  /*d1d0*/  FFMA.FTZ R117, R60.reuse, R110, -R117 ;  /* 0x0000006e3c757223 */ /* 0x040fe20000010875 */
[----:B------:R-:W-:Y:S02]  /*d1e0*/  IMAD.U32 R59, R109, 0x10000, RZ ;  /* 0x000100006d3b7824 */ /* 0x000fe400078e00ff */
[----:B------:R-:W-:Y:S01]  /*d1f0*/  FFMA.FTZ R114, R60, R113, R107 ;  /* 0x000000713c727223 */ /* 0x000fe2000001006b */
        /* <DEDUP_REMOVED lines=10> */
[----:B------:R-:W-:Y:S02]  /*d2a0*/  F2FP.BF16.F32.PACK_AB R4, R61, R4 ;  /* 0x000000043d04723e */ /* 0x000fe400000010ff */
[----:B------:R-:W-:-:S05]  /*d2b0*/  F2FP.BF16.F32.PACK_AB R5, R108, R5 ;  /* 0x000000056c05723e */ /* 0x000fca00000010ff */
[----:B------:R0:W-:Y:S02]  /*d2c0*/  STS.128 [R62+0x12400], R4 ;  /* 0x012400043e007388 */ /* 0x0001e40000000c00 */
.L_x_1828:
[----:B------:R-:W-:Y:S05]  /*d2d0*/  BSYNC B2 ;  /* 0x0000000000027941 */ /* 0x000fea0003800000 */
.L_x_1827:
[----:B------:R-:W-:Y:S04]  /*d2e0*/  BSSY B2, `(.L_x_1829) ;  /* 0x0000030000027945 */ /* 0x000fe80003800000 */
[----:B------:R-:W-:Y:S05]  /*d2f0*/  @P1 BRA `(.L_x_1830) ;  /* 0x0000000000b81947 */ /* 0x000fea0003800000 */
[----:B0-----:R-:W0:Y:S01]  /*d300*/  LDS.128 R4, [R0] ;  /* 0x0000000000047984 */ /* 0x001e220000000c00 */
        /* <DEDUP_REMOVED lines=12> */
[C---:B0-----:R-:W-:Y:S01]  /*d3d0*/  LOP3.LUT R55, R6.reuse, 0xffff0000, RZ, 0xc0, !PT ;  /* 0xffff000006377812 */ /* 0x041fe200078ec0ff */
[----:B------:R-:W-:Y:S01]  /*d3e0*/  IMAD.U32 R54, R6, 0x10000, RZ ;  /* 0x0001000006367824 */ /* 0x000fe200078e00ff */
[C---:B------:R-:W-:Y:S01]  /*d3f0*/  LOP3.LUT R57, R7.reuse, 0xffff0000, RZ, 0xc0, !PT ;  /* 0xffff000007397812 */ /* 0x040fe200078ec0ff */
[----:B------:R-:W-:-:S02]  /*d400*/  IMAD.U32 R56, R7, 0x10000, RZ ;  /* 0x0001000007387824 */ /* 0x000fc400078e00ff */
[C---:B------:R-:W-:Y:S01]  /*d410*/  FMUL.FTZ R60, R55.reuse, R58 ;  /* 0x0000003a373c7220 */ /* 0x040fe20000410000 */
[-C--:B------:R-:W-:Y:S01]  /*d420*/  FMUL.FTZ R61, R55, R59.reuse ;  /* 0x0000003b373d7220 */ /* 0x080fe20000410000 */
[----:B------:R-:W-:Y:S01]  /*d430*/  FMUL.FTZ R55, R57, R100 ;  /* 0x0000006439377220 */ /* 0x000fe20000410000 */
[----:B------:R-:W-:Y:S02]  /*d440*/  IMAD.U32 R6, R4, 0x10000, RZ ;  /* 0x0001000004067824 */ /* 0x000fe400078e00ff */
[C---:B------:R-:W-:Y:S01]  /*d450*/  FFMA.FTZ R108, R54.reuse, R59, R60 ;  /* 0x0000003b366c7223 */ /* 0x040fe2000001003c */
[----:B------:R-:W-:Y:S02]  /*d460*/  IMAD.U32 R7, R5, 0x10000, RZ ;  /* 0x0001000005077824 */ /* 0x000fe400078e00ff */
[----:B------:R-:W-:Y:S01]  /*d470*/  FFMA.FTZ R107, R54, R58, -R61 ;  /* 0x0000003a366b7223 */ /* 0x000fe2000001083d */
[-C--:B------:R-:W-:Y:S01]  /*d480*/  FMUL.FTZ R59, R57, R102.reuse ;  /* 0x00000066393b7220 */ /* 0x080fe20000410000 */
[----:B------:R-:W-:Y:S01]  /*d490*/  LOP3.LUT R4, R4, 0xffff0000, RZ, 0xc0, !PT ;  /* 0xffff000004047812 */ /* 0x000fe200078ec0ff */
[C---:B------:R-:W-:Y:S01]  /*d4a0*/  FFMA.FTZ R102, R56.reuse, R102, -R55 ;  /* 0x0000006638667223 */ /* 0x040fe20000010837 */
[----:B------:R-:W-:Y:S01]  /*d4b0*/  LOP3.LUT R5, R5, 0xffff0000, RZ, 0xc0, !PT ;  /* 0xffff000005057812 */ /* 0x000fe200078ec0ff */
[C---:B------:R-:W-:Y:S01]  /*d4c0*/  IMAD.U32 R57, R99.reuse, 0x10000, RZ ;  /* 0x0001000063397824 */ /* 0x040fe200078e00ff */
[----:B------:R-:W-:Y:S01]  /*d4d0*/  LOP3.LUT R58, R99, 0xffff0000, RZ, 0xc0, !PT ;  /* 0xffff0000633a7812 */ /* 0x000fe200078ec0ff */
[C---:B------:R-:W-:Y:S01]  /*d4e0*/  IMAD.U32 R55, R101.reuse, 0x10000, RZ ;  /* 0x0001000065377824 */ /* 0x040fe200078e00ff */
[----:B------:R-:W-:Y:S01]  /*d4f0*/  LOP3.LUT R54, R101, 0xffff0000, RZ, 0xc0, !PT ;  /* 0xffff000065367812 */ /* 0x000fe200078ec0ff */
[----:B------:R-:W-:Y:S01]  /*d500*/  FFMA.FTZ R99, R56, R100, R59 ;  /* 0x0000006438637223 */ /* 0x000fe2000001003b */
[C---:B------:R-:W-:Y:S01]  /*d510*/  FMUL.FTZ R59, R4.reuse, R57 ;  /* 0x00000039043b7220 */ /* 0x040fe20000410000 */
[-C--:B------:R-:W-:Y:S01]  /*d520*/  FMUL.FTZ R56, R4, R55.reuse ;  /* 0x0000003704387220 */ /* 0x080fe20000410000 */
        /* <DEDUP_REMOVED lines=11> */
.L_x_1830:
[----:B------:R-:W-:Y:S05]  /*d5e0*/  BSYNC B2 ;  /* 0x0000000000027941 */ /* 0x000fea0003800000 */
.L_x_1829:
[----:B------:R-:W-:Y:S04]  /*d5f0*/  BSSY B2, `(.L_x_1831) ;  /* 0x0000030000027945 */ /* 0x000fe80003800000 */
[----:B------:R-:W-:Y:S05]  /*d600*/  @P2 BRA `(.L_x_1832) ;  /* 0x0000000000b82947 */ /* 0x000fea0003800000 */
[----:B01----:R-:W0:Y:S01]  /*d610*/  LDS.128 R4, [R62+0x16400] ;  /* 0x016400003e047984 */ /* 0x003e220000000c00 */
        /* <DEDUP_REMOVED lines=45> */
.L_x_1832:
[----:B------:R-:W-:Y:S05]  /*d8f0*/  BSYNC B2 ;  /* 0x0000000000027941 */ /* 0x000fea0003800000 */
.L_x_1831:
[----:B------:R-:W-:Y:S04]  /*d900*/  BSSY B2, `(.L_x_1833) ;  /* 0x0000030000027945 */ /* 0x000fe80003800000 */
[----:B------:R-:W-:Y:S05]  /*d910*/  @P3 BRA `(.L_x_1834) ;  /* 0x0000000000b83947 */ /* 0x000fea0003800000 */
[----:B012---:R-:W0:Y:S01]  /*d920*/  LDS.128 R4, [R0+0x4000] ;  /* 0x0040000000047984 */ /* 0x007e220000000c00 */
        /* <DEDUP_REMOVED lines=45> */
.L_x_1834:
[----:B------:R-:W-:Y:S05]  /*dc00*/  BSYNC B2 ;  /* 0x0000000000027941 */ /* 0x000fea0003800000 */
.L_x_1833:
[----:B------:R-:W-:Y:S04]  /*dc10*/  BSSY B2, `(.L_x_1835) ;  /* 0x0000030000027945 */ /* 0x000fe80003800000 */
[----:B------:R-:W-:Y:S05]  /*dc20*/  @P4 BRA `(.L_x_1836) ;  /* 0x0000000000b84947 */ /* 0x000fea0003800000 */
[----:B0123--:R-:W0:Y:S01]  /*dc30*/  LDS.128 R4, [R62+0x1a400] ;  /* 0x01a400003e047984 */ /* 0x00fe220000000c00 */
        /* <DEDUP_REMOVED lines=45> */
.L_x_1836:
[----:B------:R-:W-:Y:S05]  /*df10*/  BSYNC B2 ;  /* 0x0000000000027941 */ /* 0x000fea0003800000 */
.L_x_1835:
[----:B------:R-:W-:Y:S05]  /*df20*/  @P5 BRA `(.L_x_1826) ;  /* 0x0000000000b85947 */ /* 0x000fea0003800000 */
[----:B01234-:R-:W0:Y:S01]  /*df30*/  LDS.128 R4, [R0+0x8000] ;  /* 0x0080000000047984 */ /* 0x01fe220000000c00 */
[----:B------:R-:W-:Y:S02]  /*df40*/  SHF.R.U64 R40, R32, 0x10, R33 ;  /* 0x0000001020287819 */ /* 0x000fe40000001221 */
[----:B------:R-:W-:Y:S02]  /*df50*/  SHF.R.U64 R32, R34, 0x10, R35 ;  /* 0x0000001022207819 */ /* 0x000fe40000001223 */
[----:B------:R-:W-:Y:S02]  /*df60*/  SHF.R.U32.HI R33, RZ, 0x10, R33 ;  /* 0x00000010ff217819 */ /* 0x000fe40000011621 */
[----:B------:R-:W-:Y:S02]  /*df70*/  SHF.R.U32.HI R35, RZ, 0x10, R35 ;  /* 0x00000010ff237819 */ /* 0x000fe40000011623 */
[----:B------:R-:W-:Y:S02]  /*df80*/  PRMT R76, R76, 0x5410, R33 ;  /* 0x000054104c4c7816 */ /* 0x000fe40000000021 */
[----:B------:R-:W-:-:S02]  /*df90*/  PRMT R78, R78, 0x5410, R35 ;  /* 0x000054104e4e7816 */ /* 0x000fc40000000023 */
[----:B------:R-:W-:Y:S01]  /*dfa0*/  PRMT R77, R77, 0x5410, R40 ;  /* 0x000054104d4d7816 */ /* 0x000fe20000000028 */
[----:B------:R-:W-:Y:S01]  /*dfb0*/  IMAD.U32 R40, R76, 0x10000, RZ ;  /* 0x000100004c287824 */ /* 0x000fe200078e00ff */
[----:B------:R-:W-:Y:S01]  /*dfc0*/  PRMT R79, R79, 0x5410, R32 ;  /* 0x000054104f4f7816 */ /* 0x000fe20000000020 */
[C---:B------:R-:W-:Y:S01]  /*dfd0*/  IMAD.U32 R41, R78.reuse, 0x10000, RZ ;  /* 0x000100004e297824 */ /* 0x040fe200078e00ff */
[----:B------:R-:W-:Y:S02]  /*dfe0*/  LOP3.LUT R78, R78, 0xffff0000, RZ, 0xc0, !PT ;  /* 0xffff00004e4e7812 */ /* 0x000fe400078ec0ff */
[----:B------:R-:W-:Y:S02]  /*dff0*/  LOP3.LUT R76, R76, 0xffff0000, RZ, 0xc0, !PT ;  /* 0xffff00004c4c7812 */ /* 0x000fe400078ec0ff */
        /* <DEDUP_REMOVED lines=33> */
.L_x_1826:
[----:B------:R-:W-:Y:S05]  /*e210*/  BSYNC B1 ;  /* 0x0000000000017941 */ /* 0x000fea0003800000 */
.L_x_1825:
        /* <DEDUP_REMOVED lines=57> */
.L_x_1839:
[----:B------:R-:W-:Y:S05]  /*e5b0*/  BSYNC B1 ;  /* 0x0000000000017941 */ /* 0x000fea0003800000 */
.L_x_1838:
[----:B------:R-:W-:Y:S04]  /*e5c0*/  BSSY B1, `(.L_x_1840) ;  /* 0x0000030000017945 */ /* 0x000fe80003800000 */
[----:B------:R-:W-:Y:S05]  /*e5d0*/  @P1 BRA `(.L_x_1841) ;  /* 0x0000000000b81947 */ /* 0x000fea0003800000 */
[----:B0-----:R-:W0:Y:S01]  /*e5e0*/  LDS.128 R4, [R0+0x2000] ;  /* 0x0020000000047984 */ /* 0x001e220000000c00 */
        /* <DEDUP_REMOVED lines=45> */
.L_x_1841:
[----:B------:R-:W-:Y:S05]  /*e8c0*/  BSYNC B1 ;  /* 0x0000000000017941 */ /* 0x000fea0003800000 */
.L_x_1840:
[----:B------:R-:W-:Y:S04]  /*e8d0*/  BSSY B1, `(.L_x_1842) ;  /* 0x0000030000017945 */ /* 0x000fe80003800000 */
[----:B------:R-:W-:Y:S05]  /*e8e0*/  @P2 BRA `(.L_x_1843) ;  /* 0x0000000000b82947 */ /* 0x000fea0003800000 */
[----:B01----:R-:W0:Y:S01]  /*e8f0*/  LDS.128 R4, [R62+0x18400] ;  /* 0x018400003e047984 */ /* 0x003e220000000c00 */
[--C-:B------:R-:W-:Y:S02]  /*e900*/  SHF.R.U64 R28, R28, 0x10, R29.reuse ;  /* 0x000000101c1c7819 */ /* 0x100fe4000000121d */
[----:B------:R-:W-:Y:S02]  /*e910*/  SHF.R.U32.HI R31, RZ, 0x10, R29 ;  /* 0x00000010ff1f7819 */ /* 0x000fe4000001161d */
[--C-:B------:R-:W-:Y:S02]  /*e920*/  SHF.R.U64 R29, R26, 0x10, R27.reuse ;  /* 0x000000101a1d7819 */ /* 0x100fe4000000121b */
        /* <DEDUP_REMOVED lines=14> */
[----:B------:R-:W-:Y:S01]  /*ea10*/  FMUL.FTZ R33, R27, R31 ;  /* 0x0000001f1b217220 */ /* 0x000fe20000410000 */
[C---:B------:R-:W-:Y:S01]  /*ea20*/  FMUL.FTZ R27, R29.reuse, R75 ;  /* 0x0000004b1d1b7220 */ /* 0x040fe20000410000 */
[----:B------:R-:W-:Y:S02]  /*ea30*/  IMAD.U32 R6, R4, 0x10000, RZ ;  /* 0x0001000004067824 */ /* 0x000fe400078e00ff */
[C---:B------:R-:W-:Y:S01]  /*ea40*/  FFMA.FTZ R35, R26.reuse, R31, R34 ;  /* 0x0000001f1a237223 */ /* 0x040fe20000010022 */
[----:B------:R-:W-:Y:S01]  /*ea50*/  FMUL.FTZ R31, R29, R90 ;  /* 0x0000005a1d1f7220 */ /* 0x000fe20000410000 */
[C---:B------:R-:W-:Y:S02]  /*ea60*/  IMAD.U32 R7, R5.reuse, 0x10000, RZ ;  /* 0x0001000005077824 */ /* 0x040fe400078e00ff */
[----:B------:R-:W-:Y:S01]  /*ea70*/  FFMA.FTZ R32, R26, R30, -R33 ;  /* 0x0000001e1a207223 */ /* 0x000fe20000010821 */
[----:B------:R-:W-:Y:S01]  /*ea80*/  IMAD.U32 R29, R74, 0x10000, RZ ;  /* 0x000100004a1d7824 */ /* 0x000fe200078e00ff */
        /* <DEDUP_REMOVED lines=8> */
[----:B------:R-:W-:Y:S01]  /*eb10*/  FMUL.FTZ R28, R4, R27 ;  /* 0x0000001b041c7220 */ /* 0x000fe20000410000 */
[----:B------:R-:W-:-:S02]  /*eb20*/  FMUL.FTZ R30, R5, R74 ;  /* 0x0000004a051e7220 */ /* 0x000fc40000410000 */
[-C--:B------:R-:W-:Y:S01]  /*eb30*/  FMUL.FTZ R33, R5, R26.reuse ;  /* 0x0000001a05217220 */ /* 0x080fe20000410000 */
[C---:B------:R-:W-:Y:S01]  /*eb40*/  FFMA.FTZ R4, R6.reuse, R27, -R31 ;  /* 0x0000001b06047223 */ /* 0x040fe2000001081f */
[----:B------:R-:W-:Y:S01]  /*eb50*/  FFMA.FTZ R29, R6, R29, R28 ;  /* 0x0000001d061d7223 */ /* 0x000fe2000001001c */
[C---:B------:R-:W-:Y:S01]  /*eb60*/  FFMA.FTZ R5, R7.reuse, R26, -R30 ;  /* 0x0000001a07057223 */ /* 0x040fe2000001081e */
[----:B------:R-:W-:Y:S01]  /*eb70*/  FFMA.FTZ R74, R7, R74, R33 ;  /* 0x0000004a074a7223 */ /* 0x000fe20000010021 */
[----:B------:R-:W-:Y:S02]  /*eb80*/  F2FP.BF16.F32.PACK_AB R6, R35, R32 ;  /* 0x000000202306723e */ /* 0x000fe400000010ff */
[----:B------:R-:W-:Y:S02]  /*eb90*/  F2FP.BF16.F32.PACK_AB R7, R75, R90 ;  /* 0x0000005a4b07723e */ /* 0x000fe400000010ff */
[----:B------:R-:W-:Y:S02]  /*eba0*/  F2FP.BF16.F32.PACK_AB R4, R29, R4 ;  /* 0x000000041d04723e */ /* 0x000fe400000010ff */
[----:B------:R-:W-:-:S05]  /*ebb0*/  F2FP.BF16.F32.PACK_AB R5, R74, R5 ;  /* 0x000000054a05723e */ /* 0x000fca00000010ff */
[----:B------:R2:W-:Y:S02]  /*ebc0*/  STS.128 [R62+0x18400], R4 ;  /* 0x018400043e007388 */ /* 0x0005e40000000c00 */
.L_x_1843:
[----:B------:R-:W-:Y:S05]  /*ebd0*/  BSYNC B1 ;  /* 0x0000000000017941 */ /* 0x000fea0003800000 */
.L_x_1842:
[----:B------:R-:W-:Y:S04]  /*ebe0*/  BSSY B1, `(.L_x_1844) ;  /* 0x0000030000017945 */ /* 0x000fe80003800000 */
[----:B------:R-:W-:Y:S05]  /*ebf0*/  @P3 BRA `(.L_x_1845) ;  /* 0x0000000000b83947 */ /* 0x000fea0003800000 */
[----:B012---:R-:W0:Y:S01]  /*ec00*/  LDS.128 R4, [R0+0x6000] ;  /* 0x0060000000047984 */ /* 0x007e220000000c00 */
[--C-:B------:R-:W-:Y:S02]  /*ec10*/  SHF.R.U64 R27, R24, 0x10, R25.reuse ;  /* 0x00000010181b7819 */ /* 0x100fe40000001219 */
[----:B------:R-:W-:Y:S02]  /*ec20*/  SHF.R.U32.HI R24, RZ, 0x10, R25 ;  /* 0x00000010ff187819 */ /* 0x000fe40000011619 */
[--C-:B------:R-:W-:Y:S02]  /*ec30*/  SHF.R.U64 R25, R20, 0x10, R21.reuse ;  /* 0x0000001014197819 */ /* 0x100fe40000001215 */
        /* <DEDUP_REMOVED lines=13> */
[CC--:B------:R-:W-:Y:S01]  /*ed10*/  FMUL.FTZ R28, R21.reuse, R26.reuse ;  /* 0x0000001a151c7220 */ /* 0x0c0fe20000410000 */
[----:B------:R-:W-:Y:S01]  /*ed20*/  FMUL.FTZ R29, R21, R27 ;  /* 0x0000001b151d7220 */ /* 0x000fe20000410000 */
[C---:B------:R-:W-:Y:S01]  /*ed30*/  FMUL.FTZ R21, R25.reuse, R71 ;  /* 0x0000004719157220 */ /* 0x040fe20000410000 */
[----:B------:R-:W-:Y:S02]  /*ed40*/  IMAD.U32 R6, R4, 0x10000, RZ ;  /* 0x0001000004067824 */ /* 0x000fe400078e00ff */
[----:B------:R-:W-:Y:S01]  /*ed50*/  FFMA.FTZ R31, R20, R27, R28 ;  /* 0x0000001b141f7223 */ /* 0x000fe2000001001c */
[-C--:B------:R-:W-:Y:S01]  /*ed60*/  FMUL.FTZ R27, R25, R73.reuse ;  /* 0x00000049191b7220 */ /* 0x080fe20000410000 */
[----:B------:R-:W-:Y:S01]  /*ed70*/  FFMA.FTZ R73, R24, R73, -R21 ;  /* 0x0000004918497223 */ /* 0x000fe20000010815 */
[C---:B------:R-:W-:Y:S01]  /*ed80*/  IMAD.U32 R7, R5.reuse, 0x10000, RZ ;  /* 0x0001000005077824 */ /* 0x040fe200078e00ff */
[----:B------:R-:W-:Y:S01]  /*ed90*/  LOP3.LUT R4, R4, 0xffff0000, RZ, 0xc0, !PT ;  /* 0xffff000004047812 */ /* 0x000fe200078ec0ff */
[----:B------:R-:W-:Y:S01]  /*eda0*/  IMAD.U32 R25, R70, 0x10000, RZ ;  /* 0x0001000046197824 */ /* 0x000fe200078e00ff */
[----:B------:R-:W-:Y:S01]  /*edb0*/  LOP3.LUT R5, R5, 0xffff0000, RZ, 0xc0, !PT ;  /* 0xffff000005057812 */ /* 0x000fe200078ec0ff */
[----:B------:R-:W-:Y:S01]  /*edc0*/  IMAD.U32 R21, R72, 0x10000, RZ ;  /* 0x0001000048157824 */ /* 0x000fe200078e00ff */
[----:B------:R-:W-:Y:S01]  /*edd0*/  LOP3.LUT R70, R70, 0xffff0000, RZ, 0xc0, !PT ;  /* 0xffff000046467812 */ /* 0x000fe200078ec0ff */
[----:B------:R-:W-:Y:S01]  /*ede0*/  FFMA.FTZ R26, R20, R26, -R29 ;  /* 0x0000001a141a7223 */ /* 0x000fe2000001081d */
        /* <DEDUP_REMOVED lines=15> */
.L_x_1845:
[----:B------:R-:W-:Y:S05]  /*eee0*/  BSYNC B1 ;  /* 0x0000000000017941 */ /* 0x000fea0003800000 */
.L_x_1844:
[----:B------:R-:W-:Y:S04]  /*eef0*/  BSSY B1, `(.L_x_1846) ;  /* 0x0000030000017945 */ /* 0x000fe80003800000 */
[----:B------:R-:W-:Y:S05]  /*ef00*/  @P4 BRA `(.L_x_1847) ;  /* 0x0000000000b84947 */ /* 0x000fea0003800000 */
[----:B0123--:R-:W0:Y:S01]  /*ef10*/  LDS.128 R4, [R62+0x1c400] ;  /* 0x01c400003e047984 */ /* 0x00fe220000000c00 */
        /* <DEDUP_REMOVED lines=45> */
.L_x_1847:
[----:B------:R-:W-:Y:S05]  /*f1f0*/  BSYNC B1 ;  /* 0x0000000000017941 */ /* 0x000fea0003800000 */
.L_x_1846:
        /* <DEDUP_REMOVED lines=15> */
[C---:B------:R-:W-:Y:S01]  /*f2f0*/  IMAD.U32 R10, R7.reuse, 0x10000, RZ ;  /* 0x00010000070a7824 */ /* 0x040fe200078e00ff */
[----:B------:R-:W-:Y:S01]  /*f300*/  LOP3.LUT R7, R7, 0xffff0000, RZ, 0xc0, !PT ;  /* 0xffff000007077812 */ /* 0x000fe200078ec0ff */
[----:B------:R-:W-:-:S02]  /*f310*/  IMAD.U32 R8, R6, 0x10000, RZ ;  /* 0x0001000006087824 */ /* 0x000fc400078e00ff */
[C---:B------:R-:W-:Y:S01]  /*f320*/  FMUL.FTZ R15, R9.reuse, R13 ;  /* 0x0000000d090f7220 */ /* 0x040fe20000410000 */
[----:B------:R-:W-:Y:S01]  /*f330*/  FMUL.FTZ R14, R9, R11 ;  /* 0x0000000b090e7220 */ /* 0x000fe20000410000 */
[C---:B------:R-:W-:Y:S01]  /*f340*/  FMUL.FTZ R9, R7.reuse, R63 ;  /* 0x0000003f07097220 */ /* 0x040fe20000410000 */
[----:B------:R-:W-:Y:S02]  /*f350*/  IMAD.U32 R3, R4, 0x10000, RZ ;  /* 0x0001000004037824 */ /* 0x000fe400078e00ff */
[C---:B------:R-:W-:Y:S01]  /*f360*/  FFMA.FTZ R15, R8.reuse, R11, -R15 ;  /* 0x0000000b080f7223 */ /* 0x040fe2000001080f */
[----:B------:R-:W-:Y:S01]  /*f370*/  FFMA.FTZ R14, R8, R13, R14 ;  /* 0x0000000d080e7223 */ /* 0x000fe2000001000e */
[-C--:B------:R-:W-:Y:S01]  /*f380*/  FMUL.FTZ R11, R7, R65.reuse ;  /* 0x00000041070b7220 */ /* 0x080fe20000410000 */
        /* <DEDUP_REMOVED lines=21> */
[----:B------:R0:W-:Y:S01]  /*f4e0*/  STS.128 [R0+0xa000], R4 ;  /* 0x00a0000400007388 */ /* 0x0001e20000000c00 */
[----:B------:R-:W-:Y:S05]  /*f4f0*/  BRA `(.L_x_1837) ;  /* 0x0000003400f47947 */ /* 0x000fea0003800000 */
.L_x_1816:
[----:B------:R-:W0:Y:S01]  /*f500*/  LDC R25, c[0x0][0x448] ;  /* 0x00011200ff197b82 */ /* 0x000e220000000800 */
[----:B------:R-:W-:Y:S01]  /*f510*/  IMAD R3, R223, 0x40, R10 ;  /* 0x00000040df037824 */ /* 0x000fe200078e020a */
[----:B------:R-:W-:Y:S01]  /*f520*/  ULDC.64 UR4, c[0x0][0x3f8] ;  /* 0x0000fe0000047ab9 */ /* 0x000fe20000000a00 */
[----:B------:R-:W-:Y:S01]  /*f530*/  ULDC.64 UR6, c[0x0][0x408] ;  /* 0x0001020000067ab9 */ /* 0x000fe20000000a00 */
[----:B------:R-:W-:Y:S02]  /*f540*/  IMAD.MOV.U32 R8, RZ, RZ, R24 ;  /* 0x000000ffff087224 */ /* 0x000fe400078e0018 */
[----:B------:R-:W-:Y:S02]  /*f550*/  IMAD.MOV.U32 R9, RZ, RZ, R29 ;  /* 0x000000ffff097224 */ /* 0x000fe400078e001d */
[----:B------:R-:W-:Y:S01]  /*f560*/  IMAD.MOV.U32 R4, RZ, RZ, R26 ;  /* 0x000000ffff047224 */ /* 0x000fe200078e001a */
[----:B0-----:R-:W-:-:S13]  /*f570*/  ISETP.NE.AND P0, PT, R25, 0x1, PT ;  /* 0x000000011900780c */ /* 0x001fda0003f05270 */
[----:B------:R-:W0:Y:S08]  /*f580*/  @P0 LDC R0, c[0x0][0x44c] ;  /* 0x00011300ff000b82 */ /* 0x000e300000000800 */
[----:B------:R-:W1:Y:S01]  /*f590*/  @P0 LDC R5, c[0x0][0x450] ;  /* 0x00011400ff050b82 */ /* 0x000e620000000800 */
[----:B0-----:R-:W-:-:S05]  /*f5a0*/  @P0 IMAD.HI.U32 R0, R3, R0, RZ ;  /* 0x0000000003000227 */ /* 0x001fca00078e00ff */
[----:B-1----:R-:W-:Y:S01]  /*f5b0*/  @P0 SHF.R.U32.HI R3, RZ, R5, R0 ;  /* 0x00000005ff030219 */ /* 0x002fe20000011600 */
[----:B------:R-:W-:-:S03]  /*f5c0*/  IMAD.MOV.U32 R5, RZ, RZ, R31 ;  /* 0x000000ffff057224 */ /* 0x000fc600078e001f */
        /* <DEDUP_REMOVED lines=17> */
[----:B------:R-:W0:Y:S04]  /*f6e0*/  SHFL.IDX PT, R3, R8, RZ, 0x1c1f ;  /* 0x001c1fff08037589 */ /* 0x000e2800000e0000 */
[----:B------:R-:W1:Y:S04]  /*f6f0*/  SHFL.IDX PT, R0, R6, RZ, 0x1c1f ;  /* 0x001c1fff06007589 */ /* 0x000e6800000e0000 */
[----:B------:R2:W3:Y:S04]  /*f700*/  SHFL.IDX PT, R5, R7, RZ, 0x1c1f ;  /* 0x001c1fff07057589 */ /* 0x0004e800000e0000 */
[----:B------:R2:W4:Y:S01]  /*f710*/  SHFL.IDX PT, R14, R9, RZ, 0x1c1f ;  /* 0x001c1fff090e7589 */ /* 0x00052200000e0000 */
[----:B0-----:R-:W-:-:S02]  /*f720*/  IMAD.MOV.U32 R21, RZ, RZ, R3 ;  /* 0x000000ffff157224 */ /* 0x001fc400078e0003 */
[----:B-12---:R-:W-:-:S07]  /*f730*/  IMAD.MOV.U32 R20, RZ, RZ, R0 ;  /* 0x000000ffff147224 */ /* 0x006fce00078e0000 */
.L_x_2171:
[----:B------:R-:W-:Y:S01]  /*f740*/  IMAD R76, R194, R25, RZ ;  /* 0x00000019c24c7224 */ /* 0x000fe200078e02ff */
[----:B------:R-:W-:Y:S01]  /*f750*/  BSSY B1, `(.L_x_1849) ;  /* 0x000002f000017945 */ /* 0x000fe20003800000 */
[----:B----4-:R-:W-:Y:S01]  /*f760*/  IMAD.MOV.U32 R50, RZ, RZ, R14 ;  /* 0x000000ffff327224 */ /* 0x010fe200078e000e */
[----:B------:R-:W-:Y:S01]  /*f770*/  CS2R R44, SRZ ;  /* 0x00000000002c7805 */ /* 0x000fe2000001ff00 */
[----:B---3--:R-:W-:Y:S01]  /*f780*/  IMAD.MOV.U32 R51, RZ, RZ, R5 ;  /* 0x000000ffff337224 */ /* 0x008fe200078e0005 */
[----:B------:R-:W-:Y:S02]  /*f790*/  ISETP.GE.AND P0, PT, R10, R76, PT ;  /* 0x0000004c0a00720c */ /* 0x000fe40003f06270 */
        /* <DEDUP_REMOVED lines=18> */
[----:B------:R-:W-:-:S02]  /*f8c0*/  CS2R R44, SRZ ;  /* 0x00000000002c7805 */ /* 0x000fc4000001ff00 */
        /* <DEDUP_REMOVED lines=14> */
[----:B------:R-:W-:Y:S01]  /*f9b0*/  CS2R R38, SRZ ;  /* 0x0000000000267805 */ /* 0x000fe2000001ff00 */
[----:B------:R1:W5:Y:S01]  /*f9c0*/  @!P1 LD.E.128 R28, desc[UR60][R12.64] ;  /* 0x0000003c0c1c9980 */ /* 0x000362000c101d00 */
[----:B------:R-:W-:-:S03]  /*f9d0*/  @!P1 IMAD.WIDE R14, R15, 0x2, R50 ;  /* 0x000000020f0e9825 */ /* 0x000fc600078e0232 */
[----:B------:R1:W5:Y:S01]  /*f9e0*/  @!P2 LD.E.128 R24, desc[UR60][R20.64] ;  /* 0x0000003c1418a980 */ /* 0x000362000c101d00 */
[----:B------:R-:W-:-:S03]  /*f9f0*/  @!P2 IMAD.WIDE R48, R49, 0x2, R50 ;  /* 0x000000023130a825 */ /* 0x000fc600078e0232 */
[----:B------:R1:W5:Y:S01]  /*fa00*/  @!P1 LD.E.128 R40, desc[UR60][R14.64] ;  /* 0x0000003c0e289980 */ /* 0x000362000c101d00 */
[----:B0-----:R-:W-:-:S03]  /*fa10*/  @!P0 IMAD.WIDE R4, R18, 0x2, R50 ;  /* 0x0000000212048825 */ /* 0x001fc600078e0232 */
[----:B------:R1:W5:Y:S04]  /*fa20*/  @!P2 LD.E.128 R36, desc[UR60][R48.64] ;  /* 0x0000003c3024a980 */ /* 0x000368000c101d00 */
[----:B------:R1:W5:Y:S02]  /*fa30*/  @!P0 LD.E.128 R44, desc[UR60][R4.64] ;  /* 0x0000003c042c8980 */ /* 0x000364000c101d00 */
.L_x_1850:
[----:B------:R-:W-:Y:S05]  /*fa40*/  BSYNC B1 ;  /* 0x0000000000017941 */ /* 0x000fea0003800000 */
.L_x_1849:
[----:B-1---5:R-:W-:Y:S01]  /*fa50*/  IMAD.MOV.U32 R4, RZ, RZ, R46 ;  /* 0x000000ffff047224 */ /* 0x022fe200078e002e */
[----:B------:R-:W-:Y:S01]  /*fa60*/  UMOV UR4, 0xffffffff ;  /* 0xffffffff00047882 */ /* 0x000fe20000000000 */
        /* <DEDUP_REMOVED lines=45> */
[----:B------:R-:W-:Y:S02]  /*fd40*/  CS2R R4, SRZ ;  /* 0x0000000000047805 */ /* 0x000fe4000001ff00 */
[----:B------:R-:W-:Y:S02]  /*fd50*/  PRMT R85, R0, 0x7610, R85 ;  /* 0x0000761000557816 */ /* 0x000fe40000000055 */
[----:B------:R-:W-:Y:S01]  /*fd60*/  PRMT R86, R3, 0x7610, R86 ;  /* 0x0000761003567816 */ /* 0x000fe20000000056 */
[----:B------:R-:W-:Y:S06]  /*fd70*/  BRA.DIV UR4, `(.L_x_1851) ;  /* 0x000001b604087947 */ /* 0x000fec000b800000 */
[----:B------:R-:W0:Y:S04]  /*fd80*/  SHFL.IDX PT, R3, R8, 0x1, 0x1c1f ;  /* 0x003c1f0008037f89 */ /* 0x000e2800000e0000 */
[----:B------:R-:W1:Y:S04]  /*fd90*/  SHFL.IDX PT, R0, R6, 0x1, 0x1c1f ;  /* 0x003c1f0006007f89 */ /* 0x000e6800000e0000 */
[----:B------:R-:W2:Y:S04]  /*fda0*/  SHFL.IDX PT, R7, R7, 0x1, 0x1c1f ;  /* 0x003c1f0007077f89 */ /* 0x000ea800000e0000 */
[----:B------:R3:W4:Y:S01]  /*fdb0*/  SHFL.IDX PT, R14, R9, 0x1, 0x1c1f ;  /* 0x003c1f00090e7f89 */ /* 0x00072200000e0000 */
[----:B0-----:R-:W-:-:S02]  /*fdc0*/  IMAD.MOV.U32 R61, RZ, RZ, R3 ;  /* 0x000000ffff3d7224 */ /* 0x001fc400078e0003 */
[----:B-1-3--:R-:W-:-:S07]  /*fdd0*/  IMAD.MOV.U32 R60, RZ, RZ, R0 ;  /* 0x000000ffff3c7224 */ /* 0x00afce00078e0000 */
.L_x_2177:
[----:B------:R-:W-:Y:S01]  /*fde0*/  VIADD R3, R10, 0x40 ;  /* 0x000000400a037836 */ /* 0x000fe20000000000 */
[----:B------:R-:W-:Y:S01]  /*fdf0*/  BSSY B1, `(.L_x_1852) ;  /* 0x000002e000017945 */ /* 0x000fe20003800000 */
[----:B----4-:R-:W-:Y:S01]  /*fe00*/  IMAD.MOV.U32 R62, RZ, RZ, R14 ;  /* 0x000000ffff3e7224 */ /* 0x010fe200078e000e */
[----:B------:R-:W-:Y:S01]  /*fe10*/  CS2R R8, SRZ ;  /* 0x0000000000087805 */ /* 0x000fe2000001ff00 */
[----:B--2---:R-:W-:Y:S01]  /*fe20*/  IMAD.MOV.U32 R63, RZ, RZ, R7 ;  /* 0x000000ffff3f7224 */ /* 0x004fe200078e0007 */
        /* <DEDUP_REMOVED lines=42> */
.L_x_1853:
[----:B------:R-:W-:Y:S05]  /*100d0*/  BSYNC B1 ;  /* 0x0000000000017941 */ /* 0x000fea0003800000 */
.L_x_1852:
[----:B------:R-:W-:Y:S01]  /*100e0*/  LEA.HI R0, R221, R221, RZ, 0x1 ;  /* 0x000000dddd007211 */ /* 0x000fe200078f08ff */
[----:B-----5:R-:W-:Y:S01]  /*100f0*/  IMAD.MOV.U32 R3, RZ, RZ, R4 ;  /* 0x000000ffff037224 */ /* 0x020fe200078e0004 */
[----:B------:R-:W-:Y:S01]  /*10100*/  VIADDMNMX R76, R76, -R209, 0x80, PT ;  /* 0x000000804c4c7446 */ /* 0x000fe200038009d1 */
[----:B0-----:R-:W-:Y:S01]  /*10110*/  IMAD.MOV.U32 R20, RZ, RZ, R5 ;  /* 0x000000ffff147224 */ /* 0x001fe200078e0005 */
[----:B------:R-:W-:Y:S01]  /*10120*/  LOP3.LUT R0, R0, 0xfffffffe, RZ, 0xc0, !PT ;  /* 0xfffffffe00007812 */ /* 0x000fe200078ec0ff */
[----:B------:R-:W-:Y:S01]  /*10130*/  IMAD.MOV.U32 R21, RZ, RZ, R7 ;  /* 0x000000ffff157224 */ /* 0x000fe200078e0007 */
[----:B------:R-:W-:Y:S01]  /*10140*/  PRMT R89, R3, 0x7610, R89 ;  /* 0x0000761003597816 */ /* 0x000fe20000000059 */
[----:B------:R-:W-:Y:S01]  /*10150*/  IMAD.MOV.U32 R3, RZ, RZ, R6 ;  /* 0x000000ffff037224 */ /* 0x000fe200078e0006 */
[----:B------:R-:W-:Y:S01]  /*10160*/  PRMT R90, R20, 0x7610, R90 ;  /* 0x00007610145a7816 */ /* 0x000fe2000000005a */
        /* <DEDUP_REMOVED lines=31> */
[----:B------:R-:W-:Y:S01]  /*10360*/  BSSY B1, `(.L_x_1854) ;  /* 0x000000e000017945 */ /* 0x000fe20003800000 */
        /* <DEDUP_REMOVED lines=9> */
[----:B------:R-:W-:-:S02]  /*10400*/  ISETP.GE.AND P1, PT, R195, R76, PT ;  /* 0x0000004cc300720c */ /* 0x000fc40003f26270 */
[----:B------:R-:W-:Y:S02]  /*10410*/  PRMT R68, R63, 0x7610, R68 ;  /* 0x000076103f447816 */ /* 0x000fe40000000044 */
[----:B------:R-:W-:Y:S01]  /*10420*/  PRMT R69, R64, 0x7610, R69 ;  /* 0x0000761040457816 */ /* 0x000fe20000000045 */
[----:B0-----:R-:W-:Y:S08]  /*10430*/  @!P0 BRA `(.L_x_1855) ;  /* 0x000001ac00d08947 */ /* 0x001ff00003800000 */
.L_x_2178:
[----:B------:R-:W-:Y:S05]  /*10440*/  BSYNC B1 ;  /* 0x0000000000017941 */ /* 0x000fea0003800000 */
.L_x_1854:
[----:B------:R-:W-:Y:S01]  /*10450*/  BSSY B1, `(.L_x_1856) ;  /* 0x0000146000017945 */ /* 0x000fe20003800000 */
[----:B------:R-:W-:Y:S02]  /*10460*/  PRMT R70, R60, 0x7610, R70 ;  /* 0x000076103c467816 */ /* 0x000fe40000000046 */
[----:B------:R-:W-:Y:S01]  /*10470*/  PRMT R71, R62, 0x7610, R71 ;  /* 0x000076103e477816 */ /* 0x000fe20000000047 */
[----:B------:R-:W-:Y:S06]  /*10480*/  @P1 BRA `(.L_x_1857) ;  /* 0x0000001400081947 */ /* 0x000fec0003800000 */
[----:B------:R-:W1:Y:S01]  /*10490*/  LDC R97, c[0x0][0x3f4] ;  /* 0x0000fd00ff617b82 */ /* 0x000e620000000800 */
[----:B------:R-:W-:Y:S01]  /*104a0*/  BSSY B2, `(.L_x_1858) ;  /* 0x000006f000027945 */ /* 0x000fe20003800000 */
[-C--:B-1----:R-:W-:Y:S02]  /*104b0*/  ISETP.GE.AND P0, PT, R18, R97.reuse, PT ;  /* 0x000000611200720c */ /* 0x082fe40003f06270 */
[-C--:B------:R-:W-:Y:S02]  /*104c0*/  ISETP.GE.AND P1, PT, R197, R97.reuse, PT ;  /* 0x00000061c500720c */ /* 0x080fe40003f26270 */
[----:B------:R-:W-:-:S09]  /*104d0*/  ISETP.GE.AND P2, PT, R198, R97, PT ;  /* 0x00000061c600720c */ /* 0x000fd20003f46270 */
[----:B------:R-:W-:Y:S05]  /*104e0*/  @P0 BRA `(.L_x_1859) ;  /* 0x0000000400a80947 */ /* 0x000fea0003800000 */
[----:B------:R-:W-:Y:S02]  /*104f0*/  LEA.HI R62, R97, R223, RZ, 0x1d ;  /* 0x000000df613e7211 */ /* 0x000fe400078fe8ff */
[----:B------:R-:W-:Y:S02]  /*10500*/  LOP3.LUT R60, R206, 0x38, R18, 0xf8, !PT ;  /* 0x00000038ce3c7812 */ /* 0x000fe400078ef812 */
[----:B------:R-:W-:Y:S01]  /*10510*/  SHF.R.S32.HI R65, RZ, 0x1f, R62 ;  /* 0x0000001fff417819 */ /* 0x000fe2000001143e */
[----:B------:R-:W-:Y:S01]  /*10520*/  IMAD.SHL.U32 R63, R62, 0x8, RZ ;  /* 0x000000083e3f7824 */ /* 0x000fe200078e00ff */
[-C--:B0-----:R-:W-:Y:S02]  /*10530*/  LOP3.LUT R61, R60, R207.reuse, RZ, 0x3c, !PT ;  /* 0x000000cf3c3d7212 */ /* 0x081fe400078e3cff */
[----:B------:R-:W-:Y:S02]  /*10540*/  LEA.HI R65, R65, R62, RZ, 0x3 ;  /* 0x0000003e41417211 */ /* 0x000fe400078f18ff */
[----:B------:R-:W-:Y:S01]  /*10550*/  LOP3.LUT R60, R206, 0x38, R63, 0xf8, !PT ;  /* 0x00000038ce3c7812 */ /* 0x000fe200078ef83f */
[----:B------:R-:W-:Y:S01]  /*10560*/  IMAD.IADD R61, R208, 0x1, R61 ;  /* 0x00000001d03d7824 */ /* 0x000fe200078e023d */
[--C-:B------:R-:W-:Y:S01]  /*10570*/  SHF.R.U64 R115, R32, 0x10, R33.reuse ;  /* 0x0000001020737819 */ /* 0x100fe20000001221 */
[----:B------:R-:W-:Y:S01]  /*10580*/  IMAD.SHL.U32 R65, R65, 0x400, RZ ;  /* 0x0000040041417824 */ /* 0x000fe200078e00ff */
[----:B------:R-:W-:Y:S01]  /*10590*/  LOP3.LUT R60, R60, R207, RZ, 0x3c, !PT ;  /* 0x000000cf3c3c7212 */ /* 0x000fe200078e3cff */
[----:B------:R-:W-:Y:S01]  /*105a0*/  IMAD R106, R61, 0x2, R16 ;  /* 0x000000023d6a7824 */ /* 0x000fe200078e0210 */
[----:B------:R-:W-:-:S02]  /*105b0*/  SHF.R.U32.HI R114, RZ, 0x10, R33 ;  /* 0x00000010ff727819 */ /* 0x000fc40000011621 */
[----:B------:R-:W-:Y:S02]  /*105c0*/  LOP3.LUT R65, R65, 0x7fffe000, RZ, 0xc0, !PT ;  /* 0x7fffe00041417812 */ /* 0x000fe400078ec0ff */
[--C-:B------:R-:W-:Y:S02]  /*105d0*/  SHF.R.U64 R33, R34, 0x10, R35.reuse ;  /* 0x0000001022217819 */ /* 0x100fe40000001223 */
[----:B------:R-:W-:Y:S02]  /*105e0*/  IADD3 R65, R60, R65, R208 ;  /* 0x000000413c417210 */ /* 0x000fe40007ffe0d0 */
[----:B------:R-:W0:Y:S01]  /*105f0*/  LDS.128 R60, [R106+0x12400] ;  /* 0x012400006a3c7984 */ /* 0x000e220000000c00 */
[----:B------:R-:W-:Y:S02]  /*10600*/  SHF.R.U32.HI R32, RZ, 0x10, R35 ;  /* 0x00000010ff207819 */ /* 0x000fe40000011623 */
[----:B------:R-:W-:Y:S01]  /*10610*/  IMAD R107, R65, 0x2, R16 ;  /* 0x00000002416b7824 */ /* 0x000fe200078e0210 */
[----:B------:R-:W-:-:S02]  /*10620*/  SHF.R.U64 R35, R44, 0x10, R45 ;  /* 0x000000102c237819 */ /* 0x000fc4000000122d */
[----:B------:R-:W-:Y:S02]  /*10630*/  SHF.R.U32.HI R44, RZ, 0x10, R45 ;  /* 0x00000010ff2c7819 */ /* 0x000fe4000001162d */
[----:B------:R-:W1:Y:S01]  /*10640*/  LDS.128 R64, [R107+0x12400] ;  /* 0x012400006b407984 */ /* 0x000e620000000c00 */
[----:B------:R-:W-:Y:S02]  /*10650*/  PRMT R113, R113, 0x5410, R114 ;  /* 0x0000541071717816 */ /* 0x000fe40000000072 */
[----:B------:R-:W-:Y:S02]  /*10660*/  SHF.R.U64 R117, R46, 0x10, R47 ;  /* 0x000000102e757819 */ /* 0x000fe4000000122f */
[----:B------:R-:W-:Y:S02]  /*10670*/  PRMT R112, R112, 0x5410, R115 ;  /* 0x0000541070707816 */ /* 0x000fe40000000073 */
[----:B------:R-:W-:Y:S02]  /*10680*/  PRMT R114, R108, 0x5410, R35 ;  /* 0x000054106c727816 */ /* 0x000fe40000000023 */
[----:B------:R-:W-:-:S02]  /*10690*/  PRMT R115, R109, 0x5410, R44 ;  /* 0x000054106d737816 */ /* 0x000fc4000000002c */
[----:B------:R-:W-:Y:S01]  /*106a0*/  SHF.R.U32.HI R118, RZ, 0x10, R47 ;  /* 0x00000010ff767819 */ /* 0x000fe2000001162f */
[----:B------:R-:W-:Y:S01]  /*106b0*/  IMAD.U32 R116, R114, 0x10000, RZ ;  /* 0x0001000072747824 */ /* 0x000fe200078e00ff */
[----:B------:R-:W-:Y:S01]  /*106c0*/  PRMT R117, R110, 0x5410, R117 ;  /* 0x000054106e757816 */ /* 0x000fe20000000075 */
[----:B------:R-:W-:Y:S01]  /*106d0*/  IMAD.U32 R110, R112, 0x10000, RZ ;  /* 0x00010000706e7824 */ /* 0x000fe200078e00ff */
[----:B------:R-:W-:Y:S01]  /*106e0*/  PRMT R118, R111, 0x5410, R118 ;  /* 0x000054106f767816 */ /* 0x000fe20000000076 */
[----:B------:R-:W-:Y:S01]  /*106f0*/  IMAD.U32 R111, R115, 0x10000, RZ ;  /* 0x00010000736f7824 */ /* 0x000fe200078e00ff */
[----:B------:R-:W-:Y:S02]  /*10700*/  LOP3.LUT R114, R114, 0xffff0000, RZ, 0xc0, !PT ;  /* 0xffff000072727812 */ /* 0x000fe400078ec0ff */
[----:B------:R-:W-:Y:S02]  /*10710*/  PRMT R32, R69, 0x5432, R32 ;  /* 0x0000543245207816 */ /* 0x000fe40000000020 */
[----:B------:R-:W-:-:S02]  /*10720*/  LOP3.LUT R112, R112, 0xffff0000, RZ, 0xc0, !PT ;  /* 0xffff000070707812 */ /* 0x000fc400078ec0ff */
[----:B------:R-:W-:Y:S02]  /*10730*/  PRMT R33, R68, 0x5432, R33 ;  /* 0x0000543244217816 */ /* 0x000fe40000000021 */
[----:B------:R-:W-:Y:S01]  /*10740*/  LOP3.LUT R115, R115, 0xffff0000, RZ, 0xc0, !PT ;  /* 0xffff000073737812 */ /* 0x000fe200078ec0ff */
        /* <DEDUP_REMOVED lines=14> */
[----:B------:R-:W-:-:S02]  /*10830*/  IMAD.U32 R61, R113, 0x10000, RZ ;  /* 0x00010000713d7824 */ /* 0x000fc400078e00ff */
[C---:B------:R-:W-:Y:S01]  /*10840*/  FMUL.FTZ R124, R108.reuse, R111 ;  /* 0x0000006f6c7c7220 */ /* 0x040fe20000410000 */
[C---:B------:R-:W-:Y:S01]  /*10850*/  FFMA.FTZ R119, R35.reuse, R110, -R120 ;  /* 0x0000006e23777223 */ /* 0x040fe20000010878 */
[----:B------:R-:W-:Y:S01]  /*10860*/  FFMA.FTZ R122, R35, R116, R122 ;  /* 0x00000074237a7223 */ /* 0x000fe2000001007a */
[-C--:B------:R-:W-:Y:S01]  /*10870*/  FMUL.FTZ R108, R108, R61.reuse ;  /* 0x0000003d6c6c7220 */ /* 0x080fe20000410000 */
[----:B------:R-:W-:Y:S01]  /*10880*/  FMUL.FTZ R35, R63, R114 ;  /* 0x000000723f237220 */ /* 0x000fe20000410000 */
[----:B------:R-:W-:Y:S02]  /*10890*/  IMAD.U32 R109, R67, 0x10000, RZ ;  /* 0x00010000436d7824 */ /* 0x000fe400078e00ff */
[C---:B------:R-:W-:Y:S01]  /*108a0*/  FFMA.FTZ R124, R45.reuse, R61, -R124 ;  /* 0x0000003d2d7c7223 */ /* 0x040fe2000001087c */
[----:B------:R-:W-:Y:S02]  /*108b0*/  IMAD.U32 R120, R118, 0x10000, RZ ;  /* 0x0001000076787824 */ /* 0x000fe400078e00ff */
[----:B------:R-:W-:Y:S01]  /*108c0*/  FFMA.FTZ R108, R45, R111, R108 ;  /* 0x0000006f2d6c7223 */ /* 0x000fe2000001006c */
[----:B------:R-:W-:-:S02]  /*108d0*/  IMAD.U32 R110, R32, 0x10000, RZ ;  /* 0x00010000206e7824 */ /* 0x000fc400078e00ff */
[-C--:B------:R-:W-:Y:S01]  /*108e0*/  FMUL.FTZ R63, R63, R112.reuse ;  /* 0x000000703f3f7220 */ /* 0x080fe20000410000 */
[----:B------:R-:W-:Y:S02]  /*108f0*/  IMAD.U32 R65, R66, 0x10000, RZ ;  /* 0x0001000042417824 */ /* 0x000fe400078e00ff */
[----:B------:R-:W-:Y:S01]  /*10900*/  FFMA.FTZ R112, R44, R112, -R35 ;  /* 0x000000702c707223 */ /* 0x000fe20000010823 */
[----:B------:R-:W-:Y:S02]  /*10910*/  IMAD.U32 R45, R117, 0x10000, RZ ;  /* 0x00010000752d7824 */ /* 0x000fe400078e00ff */
[----:B------:R-:W-:Y:S01]  /*10920*/  FMUL.FTZ R116, R109, R120 ;  /* 0x000000786d747220 */ /* 0x000fe20000410000 */
[----:B------:R-:W-:Y:S02]  /*10930*/  IMAD.U32 R35, R33, 0x10000, RZ ;  /* 0x0001000021237824 */ /* 0x000fe400078e00ff */
[-C--:B------:R-:W-:Y:S01]  /*10940*/  FMUL.FTZ R109, R109, R110.reuse ;  /* 0x0000006e6d6d7220 */ /* 0x080fe20000410000 */
        /* <DEDUP_REMOVED lines=8> */
[----:B------:R-:W-:Y:S01]  /*109d0*/  LOP3.LUT R118, R118, 0xffff0000, RZ, 0xc0, !PT ;  /* 0xffff000076767812 */ /* 0x000fe200078ec0ff */
[C---:B------:R-:W-:Y:S01]  /*109e0*/  FMUL.FTZ R47, R64.reuse, R115 ;  /* 0x00000073402f7220 */ /* 0x040fe20000410000 */
[----:B------:R-:W-:Y:S01]  /*109f0*/  LOP3.LUT R33, R33, 0xffff0000, RZ, 0xc0, !PT ;  /* 0xffff000021217812 */ /* 0x000fe200078ec0ff */
[----:B------:R-:W-:Y:S01]  /*10a00*/  FMUL.FTZ R64, R64, R113 ;  /* 0x0000007140407220 */ /* 0x000fe20000410000 */
[----:B------:R-:W-:Y:S01]  /*10a10*/  LOP3.LUT R32, R32, 0xffff0000, RZ, 0xc0, !PT ;  /* 0xffff000020207812 */ /* 0x000fe200078ec0ff */
[C---:B------:R-:W-:Y:S01]  /*10a20*/  FFMA.FTZ R61, R46.reuse, R35, -R61 ;  /* 0x000000232e3d7223 */ /* 0x040fe2000001083d */
[----:B------:R-:W-:Y:S01]  /*10a30*/  FFMA.FTZ R46, R46, R45, R65 ;  /* 0x0000002d2e2e7223 */ /* 0x000fe20000010041 */
[C---:B------:R-:W-:Y:S01]  /*10a40*/  FMUL.FTZ R35, R66.reuse, R117 ;  /* 0x0000007542237220 */ /* 0x040fe20000410000 */
[C---:B------:R-:W-:Y:S01]  /*10a50*/  FMUL.FTZ R45, R67.reuse, R118 ;  /* 0x00000076432d7220 */ /* 0x040fe20000410000 */
[----:B------:R-:W-:Y:S01]  /*10a60*/  FMUL.FTZ R66, R66, R33 ;  /* 0x0000002142427220 */ /* 0x000fe20000410000 */
[-C--:B------:R-:W-:Y:S01]  /*10a70*/  FMUL.FTZ R67, R67, R32.reuse ;  /* 0x0000002043437220 */ /* 0x080fe20000410000 */
[C---:B------:R-:W-:Y:S01]  /*10a80*/  FFMA.FTZ R47, R60.reuse, R113, -R47 ;  /* 0x000000713c2f7223 */ /* 0x040fe2000001082f */
[----:B------:R-:W-:Y:S01]  /*10a90*/  FFMA.FTZ R115, R60, R115, R64 ;  /* 0x000000733c737223 */ /* 0x000fe20000010040 */
[----:B------:R-:W-:Y:S01]  /*10aa0*/  FFMA.FTZ R60, R34, R33, -R35 ;  /* 0x00000021223c7223 */ /* 0x000fe20000010823 */
[----:B------:R-:W-:Y:S01]  /*10ab0*/  FFMA.FTZ R35, R62, R32, -R45 ;  /* 0x000000203e237223 */ /* 0x000fe2000001082d */
[----:B------:R-:W-:Y:S01]  /*10ac0*/  FFMA.FTZ R63, R44, R114, R63 ;  /* 0x000000722c3f7223 */ /* 0x000fe2000001003f */
        /* <DEDUP_REMOVED lines=8> */
[----:B------:R1:W-:Y:S01]  /*10b50*/  STS.128 [R106+0x12400], R32 ;  /* 0x012400206a007388 */ /* 0x0003e20000000c00 */
[----:B------:R-:W-:-:S02]  /*10b60*/  F2FP.BF16.F32.PACK_AB R46, R117, R46 ;  /* 0x0000002e752e723e */ /* 0x000fc400000010ff */
[----:B------:R-:W-:-:S05]  /*10b70*/  F2FP.BF16.F32.PACK_AB R47, R62, R109 ;  /* 0x0000006d3e2f723e */ /* 0x000fca00000010ff */
[----:B------:R1:W-:Y:S02]  /*10b80*/  STS.128 [R107+0x12400], R44 ;  /* 0x0124002c6b007388 */ /* 0x0003e40000000c00 */
.L_x_1859:
[----:B------:R-:W-:Y:S05]  /*10b90*/  BSYNC B2 ;  /* 0x0000000000027941 */ /* 0x000fea0003800000 */
.L_x_1858:
[----:B------:R-:W-:Y:S04]  /*10ba0*/  BSSY B2, `(.L_x_1860) ;  /* 0x0000069000027945 */ /* 0x000fe80003800000 */
[----:B------:R-:W-:Y:S05]  /*10bb0*/  @P1 BRA `(.L_x_1861) ;  /* 0x00000004009c1947 */ /* 0x000fea0003800000 */
[----:B------:R-:W2:Y:S01]  /*10bc0*/  LDL R66, [R1+0x44] ;  /* 0x0000440001427983 */ /* 0x000ea20000100800 */
[----:B-1----:R-:W-:Y:S02]  /*10bd0*/  LEA.HI R32, R97, R225, RZ, 0x1d ;  /* 0x000000e161207211 */ /* 0x002fe400078fe8ff */
[----:B------:R-:W-:Y:S02]  /*10be0*/  SHF.R.U64 R63, R28, 0x10, R29 ;  /* 0x000000101c3f7819 */ /* 0x000fe4000000121d */
[----:B------:R-:W-:Y:S01]  /*10bf0*/  SHF.R.S32.HI R35, RZ, 0x1f, R32 ;  /* 0x0000001fff237819 */ /* 0x000fe20000011420 */
[----:B------:R-:W-:Y:S01]  /*10c00*/  IMAD.SHL.U32 R33, R32, 0x8, RZ ;  /* 0x0000000820217824 */ /* 0x000fe200078e00ff */
[----:B0-----:R-:W-:Y:S02]  /*10c10*/  SHF.R.U64 R61, R30, 0x10, R31 ;  /* 0x000000101e3d7819 */ /* 0x001fe4000000121f */
[----:B------:R-:W-:Y:S02]  /*10c20*/  LEA.HI R35, R35, R32, RZ, 0x3 ;  /* 0x0000002023237211 */ /* 0x000fe400078f18ff */
[----:B------:R-:W-:-:S02]  /*10c30*/  LOP3.LUT R32, R206, 0x38, R33, 0xf8, !PT ;  /* 0x00000038ce207812 */ /* 0x000fc400078ef821 */
[----:B------:R-:W-:Y:S01]  /*10c40*/  SHF.R.U32.HI R28, RZ, 0x10, R29 ;  /* 0x00000010ff1c7819 */ /* 0x000fe2000001161d */
[----:B------:R-:W-:Y:S01]  /*10c50*/  IMAD.SHL.U32 R35, R35, 0x400, RZ ;  /* 0x0000040023237824 */ /* 0x000fe200078e00ff */
[----:B------:R-:W-:Y:S02]  /*10c60*/  LOP3.LUT R32, R32, R207, RZ, 0x3c, !PT ;  /* 0x000000cf20207212 */ /* 0x000fe400078e3cff */
[----:B------:R-:W-:Y:S02]  /*10c70*/  SHF.R.U32.HI R30, RZ, 0x10, R31 ;  /* 0x00000010ff1e7819 */ /* 0x000fe4000001161f */
[----:B------:R-:W-:Y:S02]  /*10c80*/  LOP3.LUT R35, R35, 0x7fffe000, RZ, 0xc0, !PT ;  /* 0x7fffe00023237812 */ /* 0x000fe400078ec0ff */
[----:B------:R-:W-:Y:S02]  /*10c90*/  SHF.R.U64 R31, R40, 0x10, R41 ;  /* 0x00000010281f7819 */ /* 0x000fe40000001229 */
[----:B------:R-:W-:-:S02]  /*10ca0*/  IADD3 R45, R32, R35, R208 ;  /* 0x00000023202d7210 */ /* 0x000fc40007ffe0d0 */
[----:B------:R-:W-:Y:S02]  /*10cb0*/  SHF.R.U64 R29, R42, 0x10, R43 ;  /* 0x000000102a1d7819 */ /* 0x000fe4000000122b */
[----:B------:R-:W-:Y:S01]  /*10cc0*/  SHF.R.U32.HI R40, RZ, 0x10, R41 ;  /* 0x00000010ff287819 */ /* 0x000fe20000011629 */
[----:B------:R-:W-:Y:S01]  /*10cd0*/  IMAD R60, R45, 0x2, R16 ;  /* 0x000000022d3c7824 */ /* 0x000fe200078e0210 */
[----:B------:R-:W-:Y:S02]  /*10ce0*/  PRMT R103, R103, 0x5410, R28 ;  /* 0x0000541067677816 */ /* 0x000fe4000000001c */
[----:B------:R-:W-:Y:S02]  /*10cf0*/  PRMT R98, R98, 0x5410, R31 ;  /* 0x0000541062627816 */ /* 0x000fe4000000001f */
[----:B------:R-:W0:Y:S01]  /*10d00*/  LDS.128 R44, [R60+0x12400] ;  /* 0x012400003c2c7984 */ /* 0x000e220000000c00 */
[----:B------:R-:W-:Y:S02]  /*10d10*/  PRMT R100, R100, 0x5410, R29 ;  /* 0x0000541064647816 */ /* 0x000fe4000000001d */
[----:B------:R-:W-:-:S02]  /*10d20*/  SHF.R.U32.HI R42, RZ, 0x10, R43 ;  /* 0x00000010ff2a7819 */ /* 0x000fc4000001162b */
[----:B------:R-:W-:Y:S02]  /*10d30*/  PRMT R105, R105, 0x5410, R30 ;  /* 0x0000541069697816 */ /* 0x000fe4000000001e */
[----:B------:R-:W-:Y:S01]  /*10d40*/  PRMT R102, R102, 0x5410, R63 ;  /* 0x0000541066667816 */ /* 0x000fe2000000003f */
[----:B------:R-:W-:Y:S01]  /*10d50*/  IMAD.U32 R63, R98, 0x10000, RZ ;  /* 0x00010000623f7824 */ /* 0x000fe200078e00ff */
[----:B------:R-:W-:Y:S02]  /*10d60*/  PRMT R99, R99, 0x5410, R40 ;  /* 0x0000541063637816 */ /* 0x000fe40000000028 */
[----:B------:R-:W-:Y:S01]  /*10d70*/  PRMT R101, R101, 0x5410, R42 ;  /* 0x0000541065657816 */ /* 0x000fe2000000002a */
[----:B------:R-:W-:Y:S01]  /*10d80*/  IMAD.U32 R62, R102, 0x10000, RZ ;  /* 0x00010000663e7824 */ /* 0x000fe200078e00ff */
[----:B------:R-:W-:Y:S02]  /*10d90*/  PRMT R104, R104, 0x5410, R61 ;  /* 0x0000541068687816 */ /* 0x000fe4000000003d */
[----:B------:R-:W-:-:S02]  /*10da0*/  LOP3.LUT R98, R98, 0xffff0000, RZ, 0xc0, !PT ;  /* 0xffff000062627812 */ /* 0x000fc400078ec0ff */
[----:B------:R-:W-:Y:S02]  /*10db0*/  LOP3.LUT R102, R102, 0xffff0000, RZ, 0xc0, !PT ;  /* 0xffff000066667812 */ /* 0x000fe400078ec0ff */
[----:B0-----:R-:W-:Y:S01]  /*10dc0*/  LOP3.LUT R41, R44, 0xffff0000, RZ, 0xc0, !PT ;  /* 0xffff00002c297812 */ /* 0x001fe200078ec0ff */
[----:B------:R-:W-:Y:S02]  /*10dd0*/  IMAD.U32 R42, R45, 0x10000, RZ ;  /* 0x000100002d2a7824 */ /* 0x000fe400078e00ff */
[----:B------:R-:W-:Y:S02]  /*10de0*/  IMAD.U32 R43, R46, 0x10000, RZ ;  /* 0x000100002e2b7824 */ /* 0x000fe400078e00ff */
[----:B------:R-:W-:Y:S01]  /*10df0*/  IMAD.U32 R61, R47, 0x10000, RZ ;  /* 0x000100002f3d7824 */ /* 0x000fe200078e00ff */
[----:B--2---:R-:W0:Y:S02]  /*10e00*/  LDS.128 R32, [R66] ;  /* 0x0000000042207984 */ /* 0x004e240000000c00 */
        /* <DEDUP_REMOVED lines=8> */
[----:B------:R-:W-:Y:S01]  /*10e90*/  IMAD.U32 R35, R44, 0x10000, RZ ;  /* 0x000100002c237824 */ /* 0x000fe200078e00ff */
[----:B------:R-:W-:-:S02]  /*10ea0*/  LOP3.LUT R44, R45, 0xffff0000, RZ, 0xc0, !PT ;  /* 0xffff00002d2c7812 */ /* 0x000fc400078ec0ff */
[----:B------:R-:W-:Y:S01]  /*10eb0*/  LOP3.LUT R45, R46, 0xffff0000, RZ, 0xc0, !PT ;  /* 0xffff00002e2d7812 */ /* 0x000fe200078ec0ff */
[----:B------:R-:W-:Y:S01]  /*10ec0*/  FMUL.FTZ R65, R35, R63 ;  /* 0x0000003f23417220 */ /* 0x000fe20000410000 */
[----:B------:R-:W-:Y:S01]  /*10ed0*/  LOP3.LUT R46, R47, 0xffff0000, RZ, 0xc0, !PT ;  /* 0xffff00002f2e7812 */ /* 0x000fe200078ec0ff */
[----:B------:R-:W-:Y:S02]  /*10ee0*/  IMAD.U32 R47, R99, 0x10000, RZ ;  /* 0x00010000632f7824 */ /* 0x000fe400078e00ff */
[-C--:B------:R-:W-:Y:S01]  /*10ef0*/  FMUL.FTZ R67, R35, R62.reuse ;  /* 0x0000003e23437220 */ /* 0x080fe20000410000 */
[----:B------:R-:W-:Y:S01]  /*10f00*/  FFMA.FTZ R65, R28, R62, -R65 ;  /* 0x0000003e1c417223 */ /* 0x000fe20000010841 */
[----:B------:R-:W-:Y:S02]  /*10f10*/  IMAD.U32 R35, R103, 0x10000, RZ ;  /* 0x0001000067237824 */ /* 0x000fe400078e00ff */
[----:B------:R-:W-:Y:S01]  /*10f20*/  FMUL.FTZ R107, R42, R47 ;  /* 0x0000002f2a6b7220 */ /* 0x000fe20000410000 */
[----:B------:R-:W-:-:S02]  /*10f30*/  IMAD.U32 R62, R101, 0x10000, RZ ;  /* 0x00010000653e7824 */ /* 0x000fc400078e00ff */
[----:B------:R-:W-:Y:S01]  /*10f40*/  FFMA.FTZ R67, R28, R63, R67 ;  /* 0x0000003f1c437223 */ /* 0x000fe20000010043 */
[----:B------:R-:W-:Y:S02]  /*10f50*/  IMAD.U32 R28, R105, 0x10000, RZ ;  /* 0x00010000691c7824 */ /* 0x000fe400078e00ff */
[-C--:B------:R-:W-:Y:S01]  /*10f60*/  FMUL.FTZ R63, R42, R35.reuse ;  /* 0x000000232a3f7220 */ /* 0x080fe20000410000 */
[C---:B------:R-:W-:Y:S01]  /*10f70*/  FFMA.FTZ R107, R30.reuse, R35, -R107 ;  /* 0x000000231e6b7223 */ /* 0x040fe2000001086b */
[C---:B------:R-:W-:Y:S01]  /*10f80*/  FMUL.FTZ R35, R61.reuse, R62 ;  /* 0x0000003e3d237220 */ /* 0x040fe20000410000 */
[-C--:B------:R-:W-:Y:S01]  /*10f90*/  FMUL.FTZ R61, R61, R28.reuse ;  /* 0x0000001c3d3d7220 */ /* 0x080fe20000410000 */
[----:B------:R-:W-:Y:S01]  /*10fa0*/  FFMA.FTZ R63, R30, R47, R63 ;  /* 0x0000002f1e3f7223 */ /* 0x000fe2000001003f */
[----:B------:R-:W-:Y:S01]  /*10fb0*/  LOP3.LUT R99, R99, 0xffff0000, RZ, 0xc0, !PT ;  /* 0xffff000063637812 */ /* 0x000fe200078ec0ff */
[C---:B------:R-:W-:Y:S01]  /*10fc0*/  FFMA.FTZ R47, R40.reuse, R28, -R35 ;  /* 0x0000001c282f7223 */ /* 0x040fe20000010823 */
[----:B------:R-:W-:Y:S01]  /*10fd0*/  LOP3.LUT R103, R103, 0xffff0000, RZ, 0xc0, !PT ;  /* 0xffff000067677812 */ /* 0x000fe200078ec0ff */
[----:B------:R-:W-:Y:S01]  /*10fe0*/  FMUL.FTZ R28, R41, R98 ;  /* 0x00000062291c7220 */ /* 0x000fe20000410000 */
[----:B------:R-:W-:Y:S01]  /*10ff0*/  FFMA.FTZ R61, R40, R62, R61 ;  /* 0x0000003e283d7223 */ /* 0x000fe2000001003d */
[----:B------:R-:W-:-:S02]  /*11000*/  IMAD.U32 R30, R100, 0x10000, RZ ;  /* 0x00010000641e7824 */ /* 0x000fc400078e00ff */
[-C--:B------:R-:W-:Y:S01]  /*11010*/  FMUL.FTZ R40, R41, R102.reuse ;  /* 0x0000006629287220 */ /* 0x080fe20000410000 */
[C---:B------:R-:W-:Y:S01]  /*11020*/  FMUL.FTZ R35, R44.reuse, R99 ;  /* 0x000000632c237220 */ /* 0x040fe20000410000 */
[----:B------:R-:W-:Y:S01]  /*11030*/  FFMA.FTZ R102, R29, R102, -R28 ;  /* 0x000000661d667223 */ /* 0x000fe2000001081c */
[-C--:B------:R-:W-:Y:S01]  /*11040*/  FMUL.FTZ R44, R44, R103.reuse ;  /* 0x000000672c2c7220 */ /* 0x080fe20000410000 */
[----:B------:R-:W-:Y:S02]  /*11050*/  IMAD.U32 R28, R104, 0x10000, RZ ;  /* 0x00010000681c7824 */ /* 0x000fe400078e00ff */
[----:B------:R-:W-:Y:S01]  /*11060*/  FMUL.FTZ R62, R43, R30 ;  /* 0x0000001e2b3e7220 */ /* 0x000fe20000410000 */
[----:B------:R-:W-:Y:S01]  /*11070*/  LOP3.LUT R100, R100, 0xffff0000, RZ, 0xc0, !PT ;  /* 0xffff000064647812 */ /* 0x000fe200078ec0ff */
[----:B------:R-:W-:Y:S01]  /*11080*/  FFMA.FTZ R42, R32, R103, -R35 ;  /* 0x00000067202a7223 */ /* 0x000fe20000010823 */
[----:B------:R-:W-:Y:S01]  /*11090*/  LOP3.LUT R104, R104, 0xffff0000, RZ, 0xc0, !PT ;  /* 0xffff000068687812 */ /* 0x000fe200078ec0ff */
[----:B------:R-:W-:Y:S01]  /*110a0*/  FFMA.FTZ R44, R32, R99, R44 ;  /* 0x00000063202c7223 */ /* 0x000fe2000001002c */
[----:B------:R-:W-:Y:S01]  /*110b0*/  LOP3.LUT R101, R101, 0xffff0000, RZ, 0xc0, !PT ;  /* 0xffff000065657812 */ /* 0x000fe200078ec0ff */
[-C--:B------:R-:W-:Y:S01]  /*110c0*/  FMUL.FTZ R32, R43, R28.reuse ;  /* 0x0000001c2b207220 */ /* 0x080fe20000410000 */
[----:B------:R-:W-:Y:S01]  /*110d0*/  LOP3.LUT R105, R105, 0xffff0000, RZ, 0xc0, !PT ;  /* 0xffff000069697812 */ /* 0x000fe200078ec0ff */
[----:B------:R-:W-:Y:S01]  /*110e0*/  FFMA.FTZ R62, R31, R28, -R62 ;  /* 0x0000001c1f3e7223 */ /* 0x000fe2000001083e */
[----:B------:R-:W-:Y:S01]  /*110f0*/  FMUL.FTZ R28, R45, R100 ;  /* 0x000000642d1c7220 */ /* 0x000fe20000410000 */
[----:B------:R-:W-:Y:S01]  /*11100*/  FFMA.FTZ R40, R29, R98, R40 ;  /* 0x000000621d287223 */ /* 0x000fe20000010028 */
[----:B------:R-:W-:Y:S01]  /*11110*/  FMUL.FTZ R45, R45, R104 ;  /* 0x000000682d2d7220 */ /* 0x000fe20000410000 */
[----:B------:R-:W-:Y:S01]  /*11120*/  FFMA.FTZ R31, R31, R30, R32 ;  /* 0x0000001e1f1f7223 */ /* 0x000fe20000010020 */
[C---:B------:R-:W-:Y:S01]  /*11130*/  FMUL.FTZ R29, R46.reuse, R101 ;  /* 0x000000652e1d7220 */ /* 0x040fe20000410000 */
[-C--:B------:R-:W-:Y:S01]  /*11140*/  FMUL.FTZ R30, R46, R105.reuse ;  /* 0x000000692e1e7220 */ /* 0x080fe20000410000 */
[C---:B------:R-:W-:Y:S01]  /*11150*/  FFMA.FTZ R100, R33.reuse, R100, R45 ;  /* 0x0000006421647223 */ /* 0x040fe2000001002d */
[----:B------:R-:W-:Y:S01]  /*11160*/  FFMA.FTZ R35, R33, R104, -R28 ;  /* 0x0000006821237223 */ /* 0x000fe2000001081c */
[C---:B------:R-:W-:Y:S01]  /*11170*/  FFMA.FTZ R46, R34.reuse, R105, -R29 ;  /* 0x00000069222e7223 */ /* 0x040fe2000001081d */
        /* <DEDUP_REMOVED lines=11> */
.L_x_1861:
[----:B------:R-:W-:Y:S05]  /*11230*/  BSYNC B2 ;  /* 0x0000000000027941 */ /* 0x000fea0003800000 */
.L_x_1860:
[----:B------:R-:W-:Y:S05]  /*11240*/  @P2 BRA `(.L_x_1857) ;  /* 0x0000000400982947 */ /* 0x000fea0003800000 */
[----:B------:R-:W-:Y:S02]  /*11250*/  LEA.HI R97, R97, R226, RZ, 0x1d ;  /* 0x000000e261617211 */ /* 0x000fe400078fe8ff */
[----:B-1----:R-:W-:Y:S02]  /*11260*/  SHF.R.U64 R44, R24, 0x10, R25 ;  /* 0x00000010182c7819 */ /* 0x002fe40000001219 */
[----:B--2---:R-:W-:Y:S01]  /*11270*/  SHF.R.S32.HI R28, RZ, 0x1f, R97 ;  /* 0x0000001fff1c7819 */ /* 0x004fe20000011461 */
[----:B------:R-:W-:Y:S01]  /*11280*/  IMAD.SHL.U32 R29, R97, 0x8, RZ ;  /* 0x00000008611d7824 */ /* 0x000fe200078e00ff */
[----:B------:R-:W-:Y:S02]  /*11290*/  SHF.R.U64 R42, R26, 0x10, R27 ;  /* 0x000000101a2a7819 */ /* 0x000fe4000000121b */
[----:B------:R-:W-:Y:S02]  /*112a0*/  LEA.HI R97, R28, R97, RZ, 0x3 ;  /* 0x000000611c617211 */ /* 0x000fe400078f18ff */
[----:B------:R-:W-:-:S02]  /*112b0*/  LOP3.LUT R28, R206, 0x38, R29, 0xf8, !PT ;  /* 0x00000038ce1c7812 */ /* 0x000fc400078ef81d */
[----:B------:R-:W-:Y:S01]  /*112c0*/  SHF.R.U32.HI R25, RZ, 0x10, R25 ;  /* 0x00000010ff197819 */ /* 0x000fe20000011619 */
[----:B------:R-:W-:Y:S01]  /*112d0*/  IMAD.SHL.U32 R97, R97, 0x400, RZ ;  /* 0x0000040061617824 */ /* 0x000fe200078e00ff */
[----:B------:R-:W-:Y:S02]  /*112e0*/  LOP3.LUT R28, R28, R207, RZ, 0x3c, !PT ;  /* 0x000000cf1c1c7212 */ /* 0x000fe400078e3cff */
[----:B------:R-:W-:Y:S02]  /*112f0*/  SHF.R.U64 R26, R36, 0x10, R37 ;  /* 0x00000010241a7819 */ /* 0x000fe40000001225 */
[----:B------:R-:W-:Y:S02]  /*11300*/  LOP3.LUT R97, R97, 0x7fffe000, RZ, 0xc0, !PT ;  /* 0x7fffe00061617812 */ /* 0x000fe400078ec0ff */
[----:B------:R-:W-:Y:S02]  /*11310*/  SHF.R.U64 R24, R38, 0x10, R39 ;  /* 0x0000001026187819 */ /* 0x000fe40000001227 */
[----:B------:R-:W-:-:S02]  /*11320*/  IADD3 R97, R28, R97, R208 ;  /* 0x000000611c617210 */ /* 0x000fc40007ffe0d0 */
[----:B------:R-:W1:Y:S01]  /*11330*/  LDS.128 R28, [R237] ;  /* 0x00000000ed1c7984 */ /* 0x000e620000000c00 */
[----:B------:R-:W-:Y:S02]  /*11340*/  SHF.R.U32.HI R27, RZ, 0x10, R27 ;  /* 0x00000010ff1b7819 */ /* 0x000fe4000001161b */
[----:B------:R-:W-:Y:S01]  /*11350*/  IMAD R40, R97, 0x2, R16 ;  /* 0x0000000261287824 */ /* 0x000fe200078e0210 */
[----:B------:R-:W-:Y:S02]  /*11360*/  SHF.R.U32.HI R37, RZ, 0x10, R37 ;  /* 0x00000010ff257819 */ /* 0x000fe40000011625 */
[----:B------:R-:W-:Y:S02]  /*11370*/  PRMT R86, R86, 0x5410, R25 ;  /* 0x0000541056567816 */ /* 0x000fe40000000019 */
[----:B------:R-:W2:Y:S01]  /*11380*/  LDS.128 R32, [R40+0x12400] ;  /* 0x0124000028207984 */ /* 0x000ea20000000c00 */
[----:B------:R-:W-:Y:S02]  /*11390*/  PRMT R81, R81, 0x5410, R26 ;  /* 0x0000541051517816 */ /* 0x000fe4000000001a */
[----:B------:R-:W-:-:S02]  /*113a0*/  PRMT R83, R83, 0x5410, R24 ;  /* 0x0000541053537816 */ /* 0x000fc40000000018 */
[----:B------:R-:W-:Y:S02]  /*113b0*/  PRMT R88, R88, 0x5410, R27 ;  /* 0x0000541058587816 */ /* 0x000fe4000000001b */
[----:B------:R-:W-:Y:S02]  /*113c0*/  PRMT R85, R85, 0x5410, R44 ;  /* 0x0000541055557816 */ /* 0x000fe4000000002c */
[----:B------:R-:W-:Y:S01]  /*113d0*/  PRMT R87, R87, 0x5410, R42 ;  /* 0x0000541057577816 */ /* 0x000fe2000000002a */
[----:B------:R-:W-:Y:S01]  /*113e0*/  IMAD.U32 R42, R81, 0x10000, RZ ;  /* 0x00010000512a7824 */ /* 0x000fe200078e00ff */
[----:B------:R-:W-:Y:S01]  /*113f0*/  PRMT R82, R82, 0x5410, R37 ;  /* 0x0000541052527816 */ /* 0x000fe20000000025 */
[----:B------:R-:W-:Y:S01]  /*11400*/  IMAD.U32 R41, R85, 0x10000, RZ ;  /* 0x0001000055297824 */ /* 0x000fe200078e00ff */
[----:B------:R-:W-:Y:S02]  /*11410*/  SHF.R.U32.HI R39, RZ, 0x10, R39 ;  /* 0x00000010ff277819 */ /* 0x000fe40000011627 */
[----:B------:R-:W-:Y:S01]  /*11420*/  LOP3.LUT R81, R81, 0xffff0000, RZ, 0xc0, !PT ;  /* 0xffff000051517812 */ /* 0x000fe200078ec0ff */
[----:B------:R-:W-:Y:S01]  /*11430*/  IMAD.U32 R43, R82, 0x10000, RZ ;  /* 0x00010000522b7824 */ /* 0x000fe200078e00ff */
[----:B------:R-:W-:-:S02]  /*11440*/  PRMT R84, R84, 0x5410, R39 ;  /* 0x0000541054547816 */ /* 0x000fc40000000027 */
[----:B------:R-:W-:Y:S02]  /*11450*/  LOP3.LUT R85, R85, 0xffff0000, RZ, 0xc0, !PT ;  /* 0xffff000055557812 */ /* 0x000fe400078ec0ff */
[----:B------:R-:W-:Y:S01]  /*11460*/  LOP3.LUT R82, R82, 0xffff0000, RZ, 0xc0, !PT ;  /* 0xffff000052527812 */ /* 0x000fe200078ec0ff */
[C---:B-1----:R-:W-:Y:S01]  /*11470*/  IMAD.U32 R24, R28.reuse, 0x10000, RZ ;  /* 0x000100001c187824 */ /* 0x042fe200078e00ff */
[----:B------:R-:W-:Y:S01]  /*11480*/  LOP3.LUT R25, R28, 0xffff0000, RZ, 0xc0, !PT ;  /* 0xffff00001c197812 */ /* 0x000fe200078ec0ff */
[C---:B------:R-:W-:Y:S01]  /*11490*/  IMAD.U32 R26, R29.reuse, 0x10000, RZ ;  /* 0x000100001d1a7824 */ /* 0x040fe200078e00ff */
[----:B------:R-:W-:Y:S01]  /*114a0*/  LOP3.LUT R28, R29, 0xffff0000, RZ, 0xc0, !PT ;  /* 0xffff00001d1c7812 */ /* 0x000fe200078ec0ff */
[C---:B------:R-:W-:Y:S01]  /*114b0*/  IMAD.U32 R27, R30.reuse, 0x10000, RZ ;  /* 0x000100001e1b7824 */ /* 0x040fe200078e00ff */
[----:B------:R-:W-:Y:S01]  /*114c0*/  LOP3.LUT R29, R30, 0xffff0000, RZ, 0xc0, !PT ;  /* 0xffff00001e1d7812 */ /* 0x000fe200078ec0ff */
[C---:B------:R-:W-:Y:S01]  /*114d0*/  IMAD.U32 R36, R31.reuse, 0x10000, RZ ;  /* 0x000100001f247824 */ /* 0x040fe200078e00ff */
[----:B------:R-:W-:Y:S01]  /*114e0*/  LOP3.LUT R30, R31, 0xffff0000, RZ, 0xc0, !PT ;  /* 0xffff00001f1e7812 */ /* 0x000fe200078ec0ff */
[C---:B--2---:R-:W-:Y:S01]  /*114f0*/  IMAD.U32 R31, R32.reuse, 0x10000, RZ ;  /* 0x00010000201f7824 */ /* 0x044fe200078e00ff */
[----:B------:R-:W-:Y:S01]  /*11500*/  LOP3.LUT R32, R32, 0xffff0000, RZ, 0xc0, !PT ;  /* 0xffff000020207812 */ /* 0x000fe200078ec0ff */
[C---:B------:R-:W-:Y:S01]  /*11510*/  IMAD.U32 R37, R33.reuse, 0x10000, RZ ;  /* 0x0001000021257824 */ /* 0x040fe200078e00ff */
[----:B------:R-:W-:Y:S01]  /*11520*/  LOP3.LUT R33, R33, 0xffff0000, RZ, 0xc0, !PT ;  /* 0xffff000021217812 */ /* 0x000fe200078ec0ff */
[C---:B------:R-:W-:Y:S01]  /*11530*/  FMUL.FTZ R45, R31.reuse, R42 ;  /* 0x0000002a1f2d7220 */ /* 0x040fe20000410000 */
[----:B------:R-:W-:Y:S01]  /*11540*/  FMUL.FTZ R47, R31, R41 ;  /* 0x000000291f2f7220 */ /* 0x000fe20000410000 */
[----:B------:R-:W-:-:S02]  /*11550*/  IMAD.U32 R31, R86, 0x10000, RZ ;  /* 0x00010000561f7824 */ /* 0x000fc400078e00ff */
[----:B0-----:R-:W-:Y:S01]  /*11560*/  FMUL.FTZ R61, R37, R43 ;  /* 0x0000002b253d7220 */ /* 0x001fe20000410000 */
[C---:B------:R-:W-:Y:S01]  /*11570*/  FFMA.FTZ R45, R24.reuse, R41, -R45 ;  /* 0x00000029182d7223 */ /* 0x040fe2000001082d */
[----:B------:R-:W-:Y:S02]  /*11580*/  IMAD.U32 R39, R35, 0x10000, RZ ;  /* 0x0001000023277824 */ /* 0x000fe400078e00ff */
[----:B------:R-:W-:Y:S01]  /*11590*/  FFMA.FTZ R47, R24, R42, R47 ;  /* 0x0000002a182f7223 */ /* 0x000fe2000001002f */
[----:B------:R-:W-:Y:S02]  /*115a0*/  IMAD.U32 R41, R84, 0x10000, RZ ;  /* 0x0001000054297824 */ /* 0x000fe400078e00ff */
[-C--:B------:R-:W-:Y:S01]  /*115b0*/  FMUL.FTZ R37, R37, R31.reuse ;  /* 0x0000001f25257220 */ /* 0x080fe20000410000 */
[----:B------:R-:W-:Y:S02]  /*115c0*/  IMAD.U32 R24, R88, 0x10000, RZ ;  /* 0x0001000058187824 */ /* 0x000fe400078e00ff */
[C---:B------:R-:W-:Y:S01]  /*115d0*/  FFMA.FTZ R61, R26.reuse, R31, -R61 ;  /* 0x0000001f1a3d7223 */ /* 0x040fe2000001083d */
[C---:B------:R-:W-:Y:S01]  /*115e0*/  FMUL.FTZ R31, R39.reuse, R41 ;  /* 0x00000029271f7220 */ /* 0x040fe20000410000 */
[----:B------:R-:W-:Y:S01]  /*115f0*/  FFMA.FTZ R37, R26, R43, R37 ;  /* 0x0000002b1a257223 */ /* 0x000fe20000010025 */
[----:B------:R-:W-:Y:S01]  /*11600*/  FMUL.FTZ R42, R39, R24 ;  /* 0x00000018272a7220 */ /* 0x000fe20000410000 */
[----:B------:R-:W-:-:S02]  /*11610*/  IMAD.U32 R38, R34, 0x10000, RZ ;  /* 0x0001000022267824 */ /* 0x000fc400078e00ff */
[----:B------:R-:W-:Y:S01]  /*11620*/  FFMA.FTZ R39, R36, R24, -R31 ;  /* 0x0000001824277223 */ /* 0x000fe2000001081f */
[----:B------:R-:W-:Y:S01]  /*11630*/  FMUL.FTZ R24, R32, R81 ;  /* 0x0000005120187220 */ /* 0x000fe20000410000 */
[----:B------:R-:W-:Y:S02]  /*11640*/  IMAD.U32 R26, R83, 0x10000, RZ ;  /* 0x00010000531a7824 */ /* 0x000fe400078e00ff */
[----:B------:R-:W-:Y:S01]  /*11650*/  FFMA.FTZ R41, R36, R41, R42 ;  /* 0x0000002924297223 */ /* 0x000fe2000001002a */
[-C--:B------:R-:W-:Y:S01]  /*11660*/  FMUL.FTZ R36, R32, R85.reuse ;  /* 0x0000005520247220 */ /* 0x080fe20000410000 */
[----:B------:R-:W-:Y:S01]  /*11670*/  FFMA.FTZ R32, R25, R85, -R24 ;  /* 0x0000005519207223 */ /* 0x000fe20000010818 */
[----:B------:R-:W-:Y:S01]  /*11680*/  LOP3.LUT R34, R34, 0xffff0000, RZ, 0xc0, !PT ;  /* 0xffff000022227812 */ /* 0x000fe200078ec0ff */
[----:B------:R-:W-:Y:S01]  /*11690*/  IMAD.U32 R24, R87, 0x10000, RZ ;  /* 0x0001000057187824 */ /* 0x000fe200078e00ff */
[----:B------:R-:W-:Y:S01]  /*116a0*/  LOP3.LUT R35, R35, 0xffff0000, RZ, 0xc0, !PT ;  /* 0xffff000023237812 */ /* 0x000fe200078ec0ff */
[----:B------:R-:W-:Y:S01]  /*116b0*/  FMUL.FTZ R42, R38, R26 ;  /* 0x0000001a262a7220 */ /* 0x000fe20000410000 */
[----:B------:R-:W-:Y:S01]  /*116c0*/  LOP3.LUT R83, R83, 0xffff0000, RZ, 0xc0, !PT ;  /* 0xffff000053537812 */ /* 0x000fe200078ec0ff */
[----:B------:R-:W-:Y:S01]  /*116d0*/  FFMA.FTZ R36, R25, R81, R36 ;  /* 0x0000005119247223 */ /* 0x000fe20000010024 */
[----:B------:R-:W-:Y:S01]  /*116e0*/  LOP3.LUT R84, R84, 0xffff0000, RZ, 0xc0, !PT ;  /* 0xffff000054547812 */ /* 0x000fe200078ec0ff */
[-C--:B------:R-:W-:Y:S01]  /*116f0*/  FMUL.FTZ R38, R38, R24.reuse ;  /* 0x0000001826267220 */ /* 0x080fe20000410000 */
[----:B------:R-:W-:Y:S01]  /*11700*/  LOP3.LUT R86, R86, 0xffff0000, RZ, 0xc0, !PT ;  /* 0xffff000056567812 */ /* 0x000fe200078ec0ff */
[----:B------:R-:W-:Y:S01]  /*11710*/  FFMA.FTZ R42, R27, R24, -R42 ;  /* 0x000000181b2a7223 */ /* 0x000fe2000001082a */
[----:B------:R-:W-:Y:S01]  /*11720*/  LOP3.LUT R87, R87, 0xffff0000, RZ, 0xc0, !PT ;  /* 0xffff000057577812 */ /* 0x000fe200078ec0ff */
[----:B------:R-:W-:Y:S01]  /*11730*/  FMUL.FTZ R31, R33, R82 ;  /* 0x00000052211f7220 */ /* 0x000fe20000410000 */
[----:B------:R-:W-:Y:S01]  /*11740*/  LOP3.LUT R88, R88, 0xffff0000, RZ, 0xc0, !PT ;  /* 0xffff000058587812 */ /* 0x000fe200078ec0ff */
[C---:B------:R-:W-:Y:S01]  /*11750*/  FMUL.FTZ R24, R34.reuse, R83 ;  /* 0x0000005322187220 */ /* 0x040fe20000410000 */
[----:B------:R-:W-:Y:S01]  /*11760*/  FMUL.FTZ R25, R35, R84 ;  /* 0x0000005423197220 */ /* 0x000fe20000410000 */
[----:B------:R-:W-:Y:S01]  /*11770*/  FMUL.FTZ R33, R33, R86 ;  /* 0x0000005621217220 */ /* 0x000fe20000410000 */
[-C--:B------:R-:W-:Y:S01]  /*11780*/  FMUL.FTZ R34, R34, R87.reuse ;  /* 0x0000005722227220 */ /* 0x080fe20000410000 */
[----:B------:R-:W-:Y:S01]  /*11790*/  FMUL.FTZ R35, R35, R88 ;  /* 0x0000005823237220 */ /* 0x000fe20000410000 */
[----:B------:R-:W-:Y:S01]  /*117a0*/  FFMA.FTZ R86, R28, R86, -R31 ;  /* 0x000000561c567223 */ /* 0x000fe2000001081f */
[----:B------:R-:W-:Y:S01]  /*117b0*/  FFMA.FTZ R87, R29, R87, -R24 ;  /* 0x000000571d577223 */ /* 0x000fe20000010818 */
[----:B------:R-:W-:Y:S01]  /*117c0*/  FFMA.FTZ R88, R30, R88, -R25 ;  /* 0x000000581e587223 */ /* 0x000fe20000010819 */
[----:B------:R-:W-:Y:S01]  /*117d0*/  FFMA.FTZ R82, R28, R82, R33 ;  /* 0x000000521c527223 */ /* 0x000fe20000010021 */
        /* <DEDUP_REMOVED lines=13> */
.L_x_1857:
[----:B------:R-:W-:Y:S05]  /*118b0*/  BSYNC B1 ;  /* 0x0000000000017941 */ /* 0x000fea0003800000 */
.L_x_1856:
[----:B------:R-:W-:-:S13]  /*118c0*/  ISETP.GE.AND P0, PT, R222, R76, PT ;  /* 0x0000004cde00720c */ /* 0x000fda0003f06270 */
[----:B------:R-:W-:Y:S05]  /*118d0*/  @P0 BRA `(.L_x_1837) ;  /* 0x0000001000fc0947 */ /* 0x000fea0003800000 */
[----:B-12---:R-:W1:Y:S01]  /*118e0*/  LDC R32, c[0x0][0x3f4] ;  /* 0x0000fd00ff207b82 */ /* 0x006e620000000800 */
[----:B------:R-:W-:Y:S01]  /*118f0*/  BSSY B1, `(.L_x_1862) ;  /* 0x000006d000017945 */ /* 0x000fe20003800000 */
[----:B------:R-:W-:Y:S02]  /*11900*/  SHF.R.U32.HI R42, RZ, 0x3, R205 ;  /* 0x00000003ff2a7819 */ /* 0x000fe400000116cd */
[-C--:B-1----:R-:W-:Y:S02]  /*11910*/  ISETP.GE.AND P0, PT, R18, R32.reuse, PT ;  /* 0x000000201200720c */ /* 0x082fe40003f06270 */
[-C--:B------:R-:W-:Y:S02]  /*11920*/  ISETP.GE.AND P1, PT, R197, R32.reuse, PT ;  /* 0x00000020c500720c */ /* 0x080fe40003f26270 */
[----:B------:R-:W-:-:S09]  /*11930*/  ISETP.GE.AND P2, PT, R198, R32, PT ;  /* 0x00000020c600720c */ /* 0x000fd20003f46270 */
[----:B------:R-:W-:Y:S05]  /*11940*/  @P0 BRA `(.L_x_1863) ;  /* 0x00000004009c0947 */ /* 0x000fea0003800000 */
[----:B------:R-:W2:Y:S01]  /*11950*/  LDL R44, [R1+0x40] ;  /* 0x00004000012c7983 */ /* 0x000ea20000100800 */
[----:B---3--:R-:W-:Y:S02]  /*11960*/  LEA.HI R24, R32, R223, RZ, 0x1d ;  /* 0x000000df20187211 */ /* 0x008fe400078fe8ff */
[--C-:B------:R-:W-:Y:S02]  /*11970*/  SHF.R.U64 R34, R4, 0x10, R5.reuse ;  /* 0x0000001004227819 */ /* 0x100fe40000001205 */
[----:B------:R-:W-:Y:S01]  /*11980*/  SHF.R.S32.HI R25, RZ, 0x1f, R24 ;  /* 0x0000001fff197819 */ /* 0x000fe20000011418 */
[----:B------:R-:W-:Y:S01]  /*11990*/  IMAD.SHL.U32 R26, R24, 0x8, RZ ;  /* 0x00000008181a7824 */ /* 0x000fe200078e00ff */
[----:B------:R-:W-:Y:S02]  /*119a0*/  SHF.R.U32.HI R5, RZ, 0x10, R5 ;  /* 0x00000010ff057819 */ /* 0x000fe40000011605 */
[----:B------:R-:W-:Y:S02]  /*119b0*/  LEA.HI R25, R25, R24, RZ, 0x3 ;  /* 0x0000001819197211 */ /* 0x000fe400078f18ff */
[----:B------:R-:W-:-:S02]  /*119c0*/  LOP3.LUT R24, R205, 0x38, R26, 0xf8, !PT ;  /* 0x00000038cd187812 */ /* 0x000fc400078ef81a */
[--C-:B------:R-:W-:Y:S01]  /*119d0*/  SHF.R.U64 R4, R6, 0x10, R7.reuse ;  /* 0x0000001006047819 */ /* 0x100fe20000001207 */
[----:B------:R-:W-:Y:S01]  /*119e0*/  IMAD.SHL.U32 R26, R25, 0x400, RZ ;  /* 0x00000400191a7824 */ /* 0x000fe200078e00ff */
[----:B------:R-:W-:Y:S02]  /*119f0*/  LOP3.LUT R25, R24, R42, RZ, 0x3c, !PT ;  /* 0x0000002a18197212 */ /* 0x000fe400078e3cff */
[----:B------:R-:W-:Y:S02]  /*11a00*/  SHF.R.U32.HI R7, RZ, 0x10, R7 ;  /* 0x00000010ff077819 */ /* 0x000fe40000011607 */
[----:B------:R-:W-:Y:S02]  /*11a10*/  LOP3.LUT R26, R26, 0x7fffe000, RZ, 0xc0, !PT ;  /* 0x7fffe0001a1a7812 */ /* 0x000fe400078ec0ff */
[----:B------:R-:W-:Y:S02]  /*11a20*/  SHF.R.U64 R38, R48, 0x10, R49 ;  /* 0x0000001030267819 */ /* 0x000fe40000001231 */
[----:B------:R-:W-:-:S02]  /*11a30*/  IADD3 R29, R25, R26, R210 ;  /* 0x0000001a191d7210 */ /* 0x000fc40007ffe0d2 */
[----:B------:R-:W-:Y:S02]  /*11a40*/  PRMT R89, R89, 0x5410, R34 ;  /* 0x0000541059597816 */ /* 0x000fe40000000022 */
[----:B------:R-:W-:Y:S01]  /*11a50*/  PRMT R90, R90, 0x5410, R5 ;  /* 0x000054105a5a7816 */ /* 0x000fe20000000005 */
[----:B------:R-:W-:Y:S01]  /*11a60*/  IMAD R33, R29, 0x2, R16 ;  /* 0x000000021d217824 */ /* 0x000fe200078e0210 */
[----:B------:R-:W-:Y:S01]  /*11a70*/  PRMT R91, R91, 0x5410, R4 ;  /* 0x000054105b5b7816 */ /* 0x000fe20000000004 */
[----:B------:R-:W-:Y:S01]  /*11a80*/  IMAD.U32 R39, R89, 0x10000, RZ ;  /* 0x0001000059277824 */ /* 0x000fe200078e00ff */
[----:B------:R-:W-:Y:S01]  /*11a90*/  PRMT R92, R92, 0x5410, R7 ;  /* 0x000054105c5c7816 */ /* 0x000fe20000000007 */
[----:B------:R-:W-:Y:S01]  /*11aa0*/  IMAD.U32 R40, R90, 0x10000, RZ ;  /* 0x000100005a287824 */ /* 0x000fe200078e00ff */
[----:B------:R-:W1:Y:S01]  /*11ab0*/  LDS.128 R28, [R33+0x12400] ;  /* 0x01240000211c7984 */ /* 0x000e620000000c00 */
[----:B------:R-:W-:Y:S02]  /*11ac0*/  PRMT R93, R93, 0x5410, R38 ;  /* 0x000054105d5d7816 */ /* 0x000fe40000000026 */
[----:B------:R-:W-:-:S02]  /*11ad0*/  SHF.R.U32.HI R49, RZ, 0x10, R49 ;  /* 0x00000010ff317819 */ /* 0x000fc40000011631 */
[--C-:B------:R-:W-:Y:S01]  /*11ae0*/  SHF.R.U64 R36, R50, 0x10, R51.reuse ;  /* 0x0000001032247819 */ /* 0x100fe20000001233 */
[----:B------:R-:W-:Y:S01]  /*11af0*/  IMAD.U32 R38, R93, 0x10000, RZ ;  /* 0x000100005d267824 */ /* 0x000fe200078e00ff */
[----:B------:R-:W-:Y:S02]  /*11b00*/  SHF.R.U32.HI R51, RZ, 0x10, R51 ;  /* 0x00000010ff337819 */ /* 0x000fe40000011633 */
[----:B------:R-:W-:Y:S02]  /*11b10*/  PRMT R94, R94, 0x5410, R49 ;  /* 0x000054105e5e7816 */ /* 0x000fe40000000031 */
[----:B------:R-:W-:Y:S02]  /*11b20*/  PRMT R96, R96, 0x5410, R51 ;  /* 0x0000541060607816 */ /* 0x000fe40000000033 */
[----:B------:R-:W-:Y:S02]  /*11b30*/  LOP3.LUT R89, R89, 0xffff0000, RZ, 0xc0, !PT ;  /* 0xffff000059597812 */ /* 0x000fe400078ec0ff */
[----:B------:R-:W-:-:S02]  /*11b40*/  LOP3.LUT R93, R93, 0xffff0000, RZ, 0xc0, !PT ;  /* 0xffff00005d5d7812 */ /* 0x000fc400078ec0ff */
[----:B------:R-:W-:Y:S02]  /*11b50*/  PRMT R95, R95, 0x5410, R36 ;  /* 0x000054105f5f7816 */ /* 0x000fe40000000024 */
[----:B------:R-:W-:Y:S01]  /*11b60*/  LOP3.LUT R90, R90, 0xffff0000, RZ, 0xc0, !PT ;  /* 0xffff00005a5a7812 */ /* 0x000fe200078ec0ff */
[C---:B-1----:R-:W-:Y:S01]  /*11b70*/  IMAD.U32 R35, R29.reuse, 0x10000, RZ ;  /* 0x000100001d237824 */ /* 0x042fe200078e00ff */
[----:B------:R-:W-:Y:S01]  /*11b80*/  LOP3.LUT R29, R29, 0xffff0000, RZ, 0xc0, !PT ;  /* 0xffff00001d1d7812 */ /* 0x000fe200078ec0ff */
[C---:B------:R-:W-:Y:S01]  /*11b90*/  IMAD.U32 R37, R31.reuse, 0x10000, RZ ;  /* 0x000100001f257824 */ /* 0x040fe200078e00ff */
[----:B------:R-:W-:Y:S01]  /*11ba0*/  LOP3.LUT R31, R31, 0xffff0000, RZ, 0xc0, !PT ;  /* 0xffff00001f1f7812 */ /* 0x000fe200078ec0ff */
[----:B------:R-:W-:Y:S01]  /*11bb0*/  FMUL.FTZ R45, R35, R40 ;  /* 0x00000028232d7220 */ /* 0x000fe20000410000 */
[C---:B------:R-:W-:Y:S01]  /*11bc0*/  IMAD.U32 R36, R30.reuse, 0x10000, RZ ;  /* 0x000100001e247824 */ /* 0x040fe200078e00ff */
[----:B------:R-:W-:Y:S01]  /*11bd0*/  LOP3.LUT R30, R30, 0xffff0000, RZ, 0xc0, !PT ;  /* 0xffff00001e1e7812 */ /* 0x000fe200078ec0ff */
[----:B--2---:R-:W1:Y:S02]  /*11be0*/  LDS.128 R24, [R44] ;  /* 0x000000002c187984 */ /* 0x004e640000000c00 */
        /* <DEDUP_REMOVED lines=8> */
[C---:B------:R-:W-:Y:S01]  /*11c70*/  IMAD.U32 R27, R28.reuse, 0x10000, RZ ;  /* 0x000100001c1b7824 */ /* 0x040fe200078e00ff */
[----:B------:R-:W-:-:S03]  /*11c80*/  LOP3.LUT R28, R28, 0xffff0000, RZ, 0xc0, !PT ;  /* 0xffff00001c1c7812 */ /* 0x000fc600078ec0ff */
[CC--:B------:R-:W-:Y:S01]  /*11c90*/  FMUL.FTZ R41, R27.reuse, R39.reuse ;  /* 0x000000271b297220 */ /* 0x0c0fe20000410000 */
[-C--:B------:R-:W-:Y:S01]  /*11ca0*/  FMUL.FTZ R43, R27, R38.reuse ;  /* 0x000000261b2b7220 */ /* 0x080fe20000410000 */
[C---:B------:R-:W-:Y:S01]  /*11cb0*/  IMAD.U32 R27, R94.reuse, 0x10000, RZ ;  /* 0x000100005e1b7824 */ /* 0x040fe200078e00ff */
[----:B------:R-:W-:Y:S01]  /*11cc0*/  LOP3.LUT R94, R94, 0xffff0000, RZ, 0xc0, !PT ;  /* 0xffff00005e5e7812 */ /* 0x000fe200078ec0ff */
[----:B------:R-:W-:Y:S01]  /*11cd0*/  FFMA.FTZ R41, R4, R38, -R41 ;  /* 0x0000002604297223 */ /* 0x000fe20000010829 */
[----:B------:R-:W-:Y:S02]  /*11ce0*/  IMAD.U32 R38, R92, 0x10000, RZ ;  /* 0x000100005c267824 */ /* 0x000fe400078e00ff */
[----:B------:R-:W-:Y:S01]  /*11cf0*/  FFMA.FTZ R43, R4, R39, R43 ;  /* 0x00000027042b7223 */ /* 0x000fe2000001002b */
[----:B------:R-:W-:Y:S02]  /*11d00*/  IMAD.U32 R4, R96, 0x10000, RZ ;  /* 0x0001000060047824 */ /* 0x000fe400078e00ff */
[-C--:B------:R-:W-:Y:S01]  /*11d10*/  FMUL.FTZ R35, R35, R27.reuse ;  /* 0x0000001b23237220 */ /* 0x080fe20000410000 */
[C---:B------:R-:W-:Y:S01]  /*11d20*/  FFMA.FTZ R45, R6.reuse, R27, -R45 ;  /* 0x0000001b062d7223 */ /* 0x040fe2000001082d */
[C---:B------:R-:W-:Y:S01]  /*11d30*/  FMUL.FTZ R27, R37.reuse, R38 ;  /* 0x00000026251b7220 */ /* 0x040fe20000410000 */
[----:B------:R-:W-:Y:S01]  /*11d40*/  FMUL.FTZ R39, R37, R4 ;  /* 0x0000000425277220 */ /* 0x000fe20000410000 */
[----:B------:R-:W-:Y:S01]  /*11d50*/  FFMA.FTZ R35, R6, R40, R35 ;  /* 0x0000002806237223 */ /* 0x000fe20000010023 */
[----:B------:R-:W-:-:S02]  /*11d60*/  IMAD.U32 R6, R91, 0x10000, RZ ;  /* 0x000100005b067824 */ /* 0x000fc400078e00ff */
[----:B------:R-:W-:Y:S01]  /*11d70*/  FFMA.FTZ R37, R34, R4, -R27 ;  /* 0x0000000422257223 */ /* 0x000fe2000001081b */
[----:B------:R-:W-:Y:S01]  /*11d80*/  FMUL.FTZ R4, R28, R89 ;  /* 0x000000591c047220 */ /* 0x000fe20000410000 */
[----:B------:R-:W-:Y:S01]  /*11d90*/  FFMA.FTZ R39, R34, R38, R39 ;  /* 0x0000002622277223 */ /* 0x000fe20000010027 */
[-C--:B------:R-:W-:Y:S01]  /*11da0*/  FMUL.FTZ R34, R28, R93.reuse ;  /* 0x0000005d1c227220 */ /* 0x080fe20000410000 */
[----:B------:R-:W-:Y:S01]  /*11db0*/  FMUL.FTZ R38, R36, R6 ;  /* 0x0000000624267220 */ /* 0x000fe20000410000 */
[----:B------:R-:W-:Y:S01]  /*11dc0*/  FFMA.FTZ R28, R5, R93, -R4 ;  /* 0x0000005d051c7223 */ /* 0x000fe20000010804 */
[----:B------:R-:W-:Y:S01]  /*11dd0*/  IMAD.U32 R4, R95, 0x10000, RZ ;  /* 0x000100005f047824 */ /* 0x000fe200078e00ff */
        /* <DEDUP_REMOVED lines=30> */
.L_x_1863:
[----:B------:R-:W-:Y:S05]  /*11fc0*/  BSYNC B1 ;  /* 0x0000000000017941 */ /* 0x000fea0003800000 */
.L_x_1862:
[----:B------:R-:W-:Y:S04]  /*11fd0*/  BSSY B1, `(.L_x_1864) ;  /* 0x0000068000017945 */ /* 0x000fe80003800000 */
[----:B------:R-:W-:Y:S05]  /*11fe0*/  @P1 BRA `(.L_x_1865) ;  /* 0x0000000400981947 */ /* 0x000fea0003800000 */
[----:B-1----:R-:W-:Y:S02]  /*11ff0*/  LEA.HI R4, R32, R225, RZ, 0x1d ;  /* 0x000000e120047211 */ /* 0x002fe400078fe8ff */
[----:B------:R-:W-:Y:S02]  /*12000*/  SHF.R.U64 R34, R52, 0x10, R53 ;  /* 0x0000001034227819 */ /* 0x000fe40000001235 */
[----:B------:R-:W-:Y:S01]  /*12010*/  SHF.R.S32.HI R5, RZ, 0x1f, R4 ;  /* 0x0000001fff057819 */ /* 0x000fe20000011404 */
[----:B------:R-:W-:Y:S01]  /*12020*/  IMAD.SHL.U32 R6, R4, 0x8, RZ ;  /* 0x0000000804067824 */ /* 0x000fe200078e00ff */
[----:B---3--:R-:W-:Y:S02]  /*12030*/  SHF.R.U64 R29, R8, 0x10, R9 ;  /* 0x00000010081d7819 */ /* 0x008fe40000001209 */
[----:B------:R-:W-:Y:S02]  /*12040*/  LEA.HI R5, R5, R4, RZ, 0x3 ;  /* 0x0000000405057211 */ /* 0x000fe400078f18ff */
[----:B------:R-:W-:-:S02]  /*12050*/  LOP3.LUT R4, R205, 0x38, R6, 0xf8, !PT ;  /* 0x00000038cd047812 */ /* 0x000fc400078ef806 */
[----:B------:R-:W-:Y:S01]  /*12060*/  SHF.R.U32.HI R8, RZ, 0x10, R9 ;  /* 0x00000010ff087819 */ /* 0x000fe20000011609 */
[----:B------:R-:W-:Y:S01]  /*12070*/  IMAD.SHL.U32 R6, R5, 0x400, RZ ;  /* 0x0000040005067824 */ /* 0x000fe200078e00ff */
[----:B------:R-:W-:Y:S02]  /*12080*/  LOP3.LUT R5, R4, R42, RZ, 0x3c, !PT ;  /* 0x0000002a04057212 */ /* 0x000fe400078e3cff */
[----:B------:R-:W-:Y:S02]  /*12090*/  PRMT R77, R77, 0x5410, R34 ;  /* 0x000054104d4d7816 */ /* 0x000fe40000000022 */
[----:B------:R-:W-:Y:S02]  /*120a0*/  LOP3.LUT R6, R6, 0x7fffe000, RZ, 0xc0, !PT ;  /* 0x7fffe00006067812 */ /* 0x000fe400078ec0ff */
[----:B------:R-:W-:Y:S01]  /*120b0*/  PRMT R72, R72, 0x5410, R29 ;  /* 0x0000541048487816 */ /* 0x000fe2000000001d */
[----:B------:R-:W-:Y:S01]  /*120c0*/  IMAD.U32 R34, R77, 0x10000, RZ ;  /* 0x000100004d227824 */ /* 0x000fe200078e00ff */
[----:B------:R-:W-:-:S02]  /*120d0*/  IADD3 R25, R5, R6, R210 ;  /* 0x0000000605197210 */ /* 0x000fc40007ffe0d2 */
[----:B------:R-:W1:Y:S01]  /*120e0*/  LDS.128 R4, [R236] ;  /* 0x00000000ec047984 */ /* 0x000e620000000c00 */
[----:B------:R-:W-:Y:S01]  /*120f0*/  SHF.R.U32.HI R53, RZ, 0x10, R53 ;  /* 0x00000010ff357819 */ /* 0x000fe20000011635 */
[----:B------:R-:W-:Y:S01]  /*12100*/  IMAD.U32 R35, R72, 0x10000, RZ ;  /* 0x0001000048237824 */ /* 0x000fe200078e00ff */
[----:B------:R-:W-:Y:S01]  /*12110*/  SHF.R.U64 R30, R54, 0x10, R55 ;  /* 0x00000010361e7819 */ /* 0x000fe20000001237 */
[----:B------:R-:W-:Y:S01]  /*12120*/  IMAD R28, R25, 0x2, R16 ;  /* 0x00000002191c7824 */ /* 0x000fe200078e0210 */
[----:B------:R-:W-:Y:S02]  /*12130*/  PRMT R73, R73, 0x5410, R8 ;  /* 0x0000541049497816 */ /* 0x000fe40000000008 */
[----:B------:R-:W-:Y:S02]  /*12140*/  SHF.R.U64 R9, R10, 0x10, R11 ;  /* 0x000000100a097819 */ /* 0x000fe4000000120b */
[----:B------:R-:W2:Y:S01]  /*12150*/  LDS.128 R24, [R28+0x12400] ;  /* 0x012400001c187984 */ /* 0x000ea20000000c00 */
[----:B------:R-:W-:Y:S01]  /*12160*/  SHF.R.U32.HI R55, RZ, 0x10, R55 ;  /* 0x00000010ff377819 */ /* 0x000fe20000011637 */
[----:B------:R-:W-:Y:S01]  /*12170*/  IMAD.U32 R36, R73, 0x10000, RZ ;  /* 0x0001000049247824 */ /* 0x000fe200078e00ff */
[----:B------:R-:W-:-:S02]  /*12180*/  SHF.R.U32.HI R10, RZ, 0x10, R11 ;  /* 0x00000010ff0a7819 */ /* 0x000fc4000001160b */
[----:B------:R-:W-:Y:S02]  /*12190*/  PRMT R78, R78, 0x5410, R53 ;  /* 0x000054104e4e7816 */ /* 0x000fe40000000035 */
[----:B------:R-:W-:Y:S02]  /*121a0*/  PRMT R79, R79, 0x5410, R30 ;  /* 0x000054104f4f7816 */ /* 0x000fe4000000001e */
[----:B------:R-:W-:Y:S02]  /*121b0*/  PRMT R80, R80, 0x5410, R55 ;  /* 0x0000541050507816 */ /* 0x000fe40000000037 */
[----:B------:R-:W-:Y:S02]  /*121c0*/  PRMT R74, R74, 0x5410, R9 ;  /* 0x000054104a4a7816 */ /* 0x000fe40000000009 */
[----:B------:R-:W-:Y:S02]  /*121d0*/  PRMT R75, R75, 0x5410, R10 ;  /* 0x000054104b4b7816 */ /* 0x000fe4000000000a */
        /* <DEDUP_REMOVED lines=16> */
[----:B------:R-:W-:Y:S01]  /*122e0*/  FMUL.FTZ R38, R30, R36 ;  /* 0x000000241e267220 */ /* 0x000fe20000410000 */
[C---:B------:R-:W-:Y:S01]  /*122f0*/  FFMA.FTZ R37, R8.reuse, R34, -R37 ;  /* 0x0000002208257223 */ /* 0x040fe20000010825 */
[----:B------:R-:W-:Y:S01]  /*12300*/  FFMA.FTZ R39, R8, R35, R39 ;  /* 0x0000002308277223 */ /* 0x000fe20000010027 */
[----:B------:R-:W-:Y:S02]  /*12310*/  IMAD.U32 R33, R27, 0x10000, RZ ;  /* 0x000100001b217824 */ /* 0x000fe400078e00ff */
[-C--:B------:R-:W-:Y:S01]  /*12320*/  FMUL.FTZ R30, R30, R29.reuse ;  /* 0x0000001d1e1e7220 */ /* 0x080fe20000410000 */
[----:B------:R-:W-:Y:S02]  /*12330*/  IMAD.U32 R34, R75, 0x10000, RZ ;  /* 0x000100004b227824 */ /* 0x000fe400078e00ff */
[----:B------:R-:W-:Y:S01]  /*12340*/  FFMA.FTZ R38, R9, R29, -R38 ;  /* 0x0000001d09267223 */ /* 0x000fe20000010826 */
[----:B------:R-:W-:Y:S01]  /*12350*/  IMAD.U32 R8, R80, 0x10000, RZ ;  /* 0x0001000050087824 */ /* 0x000fe200078e00ff */
[----:B------:R-:W-:Y:S01]  /*12360*/  LOP3.LUT R29, R72, 0xffff0000, RZ, 0xc0, !PT ;  /* 0xffff0000481d7812 */ /* 0x000fe200078ec0ff */
[----:B------:R-:W-:Y:S01]  /*12370*/  FMUL.FTZ R40, R33, R34 ;  /* 0x0000002221287220 */ /* 0x000fe20000410000 */
[----:B------:R-:W-:Y:S01]  /*12380*/  FFMA.FTZ R36, R9, R36, R30 ;  /* 0x0000002409247223 */ /* 0x000fe2000001001e */
[-C--:B------:R-:W-:Y:S01]  /*12390*/  FMUL.FTZ R35, R33, R8.reuse ;  /* 0x0000000821237220 */ /* 0x080fe20000410000 */
[----:B------:R-:W-:Y:S01]  /*123a0*/  LOP3.LUT R30, R73, 0xffff0000, RZ, 0xc0, !PT ;  /* 0xffff0000491e7812 */ /* 0x000fe200078ec0ff */
[----:B------:R-:W-:Y:S01]  /*123b0*/  FMUL.FTZ R9, R24, R29 ;  /* 0x0000001d18097220 */ /* 0x000fe20000410000 */
[----:B------:R-:W-:Y:S01]  /*123c0*/  LOP3.LUT R78, R78, 0xffff0000, RZ, 0xc0, !PT ;  /* 0xffff00004e4e7812 */ /* 0x000fe200078ec0ff */
[C---:B------:R-:W-:Y:S01]  /*123d0*/  FFMA.FTZ R33, R11.reuse, R8, -R40 ;  /* 0x000000080b217223 */ /* 0x040fe20000010828 */
[----:B------:R-:W-:Y:S01]  /*123e0*/  FFMA.FTZ R35, R11, R34, R35 ;  /* 0x000000220b237223 */ /* 0x000fe20000010023 */
[-C--:B------:R-:W-:Y:S01]  /*123f0*/  FMUL.FTZ R11, R24, R77.reuse ;  /* 0x0000004d180b7220 */ /* 0x080fe20000410000 */
[----:B------:R-:W-:Y:S01]  /*12400*/  FFMA.FTZ R24, R4, R77, -R9 ;  /* 0x0000004d04187223 */ /* 0x000fe20000010809 */
[----:B------:R-:W-:Y:S01]  /*12410*/  FMUL.FTZ R40, R25, R30 ;  /* 0x0000001e19287220 */ /* 0x000fe20000410000 */
[----:B------:R-:W-:-:S02]  /*12420*/  IMAD.U32 R31, R26, 0x10000, RZ ;  /* 0x000100001a1f7824 */ /* 0x000fc400078e00ff */
[-C--:B------:R-:W-:Y:S01]  /*12430*/  FMUL.FTZ R25, R25, R78.reuse ;  /* 0x0000004e19197220 */ /* 0x080fe20000410000 */
[----:B------:R-:W-:Y:S02]  /*12440*/  IMAD.U32 R9, R74, 0x10000, RZ ;  /* 0x000100004a097824 */ /* 0x000fe400078e00ff */
[----:B------:R-:W-:Y:S01]  /*12450*/  FFMA.FTZ R34, R4, R29, R11 ;  /* 0x0000001d04227223 */ /* 0x000fe2000001000b */
[----:B------:R-:W-:Y:S02]  /*12460*/  IMAD.U32 R8, R79, 0x10000, RZ ;  /* 0x000100004f087824 */ /* 0x000fe400078e00ff */
[----:B------:R-:W-:Y:S01]  /*12470*/  FFMA.FTZ R11, R5, R78, -R40 ;  /* 0x0000004e050b7223 */ /* 0x000fe20000010828 */
[-C--:B------:R-:W-:Y:S01]  /*12480*/  FMUL.FTZ R29, R31, R9.reuse ;  /* 0x000000091f1d7220 */ /* 0x080fe20000410000 */
[----:B------:R-:W-:Y:S01]  /*12490*/  FFMA.FTZ R25, R5, R30, R25 ;  /* 0x0000001e05197223 */ /* 0x000fe20000010019 */
[----:B------:R-:W-:Y:S01]  /*124a0*/  LOP3.LUT R26, R26, 0xffff0000, RZ, 0xc0, !PT ;  /* 0xffff00001a1a7812 */ /* 0x000fe200078ec0ff */
[-C--:B------:R-:W-:Y:S01]  /*124b0*/  FMUL.FTZ R31, R31, R8.reuse ;  /* 0x000000081f1f7220 */ /* 0x080fe20000410000 */
[----:B------:R-:W-:Y:S01]  /*124c0*/  LOP3.LUT R27, R27, 0xffff0000, RZ, 0xc0, !PT ;  /* 0xffff00001b1b7812 */ /* 0x000fe200078ec0ff */
[----:B------:R-:W-:Y:S01]  /*124d0*/  FFMA.FTZ R29, R10, R8, -R29 ;  /* 0x000000080a1d7223 */ /* 0x000fe2000001081d */
[----:B------:R-:W-:Y:S01]  /*124e0*/  LOP3.LUT R5, R74, 0xffff0000, RZ, 0xc0, !PT ;  /* 0xffff00004a057812 */ /* 0x000fe200078ec0ff */
[----:B------:R-:W-:Y:S01]  /*124f0*/  FFMA.FTZ R10, R10, R9, R31 ;  /* 0x000000090a0a7223 */ /* 0x000fe2000001001f */
[----:B------:R-:W-:-:S02]  /*12500*/  LOP3.LUT R4, R75, 0xffff0000, RZ, 0xc0, !PT ;  /* 0xffff00004b047812 */ /* 0x000fc400078ec0ff */
[----:B------:R-:W-:Y:S01]  /*12510*/  LOP3.LUT R79, R79, 0xffff0000, RZ, 0xc0, !PT ;  /* 0xffff00004f4f7812 */ /* 0x000fe200078ec0ff */
[----:B------:R-:W-:Y:S01]  /*12520*/  FMUL.FTZ R9, R26, R5 ;  /* 0x000000051a097220 */ /* 0x000fe20000410000 */
[----:B------:R-:W-:Y:S01]  /*12530*/  LOP3.LUT R80, R80, 0xffff0000, RZ, 0xc0, !PT ;  /* 0xffff000050507812 */ /* 0x000fe200078ec0ff */
[C---:B------:R-:W-:Y:S02]  /*12540*/  FMUL.FTZ R30, R27.reuse, R4 ;  /* 0x000000041b1e7220 */ /* 0x040fe40000410000 */
[-C--:B------:R-:W-:Y:S01]  /*12550*/  FMUL.FTZ R8, R26, R79.reuse ;  /* 0x0000004f1a087220 */ /* 0x080fe20000410000 */
[C---:B------:R-:W-:Y:S01]  /*12560*/  FFMA.FTZ R26, R6.reuse, R79, -R9 ;  /* 0x0000004f061a7223 */ /* 0x040fe20000010809 */
        /* <DEDUP_REMOVED lines=14> */
.L_x_1865:
[----:B------:R-:W-:Y:S05]  /*12650*/  BSYNC B1 ;  /* 0x0000000000017941 */ /* 0x000fea0003800000 */
.L_x_1864:
[----:B------:R-:W-:Y:S05]  /*12660*/  @P2 BRA `(.L_x_1837) ;  /* 0x0000000400982947 */ /* 0x000fea0003800000 */
[----:B------:R-:W-:Y:S02]  /*12670*/  LEA.HI R32, R32, R226, RZ, 0x1d ;  /* 0x000000e220207211 */ /* 0x000fe400078fe8ff */
[--C-:B-1-3--:R-:W-:Y:S02]  /*12680*/  SHF.R.U64 R25, R12, 0x10, R13.reuse ;  /* 0x000000100c197819 */ /* 0x10afe4000000120d */
[----:B--2---:R-:W-:Y:S01]  /*12690*/  SHF.R.S32.HI R5, RZ, 0x1f, R32 ;  /* 0x0000001fff057819 */ /* 0x004fe20000011420 */
[----:B------:R-:W-:Y:S01]  /*126a0*/  IMAD.SHL.U32 R4, R32, 0x8, RZ ;  /* 0x0000000820047824 */ /* 0x000fe200078e00ff */
[----:B------:R-:W-:Y:S02]  /*126b0*/  SHF.R.U32.HI R28, RZ, 0x10, R13 ;  /* 0x00000010ff1c7819 */ /* 0x000fe4000001160d */
[----:B------:R-:W-:Y:S02]  /*126c0*/  LEA.HI R5, R5, R32, RZ, 0x3 ;  /* 0x0000002005057211 */ /* 0x000fe400078f18ff */
[----:B------:R-:W-:-:S02]  /*126d0*/  LOP3.LUT R4, R205, 0x38, R4, 0xf8, !PT ;  /* 0x00000038cd047812 */ /* 0x000fc400078ef804 */
[----:B------:R-:W-:Y:S01]  /*126e0*/  SHF.R.U64 R13, R14, 0x10, R15 ;  /* 0x000000100e0d7819 */ /* 0x000fe2000000120f */
        /* <DEDUP_REMOVED lines=9> */
[----:B------:R-:W-:Y:S02]  /*12780*/  PRMT R26, R0, 0x5410, R25 ;  /* 0x00005410001a7816 */ /* 0x000fe40000000019 */
[----:B------:R-:W-:Y:S02]  /*12790*/  PRMT R68, R68, 0x5410, R29 ;  /* 0x0000541044447816 */ /* 0x000fe4000000001d */
[----:B------:R-:W2:Y:S01]  /*127a0*/  LDS.128 R8, [R24+0x12400] ;  /* 0x0124000018087984 */ /* 0x000ea20000000c00 */
[----:B------:R-:W-:Y:S01]  /*127b0*/  PRMT R70, R70, 0x5410, R27 ;  /* 0x0000541046467816 */ /* 0x000fe2000000001b */
[----:B------:R-:W-:Y:S01]  /*127c0*/  IMAD.U32 R27, R26, 0x10000, RZ ;  /* 0x000100001a1b7824 */ /* 0x000fe200078e00ff */
[----:B------:R-:W-:Y:S01]  /*127d0*/  PRMT R31, R21, 0x5410, R14 ;  /* 0x00005410151f7816 */ /* 0x000fe2000000000e */
[----:B------:R-:W-:Y:S01]  /*127e0*/  IMAD.U32 R25, R68, 0x10000, RZ ;  /* 0x0001000044197824 */ /* 0x000fe200078e00ff */
[----:B------:R-:W-:-:S02]  /*127f0*/  SHF.R.U32.HI R56, RZ, 0x10, R57 ;  /* 0x00000010ff387819 */ /* 0x000fc40000011639 */
[----:B------:R-:W-:Y:S01]  /*12800*/  PRMT R28, R3, 0x5410, R28 ;  /* 0x00005410031c7816 */ /* 0x000fe2000000001c */
[----:B------:R-:W-:Y:S01]  /*12810*/  IMAD.U32 R32, R31, 0x10000, RZ ;  /* 0x000100001f207824 */ /* 0x000fe200078e00ff */
[----:B------:R-:W-:Y:S02]  /*12820*/  SHF.R.U32.HI R58, RZ, 0x10, R59 ;  /* 0x00000010ff3a7819 */ /* 0x000fe4000001163b */
[----:B------:R-:W-:Y:S01]  /*12830*/  PRMT R69, R69, 0x5410, R56 ;  /* 0x0000541045457816 */ /* 0x000fe20000000038 */
[----:B------:R-:W-:Y:S01]  /*12840*/  IMAD.U32 R29, R28, 0x10000, RZ ;  /* 0x000100001c1d7824 */ /* 0x000fe200078e00ff */
[----:B------:R-:W-:Y:S02]  /*12850*/  PRMT R71, R71, 0x5410, R58 ;  /* 0x0000541047477816 */ /* 0x000fe4000000003a */
[----:B------:R-:W-:Y:S02]  /*12860*/  PRMT R30, R20, 0x5410, R13 ;  /* 0x00005410141e7816 */ /* 0x000fe4000000000d */
[----:B------:R-:W-:-:S02]  /*12870*/  LOP3.LUT R26, R26, 0xffff0000, RZ, 0xc0, !PT ;  /* 0xffff00001a1a7812 */ /* 0x000fc400078ec0ff */
        /* <DEDUP_REMOVED lines=15> */
[-C--:B------:R-:W-:Y:S01]  /*12970*/  FMUL.FTZ R35, R14, R25.reuse ;  /* 0x000000190e237220 */ /* 0x080fe20000410000 */
[C---:B------:R-:W-:Y:S01]  /*12980*/  IMAD.U32 R14, R69.reuse, 0x10000, RZ ;  /* 0x00010000450e7824 */ /* 0x040fe200078e00ff */
[----:B------:R-:W-:Y:S01]  /*12990*/  LOP3.LUT R69, R69, 0xffff0000, RZ, 0xc0, !PT ;  /* 0xffff000045457812 */ /* 0x000fe200078ec0ff */
[----:B------:R-:W-:Y:S01]  /*129a0*/  FFMA.FTZ R33, R0, R25, -R33 ;  /* 0x0000001900217223 */ /* 0x000fe20000010821 */
[----:B------:R-:W-:Y:S01]  /*129b0*/  FMUL.FTZ R25, R15, R29 ;  /* 0x0000001d0f197220 */ /* 0x000fe20000410000 */
[----:B------:R-:W-:-:S02]  /*129c0*/  IMAD.U32 R21, R11, 0x10000, RZ ;  /* 0x000100000b157824 */ /* 0x000fc400078e00ff */
[----:B------:R-:W-:Y:S01]  /*129d0*/  FFMA.FTZ R35, R0, R27, R35 ;  /* 0x0000001b00237223 */ /* 0x000fe20000010023 */
[----:B------:R-:W-:Y:S02]  /*129e0*/  IMAD.U32 R0, R71, 0x10000, RZ ;  /* 0x0001000047007824 */ /* 0x000fe400078e00ff */
[-C--:B------:R-:W-:Y:S01]  /*129f0*/  FMUL.FTZ R15, R15, R14.reuse ;  /* 0x0000000e0f0f7220 */ /* 0x080fe20000410000 */
[C---:B------:R-:W-:Y:S01]  /*12a00*/  FFMA.FTZ R25, R12.reuse, R14, -R25 ;  /* 0x0000000e0c197223 */ /* 0x040fe20000010819 */
[C---:B------:R-:W-:Y:S01]  /*12a10*/  FMUL.FTZ R14, R21.reuse, R32 ;  /* 0x00000020150e7220 */ /* 0x040fe20000410000 */
[----:B------:R-:W-:Y:S01]  /*12a20*/  FMUL.FTZ R27, R21, R0 ;  /* 0x00000000151b7220 */ /* 0x000fe20000410000 */
[----:B------:R-:W-:Y:S01]  /*12a30*/  FFMA.FTZ R15, R12, R29, R15 ;  /* 0x0000001d0c0f7223 */ /* 0x000fe2000001000f */
[C---:B------:R-:W-:Y:S01]  /*12a40*/  FMUL.FTZ R12, R8.reuse, R68 ;  /* 0x00000044080c7220 */ /* 0x040fe20000410000 */
[----:B------:R-:W-:Y:S01]  /*12a50*/  FFMA.FTZ R21, R13, R0, -R14 ;  /* 0x000000000d157223 */ /* 0x000fe2000001080e */
[----:B------:R-:W-:Y:S01]  /*12a60*/  FMUL.FTZ R0, R8, R26 ;  /* 0x0000001a08007220 */ /* 0x000fe20000410000 */
[----:B------:R-:W-:-:S02]  /*12a70*/  IMAD.U32 R20, R10, 0x10000, RZ ;  /* 0x000100000a147824 */ /* 0x000fc400078e00ff */
[----:B------:R-:W-:Y:S01]  /*12a80*/  FFMA.FTZ R27, R13, R32, R27 ;  /* 0x000000200d1b7223 */ /* 0x000fe2000001001b */
[----:B------:R-:W-:Y:S02]  /*12a90*/  IMAD.U32 R8, R30, 0x10000, RZ ;  /* 0x000100001e087824 */ /* 0x000fe400078e00ff */
[----:B------:R-:W-:Y:S01]  /*12aa0*/  FMUL.FTZ R13, R9, R28 ;  /* 0x0000001c090d7220 */ /* 0x000fe20000410000 */
[----:B------:R-:W-:Y:S01]  /*12ab0*/  FFMA.FTZ R68, R3, R68, -R0 ;  /* 0x0000004403447223 */ /* 0x000fe20000010800 */
[-C--:B------:R-:W-:Y:S01]  /*12ac0*/  FMUL.FTZ R9, R9, R69.reuse ;  /* 0x0000004509097220 */ /* 0x080fe20000410000 */
[----:B------:R-:W-:Y:S02]  /*12ad0*/  IMAD.U32 R0, R70, 0x10000, RZ ;  /* 0x0001000046007824 */ /* 0x000fe400078e00ff */
[----:B------:R-:W-:Y:S01]  /*12ae0*/  FFMA.FTZ R12, R3, R26, R12 ;  /* 0x0000001a030c7223 */ /* 0x000fe2000001000c */
[----:B------:R-:W-:Y:S01]  /*12af0*/  FMUL.FTZ R26, R20, R8 ;  /* 0x00000008141a7220 */ /* 0x000fe20000410000 */
[----:B------:R-:W-:Y:S01]  /*12b00*/  FFMA.FTZ R28, R4, R28, R9 ;  /* 0x0000001c041c7223 */ /* 0x000fe20000010009 */
[----:B------:R-:W-:Y:S01]  /*12b10*/  LOP3.LUT R10, R10, 0xffff0000, RZ, 0xc0, !PT ;  /* 0xffff00000a0a7812 */ /* 0x000fe200078ec0ff */
[----:B------:R-:W-:Y:S01]  /*12b20*/  FFMA.FTZ R14, R4, R69, -R13 ;  /* 0x00000045040e7223 */ /* 0x000fe2000001080d */
[-C--:B------:R-:W-:Y:S01]  /*12b30*/  FMUL.FTZ R20, R20, R0.reuse ;  /* 0x0000000014147220 */ /* 0x080fe20000410000 */
[----:B------:R-:W-:Y:S01]  /*12b40*/  LOP3.LUT R9, R30, 0xffff0000, RZ, 0xc0, !PT ;  /* 0xffff00001e097812 */ /* 0x000fe200078ec0ff */
[----:B------:R-:W-:Y:S01]  /*12b50*/  FFMA.FTZ R26, R5, R0, -R26 ;  /* 0x00000000051a7223 */ /* 0x000fe2000001081a */
[----:B------:R-:W-:Y:S01]  /*12b60*/  LOP3.LUT R11, R11, 0xffff0000, RZ, 0xc0, !PT ;  /* 0xffff00000b0b7812 */ /* 0x000fe200078ec0ff */
[----:B------:R-:W-:Y:S01]  /*12b70*/  FFMA.FTZ R20, R5, R8, R20 ;  /* 0x0000000805147223 */ /* 0x000fe20000010014 */
[----:B------:R-:W-:Y:S01]  /*12b80*/  LOP3.LUT R3, R70, 0xffff0000, RZ, 0xc0, !PT ;  /* 0xffff000046037812 */ /* 0x000fe200078ec0ff */
[----:B------:R-:W-:Y:S01]  /*12b90*/  FMUL.FTZ R5, R10, R9 ;  /* 0x000000090a057220 */ /* 0x000fe20000410000 */
[----:B------:R-:W-:-:S02]  /*12ba0*/  LOP3.LUT R4, R31, 0xffff0000, RZ, 0xc0, !PT ;  /* 0xffff00001f047812 */ /* 0x000fc400078ec0ff */
[----:B------:R-:W-:Y:S01]  /*12bb0*/  LOP3.LUT R0, R71, 0xffff0000, RZ, 0xc0, !PT ;  /* 0xffff000047007812 */ /* 0x000fe200078ec0ff */
[-C--:B------:R-:W-:Y:S01]  /*12bc0*/  FMUL.FTZ R10, R10, R3.reuse ;  /* 0x000000030a0a7220 */ /* 0x080fe20000410000 */
[----:B------:R-:W-:Y:S01]  /*12bd0*/  FFMA.FTZ R3, R6, R3, -R5 ;  /* 0x0000000306037223 */ /* 0x000fe20000010805 */
[C---:B------:R-:W-:Y:S01]  /*12be0*/  FMUL.FTZ R8, R11.reuse, R4 ;  /* 0x000000040b087220 */ /* 0x040fe20000410000 */
[----:B------:R-:W-:Y:S01]  /*12bf0*/  F2FP.BF16.F32.PACK_AB R5, R14, R25 ;  /* 0x000000190e05723e */ /* 0x000fe200000010ff */
[-C--:B------:R-:W-:Y:S01]  /*12c00*/  FMUL.FTZ R13, R11, R0.reuse ;  /* 0x000000000b0d7220 */ /* 0x080fe20000410000 */
[----:B------:R-:W-:Y:S01]  /*12c10*/  FFMA.FTZ R11, R6, R9, R10 ;  /* 0x00000009060b7223 */ /* 0x000fe2000001000a */
[----:B------:R-:W-:Y:S01]  /*12c20*/  FFMA.FTZ R0, R7, R0, -R8 ;  /* 0x0000000007007223 */ /* 0x000fe20000010808 */
        /* <DEDUP_REMOVED lines=8> */
[----:B------:R-:W-:-:S05]  /*12cb0*/  F2FP.BF16.F32.PACK_AB R11, R30, R27 ;  /* 0x0000001b1e0b723e */ /* 0x000fca00000010ff */
[----:B------:R4:W-:Y:S02]  /*12cc0*/  STS.128 [R24+0x12400], R8 ;  /* 0x0124000818007388 */ /* 0x0009e40000000c00 */
.L_x_1837:
[----:B------:R-:W-:Y:S05]  /*12cd0*/  BSYNC B0 ;  /* 0x0000000000007941 */ /* 0x000fea0003800000 */
.L_x_1815:
        /* <DEDUP_REMOVED lines=8> */
.L_x_1813:
[----:B01-3--:R-:W3:Y:S02]  /*12d60*/  LDL R0, [R1+0x4] ;  /* 0x0000040001007983 */ /* 0x00bee40000100800 */
[----:B---3--:R-:W-:-:S13]  /*12d70*/  R2UR UR4, R0 ;  /* 0x00000000000472ca */ /* 0x008fda00000e0000 */
[----:B------:R-:W-:-:S05]  /*12d80*/  IMAD.U32 R0, RZ, RZ, UR4 ;  /* 0x00000004ff007e24 */ /* 0x000fca000f8e00ff */
[----:B------:R-:W-:-:S13]  /*12d90*/  ISETP.NE.AND P0, PT, R0, 0x3, PT ;  /* 0x000000030000780c */ /* 0x000fda0003f05270 */
[----:B------:R-:W-:Y:S05]  /*12da0*/  @!P0 BRA `(.L_x_1866) ;  /* 0x0000000000048947 */ /* 0x000fea0003800000 */
[----:B------:R-:W-:Y:S01]  /*12db0*/  BPT.TRAP 0x1 ;  /* 0x000000040000795c */ /* 0x000fe20000300000 */
.L_x_1866:
[----:B--2-4-:R-:W-:Y:S01]  /*12dc0*/  IMAD R5, R22, 0x8, R16 ;  /* 0x0000000816057824 */ /* 0x014fe200078e0210 */
[----:B------:R-:W-:-:S04]  /*12dd0*/  SHF.L.U32 R0, R23, 0x1f, RZ ;  /* 0x0000001f17007819 */ /* 0x000fc800000006ff */
[----:B------:R0:W1:Y:S01]  /*12de0*/  SYNCS.PHASECHK.TRANS64.TRYWAIT P2, [R5+URZ+0x30830], R0 ;  /* 0x03083000050075a7 */ /* 0x000062000804017f */
[----:B------:R-:W-:Y:S05]  /*12df0*/  @!P0 BRA `(.L_x_1867) ;  /* 0x0000000000048947 */ /* 0x000fea0003800000 */
[----:B------:R-:W-:Y:S01]  /*12e00*/  BPT.TRAP 0x1 ;  /* 0x000000040000795c */ /* 0x000fe20000300000 */
.L_x_1867:
[----:B------:R-:W2:Y:S02]  /*12e10*/  S2R R3, SR_TID.X ;  /* 0x0000000000037919 */ /* 0x000ea40000002100 */
[----:B--2---:R-:W-:-:S04]  /*12e20*/  LOP3.LUT R3, R3, 0x7f, RZ, 0xc0, !PT ;  /* 0x0000007f03037812 */ /* 0x004fc800078ec0ff */
[----:B------:R-:W-:Y:S01]  /*12e30*/  ISETP.NE.AND P1, PT, R3, RZ, PT ;  /* 0x000000ff0300720c */ /* 0x000fe20003f25270 */
[----:B-1----:R-:W-:-:S12]  /*12e40*/  @P2 BRA `(.L_x_1868) ;  /* 0x0000000000082947 */ /* 0x002fd80003800000 */
[----:B------:R-:W1:Y:S02]  /*12e50*/  SYNCS.PHASECHK.TRANS64.TRYWAIT P2, [R5+URZ+0x30830], R0 ;  /* 0x03083000050075a7 */ /* 0x000e64000804017f */
[----:B-1----:R-:W-:Y:S05]  /*12e60*/  @!P2 BRA `(.L_x_1869) ;  /* 0x000001840058a947 */ /* 0x002fea0003800000 */
.L_x_1868:
        /* <DEDUP_REMOVED lines=9> */
[----:B------:R-:W-:Y:S01]  /*12f00*/  UMOV UR49, 0x40000040 ;  /* 0x4000004000317882 */ /* 0x000fe20000000000 */
[----:B------:R-:W-:Y:S01]  /*12f10*/  LOP3.LUT R0, R0, 0x3fff, RZ, 0xc0, !PT ;  /* 0x00003fff00007812 */ /* 0x000fe200078ec0ff */
[----:B------:R-:W-:Y:S01]  /*12f20*/  UMOV UR9, 0x40000040 ;  /* 0x4000004000097882 */ /* 0x000fe20000000000 */
[----:B------:R-:W-:Y:S01]  /*12f30*/  R2UR UR51, R7 ;  /* 0x00000000073372ca */ /* 0x000fe200000e0000 */
[----:B------:R-:W-:Y:S01]  /*12f40*/  IMAD.MOV.U32 R7, RZ, RZ, 0x40000040 ;  /* 0x40000040ff077424 */ /* 0x000fe200078e00ff */
[----:B------:R-:W-:Y:S01]  /*12f50*/  LOP3.LUT R8, R0, 0x10000, RZ, 0xfc, !PT ;  /* 0x0001000000087812 */ /* 0x000fe200078efcff */
[----:B------:R-:W-:Y:S01]  /*12f60*/  ULOP3.LUT UR52, UR52, 0x10000, URZ, 0xfc, !UPT ;  /* 0x0001000034347892 */ /* 0x000fe2000f8efc3f */
[----:B------:R-:W-:Y:S01]  /*12f70*/  IMAD.U32 R11, RZ, RZ, UR9 ;  /* 0x00000009ff0b7e24 */ /* 0x000fe2000f8e00ff */
[----:B------:R-:W-:Y:S01]  /*12f80*/  UMOV UR57, 0x40000040 ;  /* 0x4000004000397882 */ /* 0x000fe20000000000 */
[----:B------:R-:W-:Y:S01]  /*12f90*/  R2UR UR11, R7 ;  /* 0x00000000070b72ca */ /* 0x000fe200000e0000 */
[----:B------:R-:W-:Y:S01]  /*12fa0*/  IMAD R2, R22, 0x900, R8 ;  /* 0x0000090016027824 */ /* 0x000fe200078e0208 */
[----:B------:R-:W-:Y:S01]  /*12fb0*/  UIADD3 UR48, UR52, 0x2, URZ ;  /* 0x0000000234307890 */ /* 0x000fe2000fffe03f */
[----:B------:R-:W-:Y:S01]  /*12fc0*/  IMAD.MOV.U32 R7, RZ, RZ, 0x40000040 ;  /* 0x40000040ff077424 */ /* 0x000fe200078e00ff */
[----:B------:R-:W-:Y:S01]  /*12fd0*/  UIADD3 UR4, UR52, 0x4, URZ ;  /* 0x0000000434047890 */ /* 0x000fe2000fffe03f */
[C---:B------:R-:W-:Y:S01]  /*12fe0*/  VIADD R6, R2.reuse, 0x2 ;  /* 0x0000000202067836 */ /* 0x040fe20000000000 */
[----:B------:R-:W-:Y:S01]  /*12ff0*/  R2UR UR54, R2 ;  /* 0x00000000023672ca */ /* 0x000fe200000e0000 */
[----:B------:R-:W-:Y:S01]  /*13000*/  UMOV UR41, 0x40000040 ;  /* 0x4000004000297882 */ /* 0x000fe20000000000 */
[----:B------:R-:W-:Y:S01]  /*13010*/  UMOV UR37, 0x40000040 ;  /* 0x4000004000257882 */ /* 0x000fe20000000000 */
[----:B------:R-:W0:Y:S01]  /*13020*/  LDC R227, c[0x0][0x448] ;  /* 0x00011200ffe37b82 */ /* 0x000e220000000800 */
[----:B------:R-:W-:Y:S01]  /*13030*/  R2UR UR50, R6 ;  /* 0x00000000063272ca */ /* 0x000fe200000e0000 */
[----:B------:R-:W-:Y:S01]  /*13040*/  VIADD R6, R2, 0x4 ;  /* 0x0000000402067836 */ /* 0x000fe20000000000 */
[----:B------:R-:W-:Y:S01]  /*13050*/  UMOV UR8, UR4 ;  /* 0x0000000400087c82 */ /* 0x000fe20008000000 */
[----:B------:R-:W-:Y:S01]  /*13060*/  UIADD3 UR4, UR52, 0x6, URZ ;  /* 0x0000000634047890 */ /* 0x000fe2000fffe03f */
[----:B------:R-:W-:-:S02]  /*13070*/  IMAD.U32 R10, RZ, RZ, UR8 ;  /* 0x00000008ff0a7e24 */ /* 0x000fc4000f8e00ff */
[----:B------:R-:W-:Y:S01]  /*13080*/  R2UR UR10, R6 ;  /* 0x00000000060a72ca */ /* 0x000fe200000e0000 */
[----:B------:R-:W-:Y:S01]  /*13090*/  VIADD R6, R2, 0x6 ;  /* 0x0000000602067836 */ /* 0x000fe20000000000 */
[----:B------:R-:W1:Y:S01]  /*130a0*/  LDC.64 R12, c[0x0][0x9e0] ;  /* 0x00027800ff0c7b82 */ /* 0x000e620000000a00 */
[----:B------:R-:W-:Y:S01]  /*130b0*/  HGMMA.64x96x16.F32.BF16 R24, gdesc[UR52], RZ, !UPT, gsb0 ;  /* 0x01600000341879f0 */ /* 0x000fe2000c0018ff */
[----:B------:R2:W-:Y:S02]  /*130c0*/  STL.64 [R1+0x38], R10 ;  /* 0x0000380a01007387 */ /* 0x0005e40000100a00 */
[----:B------:R-:W-:Y:S02]  /*130d0*/  WARPGROUP.DEPBAR.LE gsb0, 0x0 ;  /* 0x00008000000079c5 */ /* 0x000fe40000010000 */
[----:B------:R-:W-:-:S06]  /*130e0*/  WARPGROUP.ARRIVE ;  /* 0x00000000000079c5 */ /* 0x000fcc0000000000 */
[----:B------:R-:W-:Y:S03]  /*130f0*/  HGMMA.64x96x16.F32.BF16 R24, gdesc[UR48], R24, gsb0 ;  /* 0x01600000301879f0 */ /* 0x000fe60008001818 */
[----:B------:R-:W-:Y:S02]  /*13100*/  WARPGROUP.DEPBAR.LE gsb0, 0x0 ;  /* 0x00008000000079c5 */ /* 0x000fe40000010000 */
[----:B------:R-:W-:-:S06]  /*13110*/  WARPGROUP.ARRIVE ;  /* 0x00000000000079c5 */ /* 0x000fcc0000000000 */
[----:B------:R-:W-:Y:S01]  /*13120*/  HGMMA.64x96x16.F32.BF16 R24, gdesc[UR8], R24, gsb0 ;  /* 0x01600000081879f0 */ /* 0x000fe20008001818 */
[----:B------:R-:W-:Y:S01]  /*13130*/  R2UR UR10, R6 ;  /* 0x00000000060a72ca */ /* 0x000fe200000e0000 */
[----:B------:R-:W-:Y:S01]  /*13140*/  UMOV UR8, UR4 ;  /* 0x0000000400087c82 */ /* 0x000fe20008000000 */
[----:B------:R-:W-:Y:S01]  /*13150*/  R2UR UR11, R7 ;  /* 0x00000000070b72ca */ /* 0x000fe200000e0000 */
[----:B------:R-:W-:Y:S01]  /*13160*/  UMOV UR9, 0x40000040 ;  /* 0x4000004000097882 */ /* 0x000fe20000000000 */
[----:B------:R-:W-:Y:S01]  /*13170*/  VIADD R6, R2, 0x300 ;  /* 0x0000030002067836 */ /* 0x000fe20000000000 */
[----:B------:R-:W-:Y:S01]  /*13180*/  UIADD3 UR4, UR52, 0x400, URZ ;  /* 0x0000040034047890 */ /* 0x000fe2000fffe03f */
[----:B------:R-:W-:Y:S02]  /*13190*/  IMAD.MOV.U32 R7, RZ, RZ, 0x40000040 ;  /* 0x40000040ff077424 */ /* 0x000fe400078e00ff */
[----:B--2---:R-:W-:Y:S02]  /*131a0*/  IMAD.U32 R10, RZ, RZ, UR8 ;  /* 0x00000008ff0a7e24 */ /* 0x004fe4000f8e00ff */
[----:B------:R-:W-:-:S05]  /*131b0*/  IMAD.U32 R11, RZ, RZ, UR9 ;  /* 0x00000009ff0b7e24 */ /* 0x000fca000f8e00ff */
[----:B------:R2:W-:Y:S01]  /*131c0*/  STL.64 [R1+0x30], R10 ;  /* 0x0000300a01007387 */ /* 0x0005e20000100a00 */
        /* <DEDUP_REMOVED lines=25> */
[----:B------:R2:W-:Y:S04]  /*13360*/  STL.64 [R1+0x20], R10 ;  /* 0x0000200a01007387 */ /* 0x0005e80000100a00 */
[----:B------:R-:W3:Y:S01]  /*13370*/  LDL.LU R15, [R1] ;  /* 0x00000000010f7983 */ /* 0x000ee20000300800 */
[----:B------:R-:W-:Y:S02]  /*13380*/  WARPGROUP.DEPBAR.LE gsb0, 0x0 ;  /* 0x00008000000079c5 */ /* 0x000fe40000010000 */
[----:B------:R-:W-:-:S06]  /*13390*/  WARPGROUP.ARRIVE ;  /* 0x00000000000079c5 */ /* 0x000fcc0000000000 */
[----:B------:R-:W-:Y:S01]  /*133a0*/  HGMMA.64x96x16.F32.BF16 R24, gdesc[UR8], R24, gsb0 ;  /* 0x01600000081879f0 */ /* 0x000fe20008001818 */
[----:B------:R-:W-:Y:S01]  /*133b0*/  R2UR UR10, R6 ;  /* 0x00000000060a72ca */ /* 0x000fe200000e0000 */
[----:B------:R-:W-:Y:S01]  /*133c0*/  UMOV UR8, UR4 ;  /* 0x0000000400087c82 */ /* 0x000fe20008000000 */
[----:B------:R-:W-:Y:S01]  /*133d0*/  R2UR UR11, R7 ;  /* 0x00000000070b72ca */ /* 0x000fe200000e0000 */
[----:B------:R-:W-:Y:S01]  /*133e0*/  UMOV UR9, 0x40000040 ;  /* 0x4000004000097882 */ /* 0x000fe20000000000 */
[----:B------:R-:W-:Y:S02]  /*133f0*/  VIADD R6, R2, 0x306 ;  /* 0x0000030602067836 */ /* 0x000fe40000000000 */
[----:B------:R-:W-:Y:S01]  /*13400*/  IMAD.MOV.U32 R7, RZ, RZ, 0x40000040 ;  /* 0x40000040ff077424 */ /* 0x000fe200078e00ff */
[----:B------:R-:W-:Y:S02]  /*13410*/  WARPGROUP.DEPBAR.LE gsb0, 0x0 ;  /* 0x00008000000079c5 */ /* 0x000fe40000010000 */
[----:B------:R-:W-:Y:S01]  /*13420*/  WARPGROUP.ARRIVE ;  /* 0x00000000000079c5 */ /* 0x000fe20000000000 */
[----:B------:R-:W-:Y:S01]  /*13430*/  UIADD3 UR4, UR52, 0x406, URZ ;  /* 0x0000040634047890 */ /* 0x000fe2000fffe03f */
[----:B--2---:R-:W-:-:S02]  /*13440*/  IMAD.U32 R10, RZ, RZ, UR8 ;  /* 0x00000008ff0a7e24 */ /* 0x004fc4000f8e00ff */
[----:B------:R-:W-:Y:S02]  /*13450*/  IMAD.U32 R11, RZ, RZ, UR9 ;  /* 0x00000009ff0b7e24 */ /* 0x000fe4000f8e00ff */
[----:B------:R-:W-:Y:S01]  /*13460*/  HGMMA.64x96x16.F32.BF16 R24, gdesc[UR8], R24, gsb0 ;  /* 0x01600000081879f0 */ /* 0x000fe20008001818 */
[----:B------:R-:W-:Y:S02]  /*13470*/  R2UR UR10, R6 ;  /* 0x00000000060a72ca */ /* 0x000fe400000e0000 */
[----:B------:R-:W-:Y:S01]  /*13480*/  R2UR UR11, R7 ;  /* 0x00000000070b72ca */ /* 0x000fe200000e0000 */
[----:B------:R-:W-:Y:S01]  /*13490*/  UMOV UR8, UR4 ;  /* 0x0000000400087c82 */ /* 0x000fe20008000000 */
[----:B------:R-:W-:Y:S01]  /*134a0*/  UMOV UR9, 0x40000040 ;  /* 0x4000004000097882 */ /* 0x000fe20000000000 */
[----:B------:R-:W-:Y:S02]  /*134b0*/  VIADD R6, R2, 0x600 ;  /* 0x0000060002067836 */ /* 0x000fe40000000000 */
[----:B------:R-:W-:Y:S01]  /*134c0*/  IMAD.MOV.U32 R7, RZ, RZ, 0x40000040 ;  /* 0x40000040ff077424 */ /* 0x000fe200078e00ff */
[----:B------:R-:W-:-:S02]  /*134d0*/  WARPGROUP.DEPBAR.LE gsb0, 0x0 ;  /* 0x00008000000079c5 */ /* 0x000fc40000010000 */
[----:B------:R-:W-:-:S06]  /*134e0*/  WARPGROUP.ARRIVE ;  /* 0x00000000000079c5 */ /* 0x000fcc0000000000 */
[----:B------:R-:W-:Y:S01]  /*134f0*/  HGMMA.64x96x16.F32.BF16 R24, gdesc[UR8], R24, gsb0 ;  /* 0x01600000081879f0 */ /* 0x000fe20008001818 */
[----:B------:R-:W-:Y:S02]  /*13500*/  R2UR UR10, R6 ;  /* 0x00000000060a72ca */ /* 0x000fe400000e0000 */
[----:B------:R-:W-:Y:S01]  /*13510*/  R2UR UR11, R7 ;  /* 0x00000000070b72ca */ /* 0x000fe200000e0000 */
[----:B------:R-:W-:Y:S01]  /*13520*/  UIADD3 UR4, UR52, 0x800, URZ ;  /* 0x0000080034047890 */ /* 0x000fe2000fffe03f */
[----:B------:R2:W-:Y:S02]  /*13530*/  STL.64 [R1+0x18], R10 ;  /* 0x0000180a01007387 */ /* 0x0005e40000100a00 */
[----:B--2---:R-:W-:-:S04]  /*13540*/  IMAD.U32 R10, RZ, RZ, UR8 ;  /* 0x00000008ff0a7e24 */ /* 0x004fc8000f8e00ff */
[----:B------:R-:W-:Y:S01]  /*13550*/  UMOV UR8, UR4 ;  /* 0x0000000400087c82 */ /* 0x000fe20008000000 */
[----:B------:R-:W-:Y:S01]  /*13560*/  IMAD.U32 R11, RZ, RZ, UR9 ;  /* 0x00000009ff0b7e24 */ /* 0x000fe2000f8e00ff */
[----:B------:R-:W-:Y:S01]  /*13570*/  UMOV UR9, 0x40000040 ;  /* 0x4000004000097882 */ /* 0x000fe20000000000 */
[----:B------:R-:W-:Y:S02]  /*13580*/  WARPGROUP.DEPBAR.LE gsb0, 0x0 ;  /* 0x00008000000079c5 */ /* 0x000fe40000010000 */
[----:B------:R-:W-:Y:S01]  /*13590*/  WARPGROUP.ARRIVE ;  /* 0x00000000000079c5 */ /* 0x000fe20000000000 */
[----:B------:R-:W-:Y:S01]  /*135a0*/  VIADD R6, R2, 0x602 ;  /* 0x0000060202067836 */ /* 0x000fe20000000000 */
[----:B------:R-:W-:Y:S01]  /*135b0*/  UIADD3 UR56, UR52, 0x802, URZ ;  /* 0x0000080234387890 */ /* 0x000fe2000fffe03f */
[----:B------:R-:W-:Y:S01]  /*135c0*/  IMAD.MOV.U32 R7, RZ, RZ, 0x40000040 ;  /* 0x40000040ff077424 */ /* 0x000fe200078e00ff */
[----:B------:R-:W-:Y:S02]  /*135d0*/  UIADD3 UR40, UR52, 0x804, URZ ;  /* 0x0000080434287890 */ /* 0x000fe4000fffe03f */
[----:B------:R-:W-:Y:S01]  /*135e0*/  HGMMA.64x96x16.F32.BF16 R24, gdesc[UR8], R24, gsb0 ;  /* 0x01600000081879f0 */ /* 0x000fe20008001818 */
[----:B------:R-:W-:Y:S01]  /*135f0*/  R2UR UR58, R6 ;  /* 0x00000000063a72ca */ /* 0x000fe200000e0000 */
[----:B------:R-:W-:Y:S01]  /*13600*/  IMAD.MOV.U32 R3, RZ, RZ, 0x40000040 ;  /* 0x40000040ff037424 */ /* 0x000fe200078e00ff */
[----:B------:R-:W-:Y:S01]  /*13610*/  R2UR UR59, R7 ;  /* 0x00000000073b72ca */ /* 0x000fe200000e0000 */
[----:B------:R-:W-:Y:S01]  /*13620*/  VIADD R6, R2, 0x604 ;  /* 0x0000060402067836 */ /* 0x000fe20000000000 */
[----:B------:R-:W-:Y:S01]  /*13630*/  UIADD3 UR36, UR52, 0x806, URZ ;  /* 0x0000080634247890 */ /* 0x000fe2000fffe03f */
[----:B------:R-:W-:Y:S01]  /*13640*/  IMAD.MOV.U32 R7, RZ, RZ, 0x40000040 ;  /* 0x40000040ff077424 */ /* 0x000fe200078e00ff */
[----:B0-----:R-:W-:Y:S01]  /*13650*/  ISETP.NE.AND P2, PT, R227, 0x1, PT ;  /* 0x00000001e300780c */ /* 0x001fe20003f45270 */
[----:B------:R-:W-:Y:S01]  /*13660*/  IMAD.IADD R0, R213, 0x1, R209 ;  /* 0x00000001d5007824 */ /* 0x000fe200078e02d1 */
[----:B------:R-:W-:Y:S01]  /*13670*/  R2UR UR42, R6 ;  /* 0x00000000062a72ca */ /* 0x000fe200000e0000 */
[----:B------:R-:W-:Y:S01]  /*13680*/  ULDC UR4, c[0x0][0x9dc] ;  /* 0x0002770000047ab9 */ /* 0x000fe20000000800 */
[----:B------:R-:W-:-:S02]  /*13690*/  WARPGROUP.DEPBAR.LE gsb0, 0x0 ;  /* 0x00008000000079c5 */ /* 0x000fc40000010000 */
[----:B------:R-:W-:-:S06]  /*136a0*/  WARPGROUP.ARRIVE ;  /* 0x00000000000079c5 */ /* 0x000fcc0000000000 */
[----:B------:R-:W-:Y:S01]  /*136b0*/  HGMMA.64x96x16.F32.BF16 R24, gdesc[UR56], R24, gsb0 ;  /* 0x01600000381879f0 */ /* 0x000fe20008001818 */
[----:B------:R-:W-:Y:S01]  /*136c0*/  R2UR UR43, R7 ;  /* 0x00000000072b72ca */ /* 0x000fe200000e0000 */
[----:B------:R-:W-:Y:S01]  /*136d0*/  VIADD R2, R2, 0x606 ;  /* 0x0000060602027836 */ /* 0x000fe20000000000 */
[----:B------:R-:W-:Y:S01]  /*136e0*/  R2UR UR39, R3 ;  /* 0x00000000032772ca */ /* 0x000fe200000e0000 */
[----:B------:R-:W0:Y:S03]  /*136f0*/  @P2 LDC R7, c[0x0][0x450] ;  /* 0x00011400ff072b82 */ /* 0x000e260000000800 */
[----:B------:R-:W-:-:S05]  /*13700*/  R2UR UR38, R2 ;  /* 0x00000000022672ca */ /* 0x000fca00000e0000 */
[----:B------:R-:W2:Y:S01]  /*13710*/  @P2 LDC R3, c[0x0][0x44c] ;  /* 0x00011300ff032b82 */ /* 0x000ea20000000800 */
[----:B------:R-:W-:Y:S02]  /*13720*/  WARPGROUP.DEPBAR.LE gsb0, 0x0 ;  /* 0x00008000000079c5 */ /* 0x000fe40000010000 */
[----:B------:R-:W-:-:S06]  /*13730*/  WARPGROUP.ARRIVE ;  /* 0x00000000000079c5 */ /* 0x000fcc0000000000 */
[----:B------:R-:W-:Y:S01]  /*13740*/  HGMMA.64x96x16.F32.BF16 R24, gdesc[UR40], R24, gsb0 ;  /* 0x01600000281879f0 */ /* 0x000fe20008001818 */
[----:B--2---:R-:W-:Y:S01]  /*13750*/  @P2 IMAD.HI.U32 R2, R0, R3, RZ ;  /* 0x0000000300022227 */ /* 0x004fe200078e00ff */
[----:B---3--:R-:W-:-:S03]  /*13760*/  LOP3.LUT R15, R15, 0xffdfffff, RZ, 0xc0, !PT ;  /* 0xffdfffff0f0f7812 */ /* 0x008fc600078ec0ff */
[----:B------:R-:W-:Y:S01]  /*13770*/  IMAD.MOV.U32 R4, RZ, RZ, R0 ;  /* 0x000000ffff047224 */ /* 0x000fe200078e0000 */
[----:B------:R-:W-:Y:S02]  /*13780*/  @P2 LOP3.LUT R15, R15, 0x200000, RZ, 0xfc, !PT ;  /* 0x002000000f0f2812 */ /* 0x000fe400078efcff */
[----:B0-----:R-:W-:Y:S02]  /*13790*/  @P2 SHF.R.U32.HI R4, RZ, R7, R2 ;  /* 0x00000007ff042219 */ /* 0x001fe40000011602 */
[----:B-1----:R-:W-:Y:S01]  /*137a0*/  ISETP.GE.AND P2, PT, R13, 0x1, PT ;  /* 0x000000010d00780c */ /* 0x002fe20003f46270 */
[----:B------:R0:W-:Y:S01]  /*137b0*/  STL.64 [R1+0x10], R10 ;  /* 0x0000100a01007387 */ /* 0x0001e20000100a00 */
[----:B------:R-:W-:Y:S01]  /*137c0*/  LOP3.LUT R15, R15, 0xffefffff, RZ, 0xc0, !PT ;  /* 0xffefffff0f0f7812 */ /* 0x000fe200078ec0ff */
[----:B------:R-:W-:Y:S02]  /*137d0*/  WARPGROUP.DEPBAR.LE gsb0, 0x0 ;  /* 0x00008000000079c5 */ /* 0x000fe40000010000 */
[----:B------:R-:W-:-:S06]  /*137e0*/  WARPGROUP.ARRIVE ;  /* 0x00000000000079c5 */ /* 0x000fcc0000000000 */
[----:B------:R-:W-:Y:S01]  /*137f0*/  HGMMA.64x96x16.F32.BF16 R24, gdesc[UR36], R24, gsb0 ;  /* 0x01600000241879f0 */ /* 0x000fe20008001818 */
[----:B0-----:R-:W-:Y:S02]  /*13800*/  IMAD.U32 R10, RZ, RZ, UR8 ;  /* 0x00000008ff0a7e24 */ /* 0x001fe4000f8e00ff */
[----:B------:R-:W-:Y:S01]  /*13810*/  IMAD.U32 R11, RZ, RZ, UR9 ;  /* 0x00000009ff0b7e24 */ /* 0x000fe2000f8e00ff */
[----:B------:R-:W-:Y:S01]  /*13820*/  @P2 LOP3.LUT R15, R15, 0x100000, RZ, 0xfc, !PT ;  /* 0x001000000f0f2812 */ /* 0x000fe200078efcff */
[----:B------:R-:W-:-:S03]  /*13830*/  @!P1 VIADD R0, R5, 0x30840 ;  /* 0x0003084005009836 */ /* 0x000fc60000000000 */
[----:B------:R0:W-:Y:S01]  /*13840*/  STL.64 [R1+0x8], R10 ;  /* 0x0000080a01007387 */ /* 0x0001e20000100a00 */
[----:B------:R-:W-:-:S03]  /*13850*/  IMAD.MOV.U32 R5, RZ, RZ, -0x60 ;  /* 0xffffffa0ff057424 */ /* 0x000fc600078e00ff */
[----:B------:R-:W1:Y:S01]  /*13860*/  SHFL.IDX PT, R11, R4, RZ, 0x1c1f ;  /* 0x001c1fff040b7589 */ /* 0x000e6200000e0000 */
[----:B------:R-:W-:Y:S01]  /*13870*/  @!P1 PRMT R0, RZ, 0x654, R0 ;  /* 0x00000654ff009816 */ /* 0x000fe20000000000 */
[----:B------:R-:W-:Y:S02]  /*13880*/  IMAD R5, R150, R5, 0x61 ;  /* 0x0000006196057424 */ /* 0x000fe400078e0205 */
[----:B------:R2:W-:Y:S02]  /*13890*/  STL [R1], R15 ;  /* 0x0000000f01007387 */ /* 0x0005e40000100800 */
[----:B------:R-:W-:Y:S02]  /*138a0*/  IMAD R7, R212, -0x2, R5 ;  /* 0xfffffffed4077824 */ /* 0x000fe400078e0205 */
[----:B0-----:R-:W-:-:S03]  /*138b0*/  IMAD.U32 R10, RZ, RZ, UR4 ;  /* 0x00000004ff0a7e24 */ /* 0x001fc6000f8e00ff */
[----:B------:R-:W-:-:S05]  /*138c0*/  IADD3 R9, -R194, R7, R196 ;  /* 0x00000007c2097210 */ /* 0x000fca0007ffe1c4 */
[----:B------:R-:W-:Y:S02]  /*138d0*/  IMAD.IADD R73, R9, 0x1, R12 ;  /* 0x0000000109497824 */ /* 0x000fe400078e020c */
[----:B------:R-:W-:Y:S02]  /*138e0*/  VIADD R72, R5, 0xffffffff ;  /* 0xffffffff05487836 */ /* 0x000fe40000000000 */
[----:B------:R-:W-:Y:S01]  /*138f0*/  VIADD R74, R7, 0xffffffff ;  /* 0xffffffff074a7836 */ /* 0x000fe20000000000 */
[----:B------:R-:W-:Y:S02]  /*13900*/  WARPGROUP.DEPBAR.LE gsb0, 0x0 ;  /* 0x00008000000079c5 */ /* 0x000fe40000010000 */
[----:B------:R0:W-:Y:S02]  /*13910*/  @!P1 SYNCS.ARRIVE.TRANS64.RED.A1T0 RZ, [R0+URZ], RZ ;  /* 0x000000ff00ff99a7 */ /* 0x0001e4000810043f */
[----:B0-----:R-:W-:-:S04]  /*13920*/  IMAD R0, R150, -0x60, R196 ;  /* 0xffffffa096007824 */ /* 0x001fc800078e02c4 */
[----:B------:R-:W-:Y:S01]  /*13930*/  VIADD R3, R0, 0x60 ;  /* 0x0000006000037836 */ /* 0x000fe20000000000 */
[----:B------:R-:W-:-:S03]  /*13940*/  LOP3.LUT R0, RZ, R10, RZ, 0x33, !PT ;  /* 0x0000000aff007212 */ /* 0x000fc600078e33ff */
[----:B------:R-:W-:Y:S02]  /*13950*/  IMAD R14, R212, -0x2, R3 ;  /* 0xfffffffed40e7824 */ /* 0x000fe400078e0203 */
[----:B------:R-:W-:-:S03]  /*13960*/  IMAD.IADD R20, R9, 0x1, R0 ;  /* 0x0000000109147824 */ /* 0x000fc600078e0200 */
[----:B-1----:R-:W-:Y:S01]  /*13970*/  VIADDMNMX R0, R11, R73, R14, PT ;  /* 0x000000490b007246 */ /* 0x002fe2000380010e */
[----:B------:R-:W-:Y:S01]  /*13980*/  IMAD.IADD R2, R20, 0x1, R11 ;  /* 0x0000000114027824 */ /* 0x000fe200078e020b */
[----:B--2---:R-:W-:Y:S06]  /*13990*/  @!P2 BRA `(.L_x_1870) ;  /* 0x00000000004ca947 */ /* 0x004fec0003800000 */
[----:B------:R-:W-:Y:S01]  /*139a0*/  IADD3 R3, -R194, R196, R11 ;  /* 0x000000c4c2037210 */ /* 0x000fe20007ffe10b */
[----:B------:R-:W-:Y:S03]  /*139b0*/  BSSY B0, `(.L_x_1871) ;  /* 0x000000e000007945 */ /* 0x000fe60003800000 */
        /* <DEDUP_REMOVED lines=9> */
.L_x_1872:
[----:B------:R-:W-:-:S13]  /*13a50*/  ISETP.NE.AND P2, PT, R13, 0x1, PT ;  /* 0x000000010d00780c */ /* 0x000fda0003f45270 */
[----:B------:R-:W0:Y:S02]  /*13a60*/  @P2 LDC.64 R6, c[0x0][0x9e8] ;  /* 0x00027a00ff062b82 */ /* 0x000e240000000a00 */
[----:B0-----:R-:W-:-:S05]  /*13a70*/  @P2 IMAD.HI.U32 R6, R3, R6, RZ ;  /* 0x0000000603062227 */ /* 0x001fca00078e00ff */
[----:B------:R-:W-:-:S07]  /*13a80*/  @P2 SHF.R.U32.HI R3, RZ, R7, R6 ;  /* 0x00000007ff032219 */ /* 0x000fce0000011606 */
.L_x_1873:
[----:B------:R-:W-:Y:S05]  /*13a90*/  BSYNC B0 ;  /* 0x0000000000007941 */ /* 0x000fea0003800000 */
.L_x_1871:
[----:B------:R-:W-:-:S05]  /*13aa0*/  IMAD R3, R3, R13, R74 ;  /* 0x0000000d03037224 */ /* 0x000fca00078e024a */
[----:B------:R-:W-:Y:S02]  /*13ab0*/  VIMNMX R2, R2, R3, !PT ;  /* 0x0000000302027248 */ /* 0x000fe40007fe0100 */
[----:B------:R-:W-:-:S07]  /*13ac0*/  VIADDMNMX R0, R3, R13, R0, PT ;  /* 0x0000000d03007246 */ /* 0x000fce0003800100 */
.L_x_1870:
[C---:B------:R-:W-:Y:S02]  /*13ad0*/  ISETP.GE.AND P2, PT, R72.reuse, 0x2, PT ;  /* 0x000000024800780c */ /* 0x040fe40003f46270 */
[----:B------:R-:W-:Y:S02]  /*13ae0*/  ISETP.GE.AND P6, PT, R72, 0x9, PT ;  /* 0x000000094800780c */ /* 0x000fe40003fc6270 */
[----:B------:R-:W-:Y:S02]  /*13af0*/  ISETP.GT.AND P3, PT, R2, 0x1, !P2 ;  /* 0x000000010200780c */ /* 0x000fe40005764270 */
[----:B------:R-:W-:Y:S02]  /*13b00*/  ISETP.GE.AND P4, PT, R72, 0xa, PT ;  /* 0x0000000a4800780c */ /* 0x000fe40003f86270 */
[----:B------:R-:W-:-:S04]  /*13b10*/  ISETP.LT.OR P3, PT, R0, 0x2, P3 ;  /* 0x000000020000780c */ /* 0x000fc80001f61670 */
[----:B------:R-:W-:Y:S02]  /*13b20*/  FSEL R91, R25, -INF , !P3 ;  /* 0xff800000195b7808 */ /* 0x000fe40005800000 */
[----:B------:R-:W-:Y:S01]  /*13b30*/  ISETP.GT.AND P3, PT, R2, 0x8, !P6 ;  /* 0x000000080200780c */ /* 0x000fe20007764270 */
[----:B------:R-:W0:Y:S03]  /*13b40*/  SHFL.IDX PT, R25, R4, 0x1, 0x1c1f ;  /* 0x003c1f0004197f89 */ /* 0x000e2600000e0000 */
[----:B------:R-:W-:-:S04]  /*13b50*/  ISETP.LT.OR P3, PT, R0, 0x9, P3 ;  /* 0x000000090000780c */ /* 0x000fc80001f61670 */
        /* <DEDUP_REMOVED lines=8> */
[----:B------:R-:W-:Y:S01]  /*13be0*/  ISETP.LT.OR P3, PT, R0, 0x11, P3 ;  /* 0x000000110000780c */ /* 0x000fe20001f61670 */
[----:B0-----:R-:W-:Y:S01]  /*13bf0*/  IMAD.IADD R6, R20, 0x1, R25 ;  /* 0x0000000114067824 */ /* 0x001fe200078e0219 */
        /* <DEDUP_REMOVED lines=84> */
[----:B------:R-:W-:-:S04]  /*14140*/  ISETP.LT.OR P3, PT, R0, 0x52, P3 ;  /* 0x000000520000780c */ /* 0x000fc80001f61670 */
[----:B------:R-:W-:Y:S02]  /*14150*/  FSEL R65, R65, -INF , !P3 ;  /* 0xff80000041417808 */ /* 0x000fe40005800000 */
[----:B------:R-:W-:-:S04]  /*14160*/  ISETP.GE.AND P3, PT, R72, 0x59, PT ;  /* 0x000000594800780c */ /* 0x000fc80003f66270 */
[----:B------:R-:W-:-:S04]  /*14170*/  ISETP.GT.AND P4, PT, R2, 0x58, !P3 ;  /* 0x000000580200780c */ /* 0x000fc80005f84270 */
[----:B------:R-:W-:-:S04]  /*14180*/  ISETP.LT.OR P4, PT, R0, 0x59, P4 ;  /* 0x000000590000780c */ /* 0x000fc80002781670 */
[----:B------:R-:W-:Y:S02]  /*14190*/  FSEL R5, R68, -INF , !P4 ;  /* 0xff80000044057808 */ /* 0x000fe40006000000 */
[----:B------:R-:W-:-:S04]  /*141a0*/  ISETP.GE.AND P4, PT, R72, 0x1, PT ;  /* 0x000000014800780c */ /* 0x000fc80003f86270 */
[----:B------:R-:W-:-:S04]  /*141b0*/  ISETP.GT.AND P5, PT, R2, RZ, !P4 ;  /* 0x000000ff0200720c */ /* 0x000fc800067a4270 */
[----:B------:R-:W-:-:S04]  /*141c0*/  ISETP.LT.OR P5, PT, R0, 0x1, P5 ;  /* 0x000000010000780c */ /* 0x000fc80002fa1670 */
[----:B------:R-:W-:Y:S02]  /*141d0*/  FSEL R101, R24, -INF , !P5 ;  /* 0xff80000018657808 */ /* 0x000fe40006800000 */
[----:B------:R-:W-:-:S04]  /*141e0*/  ISETP.GE.AND P5, PT, R72, 0x5a, PT ;  /* 0x0000005a4800780c */ /* 0x000fc80003fa6270 */
[----:B------:R-:W-:Y:S02]  /*141f0*/  P2R R68, PR, RZ, 0x20 ;  /* 0x00000020ff447803 */ /* 0x000fe40000000000 */
[----:B------:R-:W-:Y:S02]  /*14200*/  ISETP.GT.AND P5, PT, R2, 0x59, !P5 ;  /* 0x000000590200780c */ /* 0x000fe40006fa4270 */
[----:B------:R-:W-:Y:S02]  /*14210*/  VIADDMNMX R2, R25, R73, R14, PT ;  /* 0x0000004919027246 */ /* 0x000fe4000380010e */
[----:B------:R-:W-:-:S04]  /*14220*/  ISETP.LT.OR P5, PT, R0, 0x5a, P5 ;  /* 0x0000005a0000780c */ /* 0x000fc80002fa1670 */
[----:B------:R-:W-:Y:S02]  /*14230*/  FSEL R69, R69, -INF , !P5 ;  /* 0xff80000045457808 */ /* 0x000fe40006800000 */
[----:B------:R-:W-:-:S13]  /*14240*/  ISETP.GE.AND P5, PT, R13, 0x1, PT ;  /* 0x000000010d00780c */ /* 0x000fda0003fa6270 */
[----:B------:R-:W-:Y:S05]  /*14250*/  @!P5 BRA `(.L_x_1874) ;  /* 0x00000000004cd947 */ /* 0x000fea0003800000 */
        /* <DEDUP_REMOVED lines=11> */
.L_x_1876:
[----:B------:R-:W-:-:S13]  /*14310*/  ISETP.NE.AND P5, PT, R13, 0x1, PT ;  /* 0x000000010d00780c */ /* 0x000fda0003fa5270 */
[----:B------:R-:W0:Y:S02]  /*14320*/  @P5 LDC.64 R24, c[0x0][0x9e8] ;  /* 0x00027a00ff185b82 */ /* 0x000e240000000a00 */
[----:B0-----:R-:W-:-:S05]  /*14330*/  @P5 IMAD.HI.U32 R24, R0, R24, RZ ;  /* 0x0000001800185227 */ /* 0x001fca00078e00ff */
[----:B------:R-:W-:-:S07]  /*14340*/  @P5 SHF.R.U32.HI R0, RZ, R25, R24 ;  /* 0x00000019ff005219 */ /* 0x000fce0000011618 */
.L_x_1877:
[----:B------:R-:W-:Y:S05]  /*14350*/  BSYNC B0 ;  /* 0x0000000000007941 */ /* 0x000fea0003800000 */
.L_x_1875:
[----:B------:R-:W-:-:S05]  /*14360*/  IMAD R25, R0, R13, R74 ;  /* 0x0000000d00197224 */ /* 0x000fca00078e024a */
[----:B------:R-:W-:Y:S02]  /*14370*/  VIMNMX R6, R6, R25, !PT ;  /* 0x0000001906067248 */ /* 0x000fe40007fe0100 */
[----:B------:R-:W-:-:S07]  /*14380*/  VIADDMNMX R2, R25, R13, R2, PT ;  /* 0x0000000d19027246 */ /* 0x000fce0003800102 */
.L_x_1874:
[----:B------:R-:W-:Y:S01]  /*14390*/  ISETP.GT.AND P2, PT, R6, 0x1, !P2 ;  /* 0x000000010600780c */ /* 0x000fe20005744270 */
[----:B------:R-:W-:Y:S01]  /*143a0*/  ULDC UR4, c[0x0][0x988] ;  /* 0x0002620000047ab9 */ /* 0x000fe20000000800 */
[----:B------:R-:W-:Y:S02]  /*143b0*/  FMNMX.FTZ R0, R101, R91, !PT ;  /* 0x0000005b65007209 */ /* 0x000fe40007810000 */
[----:B------:R-:W-:Y:S02]  /*143c0*/  ISETP.LT.OR P2, PT, R2, 0x2, P2 ;  /* 0x000000020200780c */ /* 0x000fe40001741670 */
[----:B------:R-:W-:Y:S02]  /*143d0*/  FMNMX.FTZ R0, R99, R0, !PT ;  /* 0x0000000063007209 */ /* 0x000fe40007810000 */
[----:B------:R-:W-:Y:S02]  /*143e0*/  FSEL R27, R27, -INF , !P2 ;  /* 0xff8000001b1b7808 */ /* 0x000fe40005000000 */
[----:B------:R-:W-:-:S02]  /*143f0*/  ISETP.NE.AND P2, PT, R28, RZ, PT ;  /* 0x000000ff1c00720c */ /* 0x000fc40003f45270 */
[C---:B------:R-:W-:Y:S02]  /*14400*/  ISETP.GT.AND P6, PT, R6.reuse, 0x8, !P6 ;  /* 0x000000080600780c */ /* 0x040fe400077c4270 */
[----:B------:R-:W-:Y:S02]  /*14410*/  ISETP.GT.AND P2, PT, R6, 0x9, !P2 ;  /* 0x000000090600780c */ /* 0x000fe40005744270 */
[----:B------:R-:W-:Y:S02]  /*14420*/  FMNMX.FTZ R0, R93, R0, !PT ;  /* 0x000000005d007209 */ /* 0x000fe40007810000 */
[C---:B------:R-:W-:Y:S02]  /*14430*/  ISETP.LT.OR P2, PT, R2.reuse, 0xa, P2 ;  /* 0x0000000a0200780c */ /* 0x040fe40001741670 */
[----:B------:R-:W-:Y:S02]  /*14440*/  ISETP.LT.OR P6, PT, R2, 0x9, P6 ;  /* 0x000000090200780c */ /* 0x000fe400037c1670 */
[----:B------:R-:W-:-:S02]  /*14450*/  FSEL R31, R31, -INF , !P2 ;  /* 0xff8000001f1f7808 */ /* 0x000fc40005000000 */
[----:B------:R-:W-:Y:S02]  /*14460*/  ISETP.NE.AND P2, PT, R75, RZ, PT ;  /* 0x000000ff4b00720c */ /* 0x000fe40003f45270 */
[----:B------:R-:W-:Y:S02]  /*14470*/  FMNMX.FTZ R0, R97, R0, !PT ;  /* 0x0000000061007209 */ /* 0x000fe40007810000 */
[----:B------:R-:W-:Y:S02]  /*14480*/  ISETP.GT.AND P2, PT, R6, 0x10, !P2 ;  /* 0x000000100600780c */ /* 0x000fe40005744270 */
[----:B------:R-:W-:Y:S02]  /*14490*/  FSEL R25, R30, -INF , !P6 ;  /* 0xff8000001e197808 */ /* 0x000fe40007000000 */
[----:B------:R-:W-:Y:S02]  /*144a0*/  ISETP.LT.OR P2, PT, R2, 0x11, P2 ;  /* 0x000000110200780c */ /* 0x000fe40001741670 */
[----:B------:R-:W-:-:S02]  /*144b0*/  ISETP.NE.AND P6, PT, R36, RZ, PT ;  /* 0x000000ff2400720c */ /* 0x000fc40003fc5270 */
[----:B------:R-:W-:Y:S02]  /*144c0*/  FSEL R29, R34, -INF , !P2 ;  /* 0xff800000221d7808 */ /* 0x000fe40005000000 */
[----:B------:R-:W-:Y:S02]  /*144d0*/  ISETP.NE.AND P2, PT, R32, RZ, PT ;  /* 0x000000ff2000720c */ /* 0x000fe40003f45270 */
[----:B------:R-:W-:Y:S02]  /*144e0*/  FMNMX.FTZ R0, R95, R0, !PT ;  /* 0x000000005f007209 */ /* 0x000fe40007810000 */
[----:B------:R-:W-:Y:S02]  /*144f0*/  ISETP.GT.AND P2, PT, R6, 0x11, !P2 ;  /* 0x000000110600780c */ /* 0x000fe40005744270 */
[----:B------:R-:W-:Y:S02]  /*14500*/  FMNMX.FTZ R0, R77, R0, !PT ;  /* 0x000000004d007209 */ /* 0x000fe40007810000 */
[----:B------:R-:W-:-:S02]  /*14510*/  ISETP.LT.OR P2, PT, R2, 0x12, P2 ;  /* 0x000000120200780c */ /* 0x000fc40001741670 */
[----:B------:R-:W-:Y:S02]  /*14520*/  ISETP.NE.AND P5, PT, R78, RZ, PT ;  /* 0x000000ff4e00720c */ /* 0x000fe40003fa5270 */
        /* <DEDUP_REMOVED lines=19> */
[----:B------:R-:W-:Y:S01]  /*14660*/  IMAD.MOV.U32 R40, RZ, RZ, R209 ;  /* 0x000000ffff287224 */ /* 0x000fe200078e00d1 */
        /* <DEDUP_REMOVED lines=23> */
[----:B------:R-:W-:Y:S01]  /*147e0*/  FMNMX.FTZ R14, R69, R0, !PT ;  /* 0x00000000450e7209 */ /* 0x000fe20007810000 */
[----:B------:R-:W-:Y:S01]  /*147f0*/  IMAD.U32 R0, RZ, RZ, UR4 ;  /* 0x00000004ff007e24 */ /* 0x000fe2000f8e00ff */
[----:B------:R-:W-:Y:S02]  /*14800*/  ISETP.LT.OR P2, PT, R2, 0x31, P2 ;  /* 0x000000310200780c */ /* 0x000fe40001741670 */
[----:B------:R-:W-:Y:S01]  /*14810*/  ISETP.GT.AND P4, PT, R6, RZ, !P4 ;  /* 0x000000ff0600720c */ /* 0x000fe20006784270 */
[----:B------:R-:W0:Y:S01]  /*14820*/  SHFL.BFLY PT, R89, R14, 0x2, 0x1f ;  /* 0x0c401f000e597f89 */ /* 0x000e2200000e0000 */
[----:B------:R-:W-:Y:S02]  /*14830*/  FSEL R81, R50, -INF , !P2 ;  /* 0xff80000032517808 */ /* 0x000fe40005000000 */
        /* <DEDUP_REMOVED lines=8> */
[C---:B------:R-:W-:Y:S02]  /*148c0*/  ISETP.GT.AND P3, PT, R6.reuse, 0x58, !P3 ;  /* 0x000000580600780c */ /* 0x040fe40005f64270 */
[----:B------:R-:W-:Y:S02]  /*148d0*/  ISETP.GT.AND P2, PT, R6, 0x38, !P2 ;  /* 0x000000380600780c */ /* 0x000fe40005744270 */
[C---:B------:R-:W-:Y:S02]  /*148e0*/  ISETP.LT.OR P3, PT, R2.reuse, 0x59, P3 ;  /* 0x000000590200780c */ /* 0x040fe40001f61670 */
[----:B------:R-:W-:Y:S02]  /*148f0*/  ISETP.LT.OR P2, PT, R2, 0x39, P2 ;  /* 0x000000390200780c */ /* 0x000fe40001741670 */
[----:B0-----:R-:W-:-:S02]  /*14900*/  FMNMX.FTZ R20, R14, R89, !PT ;  /* 0x000000590e147209 */ /* 0x001fc40007810000 */
[----:B------:R-:W-:Y:S02]  /*14910*/  FSEL R83, R54, -INF , !P2 ;  /* 0xff80000036537808 */ /* 0x000fe40005000000 */
[----:B------:R-:W-:Y:S01]  /*14920*/  ISETP.NE.AND P2, PT, R52, RZ, PT ;  /* 0x000000ff3400720c */ /* 0x000fe20003f45270 */
[----:B------:R-:W0:Y:S01]  /*14930*/  SHFL.BFLY PT, R89, R20, 0x1, 0x1f ;  /* 0x0c201f0014597f89 */ /* 0x000e2200000e0000 */
        /* <DEDUP_REMOVED lines=30> */
[C---:B------:R-:W-:Y:S01]  /*14b20*/  FMUL.FTZ R24, R4.reuse, R0 ;  /* 0x0000000004187220 */ /* 0x040fe20000410000 */
        /* <DEDUP_REMOVED lines=10> */
[-CC-:B------:R-:W-:Y:S01]  /*14bd0*/  FFMA.FTZ R182, R3, R0.reuse, -R24.reuse ;  /* 0x0000000003b67223 */ /* 0x180fe20000010818 */
[----:B------:R-:W-:Y:S01]  /*14be0*/  ISETP.NE.AND P6, PT, R64, RZ, PT ;  /* 0x000000ff4000720c */ /* 0x000fe20003fc5270 */
[--C-:B------:R-:W-:Y:S01]  /*14bf0*/  FFMA.FTZ R188, R101, R0, -R24.reuse ;  /* 0x0000000065bc7223 */ /* 0x100fe20000010818 */
[----:B------:R-:W-:Y:S01]  /*14c00*/  FMNMX.FTZ R14, R59, R14, !PT ;  /* 0x0000000e3b0e7209 */ /* 0x000fe20007810000 */
[-CC-:B------:R-:W-:Y:S01]  /*14c10*/  FFMA.FTZ R91, R91, R0.reuse, -R24.reuse ;  /* 0x000000005b5b7223 */ /* 0x180fe20000010818 */
[----:B------:R-:W-:Y:S01]  /*14c20*/  FSEL R89, R66, -INF , !P2 ;  /* 0xff80000042597808 */ /* 0x000fe20005000000 */
[--C-:B------:R-:W-:Y:S01]  /*14c30*/  FFMA.FTZ R190, R99, R0, -R24.reuse ;  /* 0x0000000063be7223 */ /* 0x100fe20000010818 */
[----:B------:R-:W-:Y:S01]  /*14c40*/  ISETP.GT.AND P2, PT, R6, 0x51, !P6 ;  /* 0x000000510600780c */ /* 0x000fe20007744270 */
[----:B------:R-:W-:Y:S01]  /*14c50*/  MUFU.EX2 R188, R188 ;  /* 0x000000bc00bc7308 */ /* 0x000fe20000000800 */
[----:B------:R-:W-:Y:S01]  /*14c60*/  FMNMX.FTZ R14, R87, R14, !PT ;  /* 0x0000000e570e7209 */ /* 0x000fe20007810000 */
[-CC-:B------:R-:W-:Y:S01]  /*14c70*/  FFMA.FTZ R93, R93, R0.reuse, -R24.reuse ;  /* 0x000000005d5d7223 */ /* 0x180fe20000010818 */
[----:B------:R-:W-:Y:S01]  /*14c80*/  ISETP.NE.AND P5, PT, R68, RZ, PT ;  /* 0x000000ff4400720c */ /* 0x000fe20003fa5270 */
[-CC-:B------:R-:W-:Y:S01]  /*14c90*/  FFMA.FTZ R184, R97, R0.reuse, -R24.reuse ;  /* 0x0000000061b87223 */ /* 0x180fe20000010818 */
[----:B------:R-:W-:Y:S01]  /*14ca0*/  ISETP.LT.OR P2, PT, R2, 0x52, P2 ;  /* 0x000000520200780c */ /* 0x000fe20001741670 */
[--C-:B------:R-:W-:Y:S01]  /*14cb0*/  FFMA.FTZ R95, R95, R0, -R24.reuse ;  /* 0x000000005f5f7223 */ /* 0x100fe20000010818 */
[----:B------:R-:W-:Y:S01]  /*14cc0*/  FMNMX.FTZ R14, R63, R14, !PT ;  /* 0x0000000e3f0e7209 */ /* 0x000fe20007810000 */
[----:B------:R-:W0:Y:S01]  /*14cd0*/  MUFU.EX2 R91, R91 ;  /* 0x0000005b005b7308 */ /* 0x000e220000000800 */
[----:B------:R-:W-:Y:S01]  /*14ce0*/  ISETP.GT.AND P4, PT, R6, 0x59, !P5 ;  /* 0x000000590600780c */ /* 0x000fe20006f84270 */
[-CC-:B------:R-:W-:Y:S01]  /*14cf0*/  FFMA.FTZ R37, R37, R0.reuse, -R24.reuse ;  /* 0x0000000025257223 */ /* 0x180fe20000010818 */
[----:B------:R-:W-:Y:S01]  /*14d00*/  FSEL R67, R67, -INF , !P2 ;  /* 0xff80000043437808 */ /* 0x000fe20005000000 */
[--C-:B------:R-:W-:Y:S01]  /*14d10*/  FFMA.FTZ R180, R33, R0, -R24.reuse ;  /* 0x0000000021b47223 */ /* 0x100fe20000010818 */
[----:B------:R-:W-:Y:S01]  /*14d20*/  FMNMX.FTZ R14, R89, R14, !PT ;  /* 0x0000000e590e7209 */ /* 0x000fe20007810000 */
[-CC-:B------:R-:W-:Y:S01]  /*14d30*/  FFMA.FTZ R33, R41, R0.reuse, -R24.reuse ;  /* 0x0000000029217223 */ /* 0x180fe20000010818 */
[----:B------:R-:W-:Y:S01]  /*14d40*/  ISETP.LT.OR P4, PT, R2, 0x5a, P4 ;  /* 0x0000005a0200780c */ /* 0x000fe20002781670 */
[----:B------:R-:W1:Y:S01]  /*14d50*/  MUFU.EX2 R190, R190 ;  /* 0x000000be00be7308 */ /* 0x000e620000000800 */
[----:B------:R-:W-:Y:S01]  /*14d60*/  FSEL R77, R70, -INF , !P3 ;  /* 0xff800000464d7808 */ /* 0x000fe20005800000 */
[--C-:B------:R-:W-:Y:S01]  /*14d70*/  FFMA.FTZ R41, R45, R0, -R24.reuse ;  /* 0x000000002d297223 */ /* 0x100fe20000010818 */
[----:B------:R-:W-:Y:S01]  /*14d80*/  FMNMX.FTZ R14, R67, R14, !PT ;  /* 0x0000000e430e7209 */ /* 0x000fe20007810000 */
[-CC-:B------:R-:W-:Y:S01]  /*14d90*/  FFMA.FTZ R176, R15, R0.reuse, -R24.reuse ;  /* 0x000000000fb07223 */ /* 0x180fe20000010818 */
[----:B------:R-:W-:Y:S01]  /*14da0*/  FSEL R71, R71, -INF , !P4 ;  /* 0xff80000047477808 */ /* 0x000fe20006000000 */
[--C-:B------:R-:W-:Y:S01]  /*14db0*/  FFMA.FTZ R178, R7, R0, -R24.reuse ;  /* 0x0000000007b27223 */ /* 0x100fe20000010818 */
[----:B------:R-:W-:Y:S01]  /*14dc0*/  FMNMX.FTZ R14, R77, R14, !PT ;  /* 0x0000000e4d0e7209 */ /* 0x000fe20007810000 */
[----:B------:R-:W2:Y:S01]  /*14dd0*/  MUFU.EX2 R93, R93 ;  /* 0x0000005d005d7308 */ /* 0x000ea20000000800 */
[----:B------:R-:W-:Y:S01]  /*14de0*/  ISETP.NE.AND P5, PT, R227, 0x1, PT ;  /* 0x00000001e300780c */ /* 0x000fe20003fa5270 */
[--C-:B------:R-:W-:Y:S01]  /*14df0*/  FFMA.FTZ R172, R11, R0, -R24.reuse ;  /* 0x000000000bac7223 */ /* 0x100fe20000010818 */
[----:B------:R-:W-:Y:S01]  /*14e00*/  FMNMX.FTZ R14, R71, R14, !PT ;  /* 0x0000000e470e7209 */ /* 0x000fe20007810000 */
[-CC-:B------:R-:W-:Y:S01]  /*14e10*/  FFMA.FTZ R174, R21, R0.reuse, -R24.reuse ;  /* 0x0000000015ae7223 */ /* 0x180fe20000010818 */
[-CC-:B------:R-:W-:Y:S01]  /*14e20*/  FFMA.FTZ R168, R9, R0.reuse, -R24.reuse ;  /* 0x0000000009a87223 */ /* 0x180fe20000010818 */
[-CC-:B------:R-:W-:Y:S01]  /*14e30*/  FFMA.FTZ R170, R5, R0.reuse, -R24.reuse ;  /* 0x0000000005aa7223 */ /* 0x180fe20000010818 */
[-CC-:B------:R-:W-:Y:S01]  /*14e40*/  FFMA.FTZ R15, R49, R0.reuse, -R24.reuse ;  /* 0x00000000310f7223 */ /* 0x180fe20000010818 */
[----:B------:R-:W3:Y:S01]  /*14e50*/  SHFL.BFLY PT, R3, R14, 0x2, 0x1f ;  /* 0x0c401f000e037f89 */ /* 0x000ee200000e0000 */
[----:B------:R-:W4:Y:S01]  /*14e60*/  MUFU.EX2 R184, R184 ;  /* 0x000000b800b87308 */ /* 0x000f220000000800 */
[-CC-:B------:R-:W-:Y:S01]  /*14e70*/  FFMA.FTZ R7, R53, R0.reuse, -R24.reuse ;  /* 0x0000000035077223 */ /* 0x180fe20000010818 */
[-CC-:B------:R-:W-:Y:S01]  /*14e80*/  FFMA.FTZ R11, R57, R0.reuse, -R24.reuse ;  /* 0x00000000390b7223 */ /* 0x180fe20000010818 */
[-CC-:B------:R-:W-:Y:S01]  /*14e90*/  FFMA.FTZ R21, R61, R0.reuse, -R24.reuse ;  /* 0x000000003d157223 */ /* 0x180fe20000010818 */
[-CC-:B------:R-:W-:Y:S01]  /*14ea0*/  FFMA.FTZ R9, R65, R0.reuse, -R24.reuse ;  /* 0x0000000041097223 */ /* 0x180fe20000010818 */
[----:B------:R-:W4:Y:S01]  /*14eb0*/  @P5 LDC R38, c[0x0][0x44c] ;  /* 0x00011300ff265b82 */ /* 0x000f220000000800 */
[----:B------:R-:W-:-:S02]  /*14ec0*/  FFMA.FTZ R5, R69, R0, -R24 ;  /* 0x0000000045057223 */ /* 0x000fc40000010818 */
[----:B------:R-:W4:Y:S05]  /*14ed0*/  MUFU.EX2 R95, R95 ;  /* 0x0000005f005f7308 */ /* 0x000f2a0000000800 */
[----:B------:R-:W4:Y:S03]  /*14ee0*/  @P5 LDC R42, c[0x0][0x450] ;  /* 0x00011400ff2a5b82 */ /* 0x000f260000000800 */
[----:B------:R-:W4:Y:S01]  /*14ef0*/  MUFU.EX2 R186, R186 ;  /* 0x000000ba00ba7308 */ /* 0x000f220000000800 */
[----:B---3--:R-:W-:-:S07]  /*14f00*/  FMNMX.FTZ R2, R14, R3, !PT ;  /* 0x000000030e027209 */ /* 0x008fce0007810000 */
[----:B------:R-:W3:Y:S01]  /*14f10*/  MUFU.EX2 R37, R37 ;  /* 0x0000002500257308 */ /* 0x000ee20000000800 */
[----:B------:R-:W0:Y:S07]  /*14f20*/  SHFL.BFLY PT, R3, R2, 0x1, 0x1f ;  /* 0x0c201f0002037f89 */ /* 0x000e2e00000e0000 */
[----:B------:R-:W-:Y:S08]  /*14f30*/  MUFU.EX2 R180, R180 ;  /* 0x000000b400b47308 */ /* 0x000ff00000000800 */
[----:B------:R-:W-:Y:S08]  /*14f40*/  MUFU.EX2 R33, R33 ;  /* 0x0000002100217308 */ /* 0x000ff00000000800 */
[----:B------:R-:W-:Y:S01]  /*14f50*/  MUFU.EX2 R182, R182 ;  /* 0x000000b600b67308 */ /* 0x000fe20000000800 */
[----:B0-----:R-:W-:-:S04]  /*14f60*/  FMNMX.FTZ R3, R2, R3, !PT ;  /* 0x0000000302037209 */ /* 0x001fc80007810000 */
[C---:B------:R-:W-:Y:S01]  /*14f70*/  FSETP.NEU.FTZ.AND P2, PT, R3.reuse, -INF , PT ;  /* 0xff8000000300780b */ /* 0x040fe20003f5d000 */
[----:B------:R-:W-:Y:S02]  /*14f80*/  FMUL.FTZ R2, R3, R0 ;  /* 0x0000000003027220 */ /* 0x000fe40000410000 */
[----:B------:R-:W-:Y:S03]  /*14f90*/  MUFU.EX2 R41, R41 ;  /* 0x0000002900297308 */ /* 0x000fe60000000800 */
[----:B------:R-:W-:-:S05]  /*14fa0*/  FSEL R6, R2, RZ, P2 ;  /* 0x000000ff02067208 */ /* 0x000fca0001000000 */
[----:B------:R-:W-:Y:S01]  /*14fb0*/  MUFU.EX2 R176, R176 ;  /* 0x000000b000b07308 */ /* 0x000fe20000000800 */
[-CC-:B------:R-:W-:Y:S01]  /*14fc0*/  FFMA.FTZ R189, R26, R0.reuse, -R6.reuse ;  /* 0x000000001abd7223 */ /* 0x180fe20000010806 */
[-CC-:B------:R-:W-:Y:S01]  /*14fd0*/  FFMA.FTZ R2, R27, R0.reuse, -R6.reuse ;  /* 0x000000001b027223 */ /* 0x180fe20000010806 */
[-CC-:B------:R-:W-:Y:S01]  /*14fe0*/  FFMA.FTZ R191, R25, R0.reuse, -R6.reuse ;  /* 0x0000000019bf7223 */ /* 0x180fe20000010806 */
[-CC-:B------:R-:W-:Y:S01]  /*14ff0*/  FFMA.FTZ R31, R31, R0.reuse, -R6.reuse ;  /* 0x000000001f1f7223 */ /* 0x180fe20000010806 */
[----:B------:R-:W-:Y:S01]  /*15000*/  FADD.FTZ R25, R188, R91 ;  /* 0x0000005bbc197221 */ /* 0x000fe20000010000 */
[-CC-:B------:R-:W-:Y:S01]  /*15010*/  FFMA.FTZ R29, R29, R0.reuse, -R6.reuse ;  /* 0x000000001d1d7223 */ /* 0x180fe20000010806 */
[-CC-:B------:R-:W-:Y:S01]  /*15020*/  FFMA.FTZ R35, R35, R0.reuse, -R6.reuse ;  /* 0x0000000023237223 */ /* 0x180fe20000010806 */
[----:B------:R-:W-:Y:S01]  /*15030*/  MUFU.EX2 R189, R189 ;  /* 0x000000bd00bd7308 */ /* 0x000fe20000000800 */
[----:B-1----:R-:W-:Y:S01]  /*15040*/  FADD.FTZ R32, R190, R25 ;  /* 0x00000019be207221 */ /* 0x002fe20000010000 */
[-CC-:B------:R-:W-:Y:S01]  /*15050*/  FFMA.FTZ R73, R73, R0.reuse, -R6.reuse ;  /* 0x0000000049497223 */ /* 0x180fe20000010806 */
[-CC-:B------:R-:W-:Y:S01]  /*15060*/  FFMA.FTZ R39, R39, R0.reuse, -R6.reuse ;  /* 0x0000000027277223 */ /* 0x180fe20000010806 */
[-C--:B------:R-:W-:Y:S01]  /*15070*/  FFMA.FTZ R75, R75, R0.reuse, -R6 ;  /* 0x000000004b4b7223 */ /* 0x080fe20000010806 */
[----:B--2---:R-:W-:Y:S01]  /*15080*/  FADD.FTZ R25, R93, R32 ;  /* 0x000000205d197221 */ /* 0x004fe20000010000 */
[-CC-:B------:R-:W-:Y:S01]  /*15090*/  FFMA.FTZ R43, R43, R0.reuse, -R6.reuse ;  /* 0x000000002b2b7223 */ /* 0x180fe20000010806 */
[-CC-:B------:R-:W-:Y:S01]  /*150a0*/  FFMA.FTZ R79, R79, R0.reuse, -R6.reuse ;  /* 0x000000004f4f7223 */ /* 0x180fe20000010806 */
[----:B------:R-:W0:Y:S01]  /*150b0*/  MUFU.EX2 R2, R2 ;  /* 0x0000000200027308 */ /* 0x000e220000000800 */
[----:B----4-:R-:W-:Y:S01]  /*150c0*/  FADD.FTZ R34, R184, R25 ;  /* 0x00000019b8227221 */ /* 0x010fe20000010000 */
[-CC-:B------:R-:W-:Y:S01]  /*150d0*/  FFMA.FTZ R47, R47, R0.reuse, -R6.reuse ;  /* 0x000000002f2f7223 */ /* 0x180fe20000010806 */
[-CC-:B------:R-:W-:Y:S01]  /*150e0*/  FFMA.FTZ R81, R81, R0.reuse, -R6.reuse ;  /* 0x0000000051517223 */ /* 0x180fe20000010806 */
[-C--:B------:R-:W-:Y:S01]  /*150f0*/  FFMA.FTZ R51, R51, R0.reuse, -R6 ;  /* 0x0000000033337223 */ /* 0x080fe20000010806 */
[----:B------:R-:W-:Y:S01]  /*15100*/  FADD.FTZ R27, R95, R34 ;  /* 0x000000225f1b7221 */ /* 0x000fe20000010000 */
[-CC-:B------:R-:W-:Y:S01]  /*15110*/  FFMA.FTZ R83, R83, R0.reuse, -R6.reuse ;  /* 0x0000000053537223 */ /* 0x180fe20000010806 */
[-CC-:B------:R-:W-:Y:S01]  /*15120*/  FFMA.FTZ R55, R55, R0.reuse, -R6.reuse ;  /* 0x0000000037377223 */ /* 0x180fe20000010806 */
[----:B------:R-:W1:Y:S01]  /*15130*/  MUFU.EX2 R191, R191 ;  /* 0x000000bf00bf7308 */ /* 0x000e620000000800 */
[----:B------:R-:W-:Y:S01]  /*15140*/  FADD.FTZ R36, R186, R27 ;  /* 0x0000001bba247221 */ /* 0x000fe20000010000 */
[-CC-:B------:R-:W-:Y:S01]  /*15150*/  FFMA.FTZ R85, R85, R0.reuse, -R6.reuse ;  /* 0x0000000055557223 */ /* 0x180fe20000010806 */
[-CC-:B------:R-:W-:Y:S01]  /*15160*/  FFMA.FTZ R59, R59, R0.reuse, -R6.reuse ;  /* 0x000000003b3b7223 */ /* 0x180fe20000010806 */
[-C--:B------:R-:W-:Y:S01]  /*15170*/  FFMA.FTZ R87, R87, R0.reuse, -R6 ;  /* 0x0000000057577223 */ /* 0x080fe20000010806 */
[----:B---3--:R-:W-:Y:S01]  /*15180*/  FADD.FTZ R27, R37, R36 ;  /* 0x00000024251b7221 */ /* 0x008fe20000010000 */
[-CC-:B------:R-:W-:Y:S01]  /*15190*/  FFMA.FTZ R63, R63, R0.reuse, -R6.reuse ;  /* 0x000000003f3f7223 */ /* 0x180fe20000010806 */
[-C--:B------:R-:W-:Y:S01]  /*151a0*/  FFMA.FTZ R89, R89, R0.reuse, -R6 ;  /* 0x0000000059597223 */ /* 0x080fe20000010806 */
[----:B------:R2:W3:Y:S01]  /*151b0*/  MUFU.EX2 R14, R31 ;  /* 0x0000001f000e7308 */ /* 0x0004e20000000800 */
[----:B0-----:R-:W-:Y:S01]  /*151c0*/  FADD.FTZ R32, R189, R2 ;  /* 0x00000002bd207221 */ /* 0x001fe20000010000 */
[----:B------:R-:W-:Y:S01]  /*151d0*/  FADD.FTZ R36, R180, R27 ;  /* 0x0000001bb4247221 */ /* 0x000fe20000010000 */
[-CC-:B------:R-:W-:Y:S01]  /*151e0*/  FFMA.FTZ R67, R67, R0.reuse, -R6.reuse ;  /* 0x0000000043437223 */ /* 0x180fe20000010806 */
[-CC-:B------:R-:W-:Y:S01]  /*151f0*/  FFMA.FTZ R77, R77, R0.reuse, -R6.reuse ;  /* 0x000000004d4d7223 */ /* 0x180fe20000010806 */
[----:B------:R-:W-:Y:S01]  /*15200*/  FFMA.FTZ R71, R71, R0, -R6 ;  /* 0x0000000047477223 */ /* 0x000fe20000010806 */
[----:B------:R-:W-:Y:S01]  /*15210*/  FADD.FTZ R27, R33, R36 ;  /* 0x00000024211b7221 */ /* 0x000fe20000010000 */
[----:B------:R-:W-:Y:S01]  /*15220*/  F2FP.BF16.F32.PACK_AB R189, R2, R189 ;  /* 0x000000bd02bd723e */ /* 0x000fe200000010ff */
[----:B------:R-:W0:Y:S01]  /*15230*/  MUFU.EX2 R29, R29 ;  /* 0x0000001d001d7308 */ /* 0x000e220000000800 */
[----:B-1----:R-:W-:Y:S01]  /*15240*/  FADD.FTZ R25, R191, R32 ;  /* 0x00000020bf197221 */ /* 0x002fe20000010000 */
[----:B--2---:R-:W-:-:S04]  /*15250*/  @P5 IMAD.HI.U32 R31, R209, R38, RZ ;  /* 0x00000026d11f5227 */ /* 0x004fc800078e00ff */
[----:B------:R-:W-:Y:S01]  /*15260*/  FADD.FTZ R38, R182, R27 ;  /* 0x0000001bb6267221 */ /* 0x000fe20000010000 */
[----:B------:R-:W-:Y:S02]  /*15270*/  F2FP.BF16.F32.PACK_AB R188, R91, R188 ;  /* 0x000000bc5bbc723e */ /* 0x000fe400000010ff */
[----:B------:R-:W-:Y:S01]  /*15280*/  F2FP.BF16.F32.PACK_AB R190, R93, R190 ;  /* 0x000000be5dbe723e */ /* 0x000fe200000010ff */
[----:B------:R-:W-:Y:S01]  /*15290*/  FADD.FTZ R27, R41, R38 ;  /* 0x00000026291b7221 */ /* 0x000fe20000010000 */
[----:B------:R-:W1:Y:S01]  /*152a0*/  MUFU.EX2 R20, R35 ;  /* 0x0000002300147308 */ /* 0x000e620000000800 */
[----:B---3--:R-:W-:Y:S01]  /*152b0*/  FADD.FTZ R34, R14, R25 ;  /* 0x000000190e227221 */ /* 0x008fe20000010000 */
[----:B------:R-:W-:Y:S01]  /*152c0*/  @P5 SHF.R.U32.HI R40, RZ, R42, R31 ;  /* 0x0000002aff285219 */ /* 0x000fe2000001161f */
[----:B------:R-:W-:Y:S01]  /*152d0*/  FADD.FTZ R38, R176, R27 ;  /* 0x0000001bb0267221 */ /* 0x000fe20000010000 */
[----:B------:R-:W-:Y:S02]  /*152e0*/  ISETP.GE.AND P5, PT, R13, 0x1, PT ;  /* 0x000000010d00780c */ /* 0x000fe40003fa6270 */
[----:B------:R-:W-:Y:S01]  /*152f0*/  F2FP.BF16.F32.PACK_AB R184, R95, R184 ;  /* 0x000000b85fb8723e */ /* 0x000fe200000010ff */
[----:B------:R-:W-:Y:S01]  /*15300*/  IMAD.IADD R149, R149, 0x1, R40 ;  /* 0x0000000195957824 */ /* 0x000fe200078e0228 */
[----:B------:R-:W2:Y:S01]  /*15310*/  MUFU.EX2 R73, R73 ;  /* 0x0000004900497308 */ /* 0x000ea20000000800 */
[----:B0-----:R-:W-:Y:S01]  /*15320*/  FADD.FTZ R25, R29, R34 ;  /* 0x000000221d197221 */ /* 0x001fe20000010000 */
[----:B------:R-:W-:Y:S01]  /*15330*/  F2FP.BF16.F32.PACK_AB R186, R37, R186 ;  /* 0x000000ba25ba723e */ /* 0x000fe200000010ff */
[----:B------:R-:W-:Y:S01]  /*15340*/  IMAD.IADD R12, R149, 0x1, R12 ;  /* 0x00000001950c7824 */ /* 0x000fe200078e020c */
[----:B------:R-:W-:-:S02]  /*15350*/  F2FP.BF16.F32.PACK_AB R180, R33, R180 ;  /* 0x000000b421b4723e */ /* 0x000fc400000010ff */
[----:B------:R-:W-:Y:S02]  /*15360*/  F2FP.BF16.F32.PACK_AB R182, R41, R182 ;  /* 0x000000b629b6723e */ /* 0x000fe400000010ff */
[----:B------:R-:W0:Y:S01]  /*15370*/  MUFU.EX2 R24, R39 ;  /* 0x0000002700187308 */ /* 0x000e220000000800 */
[----:B-1----:R-:W-:Y:S01]  /*15380*/  FADD.FTZ R34, R20, R25 ;  /* 0x0000001914227221 */ /* 0x002fe20000010000 */
[----:B------:R-:W-:Y:S02]  /*15390*/  F2FP.BF16.F32.PACK_AB R191, R14, R191 ;  /* 0x000000bf0ebf723e */ /* 0x000fe400000010ff */
[----:B------:R-:W-:-:S04]  /*153a0*/  F2FP.BF16.F32.PACK_AB R185, R20, R29 ;  /* 0x0000001d14b9723e */ /* 0x000fc800000010ff */
        /* <DEDUP_REMOVED lines=11> */
[C---:B0-----:R-:W-:Y:S01]  /*15460*/  FADD.FTZ R27, R15.reuse, R38 ;  /* 0x000000260f1b7221 */ /* 0x041fe20000010000 */
[----:B------:R-:W-:-:S06]  /*15470*/  F2FP.BF16.F32.PACK_AB R176, R15, R176 ;  /* 0x000000b00fb0723e */ /* 0x000fcc00000010ff */
[----:B------:R-:W0:Y:S01]  /*15480*/  MUFU.EX2 R28, R47 ;  /* 0x0000002f001c7308 */ /* 0x000e220000000800 */
[----:B-1----:R-:W-:-:S07]  /*15490*/  FADD.FTZ R25, R79, R36 ;  /* 0x000000244f197221 */ /* 0x002fce0000010000 */
[----:B------:R-:W1:Y:S01]  /*154a0*/  MUFU.EX2 R7, R7 ;  /* 0x0000000700077308 */ /* 0x000e620000000800 */
[----:B--2---:R-:W-:-:S07]  /*154b0*/  FADD.FTZ R38, R178, R27 ;  /* 0x0000001bb2267221 */ /* 0x004fce0000010000 */
[----:B------:R-:W2:Y:S01]  /*154c0*/  MUFU.EX2 R81, R81 ;  /* 0x0000005100517308 */ /* 0x000ea20000000800 */
[C---:B0-----:R-:W-:Y:S01]  /*154d0*/  FADD.FTZ R6, R28.reuse, R25 ;  /* 0x000000191c067221 */ /* 0x041fe20000010000 */
[----:B------:R-:W-:-:S06]  /*154e0*/  F2FP.BF16.F32.PACK_AB R183, R28, R79 ;  /* 0x0000004f1cb7723e */ /* 0x000fcc00000010ff */
[----:B------:R-:W0:Y:S01]  /*154f0*/  MUFU.EX2 R172, R172 ;  /* 0x000000ac00ac7308 */ /* 0x000e220000000800 */
[C---:B-1----:R-:W-:Y:S01]  /*15500*/  FADD.FTZ R27, R7.reuse, R38 ;  /* 0x00000026071b7221 */ /* 0x042fe20000010000 */
[----:B------:R-:W-:-:S06]  /*15510*/  F2FP.BF16.F32.PACK_AB R178, R7, R178 ;  /* 0x000000b207b2723e */ /* 0x000fcc00000010ff */
[----:B------:R-:W1:Y:S01]  /*15520*/  MUFU.EX2 R30, R51 ;  /* 0x00000033001e7308 */ /* 0x000e620000000800 */
[----:B--2---:R-:W-:-:S07]  /*15530*/  FADD.FTZ R25, R81, R6 ;  /* 0x0000000651197221 */ /* 0x004fce0000010000 */
        /* <DEDUP_REMOVED lines=34> */
[----:B------:R-:W-:Y:S01]  /*15760*/  F2FP.BF16.F32.PACK_AB R175, R36, R87 ;  /* 0x0000005724af723e */ /* 0x000fe200000010ff */
[----:B------:R-:W-:-:S05]  /*15770*/  VIADD R7, R150, 0xfffffffe ;  /* 0xfffffffe96077836 */ /* 0x000fca0000000000 */
        /* <DEDUP_REMOVED lines=23> */
.L_x_1880:
[----:B------:R-:W-:-:S13]  /*158f0*/  ISETP.NE.AND P2, PT, R13, 0x1, PT ;  /* 0x000000010d00780c */ /* 0x000fda0003f45270 */
[----:B------:R-:W0:Y:S02]  /*15900*/  @P2 LDC.64 R14, c[0x0][0x9e8] ;  /* 0x00027a00ff0e2b82 */ /* 0x000e240000000a00 */
[----:B0-----:R-:W-:-:S05]  /*15910*/  @P2 IMAD.HI.U32 R14, R2, R14, RZ ;  /* 0x0000000e020e2227 */ /* 0x001fca00078e00ff */
[----:B------:R-:W-:-:S07]  /*15920*/  @P2 SHF.R.U32.HI R2, RZ, R15, R14 ;  /* 0x0000000fff022219 */ /* 0x000fce000001160e */
.L_x_1881:
[----:B------:R-:W-:Y:S05]  /*15930*/  BSYNC B0 ;  /* 0x0000000000007941 */ /* 0x000fea0003800000 */
.L_x_1879:
[----:B------:R-:W-:-:S05]  /*15940*/  IMAD R13, R2, R13, R13 ;  /* 0x0000000d020d7224 */ /* 0x000fca00078e020d */
[----:B------:R-:W-:-:S07]  /*15950*/  VIMNMX R12, R12, R13, PT ;  /* 0x0000000d0c0c7248 */ /* 0x000fce0003fe0100 */
.L_x_1878:
[----:B------:R-:W-:Y:S01]  /*15960*/  IMAD.HI R12, R12, 0x2aaaaaab, RZ ;  /* 0x2aaaaaab0c0c7827 */ /* 0x000fe200078e02ff */
[----:B------:R-:W-:Y:S01]  /*15970*/  ULDC UR59, c[0x0][0x9e4] ;  /* 0x00027900003b7ab9 */ /* 0x000fe20000000800 */
[----:B------:R-:W-:Y:S01]  /*15980*/  ULDC UR58, c[0x0][0x9e4] ;  /* 0x00027900003a7ab9 */ /* 0x000fe20000000800 */
[----:B------:R-:W-:Y:S01]  /*15990*/  BSSY B0, `(.L_x_1882) ;  /* 0x0000381000007945 */ /* 0x000fe20003800000 */
[----:B------:R-:W-:Y:S01]  /*159a0*/  IMAD.MOV.U32 R2, RZ, RZ, 0x3f800000 ;  /* 0x3f800000ff027424 */ /* 0x000fe200078e00ff */
[----:B------:R-:W-:Y:S02]  /*159b0*/  SHF.R.U32.HI R9, RZ, 0x1f, R12 ;  /* 0x0000001fff097819 */ /* 0x000fe4000001160c */
[----:B------:R-:W-:Y:S02]  /*159c0*/  CS2R R118, SRZ ;  /* 0x0000000000767805 */ /* 0x000fe4000001ff00 */
[----:B------:R-:W-:Y:S02]  /*159d0*/  CS2R R116, SRZ ;  /* 0x0000000000747805 */ /* 0x000fe4000001ff00 */
[----:B------:R-:W-:-:S02]  /*159e0*/  CS2R R114, SRZ ;  /* 0x0000000000727805 */ /* 0x000fc4000001ff00 */
[----:B------:R-:W-:Y:S01]  /*159f0*/  LEA.HI.SX32 R14, R12, R9, 0x1c ;  /* 0x000000090c0e7211 */ /* 0x000fe200078fe2ff */
[----:B------:R-:W-:Y:S01]  /*15a00*/  IMAD.MOV.U32 R9, RZ, RZ, 0x3f800000 ;  /* 0x3f800000ff097424 */ /* 0x000fe200078e00ff */
[----:B------:R-:W-:Y:S02]  /*15a10*/  CS2R R112, SRZ ;  /* 0x0000000000707805 */ /* 0x000fe4000001ff00 */
[----:B------:R-:W-:Y:S02]  /*15a20*/  CS2R R110, SRZ ;  /* 0x00000000006e7805 */ /* 0x000fe4000001ff00 */
[----:B------:R-:W-:Y:S02]  /*15a30*/  VIMNMX R14, R211, R14, !PT ;  /* 0x0000000ed30e7248 */ /* 0x000fe40007fe0100 */
[----:B------:R-:W-:Y:S02]  /*15a40*/  CS2R R108, SRZ ;  /* 0x00000000006c7805 */ /* 0x000fe4000001ff00 */
[----:B------:R-:W-:-:S02]  /*15a50*/  CS2R R106, SRZ ;  /* 0x00000000006a7805 */ /* 0x000fc4000001ff00 */
[----:B------:R-:W-:Y:S02]  /*15a60*/  CS2R R104, SRZ ;  /* 0x0000000000687805 */ /* 0x000fe4000001ff00 */
[----:B------:R-:W-:Y:S02]  /*15a70*/  ISETP.GE.AND P2, PT, R7, R14, PT ;  /* 0x0000000e0700720c */ /* 0x000fe40003f46270 */
        /* <DEDUP_REMOVED lines=40> */
[----:B------:R-:W-:Y:S06]  /*15d00*/  @!P2 BRA `(.L_x_1883) ;  /* 0x000000340024a947 */ /* 0x000fec0003800000 */
[----:B------:R-:W-:Y:S01]  /*15d10*/  BSSY B1, `(.L_x_1884) ;  /* 0x0000344000017945 */ /* 0x000fe20003800000 */
[----:B------:R-:W-:Y:S02]  /*15d20*/  IMAD.MOV.U32 R2, RZ, RZ, 0x3f800000 ;  /* 0x3f800000ff027424 */ /* 0x000fe400078e00ff */
[----:B------:R-:W-:-:S07]  /*15d30*/  IMAD.MOV.U32 R119, RZ, RZ, RZ ;  /* 0x000000ffff777224 */ /* 0x000fce00078e00ff */
.L_x_1903:
[----:B------:R-:W-:-:S05]  /*15d40*/  VIADD R15, R22, 0x1 ;  /* 0x00000001160f7836 */ /* 0x000fca0000000000 */
[----:B------:R-:W-:-:S04]  /*15d50*/  ISETP.NE.AND P2, PT, R15, 0x2, PT ;  /* 0x000000020f00780c */ /* 0x000fc80003f45270 */
[----:B------:R-:W-:Y:S02]  /*15d60*/  SEL R20, RZ, 0x1, P2 ;  /* 0x00000001ff147807 */ /* 0x000fe40001000000 */
[----:B------:R-:W-:Y:S02]  /*15d70*/  SEL R15, R15, RZ, P2 ;  /* 0x000000ff0f0f7207 */ /* 0x000fe40001000000 */
[----:B------:R-:W-:Y:S01]  /*15d80*/  LOP3.LUT R20, R23, R20, RZ, 0x3c, !PT ;  /* 0x0000001417147212 */ /* 0x000fe200078e3cff */
[----:B------:R-:W-:Y:S06]  /*15d90*/  @!P0 BRA `(.L_x_1885) ;  /* 0x0000000000048947 */ /* 0x000fec0003800000 */
[----:B------:R-:W-:Y:S01]  /*15da0*/  BPT.TRAP 0x1 ;  /* 0x000000040000795c */ /* 0x000fe20000300000 */
.L_x_1885:
[----:B------:R-:W-:Y:S01]  /*15db0*/  IMAD R0, R15, 0x8, R16 ;  /* 0x000000080f007824 */ /* 0x000fe200078e0210 */
[----:B------:R-:W-:-:S04]  /*15dc0*/  SHF.L.U32 R11, R20, 0x1f, RZ ;  /* 0x0000001f140b7819 */ /* 0x000fc800000006ff */
[----:B------:R0:W1:Y:S01]  /*15dd0*/  SYNCS.PHASECHK.TRANS64.TRYWAIT P2, [R0+URZ+0x30830], R11 ;  /* 0x0308300b000075a7 */ /* 0x000062000804017f */
[----:B------:R-:W-:Y:S05]  /*15de0*/  @!P0 BRA `(.L_x_1886) ;  /* 0x0000000000048947 */ /* 0x000fea0003800000 */
[----:B------:R-:W-:Y:S01]  /*15df0*/  BPT.TRAP 0x1 ;  /* 0x000000040000795c */ /* 0x000fe20000300000 */
.L_x_1886:
[----:B------:R-:W-:Y:S01]  /*15e00*/  IMAD R124, R15, 0x900, R8 ;  /* 0x000009000f7c7824 */ /* 0x000fe200078e0208 */
[----:B------:R-:W-:Y:S03]  /*15e10*/  BSSY B2, `(.L_x_1887) ;  /* 0x0000006000027945 */ /* 0x000fe60003800000 */
[C---:B------:R-:W-:Y:S02]  /*15e20*/  VIADD R12, R124.reuse, 0x2 ;  /* 0x000000027c0c7836 */ /* 0x040fe40000000000 */
[----:B------:R-:W-:Y:S01]  /*15e30*/  VIADD R21, R124, 0x4 ;  /* 0x000000047c157836 */ /* 0x000fe20000000000 */
[----:B-1----:R-:W-:Y:S06]  /*15e40*/  @P2 BRA `(.L_x_1888) ;  /* 0x0000000000082947 */ /* 0x002fec0003800000 */
[----:B------:R-:W1:Y:S02]  /*15e50*/  SYNCS.PHASECHK.TRANS64.TRYWAIT P2, [R0+URZ+0x30830], R11 ;  /* 0x0308300b000075a7 */ /* 0x000e64000804017f */
[----:B-1----:R-:W-:Y:S05]  /*15e60*/  @!P2 BRA `(.L_x_1889) ;  /* 0x00000154006ca947 */ /* 0x002fea0003800000 */
.L_x_1888:
[----:B------:R-:W-:Y:S05]  /*15e70*/  BSYNC B2 ;  /* 0x0000000000027941 */ /* 0x000fea0003800000 */
.L_x_1887:
[----:B------:R-:W-:Y:S01]  /*15e80*/  IMAD.MOV.U32 R10, RZ, RZ, R124 ;  /* 0x000000ffff0a7224 */ /* 0x000fe200078e007c */
[----:B------:R2:W-:Y:S04]  /*15e90*/  STL.64 [R1+0x78], R16 ;  /* 0x0000781001007387 */ /* 0x0005e80000100a00 */
[----:B------:R-:W-:Y:S01]  /*15ea0*/  R2UR UR54, R10 ;  /* 0x000000000a3672ca */ /* 0x000fe200000e0000 */
[----:B------:R-:W-:-:S05]  /*15eb0*/  IMAD.MOV.U32 R10, RZ, RZ, R21 ;  /* 0x000000ffff0a7224 */ /* 0x000fca00078e0015 */
[----:B------:R-:W-:Y:S01]  /*15ec0*/  R2UR UR34, R10 ;  /* 0x000000000a2272ca */ /* 0x000fe200000e0000 */
[----:B------:R-:W-:Y:S01]  /*15ed0*/  VIADD R10, R124, 0x302 ;  /* 0x000003027c0a7836 */ /* 0x000fe20000000000 */
[----:B--2---:R-:W2:Y:S01]  /*15ee0*/  LDL.64 R16, [R1+0x30] ;  /* 0x0000300001107983 */ /* 0x004ea20000100a00 */
[----:B01----:R-:W-:-:S03]  /*15ef0*/  IMAD.MOV.U32 R11, RZ, RZ, 0x40000040 ;  /* 0x40000040ff0b7424 */ /* 0x003fc600078e00ff */
[----:B------:R-:W-:Y:S01]  /*15f00*/  R2UR UR22, R10 ;  /* 0x000000000a1672ca */ /* 0x000fe200000e0000 */
[----:B------:R-:W-:Y:S01]  /*15f10*/  VIADD R10, R124, 0x306 ;  /* 0x000003067c0a7836 */ /* 0x000fe20000000000 */
[----:B------:R0:W-:Y:S01]  /*15f20*/  STL.64 [R1+0x70], R14 ;  /* 0x0000700e01007387 */ /* 0x0001e20000100a00 */
[C---:B------:R-:W-:Y:S02]  /*15f30*/  R2UR UR55, R11.reuse ;  /* 0x000000000b3772ca */ /* 0x040fe400000e0000 */
[C---:B------:R-:W-:Y:S02]  /*15f40*/  R2UR UR35, R11.reuse ;  /* 0x000000000b2372ca */ /* 0x040fe400000e0000 */
[C---:B------:R-:W-:Y:S02]  /*15f50*/  R2UR UR23, R11.reuse ;  /* 0x000000000b1772ca */ /* 0x040fe400000e0000 */
[----:B------:R-:W-:Y:S02]  /*15f60*/  R2UR UR14, R10 ;  /* 0x000000000a0e72ca */ /* 0x000fe400000e0000 */
[----:B------:R-:W-:Y:S01]  /*15f70*/  R2UR UR15, R11 ;  /* 0x000000000b0f72ca */ /* 0x000fe200000e0000 */
[----:B0-----:R-:W3:Y:S04]  /*15f80*/  LDL.64 R14, [R1+0x28] ;  /* 0x00002800010e7983 */ /* 0x001ee80000100a00 */
[----:B------:R0:W-:Y:S04]  /*15f90*/  STL.64 [R1+0x68], R6 ;  /* 0x0000680601007387 */ /* 0x0001e80000100a00 */
[----:B0-----:R-:W4:Y:S04]  /*15fa0*/  LDL.64 R6, [R1+0x20] ;  /* 0x0000200001067983 */ /* 0x001f280000100a00 */
[----:B------:R0:W-:Y:S04]  /*15fb0*/  STL.64 [R1+0x60], R4 ;  /* 0x0000600401007387 */ /* 0x0001e80000100a00 */
[----:B------:R-:W2:Y:S01]  /*15fc0*/  LDL.64 R10, [R1+0x38] ;  /* 0x00003800010a7983 */ /* 0x000ea20000100a00 */
[----:B------:R-:W-:Y:S01]  /*15fd0*/  VIADD R120, R124, 0x6 ;  /* 0x000000067c787836 */ /* 0x000fe20000000000 */
[----:B------:R-:W-:Y:S01]  /*15fe0*/  R2UR UR50, R12 ;  /* 0x000000000c3272ca */ /* 0x000fe200000e0000 */
[----:B------:R-:W-:-:S03]  /*15ff0*/  VIADD R12, R124, 0x300 ;  /* 0x000003007c0c7836 */ /* 0x000fc60000000000 */
[----:B------:R-:W-:Y:S01]  /*16000*/  R2UR UR30, R120 ;  /* 0x00000000781e72ca */ /* 0x000fe200000e0000 */
[----:B------:R-:W-:Y:S01]  /*16010*/  VIADD R120, R124, 0x304 ;  /* 0x000003047c787836 */ /* 0x000fe20000000000 */
[----:B------:R-:W-:Y:S01]  /*16020*/  R2UR UR26, R12 ;  /* 0x000000000c1a72ca */ /* 0x000fe200000e0000 */
[C---:B------:R-:W-:Y:S01]  /*16030*/  VIADD R12, R124.reuse, 0x600 ;  /* 0x000006007c0c7836 */ /* 0x040fe20000000000 */
[----:B0-----:R-:W4:Y:S01]  /*16040*/  LDL.64 R4, [R1+0x18] ;  /* 0x0000180001047983 */ /* 0x001f220000100a00 */
[----:B------:R-:W-:Y:S01]  /*16050*/  VIADD R122, R124, 0x604 ;  /* 0x000006047c7a7836 */ /* 0x000fe20000000000 */
[----:B------:R-:W-:Y:S01]  /*16060*/  R2UR UR18, R120 ;  /* 0x00000000781272ca */ /* 0x000fe200000e0000 */
[----:B------:R-:W-:Y:S02]  /*16070*/  VIADD R120, R124, 0x602 ;  /* 0x000006027c787836 */ /* 0x000fe40000000000 */
[----:B------:R-:W-:Y:S01]  /*16080*/  FMUL.FTZ R24, R24, R9 ;  /* 0x0000000918187220 */ /* 0x000fe20000410000 */
[----:B------:R-:W-:-:S02]  /*16090*/  IMAD.MOV.U32 R121, RZ, RZ, 0x40000040 ;  /* 0x40000040ff797424 */ /* 0x000fc400078e00ff */
[-C--:B------:R-:W-:Y:S01]  /*160a0*/  FMUL.FTZ R25, R25, R9.reuse ;  /* 0x0000000919197220 */ /* 0x080fe20000410000 */
[----:B------:R-:W-:Y:S02]  /*160b0*/  VIADD R124, R124, 0x606 ;  /* 0x000006067c7c7836 */ /* 0x000fe40000000000 */
[-C--:B------:R-:W-:Y:S01]  /*160c0*/  FMUL.FTZ R28, R28, R9.reuse ;  /* 0x000000091c1c7220 */ /* 0x080fe20000410000 */
[----:B------:R-:W-:Y:S01]  /*160d0*/  IMAD.MOV.U32 R123, RZ, RZ, 0x40000040 ;  /* 0x40000040ff7b7424 */ /* 0x000fe200078e00ff */
[C---:B------:R-:W-:Y:S01]  /*160e0*/  R2UR UR31, R121.reuse ;  /* 0x00000000791f72ca */ /* 0x040fe200000e0000 */
[----:B------:R-:W-:Y:S01]  /*160f0*/  IMAD.MOV.U32 R125, RZ, RZ, 0x40000040 ;  /* 0x40000040ff7d7424 */ /* 0x000fe200078e00ff */
[----:B------:R-:W-:Y:S01]  /*16100*/  R2UR UR19, R121 ;  /* 0x00000000791372ca */ /* 0x000fe200000e0000 */
[----:B------:R-:W-:Y:S01]  /*16110*/  IMAD.MOV.U32 R13, RZ, RZ, 0x40000040 ;  /* 0x40000040ff0d7424 */ /* 0x000fe200078e00ff */
[----:B------:R-:W-:Y:S01]  /*16120*/  R2UR UR6, R120 ;  /* 0x00000000780672ca */ /* 0x000fe200000e0000 */
[-C--:B------:R-:W-:Y:S01]  /*16130*/  FMUL.FTZ R29, R29, R9.reuse ;  /* 0x000000091d1d7220 */ /* 0x080fe20000410000 */
        /* <DEDUP_REMOVED lines=10> */
[----:B-----5:R-:W-:Y:S01]  /*161e0*/  WARPGROUP.ARRIVE ;  /* 0x00000000000079c5 */ /* 0x020fe20000000000 */
[----:B------:R-:W-:Y:S01]  /*161f0*/  R2UR UR51, R13 ;  /* 0x000000000d3372ca */ /* 0x000fe200000e0000 */
[-C--:B------:R-:W-:Y:S01]  /*16200*/  FMUL.FTZ R41, R41, R9.reuse ;  /* 0x0000000929297220 */ /* 0x080fe20000410000 */
[----:B------:R-:W-:Y:S01]  /*16210*/  R2UR UR27, R13 ;  /* 0x000000000d1b72ca */ /* 0x000fe200000e0000 */
[-C--:B------:R-:W-:Y:S01]  /*16220*/  FMUL.FTZ R44, R44, R9.reuse ;  /* 0x000000092c2c7220 */ /* 0x080fe20000410000 */
[-C--:B------:R-:W-:Y:S01]  /*16230*/  FMUL.FTZ R45, R45, R9.reuse ;  /* 0x000000092d2d7220 */ /* 0x080fe20000410000 */
[----:B------:R-:W-:Y:S01]  /*16240*/  HGMMA.64x96x16.F32.BF16 R120, gdesc[UR52], RZ, !UPT, gsb0 ;  /* 0x01600000347879f0 */ /* 0x000fe2000c0018ff */
        /* <DEDUP_REMOVED lines=88> */
[----:B------:R-:W-:Y:S01]  /*167d0*/  WARPGROUP.ARRIVE ;  /* 0x00000000000079c5 */ /* 0x000fe20000000000 */
[----:B--2---:R-:W-:Y:S02]  /*167e0*/  R2UR UR32, R10 ;  /* 0x000000000a2072ca */ /* 0x004fe400000e0000 */
[----:B------:R-:W-:Y:S02]  /*167f0*/  R2UR UR33, R11 ;  /* 0x000000000b2172ca */ /* 0x000fe400000e0000 */
[----:B------:R-:W-:Y:S01]  /*16800*/  R2UR UR28, R16 ;  /* 0x00000000101c72ca */ /* 0x000fe200000e0000 */
[----:B------:R-:W2:Y:S10]  /*16810*/  LDL.64 R10, [R1+0x8] ;  /* 0x00000800010a7983 */ /* 0x000eb40000100a00 */
[----:B------:R-:W-:Y:S01]  /*16820*/  HGMMA.64x96x16.F32.BF16 R120, gdesc[UR32], R120, gsb0 ;  /* 0x01600000207879f0 */ /* 0x000fe20008001878 */
[----:B------:R-:W-:-:S02]  /*16830*/  R2UR UR29, R17 ;  /* 0x00000000111d72ca */ /* 0x000fc400000e0000 */
[----:B------:R-:W-:Y:S02]  /*16840*/  R2UR UR10, R12 ;  /* 0x000000000c0a72ca */ /* 0x000fe400000e0000 */
[----:B------:R-:W-:Y:S02]  /*16850*/  R2UR UR11, R13 ;  /* 0x000000000d0b72ca */ /* 0x000fe400000e0000 */
[----:B------:R-:W2:Y:S01]  /*16860*/  LDL.64 R12, [R1+0x10] ;  /* 0x00001000010c7983 */ /* 0x000ea20000100a00 */
[----:B---3--:R-:W-:Y:S02]  /*16870*/  R2UR UR24, R14 ;  /* 0x000000000e1872ca */ /* 0x008fe400000e0000 */
[----:B------:R-:W-:Y:S01]  /*16880*/  R2UR UR25, R15 ;  /* 0x000000000f1972ca */ /* 0x000fe200000e0000 */
[----:B------:R0:W5:Y:S01]  /*16890*/  LDL.LU.64 R16, [R1+0x78] ;  /* 0x0000780001107983 */ /* 0x0001620000300a00 */
[----:B----4-:R-:W-:Y:S02]  /*168a0*/  R2UR UR20, R6 ;  /* 0x00000000061472ca */ /* 0x010fe400000e0000 */
[----:B------:R-:W-:Y:S01]  /*168b0*/  R2UR UR21, R7 ;  /* 0x00000000071572ca */ /* 0x000fe200000e0000 */
[----:B------:R0:W5:Y:S01]  /*168c0*/  LDL.LU.64 R14, [R1+0x70] ;  /* 0x00007000010e7983 */ /* 0x0001620000300a00 */
[----:B------:R-:W-:-:S02]  /*168d0*/  R2UR UR16, R4 ;  /* 0x00000000041072ca */ /* 0x000fc400000e0000 */
[----:B------:R-:W-:Y:S01]  /*168e0*/  R2UR UR17, R5 ;  /* 0x00000000051172ca */ /* 0x000fe200000e0000 */
[----:B------:R0:W5:Y:S01]  /*168f0*/  LDL.LU.64 R6, [R1+0x68] ;  /* 0x0000680001067983 */ /* 0x0001620000300a00 */
[----:B------:R-:W-:Y:S01]  /*16900*/  UMOV UR4, UR56 ;  /* 0x0000003800047c82 */ /* 0x000fe20008000000 */
[----:B------:R-:W-:Y:S02]  /*16910*/  UMOV UR5, UR57 ;  /* 0x0000003900057c82 */ /* 0x000fe40008000000 */
[----:B------:R0:W5:Y:S01]  /*16920*/  LDL.LU.64 R4, [R1+0x60] ;  /* 0x0000600001047983 */ /* 0x0001620000300a00 */
        /* <DEDUP_REMOVED lines=8> */
[----:B------:R-:W-:Y:S01]  /*169b0*/  HGMMA.64x96x16.F32.BF16 R120, gdesc[UR20], R120, gsb0 ;  /* 0x01600000147879f0 */ /* 0x000fe20008001878 */
[----:B--2---:R-:W-:Y:S02]  /*169c0*/  R2UR UR12, R12 ;  /* 0x000000000c0c72ca */ /* 0x004fe400000e0000 */
[----:B------:R-:W-:Y:S01]  /*169d0*/  R2UR UR13, R13 ;  /* 0x000000000d0d72ca */ /* 0x000fe200000e0000 */
[----:B------:R-:W-:Y:S02]  /*169e0*/  WARPGROUP.DEPBAR.LE gsb0, 0x0 ;  /* 0x00008000000079c5 */ /* 0x000fe40000010000 */
[----:B------:R-:W-:-:S06]  /*169f0*/  WARPGROUP.ARRIVE ;  /* 0x00000000000079c5 */ /* 0x000fcc0000000000 */
[----:B------:R-:W-:Y:S01]  /*16a00*/  HGMMA.64x96x16.F32.BF16 R120, gdesc[UR16], R120, gsb0 ;  /* 0x01600000107879f0 */ /* 0x000fe20008001878 */
[----:B------:R-:W-:Y:S02]  /*16a10*/  R2UR UR8, R10 ;  /* 0x000000000a0872ca */ /* 0x000fe400000e0000 */
[----:B------:R-:W-:Y:S01]  /*16a20*/  R2UR UR9, R11 ;  /* 0x000000000b0972ca */ /* 0x000fe200000e0000 */
        /* <DEDUP_REMOVED lines=16> */
[----:B0-----:R-:W-:Y:S05]  /*16b30*/  @!P0 BRA `(.L_x_1890) ;  /* 0x0000000000048947 */ /* 0x001fea0003800000 */
[----:B------:R-:W-:Y:S01]  /*16b40*/  BPT.TRAP 0x1 ;  /* 0x000000040000795c */ /* 0x000fe20000300000 */
.L_x_1890:
[----:B------:R-:W-:Y:S01]  /*16b50*/  SHF.L.U32 R2, R23, 0x1f, RZ ;  /* 0x0000001f17027819 */ /* 0x000fe200000006ff */
[----:B-----5:R-:W-:-:S04]  /*16b60*/  IMAD R21, R22, 0x8, R16 ;  /* 0x0000000816157824 */ /* 0x020fc800078e0210 */
[----:B------:R0:W1:Y:S01]  /*16b70*/  SYNCS.PHASECHK.TRANS64.TRYWAIT P2, [R21+URZ+0x30850], R2 ;  /* 0x03085002150075a7 */ /* 0x000062000804017f */
[----:B------:R-:W-:Y:S05]  /*16b80*/  @!P0 BRA `(.L_x_1891) ;  /* 0x0000000000048947 */ /* 0x000fea0003800000 */
[----:B------:R-:W-:Y:S01]  /*16b90*/  BPT.TRAP 0x1 ;  /* 0x000000040000795c */ /* 0x000fe20000300000 */
.L_x_1891:
[----:B------:R-:W-:Y:S04]  /*16ba0*/  BSSY B2, `(.L_x_1892) ;  /* 0x0000004000027945 */ /* 0x000fe80003800000 */
[----:B-1----:R-:W-:Y:S05]  /*16bb0*/  @P2 BRA `(.L_x_1893) ;  /* 0x0000000000082947 */ /* 0x002fea0003800000 */
[----:B------:R-:W1:Y:S02]  /*16bc0*/  SYNCS.PHASECHK.TRANS64.TRYWAIT P2, [R21+URZ+0x30850], R2 ;  /* 0x03085002150075a7 */ /* 0x000e64000804017f */
[----:B-1----:R-:W-:Y:S05]  /*16bd0*/  @!P2 BRA `(.L_x_1894) ;  /* 0x000001480024a947 */ /* 0x002fea0003800000 */
.L_x_1893:
[----:B------:R-:W-:Y:S05]  /*16be0*/  BSYNC B2 ;  /* 0x0000000000027941 */ /* 0x000fea0003800000 */
.L_x_1892:
[----:B01----:R-:W-:Y:S01]  /*16bf0*/  VIADD R2, R16, 0x400 ;  /* 0x0000040010027836 */ /* 0x003fe20000000000 */
[----:B------:R-:W2:Y:S01]  /*16c00*/  LDL R234, [R1] ;  /* 0x0000000001ea7983 */ /* 0x000ea20000100800 */
[----:B------:R-:W-:Y:S01]  /*16c10*/  IMAD.MOV.U32 R11, RZ, RZ, 0x40000040 ;  /* 0x40000040ff0b7424 */ /* 0x000fe200078e00ff */
[----:B------:R-:W-:Y:S01]  /*16c20*/  WARPGROUP.ARRIVE ;  /* 0x00000000000079c5 */ /* 0x000fe20000000000 */
[----:B------:R-:W-:Y:S01]  /*16c30*/  IMAD.MOV.U32 R13, RZ, RZ, 0x40000040 ;  /* 0x40000040ff0d7424 */ /* 0x000fe200078e00ff */
[----:B------:R-:W-:Y:S01]  /*16c40*/  SHF.R.U32.HI R2, RZ, 0x4, R2 ;  /* 0x00000004ff027819 */ /* 0x000fe20000011602 */
[----:B------:R-:W-:Y:S01]  /*16c50*/  @!P1 VIADD R0, R0, 0x30840 ;  /* 0x0003084000009836 */ /* 0x000fe20000000000 */
[----:B------:R-:W-:Y:S01]  /*16c60*/  R2UR UR7, R11 ;  /* 0x000000000b0772ca */ /* 0x000fe200000e0000 */
[----:B------:R-:W-:Y:S01]  /*16c70*/  IMAD.MOV.U32 R11, RZ, RZ, 0x40000040 ;  /* 0x40000040ff0b7424 */ /* 0x000fe200078e00ff */
[----:B------:R-:W-:Y:S01]  /*16c80*/  LOP3.LUT R2, R2, 0x3fff, RZ, 0xc0, !PT ;  /* 0x00003fff02027812 */ /* 0x000fe200078ec0ff */
[----:B------:R-:W-:Y:S01]  /*16c90*/  ULDC UR5, c[0x0][0x9dc] ;  /* 0x0002770000057ab9 */ /* 0x000fe20000000800 */
[----:B------:R-:W-:Y:S01]  /*16ca0*/  ISETP.NE.AND P3, PT, R227, 0x1, PT ;  /* 0x00000001e300780c */ /* 0x000fe20003f65270 */
[----:B------:R-:W-:Y:S01]  /*16cb0*/  ULDC UR4, c[0x0][0x9e0] ;  /* 0x0002780000047ab9 */ /* 0x000fe20000000800 */
[----:B------:R-:W-:-:S02]  /*16cc0*/  LOP3.LUT R2, R2, 0x3000000, RZ, 0xfc, !PT ;  /* 0x0300000002027812 */ /* 0x000fc400078efcff */
[----:B------:R-:W-:-:S03]  /*16cd0*/  @!P1 PRMT R0, RZ, 0x654, R0 ;  /* 0x00000654ff009816 */ /* 0x000fc60000000000 */
[----:B------:R-:W-:Y:S02]  /*16ce0*/  IMAD R10, R22, 0x900, R2 ;  /* 0x00000900160a7824 */ /* 0x000fe400078e0202 */
[----:B------:R-:W-:Y:S02]  /*16cf0*/  IMAD.IADD R2, R213, 0x1, R209 ;  /* 0x00000001d5027824 */ /* 0x000fe400078e02d1 */
[C---:B------:R-:W-:Y:S01]  /*16d00*/  VIADD R12, R10.reuse, 0x80 ;  /* 0x000000800a0c7836 */ /* 0x040fe20000000000 */
[----:B------:R-:W-:Y:S01]  /*16d10*/  R2UR UR6, R10 ;  /* 0x000000000a0672ca */ /* 0x000fe200000e0000 */
[----:B------:R-:W0:-:S12]  /*16d20*/  @P3 LDC R9, c[0x0][0x44c] ;  /* 0x00011300ff093b82 */ /* 0x000e180000000800 */
[----:B------:R-:W-:Y:S01]  /*16d30*/  HGMMA.64x192x16.F32.BF16 R24, R188, gdesc[UR4].tnspB, R24, gsb0 ;  /* 0x42e00004bc187df0 */ /* 0x000fe20008001818 */
[----:B------:R-:W-:Y:S01]  /*16d40*/  R2UR UR6, R12 ;  /* 0x000000000c0672ca */ /* 0x000fe200000e0000 */
[----:B------:R-:W-:Y:S01]  /*16d50*/  VIADD R12, R10, 0x100 ;  /* 0x000001000a0c7836 */ /* 0x000fe20000000000 */
[----:B------:R-:W-:Y:S01]  /*16d60*/  R2UR UR7, R13 ;  /* 0x000000000d0772ca */ /* 0x000fe200000e0000 */
[----:B------:R-:W-:Y:S02]  /*16d70*/  IMAD.MOV.U32 R13, RZ, RZ, 0x40000040 ;  /* 0x40000040ff0d7424 */ /* 0x000fe400078e00ff */
[----:B0-----:R-:W-:Y:S01]  /*16d80*/  @P3 IMAD.HI.U32 R9, R2, R9, RZ ;  /* 0x0000000902093227 */ /* 0x001fe200078e00ff */
[----:B------:R-:W-:Y:S02]  /*16d90*/  WARPGROUP.DEPBAR.LE gsb0, 0x0 ;  /* 0x00008000000079c5 */ /* 0x000fe40000010000 */
[----:B------:R-:W-:-:S11]  /*16da0*/  WARPGROUP.ARRIVE ;  /* 0x00000000000079c5 */ /* 0x000fd60000000000 */
[----:B------:R-:W-:Y:S01]  /*16db0*/  HGMMA.64x192x16.F32.BF16 R24, R184, gdesc[UR4].tnspB, R24, gsb0 ;  /* 0x42e00004b8187df0 */ /* 0x000fe20008001818 */
[----:B------:R-:W-:Y:S01]  /*16dc0*/  R2UR UR6, R12 ;  /* 0x000000000c0672ca */ /* 0x000fe200000e0000 */
[----:B------:R-:W-:Y:S01]  /*16dd0*/  VIADD R12, R10, 0x180 ;  /* 0x000001800a0c7836 */ /* 0x000fe20000000000 */
[----:B------:R-:W-:Y:S01]  /*16de0*/  R2UR UR7, R13 ;  /* 0x000000000d0772ca */ /* 0x000fe200000e0000 */
[----:B------:R-:W-:Y:S01]  /*16df0*/  IMAD.MOV.U32 R13, RZ, RZ, 0x40000040 ;  /* 0x40000040ff0d7424 */ /* 0x000fe200078e00ff */
[----:B--2---:R-:W-:Y:S01]  /*16e00*/  LOP3.LUT P2, RZ, R234, 0x100000, RZ, 0xc0, !PT ;  /* 0x00100000eaff7812 */ /* 0x004fe2000784c0ff */
[----:B------:R-:W-:Y:S02]  /*16e10*/  WARPGROUP.DEPBAR.LE gsb0, 0x0 ;  /* 0x00008000000079c5 */ /* 0x000fe40000010000 */
[----:B------:R-:W-:-:S12]  /*16e20*/  WARPGROUP.ARRIVE ;  /* 0x00000000000079c5 */ /* 0x000fd80000000000 */
        /* <DEDUP_REMOVED lines=14> */
[----:B------:R-:W-:Y:S02]  /*16f10*/  R2UR UR6, R10 ;  /* 0x000000000a0672ca */ /* 0x000fe400000e0000 */
[----:B------:R-:W-:Y:S01]  /*16f20*/  R2UR UR7, R11 ;  /* 0x000000000b0772ca */ /* 0x000fe200000e0000 */
[----:B------:R-:W0:Y:S02]  /*16f30*/  @P3 LDC R10, c[0x0][0x450] ;  /* 0x00011400ff0a3b82 */ /* 0x000e240000000800 */
[----:B0-----:R-:W-:Y:S01]  /*16f40*/  @P3 SHF.R.U32.HI R2, RZ, R10, R9 ;  /* 0x0000000aff023219 */ /* 0x001fe20000011609 */
[----:B------:R-:W-:Y:S01]  /*16f50*/  IMAD.U32 R10, RZ, RZ, UR5 ;  /* 0x00000005ff0a7e24 */ /* 0x000fe2000f8e00ff */
[----:B------:R-:W-:Y:S02]  /*16f60*/  WARPGROUP.DEPBAR.LE gsb0, 0x0 ;  /* 0x00008000000079c5 */ /* 0x000fe40000010000 */
[----:B------:R-:W-:-:S10]  /*16f70*/  WARPGROUP.ARRIVE ;  /* 0x00000000000079c5 */ /* 0x000fd40000000000 */
[----:B------:R-:W-:Y:S03]  /*16f80*/  HGMMA.64x192x16.F32.BF16 R24, R168, gdesc[UR4].tnspB, R24, gsb0 ;  /* 0x42e00004a8187df0 */ /* 0x000fe60008001818 */
[----:B------:R-:W-:Y:S02]  /*16f90*/  WARPGROUP.DEPBAR.LE gsb0, 0x0 ;  /* 0x00008000000079c5 */ /* 0x000fe40000010000 */
[----:B------:R-:W0:Y:S01]  /*16fa0*/  SHFL.IDX PT, R169, R2, RZ, 0x1c1f ;  /* 0x001c1fff02a97589 */ /* 0x000e2200000e0000 */
[----:B------:R-:W-:Y:S01]  /*16fb0*/  IMAD R168, R7, -0x60, RZ ;  /* 0xffffffa007a87824 */ /* 0x000fe200078e02ff */
[----:B------:R1:W-:Y:S03]  /*16fc0*/  @!P1 SYNCS.ARRIVE.TRANS64.RED.A1T0 RZ, [R0+URZ], RZ ;  /* 0x000000ff00ff99a7 */ /* 0x0003e6000810043f */
[----:B------:R-:W-:-:S04]  /*16fd0*/  VIADD R9, R168, 0x1 ;  /* 0x00000001a8097836 */ /* 0x000fc80000000000 */
[----:B-1----:R-:W-:Y:S01]  /*16fe0*/  IMAD R0, R212, -0x2, R9 ;  /* 0xfffffffed4007824 */ /* 0x002fe200078e0209 */
[----:B------:R-:W-:-:S04]  /*16ff0*/  LOP3.LUT R9, RZ, R10, RZ, 0x33, !PT ;  /* 0x0000000aff097212 */ /* 0x000fc800078e33ff */
[----:B------:R-:W-:Y:S01]  /*17000*/  IADD3 R22, -R194, R0, R196 ;  /* 0x00000000c2167210 */ /* 0x000fe20007ffe1c4 */
[----:B------:R-:W-:-:S04]  /*17010*/  VIADD R0, R0, 0xffffffff ;  /* 0xffffffff00007836 */ /* 0x000fc80000000000 */
[----:B------:R-:W-:Y:S02]  /*17020*/  VIADD R23, R22, UR4 ;  /* 0x0000000416177c36 */ /* 0x000fe40008000000 */
[----:B------:R-:W-:Y:S02]  /*17030*/  IMAD.IADD R22, R9, 0x1, R22 ;  /* 0x0000000109167824 */ /* 0x000fe400078e0216 */
[--C-:B0-----:R-:W-:Y:S02]  /*17040*/  IMAD.IADD R11, R23, 0x1, R169.reuse ;  /* 0x00000001170b7824 */ /* 0x101fe400078e02a9 */
[----:B------:R-:W-:Y:S01]  /*17050*/  IMAD.IADD R9, R22, 0x1, R169 ;  /* 0x0000000116097824 */ /* 0x000fe200078e02a9 */
[----:B------:R-:W-:Y:S06]  /*17060*/  @!P2 BRA `(.L_x_1895) ;  /* 0x000000000054a947 */ /* 0x000fec0003800000 */
        /* <DEDUP_REMOVED lines=12> */
.L_x_1897:
[----:B------:R-:W-:-:S05]  /*17130*/  IMAD.U32 R170, RZ, RZ, UR59 ;  /* 0x0000003bffaa7e24 */ /* 0x000fca000f8e00ff */
[----:B------:R-:W-:-:S13]  /*17140*/  ISETP.NE.AND P2, PT, R170, 0x1, PT ;  /* 0x00000001aa00780c */ /* 0x000fda0003f45270 */
[----:B------:R-:W0:Y:S02]  /*17150*/  @P2 LDC.64 R12, c[0x0][0x9e8] ;  /* 0x00027a00ff0c2b82 */ /* 0x000e240000000a00 */
[----:B0-----:R-:W-:-:S05]  /*17160*/  @P2 IMAD.HI.U32 R12, R169, R12, RZ ;  /* 0x0000000ca90c2227 */ /* 0x001fca00078e00ff */
[----:B------:R-:W-:-:S07]  /*17170*/  @P2 SHF.R.U32.HI R169, RZ, R13, R12 ;  /* 0x0000000dffa92219 */ /* 0x000fce000001160c */
.L_x_1898:
[----:B------:R-:W-:Y:S05]  /*17180*/  BSYNC B2 ;  /* 0x0000000000027941 */ /* 0x000fea0003800000 */
.L_x_1896:
[----:B------:R-:W-:-:S05]  /*17190*/  IMAD R169, R169, R170, R0 ;  /* 0x000000aaa9a97224 */ /* 0x000fca00078e0200 */
[----:B------:R-:W-:Y:S02]  /*171a0*/  VIADDMNMX R11, R169, R170, R11, PT ;  /* 0x000000aaa90b7246 */ /* 0x000fe4000380010b */
[----:B------:R-:W-:-:S07]  /*171b0*/  VIMNMX R9, R9, R169, !PT ;  /* 0x000000a909097248 */ /* 0x000fce0007fe0100 */
.L_x_1895:
[C---:B------:R-:W-:Y:S01]  /*171c0*/  ISETP.GE.AND P2, PT, R168.reuse, 0x2, PT ;  /* 0x00000002a800780c */ /* 0x040fe20003f46270 */
[----:B------:R-:W0:Y:S01]  /*171d0*/  SHFL.IDX PT, R2, R2, 0x1, 0x1c1f ;  /* 0x003c1f0002027f89 */ /* 0x000e2200000e0000 */
[----:B------:R-:W-:Y:S02]  /*171e0*/  ISETP.GE.AND P5, PT, R168, 0xa, PT ;  /* 0x0000000aa800780c */ /* 0x000fe40003fa6270 */
[----:B------:R-:W-:Y:S02]  /*171f0*/  ISETP.GT.AND P3, PT, R9, 0x1, !P2 ;  /* 0x000000010900780c */ /* 0x000fe40005764270 */
[----:B------:R-:W-:Y:S02]  /*17200*/  LOP3.LUT R234, R234, 0xfffffffb, RZ, 0xc0, !PT ;  /* 0xfffffffbeaea7812 */ /* 0x000fe400078ec0ff */
[----:B------:R-:W-:Y:S02]  /*17210*/  ISETP.LT.OR P4, PT, R11, 0x2, P3 ;  /* 0x000000020b00780c */ /* 0x000fe40001f81670 */
[----:B------:R-:W-:-:S02]  /*17220*/  ISETP.GE.AND P3, PT, R168, 0x9, PT ;  /* 0x00000009a800780c */ /* 0x000fc40003f66270 */
[----:B------:R-:W-:Y:S02]  /*17230*/  FSEL R121, R121, -INF , !P4 ;  /* 0xff80000079797808 */ /* 0x000fe40006000000 */
[----:B------:R-:W-:Y:S02]  /*17240*/  ISETP.GT.AND P4, PT, R9, 0x8, !P3 ;  /* 0x000000080900780c */ /* 0x000fe40005f84270 */
[----:B------:R-:W-:Y:S02]  /*17250*/  @P5 LOP3.LUT R234, R234, 0x4, RZ, 0xfc, !PT ;  /* 0x00000004eaea5812 */ /* 0x000fe400078efcff */
[----:B------:R-:W-:Y:S02]  /*17260*/  ISETP.LT.OR P4, PT, R11, 0x9, P4 ;  /* 0x000000090b00780c */ /* 0x000fe40002781670 */
[----:B------:R-:W-:Y:S02]  /*17270*/  LOP3.LUT R234, R234, 0xfffffff7, RZ, 0xc0, !PT ;  /* 0xfffffff7eaea7812 */ /* 0x000fe400078ec0ff */
[----:B------:R-:W-:-:S02]  /*17280*/  FSEL R124, R124, -INF , !P4 ;  /* 0xff8000007c7c7808 */ /* 0x000fc40006000000 */
[----:B------:R-:W-:Y:S01]  /*17290*/  ISETP.GT.AND P4, PT, R9, 0x9, !P5 ;  /* 0x000000090900780c */ /* 0x000fe20006f84270 */
[--C-:B0-----:R-:W-:Y:S01]  /*172a0*/  IMAD.IADD R23, R23, 0x1, R2.reuse ;  /* 0x0000000117177824 */ /* 0x101fe200078e0202 */
[----:B------:R-:W-:Y:S01]  /*172b0*/  ISETP.GE.AND P5, PT, R168, 0x11, PT ;  /* 0x00000011a800780c */ /* 0x000fe20003fa6270 */
[----:B------:R-:W-:Y:S01]  /*172c0*/  IMAD.IADD R22, R22, 0x1, R2 ;  /* 0x0000000116167824 */ /* 0x000fe200078e0202 */
[----:B------:R-:W-:-:S04]  /*172d0*/  ISETP.LT.OR P4, PT, R11, 0xa, P4 ;  /* 0x0000000a0b00780c */ /* 0x000fc80002781670 */
[----:B------:R-:W-:Y:S02]  /*172e0*/  FSEL R125, R125, -INF , !P4 ;  /* 0xff8000007d7d7808 */ /* 0x000fe40006000000 */
[----:B------:R-:W-:-:S04]  /*172f0*/  ISETP.GT.AND P4, PT, R9, 0x10, !P5 ;  /* 0x000000100900780c */ /* 0x000fc80006f84270 */
[----:B------:R-:W-:Y:S02]  /*17300*/  ISETP.LT.OR P4, PT, R11, 0x11, P4 ;  /* 0x000000110b00780c */ /* 0x000fe40002781670 */
[----:B------:R-:W-:Y:S02]  /*17310*/  @P5 LOP3.LUT R234, R234, 0x8, RZ, 0xfc, !PT ;  /* 0x00000008eaea5812 */ /* 0x000fe400078efcff */
[----:B------:R-:W-:Y:S02]  /*17320*/  ISETP.GE.AND P5, PT, R168, 0x12, PT ;  /* 0x00000012a800780c */ /* 0x000fe40003fa6270 */
[----:B------:R-:W-:Y:S02]  /*17330*/  LOP3.LUT R234, R234, 0xfff7ffff, RZ, 0xc0, !PT ;  /* 0xfff7ffffeaea7812 */ /* 0x000fe400078ec0ff */
[----:B------:R-:W-:Y:S02]  /*17340*/  FSEL R128, R128, -INF , !P4 ;  /* 0xff80000080807808 */ /* 0x000fe40006000000 */
[----:B------:R-:W-:-:S04]  /*17350*/  ISETP.GT.AND P4, PT, R9, 0x11, !P5 ;  /* 0x000000110900780c */ /* 0x000fc80006f84270 */
[----:B------:R-:W-:-:S03]  /*17360*/  ISETP.LT.OR P4, PT, R11, 0x12, P4 ;  /* 0x000000120b00780c */ /* 0x000fc60002781670 */
        /* <DEDUP_REMOVED lines=80> */
[----:B------:R-:W-:Y:S02]  /*17870*/  FSEL R156, R156, -INF , !P4 ;  /* 0xff8000009c9c7808 */ /* 0x000fe40006000000 */
[----:B------:R-:W-:Y:S02]  /*17880*/  LOP3.LUT R234, R234, 0xffffffdf, RZ, 0xc0, !PT ;  /* 0xffffffdfeaea7812 */ /* 0x000fe400078ec0ff */
[----:B------:R-:W-:-:S04]  /*17890*/  ISETP.GT.AND P4, PT, R9, 0x49, !P5 ;  /* 0x000000490900780c */ /* 0x000fc80006f84270 */
[----:B------:R-:W-:-:S03]  /*178a0*/  ISETP.LT.OR P4, PT, R11, 0x4a, P4 ;  /* 0x0000004a0b00780c */ /* 0x000fc60002781670 */
[----:B------:R-:W-:Y:S02]  /*178b0*/  @P5 LOP3.LUT R234, R234, 0x20, RZ, 0xfc, !PT ;  /* 0x00000020eaea5812 */ /* 0x000fe400078efcff */
[----:B------:R-:W-:Y:S02]  /*178c0*/  ISETP.GE.AND P5, PT, R168, 0x51, PT ;  /* 0x00000051a800780c */ /* 0x000fe40003fa6270 */
[----:B------:R-:W-:Y:S02]  /*178d0*/  FSEL R157, R157, -INF , !P4 ;  /* 0xff8000009d9d7808 */ /* 0x000fe40006000000 */
[----:B------:R-:W-:Y:S02]  /*178e0*/  ISETP.GT.AND P4, PT, R9, 0x50, !P5 ;  /* 0x000000500900780c */ /* 0x000fe40006f84270 */
[----:B------:R-:W-:Y:S02]  /*178f0*/  LOP3.LUT R234, R234, 0xffffffef, RZ, 0xc0, !PT ;  /* 0xffffffefeaea7812 */ /* 0x000fe400078ec0ff */
[----:B------:R-:W-:-:S04]  /*17900*/  ISETP.LT.OR P4, PT, R11, 0x51, P4 ;  /* 0x000000510b00780c */ /* 0x000fc80002781670 */
[----:B------:R-:W-:Y:S02]  /*17910*/  FSEL R160, R160, -INF , !P4 ;  /* 0xff800000a0a07808 */ /* 0x000fe40006000000 */
[----:B------:R-:W-:Y:S02]  /*17920*/  ISETP.GE.AND P4, PT, R168, 0x52, PT ;  /* 0x00000052a800780c */ /* 0x000fe40003f86270 */
[----:B------:R-:W-:Y:S02]  /*17930*/  @P5 LOP3.LUT R234, R234, 0x10, RZ, 0xfc, !PT ;  /* 0x00000010eaea5812 */ /* 0x000fe400078efcff */
[----:B------:R-:W-:Y:S02]  /*17940*/  ISETP.GT.AND P5, PT, R9, 0x51, !P4 ;  /* 0x000000510900780c */ /* 0x000fe400067a4270 */
[----:B------:R-:W-:Y:S02]  /*17950*/  LOP3.LUT R234, R234, 0xfffffffd, RZ, 0xc0, !PT ;  /* 0xfffffffdeaea7812 */ /* 0x000fe400078ec0ff */
[----:B------:R-:W-:-:S04]  /*17960*/  ISETP.LT.OR P5, PT, R11, 0x52, P5 ;  /* 0x000000520b00780c */ /* 0x000fc80002fa1670 */
[----:B------:R-:W-:Y:S02]  /*17970*/  FSEL R161, R161, -INF , !P5 ;  /* 0xff800000a1a17808 */ /* 0x000fe40006800000 */
[----:B------:R-:W-:-:S04]  /*17980*/  ISETP.GE.AND P5, PT, R168, 0x59, PT ;  /* 0x00000059a800780c */ /* 0x000fc80003fa6270 */
[----:B------:R-:W-:-:S04]  /*17990*/  ISETP.GT.AND P6, PT, R9, 0x58, !P5 ;  /* 0x000000580900780c */ /* 0x000fc80006fc4270 */
[----:B------:R-:W-:-:S04]  /*179a0*/  ISETP.LT.OR P6, PT, R11, 0x59, P6 ;  /* 0x000000590b00780c */ /* 0x000fc800037c1670 */
[----:B------:R-:W-:Y:S02]  /*179b0*/  FSEL R164, R164, -INF , !P6 ;  /* 0xff800000a4a47808 */ /* 0x000fe40007000000 */
[----:B------:R-:W-:-:S13]  /*179c0*/  ISETP.GE.AND P6, PT, R168, 0x1, PT ;  /* 0x00000001a800780c */ /* 0x000fda0003fc6270 */
[----:B------:R-:W-:Y:S02]  /*179d0*/  @P6 LOP3.LUT R234, R234, 0x2, RZ, 0xfc, !PT ;  /* 0x00000002eaea6812 */ /* 0x000fe400078efcff */
[----:B------:R-:W-:Y:S02]  /*179e0*/  ISETP.GT.AND P6, PT, R9, RZ, !P6 ;  /* 0x000000ff0900720c */ /* 0x000fe400077c4270 */
[----:B------:R-:W-:Y:S02]  /*179f0*/  LOP3.LUT R234, R234, 0xfffffffe, RZ, 0xc0, !PT ;  /* 0xfffffffeeaea7812 */ /* 0x000fe400078ec0ff */
[----:B------:R-:W-:-:S04]  /*17a00*/  ISETP.LT.OR P6, PT, R11, 0x1, P6 ;  /* 0x000000010b00780c */ /* 0x000fc800037c1670 */
[----:B------:R-:W-:Y:S02]  /*17a10*/  FSEL R120, R120, -INF , !P6 ;  /* 0xff80000078787808 */ /* 0x000fe40007000000 */
[----:B------:R-:W-:-:S13]  /*17a20*/  ISETP.GE.AND P6, PT, R168, 0x5a, PT ;  /* 0x0000005aa800780c */ /* 0x000fda0003fc6270 */
[----:B------:R-:W-:Y:S02]  /*17a30*/  @P6 LOP3.LUT R234, R234, 0x1, RZ, 0xfc, !PT ;  /* 0x00000001eaea6812 */ /* 0x000fe400078efcff */
[----:B------:R-:W-:-:S03]  /*17a40*/  ISETP.GT.AND P6, PT, R9, 0x59, !P6 ;  /* 0x000000590900780c */ /* 0x000fc600077c4270 */
[----:B------:R0:W-:Y:S01]  /*17a50*/  STL [R1], R234 ;  /* 0x000000ea01007387 */ /* 0x0001e20000100800 */
[----:B------:R-:W-:-:S04]  /*17a60*/  ISETP.LT.OR P6, PT, R11, 0x5a, P6 ;  /* 0x0000005a0b00780c */ /* 0x000fc800037c1670 */
[----:B------:R-:W-:Y:S02]  /*17a70*/  FSEL R165, R165, -INF , !P6 ;  /* 0xff800000a5a57808 */ /* 0x000fe40007000000 */
[----:B------:R-:W-:-:S13]  /*17a80*/  LOP3.LUT P6, RZ, R234, 0x100000, RZ, 0xc0, !PT ;  /* 0x00100000eaff7812 */ /* 0x000fda00078cc0ff */
[----:B0-----:R-:W-:Y:S05]  /*17a90*/  @!P6 BRA `(.L_x_1899) ;  /* 0x000000000054e947 */ /* 0x001fea0003800000 */
        /* <DEDUP_REMOVED lines=12> */
.L_x_1901:
[----:B------:R-:W-:-:S05]  /*17b60*/  IMAD.U32 R9, RZ, RZ, UR59 ;  /* 0x0000003bff097e24 */ /* 0x000fca000f8e00ff */
[----:B------:R-:W-:-:S13]  /*17b70*/  ISETP.NE.AND P6, PT, R9, 0x1, PT ;  /* 0x000000010900780c */ /* 0x000fda0003fc5270 */
[----:B------:R-:W0:Y:S02]  /*17b80*/  @P6 LDC.64 R12, c[0x0][0x9e8] ;  /* 0x00027a00ff0c6b82 */ /* 0x000e240000000a00 */
[----:B0-----:R-:W-:-:S05]  /*17b90*/  @P6 IMAD.HI.U32 R12, R2, R12, RZ ;  /* 0x0000000c020c6227 */ /* 0x001fca00078e00ff */
[----:B------:R-:W-:-:S07]  /*17ba0*/  @P6 SHF.R.U32.HI R2, RZ, R13, R12 ;  /* 0x0000000dff026219 */ /* 0x000fce000001160c */
.L_x_1902:
[----:B------:R-:W-:Y:S05]  /*17bb0*/  BSYNC B2 ;  /* 0x0000000000027941 */ /* 0x000fea0003800000 */
.L_x_1900:
[----:B------:R-:W-:-:S05]  /*17bc0*/  IMAD R0, R2, R9, R0 ;  /* 0x0000000902007224 */ /* 0x000fca00078e0200 */
[----:B------:R-:W-:Y:S02]  /*17bd0*/  VIADDMNMX R23, R0, R9, R23, PT ;  /* 0x0000000900177246 */ /* 0x000fe40003800117 */
[----:B------:R-:W-:-:S07]  /*17be0*/  VIMNMX R22, R22, R0, !PT ;  /* 0x0000000016167248 */ /* 0x000fce0007fe0100 */
.L_x_1899:
[C---:B------:R-:W-:Y:S01]  /*17bf0*/  ISETP.GT.AND P2, PT, R22.reuse, 0x1, !P2 ;  /* 0x000000011600780c */ /* 0x040fe20005744270 */
[----:B------:R-:W-:Y:S01]  /*17c00*/  ULDC UR4, c[0x0][0x988] ;  /* 0x0002620000047ab9 */ /* 0x000fe20000000800 */
[----:B------:R-:W-:Y:S01]  /*17c10*/  ISETP.GT.AND P3, PT, R22, 0x8, !P3 ;  /* 0x000000081600780c */ /* 0x000fe20005f64270 */
[----:B------:R-:W-:Y:S01]  /*17c20*/  @!P1 VIADD R21, R21, 0x30860 ;  /* 0x0003086015159836 */ /* 0x000fe20000000000 */
[C---:B------:R-:W-:Y:S02]  /*17c30*/  ISETP.LT.OR P2, PT, R23.reuse, 0x2, P2 ;  /* 0x000000021700780c */ /* 0x040fe40001741670 */
[----:B------:R-:W-:Y:S02]  /*17c40*/  ISETP.LT.OR P3, PT, R23, 0x9, P3 ;  /* 0x000000091700780c */ /* 0x000fe40001f61670 */
[----:B------:R-:W-:Y:S02]  /*17c50*/  FSEL R123, R123, -INF , !P2 ;  /* 0xff8000007b7b7808 */ /* 0x000fe40005000000 */
[----:B------:R-:W-:-:S02]  /*17c60*/  LOP3.LUT P2, RZ, R234, 0x4, RZ, 0xc0, !PT ;  /* 0x00000004eaff7812 */ /* 0x000fc4000784c0ff */
[----:B------:R-:W-:Y:S02]  /*17c70*/  FSEL R126, R126, -INF , !P3 ;  /* 0xff8000007e7e7808 */ /* 0x000fe40005800000 */
[----:B------:R-:W-:Y:S02]  /*17c80*/  ISETP.GT.AND P2, PT, R22, 0x9, !P2 ;  /* 0x000000091600780c */ /* 0x000fe40005744270 */
[C---:B------:R-:W-:Y:S02]  /*17c90*/  LOP3.LUT P3, RZ, R234.reuse, 0x10000, RZ, 0xc0, !PT ;  /* 0x00010000eaff7812 */ /* 0x040fe4000786c0ff */
[----:B------:R-:W-:Y:S02]  /*17ca0*/  ISETP.LT.OR P2, PT, R23, 0xa, P2 ;  /* 0x0000000a1700780c */ /* 0x000fe40001741670 */
[----:B------:R-:W-:Y:S02]  /*17cb0*/  LOP3.LUT P6, RZ, R234, 0x8000, RZ, 0xc0, !PT ;  /* 0x00008000eaff7812 */ /* 0x000fe400078cc0ff */
[----:B------:R-:W-:-:S02]  /*17cc0*/  FSEL R127, R127, -INF , !P2 ;  /* 0xff8000007f7f7808 */ /* 0x000fc40005000000 */
[----:B------:R-:W-:Y:S02]  /*17cd0*/  LOP3.LUT P2, RZ, R234, 0x8, RZ, 0xc0, !PT ;  /* 0x00000008eaff7812 */ /* 0x000fe4000784c0ff */
[----:B------:R-:W-:Y:S02]  /*17ce0*/  FMNMX.FTZ R0, R120, R4, !PT ;  /* 0x0000000478007209 */ /* 0x000fe40007810000 */
[----:B------:R-:W-:Y:S02]  /*17cf0*/  ISETP.GT.AND P2, PT, R22, 0x10, !P2 ;  /* 0x000000101600780c */ /* 0x000fe40005744270 */
[----:B------:R-:W-:Y:S02]  /*17d00*/  FMNMX.FTZ R9, R121, R0, !PT ;  /* 0x0000000079097209 */ /* 0x000fe40007810000 */
[----:B------:R-:W-:Y:S02]  /*17d10*/  ISETP.LT.OR P2, PT, R23, 0x11, P2 ;  /* 0x000000111700780c */ /* 0x000fe40001741670 */
[----:B------:R-:W-:-:S02]  /*17d20*/  FMNMX.FTZ R0, R124, R9, !PT ;  /* 0x000000097c007209 */ /* 0x000fc40007810000 */
[----:B------:R-:W-:Y:S02]  /*17d30*/  FSEL R130, R130, -INF , !P2 ;  /* 0xff80000082827808 */ /* 0x000fe40005000000 */
[----:B------:R-:W-:Y:S02]  /*17d40*/  LOP3.LUT P2, RZ, R234, 0x80000, RZ, 0xc0, !PT ;  /* 0x00080000eaff7812 */ /* 0x000fe4000784c0ff */
[----:B------:R-:W-:Y:S02]  /*17d50*/  FMNMX.FTZ R9, R125, R0, !PT ;  /* 0x000000007d097209 */ /* 0x000fe40007810000 */
[----:B------:R-:W-:Y:S02]  /*17d60*/  ISETP.GT.AND P2, PT, R22, 0x11, !P2 ;  /* 0x000000111600780c */ /* 0x000fe40005744270 */
[----:B------:R-:W-:Y:S02]  /*17d70*/  FMNMX.FTZ R0, R128, R9, !PT ;  /* 0x0000000980007209 */ /* 0x000fe40007810000 */
[----:B------:R-:W-:-:S02]  /*17d80*/  ISETP.LT.OR P2, PT, R23, 0x12, P2 ;  /* 0x000000121700780c */ /* 0x000fc40001741670 */
[----:B------:R-:W-:Y:S02]  /*17d90*/  FMNMX.FTZ R9, R129, R0, !PT ;  /* 0x0000000081097209 */ /* 0x000fe40007810000 */
[----:B------:R-:W-:Y:S02]  /*17da0*/  FSEL R131, R131, -INF , !P2 ;  /* 0xff80000083837808 */ /* 0x000fe40005000000 */
[----:B------:R-:W-:Y:S02]  /*17db0*/  LOP3.LUT P2, RZ, R234, 0x40000, RZ, 0xc0, !PT ;  /* 0x00040000eaff7812 */ /* 0x000fe4000784c0ff */
[----:B------:R-:W-:Y:S02]  /*17dc0*/  FMNMX.FTZ R0, R132, R9, !PT ;  /* 0x0000000984007209 */ /* 0x000fe40007810000 */
[----:B------:R-:W-:Y:S02]  /*17dd0*/  ISETP.GT.AND P2, PT, R22, 0x18, !P2 ;  /* 0x000000181600780c */ /* 0x000fe40005744270 */
[----:B------:R-:W-:-:S02]  /*17de0*/  FMNMX.FTZ R9, R133, R0, !PT ;  /* 0x0000000085097209 */ /* 0x000fc40007810000 */
[----:B------:R-:W-:Y:S02]  /*17df0*/  ISETP.LT.OR P2, PT, R23, 0x19, P2 ;  /* 0x000000191700780c */ /* 0x000fe40001741670 */
[----:B------:R-:W-:Y:S02]  /*17e00*/  FMNMX.FTZ R0, R136, R9, !PT ;  /* 0x0000000988007209 */ /* 0x000fe40007810000 */
[----:B------:R-:W-:Y:S02]  /*17e10*/  FSEL R134, R134, -INF , !P2 ;  /* 0xff80000086867808 */ /* 0x000fe40005000000 */
[----:B------:R-:W-:Y:S02]  /*17e20*/  LOP3.LUT P2, RZ, R234, 0x20000, RZ, 0xc0, !PT ;  /* 0x00020000eaff7812 */ /* 0x000fe4000784c0ff */
        /* <DEDUP_REMOVED lines=30> */
[C---:B------:R-:W-:Y:S02]  /*18010*/  LOP3.LUT P2, RZ, R234.reuse, 0x1000, RZ, 0xc0, !PT ;  /* 0x00001000eaff7812 */ /* 0x040fe4000784c0ff */
[----:B------:R-:W-:-:S02]  /*18020*/  LOP3.LUT P3, RZ, R234, 0x20, RZ, 0xc0, !PT ;  /* 0x00000020eaff7812 */ /* 0x000fc4000786c0ff */
[----:B------:R-:W-:Y:S02]  /*18030*/  ISETP.GT.AND P2, PT, R22, 0x30, !P2 ;  /* 0x000000301600780c */ /* 0x000fe40005744270 */
[----:B------:R-:W-:Y:S02]  /*18040*/  FMNMX.FTZ R0, R164, R9, !PT ;  /* 0x00000009a4007209 */ /* 0x000fe40007810000 */
[----:B------:R-:W-:Y:S02]  /*18050*/  ISETP.LT.OR P2, PT, R23, 0x31, P2 ;  /* 0x000000311700780c */ /* 0x000fe40001741670 */
[----:B------:R-:W-:Y:S01]  /*18060*/  FMNMX.FTZ R2, R165, R0, !PT ;  /* 0x00000000a5027209 */ /* 0x000fe20007810000 */
[----:B------:R-:W-:Y:S01]  /*18070*/  IMAD.U32 R0, RZ, RZ, UR4 ;  /* 0x00000004ff007e24 */ /* 0x000fe2000f8e00ff */
[----:B------:R-:W-:Y:S02]  /*18080*/  FSEL R146, R146, -INF , !P2 ;  /* 0xff80000092927808 */ /* 0x000fe40005000000 */
[C---:B------:R-:W-:Y:S01]  /*18090*/  LOP3.LUT P2, RZ, R234.reuse, 0x800, RZ, 0xc0, !PT ;  /* 0x00000800eaff7812 */ /* 0x040fe2000784c0ff */
[----:B------:R-:W0:Y:S01]  /*180a0*/  SHFL.BFLY PT, R9, R2, 0x2, 0x1f ;  /* 0x0c401f0002097f89 */ /* 0x000e2200000e0000 */
[----:B------:R-:W-:-:S02]  /*180b0*/  LOP3.LUT P6, RZ, R234, 0x10, RZ, 0xc0, !PT ;  /* 0x00000010eaff7812 */ /* 0x000fc400078cc0ff */
[C---:B------:R-:W-:Y:S02]  /*180c0*/  ISETP.GT.AND P2, PT, R22.reuse, 0x31, !P2 ;  /* 0x000000311600780c */ /* 0x040fe40005744270 */
[----:B------:R-:W-:Y:S02]  /*180d0*/  ISETP.GT.AND P4, PT, R22, 0x51, !P4 ;  /* 0x000000511600780c */ /* 0x000fe40006784270 */
[C---:B------:R-:W-:Y:S02]  /*180e0*/  ISETP.LT.OR P2, PT, R23.reuse, 0x32, P2 ;  /* 0x000000321700780c */ /* 0x040fe40001741670 */
[----:B------:R-:W-:Y:S02]  /*180f0*/  ISETP.LT.OR P4, PT, R23, 0x52, P4 ;  /* 0x000000521700780c */ /* 0x000fe40002781670 */
[----:B------:R-:W-:Y:S02]  /*18100*/  FSEL R147, R147, -INF , !P2 ;  /* 0xff80000093937808 */ /* 0x000fe40005000000 */
[----:B------:R-:W-:-:S02]  /*18110*/  LOP3.LUT P2, RZ, R234, 0x400, RZ, 0xc0, !PT ;  /* 0x00000400eaff7812 */ /* 0x000fc4000784c0ff */
[C---:B------:R-:W-:Y:S02]  /*18120*/  ISETP.GT.AND P5, PT, R22.reuse, 0x58, !P5 ;  /* 0x000000581600780c */ /* 0x040fe40006fa4270 */
[----:B------:R-:W-:Y:S02]  /*18130*/  ISETP.GT.AND P2, PT, R22, 0x38, !P2 ;  /* 0x000000381600780c */ /* 0x000fe40005744270 */
[----:B------:R-:W-:Y:S02]  /*18140*/  FSEL R163, R163, -INF , !P4 ;  /* 0xff800000a3a37808 */ /* 0x000fe40006000000 */
[C---:B------:R-:W-:Y:S02]  /*18150*/  ISETP.LT.OR P2, PT, R23.reuse, 0x39, P2 ;  /* 0x000000391700780c */ /* 0x040fe40001741670 */
[----:B------:R-:W-:Y:S02]  /*18160*/  ISETP.LT.OR P5, PT, R23, 0x59, P5 ;  /* 0x000000591700780c */ /* 0x000fe40002fa1670 */
[----:B------:R-:W-:-:S02]  /*18170*/  FSEL R150, R150, -INF , !P2 ;  /* 0xff80000096967808 */ /* 0x000fc40005000000 */
[----:B------:R-:W-:Y:S02]  /*18180*/  LOP3.LUT P2, RZ, R234, 0x200, RZ, 0xc0, !PT ;  /* 0x00000200eaff7812 */ /* 0x000fe4000784c0ff */
[----:B0-----:R-:W-:Y:S02]  /*18190*/  FMNMX.FTZ R12, R2, R9, !PT ;  /* 0x00000009020c7209 */ /* 0x001fe40007810000 */
[----:B------:R-:W-:Y:S02]  /*181a0*/  ISETP.GT.AND P2, PT, R22, 0x39, !P2 ;  /* 0x000000391600780c */ /* 0x000fe40005744270 */
[----:B------:R-:W-:Y:S01]  /*181b0*/  FSEL R166, R166, -INF , !P5 ;  /* 0xff800000a6a67808 */ /* 0x000fe20006800000 */
[----:B------:R-:W0:Y:S01]  /*181c0*/  SHFL.BFLY PT, R11, R12, 0x1, 0x1f ;  /* 0x0c201f000c0b7f89 */ /* 0x000e2200000e0000 */
[----:B------:R-:W-:Y:S02]  /*181d0*/  ISETP.LT.OR P2, PT, R23, 0x3a, P2 ;  /* 0x0000003a1700780c */ /* 0x000fe40001741670 */
[----:B------:R-:W-:-:S02]  /*181e0*/  @!P1 PRMT R21, RZ, 0x654, R21 ;  /* 0x00000654ff159816 */ /* 0x000fc40000000015 */
[----:B------:R-:W-:Y:S02]  /*181f0*/  FSEL R151, R151, -INF , !P2 ;  /* 0xff80000097977808 */ /* 0x000fe40005000000 */
[----:B------:R-:W-:Y:S01]  /*18200*/  LOP3.LUT P2, RZ, R234, 0x100, RZ, 0xc0, !PT ;  /* 0x00000100eaff7812 */ /* 0x000fe2000784c0ff */
[----:B------:R1:W-:Y:S03]  /*18210*/  @!P1 SYNCS.ARRIVE.TRANS64.RED.A1T0 RZ, [R21+URZ], RZ ;  /* 0x000000ff15ff99a7 */ /* 0x0003e6000810043f */
[----:B------:R-:W-:-:S04]  /*18220*/  ISETP.GT.AND P2, PT, R22, 0x40, !P2 ;  /* 0x000000401600780c */ /* 0x000fc80005744270 */
[----:B------:R-:W-:-:S04]  /*18230*/  ISETP.LT.OR P2, PT, R23, 0x41, P2 ;  /* 0x000000411700780c */ /* 0x000fc80001741670 */
[----:B------:R-:W-:Y:S02]  /*18240*/  FSEL R154, R154, -INF , !P2 ;  /* 0xff8000009a9a7808 */ /* 0x000fe40005000000 */
[----:B------:R-:W-:Y:S02]  /*18250*/  LOP3.LUT P2, RZ, R234, 0x80, RZ, 0xc0, !PT ;  /* 0x00000080eaff7812 */ /* 0x000fe4000784c0ff */
[----:B0-----:R-:W-:Y:S02]  /*18260*/  FMNMX.FTZ R11, R12, R11, !PT ;  /* 0x0000000b0c0b7209 */ /* 0x001fe40007810000 */
[----:B------:R-:W-:-:S03]  /*18270*/  ISETP.GT.AND P2, PT, R22, 0x41, !P2 ;  /* 0x000000411600780c */ /* 0x000fc60005744270 */
[----:B------:R-:W-:Y:S01]  /*18280*/  FMUL.FTZ R9, R11, R0 ;  /* 0x000000000b097220 */ /* 0x000fe20000410000 */
[----:B------:R-:W-:-:S04]  /*18290*/  ISETP.LT.OR P2, PT, R23, 0x42, P2 ;  /* 0x000000421700780c */ /* 0x000fc80001741670 */
[----:B------:R-:W-:Y:S02]  /*182a0*/  FSEL R155, R155, -INF , !P2 ;  /* 0xff8000009b9b7808 */ /* 0x000fe40005000000 */
[----:B------:R-:W-:-:S04]  /*182b0*/  LOP3.LUT P2, RZ, R234, 0x40, RZ, 0xc0, !PT ;  /* 0x00000040eaff7812 */ /* 0x000fc8000784c0ff */
[----:B------:R-:W-:-:S04]  /*182c0*/  ISETP.GT.AND P2, PT, R22, 0x48, !P2 ;  /* 0x000000481600780c */ /* 0x000fc80005744270 */
[----:B------:R-:W-:-:S04]  /*182d0*/  ISETP.LT.OR P2, PT, R23, 0x49, P2 ;  /* 0x000000491700780c */ /* 0x000fc80001741670 */
[----:B------:R-:W-:Y:S02]  /*182e0*/  FSEL R158, R158, -INF , !P2 ;  /* 0xff8000009e9e7808 */ /* 0x000fe40005000000 */
[----:B------:R-:W-:-:S04]  /*182f0*/  ISETP.GT.AND P2, PT, R22, 0x49, !P3 ;  /* 0x000000491600780c */ /* 0x000fc80005f44270 */
[----:B------:R-:W-:-:S04]  /*18300*/  ISETP.LT.OR P2, PT, R23, 0x4a, P2 ;  /* 0x0000004a1700780c */ /* 0x000fc80001741670 */
[----:B------:R-:W-:Y:S02]  /*18310*/  FSEL R159, R159, -INF , !P2 ;  /* 0xff8000009f9f7808 */ /* 0x000fe40005000000 */
[----:B------:R-:W-:Y:S02]  /*18320*/  ISETP.GT.AND P2, PT, R22, 0x50, !P6 ;  /* 0x000000501600780c */ /* 0x000fe40007744270 */
[----:B------:R-:W-:Y:S02]  /*18330*/  LOP3.LUT P6, RZ, R234, 0x2, RZ, 0xc0, !PT ;  /* 0x00000002eaff7812 */ /* 0x000fe400078cc0ff */
[----:B------:R-:W-:-:S04]  /*18340*/  ISETP.LT.OR P2, PT, R23, 0x51, P2 ;  /* 0x000000511700780c */ /* 0x000fc80001741670 */
[----:B------:R-:W-:Y:S02]  /*18350*/  FSEL R162, R162, -INF , !P2 ;  /* 0xff800000a2a27808 */ /* 0x000fe40005000000 */
[----:B------:R-:W-:Y:S02]  /*18360*/  ISETP.GT.AND P2, PT, R22, RZ, !P6 ;  /* 0x000000ff1600720c */ /* 0x000fe40007744270 */
[----:B------:R-:W-:Y:S02]  /*18370*/  LOP3.LUT P6, RZ, R234, 0x1, RZ, 0xc0, !PT ;  /* 0x00000001eaff7812 */ /* 0x000fe400078cc0ff */
[----:B------:R-:W-:Y:S02]  /*18380*/  ISETP.LT.OR P2, PT, R23, 0x1, P2 ;  /* 0x000000011700780c */ /* 0x000fe40001741670 */
[----:B------:R-:W-:Y:S02]  /*18390*/  ISETP.GT.AND P3, PT, R22, 0x59, !P6 ;  /* 0x000000591600780c */ /* 0x000fe40007764270 */
[----:B------:R-:W-:-:S02]  /*183a0*/  FSEL R122, R122, -INF , !P2 ;  /* 0xff8000007a7a7808 */ /* 0x000fc40005000000 */
[----:B------:R-:W-:Y:S02]  /*183b0*/  ISETP.LT.OR P3, PT, R23, 0x5a, P3 ;  /* 0x0000005a1700780c */ /* 0x000fe40001f61670 */
[----:B------:R-:W-:Y:S02]  /*183c0*/  FMNMX.FTZ R2, R122, R3, !PT ;  /* 0x000000037a027209 */ /* 0x000fe40007810000 */
[----:B------:R-:W-:Y:S02]  /*183d0*/  FSEL R167, R167, -INF , !P3 ;  /* 0xff800000a7a77808 */ /* 0x000fe40005800000 */
[----:B------:R-:W-:Y:S02]  /*183e0*/  FMNMX.FTZ R2, R123, R2, !PT ;  /* 0x000000027b027209 */ /* 0x000fe40007810000 */
[----:B------:R-:W-:Y:S02]  /*183f0*/  FSETP.NEU.FTZ.AND P2, PT, R11, -INF , PT ;  /* 0xff8000000b00780b */ /* 0x000fe40003f5d000 */
[----:B------:R-:W-:-:S02]  /*18400*/  FMNMX.FTZ R2, R126, R2, !PT ;  /* 0x000000027e027209 */ /* 0x000fc40007810000 */
[----:B------:R-:W-:Y:S02]  /*18410*/  FSEL R9, R9, RZ, P2 ;  /* 0x000000ff09097208 */ /* 0x000fe40001000000 */
[----:B------:R-:W-:-:S03]  /*18420*/  FMNMX.FTZ R2, R127, R2, !PT ;  /* 0x000000027f027209 */ /* 0x000fc60007810000 */
[--C-:B------:R-:W-:Y:S01]  /*18430*/  FFMA.FTZ R180, R136, R0, -R9.reuse ;  /* 0x0000000088b47223 */ /* 0x100fe20000010809 */
[----:B------:R-:W-:Y:S01]  /*18440*/  FMNMX.FTZ R2, R130, R2, !PT ;  /* 0x0000000282027209 */ /* 0x000fe20007810000 */
[-CC-:B------:R-:W-:Y:S01]  /*18450*/  FFMA.FTZ R188, R120, R0.reuse, -R9.reuse ;  /* 0x0000000078bc7223 */ /* 0x180fe20000010809 */
[----:B------:R-:W-:Y:S01]  /*18460*/  FSEL R136, R11, RZ, P2 ;  /* 0x000000ff0b887208 */ /* 0x000fe20001000000 */
[--C-:B------:R-:W-:Y:S01]  /*18470*/  FFMA.FTZ R120, R125, R0, -R9.reuse ;  /* 0x000000007d787223 */ /* 0x100fe20000010809 */
[----:B------:R-:W-:Y:S01]  /*18480*/  FMNMX.FTZ R2, R131, R2, !PT ;  /* 0x0000000283027209 */ /* 0x000fe20007810000 */
[-CC-:B------:R-:W-:Y:S01]  /*18490*/  FFMA.FTZ R12, R121, R0.reuse, -R9.reuse ;  /* 0x00000000790c7223 */ /* 0x180fe20000010809 */
[-CC-:B------:R-:W-:Y:S01]  /*184a0*/  FFMA.FTZ R190, R124, R0.reuse, -R9.reuse ;  /* 0x000000007cbe7223 */ /* 0x180fe20000010809 */
[--C-:B------:R-:W-:Y:S01]  /*184b0*/  FFMA.FTZ R125, R137, R0, -R9.reuse ;  /* 0x00000000897d7223 */ /* 0x100fe20000010809 */
[----:B------:R-:W-:Y:S01]  /*184c0*/  FMNMX.FTZ R2, R134, R2, !PT ;  /* 0x0000000286027209 */ /* 0x000fe20007810000 */
[-CC-:B------:R-:W-:Y:S01]  /*184d0*/  FFMA.FTZ R184, R128, R0.reuse, -R9.reuse ;  /* 0x0000000080b87223 */ /* 0x180fe20000010809 */
[-CC-:B------:R-:W-:Y:S01]  /*184e0*/  FFMA.FTZ R121, R129, R0.reuse, -R9.reuse ;  /* 0x0000000081797223 */ /* 0x180fe20000010809 */
[--C-:B------:R-:W-:Y:S01]  /*184f0*/  FFMA.FTZ R186, R132, R0, -R9.reuse ;  /* 0x0000000084ba7223 */ /* 0x100fe20000010809 */
[----:B------:R-:W-:Y:S01]  /*18500*/  FMNMX.FTZ R2, R135, R2, !PT ;  /* 0x0000000287027209 */ /* 0x000fe20007810000 */
[-CC-:B------:R-:W-:Y:S01]  /*18510*/  FFMA.FTZ R124, R133, R0.reuse, -R9.reuse ;  /* 0x00000000857c7223 */ /* 0x180fe20000010809 */
[----:B------:R-:W-:Y:S01]  /*18520*/  FADD.FTZ R137, -R136, R4 ;  /* 0x0000000488897221 */ /* 0x000fe20000010100 */
        /* <DEDUP_REMOVED lines=18> */
[----:B------:R-:W-:Y:S01]  /*18650*/  FFMA.FTZ R9, R165, R0, -R9 ;  /* 0x00000000a5097223 */ /* 0x000fe20000010809 */
[----:B------:R-:W-:Y:S02]  /*18660*/  MUFU.EX2 R188, R188 ;  /* 0x000000bc00bc7308 */ /* 0x000fe40000000800 */
[----:B------:R-:W-:-:S04]  /*18670*/  FMNMX.FTZ R2, R147, R2, !PT ;  /* 0x0000000293027209 */ /* 0x000fc80007810000 */
[----:B------:R-:W-:Y:S02]  /*18680*/  FMNMX.FTZ R2, R150, R2, !PT ;  /* 0x0000000296027209 */ /* 0x000fe40007810000 */
        /* <DEDUP_REMOVED lines=13> */
[----:B------:R-:W-:-:S05]  /*18760*/  FMNMX.FTZ R2, R167, R2, !PT ;  /* 0x00000002a7027209 */ /* 0x000fca0007810000 */
[----:B------:R-:W0:Y:S01]  /*18770*/  SHFL.BFLY PT, R13, R2, 0x2, 0x1f ;  /* 0x0c401f00020d7f89 */ /* 0x000e2200000e0000 */
[----:B------:R-:W-:Y:S08]  /*18780*/  MUFU.EX2 R121, R121 ;  /* 0x0000007900797308 */ /* 0x000ff00000000800 */
[----:B------:R-:W-:Y:S08]  /*18790*/  MUFU.EX2 R186, R186 ;  /* 0x000000ba00ba7308 */ /* 0x000ff00000000800 */
[----:B------:R-:W-:Y:S01]  /*187a0*/  MUFU.EX2 R124, R124 ;  /* 0x0000007c007c7308 */ /* 0x000fe20000000800 */
[----:B0-----:R-:W-:-:S07]  /*187b0*/  FMNMX.FTZ R2, R2, R13, !PT ;  /* 0x0000000d02027209 */ /* 0x001fce0007810000 */
[----:B------:R-:W-:Y:S01]  /*187c0*/  MUFU.EX2 R180, R180 ;  /* 0x000000b400b47308 */ /* 0x000fe20000000800 */
[----:B------:R-:W0:Y:S07]  /*187d0*/  SHFL.BFLY PT, R13, R2, 0x1, 0x1f ;  /* 0x0c201f00020d7f89 */ /* 0x000e2e00000e0000 */
[----:B------:R-:W-:Y:S08]  /*187e0*/  MUFU.EX2 R125, R125 ;  /* 0x0000007d007d7308 */ /* 0x000ff00000000800 */
[----:B------:R-:W-:Y:S08]  /*187f0*/  MUFU.EX2 R182, R182 ;  /* 0x000000b600b67308 */ /* 0x000ff00000000800 */
[----:B------:R-:W-:Y:S01]  /*18800*/  MUFU.EX2 R22, R22 ;  /* 0x0000001600167308 */ /* 0x000fe20000000800 */
[----:B0-----:R-:W-:Y:S01]  /*18810*/  FMNMX.FTZ R13, R2, R13, !PT ;  /* 0x0000000d020d7209 */ /* 0x001fe20007810000 */
[----:B------:R-:W-:-:S03]  /*18820*/  FMUL.FTZ R2, R137, R0 ;  /* 0x0000000089027220 */ /* 0x000fc60000410000 */
[C---:B------:R-:W-:Y:S01]  /*18830*/  FSETP.NEU.FTZ.AND P2, PT, R13.reuse, -INF , PT ;  /* 0xff8000000d00780b */ /* 0x040fe20003f5d000 */
[----:B------:R-:W-:Y:S02]  /*18840*/  FMUL.FTZ R136, R13, R0 ;  /* 0x000000000d887220 */ /* 0x000fe40000410000 */
[----:B------:R0:W2:Y:S03]  /*18850*/  MUFU.EX2 R9, R2 ;  /* 0x0000000200097308 */ /* 0x0000a60000000800 */
[----:B------:R-:W-:-:S05]  /*18860*/  FSEL R137, R136, RZ, P2 ;  /* 0x000000ff88897208 */ /* 0x000fca0001000000 */
[----:B------:R-:W-:Y:S01]  /*18870*/  MUFU.EX2 R176, R176 ;  /* 0x000000b000b07308 */ /* 0x000fe20000000800 */
[----:B0-----:R-:W-:Y:S01]  /*18880*/  FSEL R2, R13, RZ, P2 ;  /* 0x000000ff0d027208 */ /* 0x001fe20001000000 */
[-CC-:B------:R-:W-:Y:S01]  /*18890*/  FFMA.FTZ R191, R126, R0.reuse, -R137.reuse ;  /* 0x000000007ebf7223 */ /* 0x180fe20000010889 */
[-CC-:B------:R-:W-:Y:S01]  /*188a0*/  FFMA.FTZ R126, R131, R0.reuse, -R137.reuse ;  /* 0x00000000837e7223 */ /* 0x180fe20000010889 */
[-CC-:B------:R-:W-:Y:S01]  /*188b0*/  FFMA.FTZ R189, R122, R0.reuse, -R137.reuse ;  /* 0x000000007abd7223 */ /* 0x180fe20000010889 */
[-C--:B------:R-:W-:Y:S01]  /*188c0*/  FFMA.FTZ R122, R123, R0.reuse, -R137 ;  /* 0x000000007b7a7223 */ /* 0x080fe20000010889 */
[----:B------:R-:W-:Y:S01]  /*188d0*/  FADD.FTZ R131, -R2, R3 ;  /* 0x0000000302837221 */ /* 0x000fe20000010100 */
[-CC-:B------:R-:W-:Y:S01]  /*188e0*/  FFMA.FTZ R123, R127, R0.reuse, -R137.reuse ;  /* 0x000000007f7b7223 */ /* 0x180fe20000010889 */
[-CC-:B------:R-:W-:Y:S01]  /*188f0*/  FFMA.FTZ R127, R135, R0.reuse, -R137.reuse ;  /* 0x00000000877f7223 */ /* 0x180fe20000010889 */
[----:B------:R-:W-:Y:S01]  /*18900*/  MUFU.EX2 R191, R191 ;  /* 0x000000bf00bf7308 */ /* 0x000fe20000000800 */
[----:B------:R-:W-:Y:S01]  /*18910*/  FMUL.FTZ R2, R131, R0 ;  /* 0x0000000083027220 */ /* 0x000fe20000410000 */
[----:B--2---:R-:W-:Y:S01]  /*18920*/  FFMA.FTZ R131, R9, R6, R188 ;  /* 0x0000000609837223 */ /* 0x004fe200000100bc */
[-CC-:B------:R-:W-:Y:S01]  /*18930*/  FFMA.FTZ R185, R130, R0.reuse, -R137.reuse ;  /* 0x0000000082b97223 */ /* 0x180fe20000010889 */
[-CC-:B------:R-:W-:Y:S01]  /*18940*/  FFMA.FTZ R187, R134, R0.reuse, -R137.reuse ;  /* 0x0000000086bb7223 */ /* 0x180fe20000010889 */
[-C--:B------:R-:W-:Y:S01]  /*18950*/  FFMA.FTZ R181, R138, R0.reuse, -R137 ;  /* 0x000000008ab57223 */ /* 0x080fe20000010889 */
[----:B------:R-:W-:Y:S01]  /*18960*/  FADD.FTZ R131, R12, R131 ;  /* 0x000000830c837221 */ /* 0x000fe20000010000 */
[-CC-:B------:R-:W-:Y:S01]  /*18970*/  FFMA.FTZ R130, R139, R0.reuse, -R137.reuse ;  /* 0x000000008b827223 */ /* 0x180fe20000010889 */
[----:B------:R-:W-:Y:S01]  /*18980*/  MUFU.EX2 R189, R189 ;  /* 0x000000bd00bd7308 */ /* 0x000fe20000000800 */
[-C--:B------:R-:W-:Y:S01]  /*18990*/  FFMA.FTZ R183, R142, R0.reuse, -R137 ;  /* 0x000000008eb77223 */ /* 0x080fe20000010889 */
[----:B------:R-:W-:Y:S01]  /*189a0*/  FADD.FTZ R135, R190, R131 ;  /* 0x00000083be877221 */ /* 0x000fe20000010000 */
[-CC-:B------:R-:W-:Y:S01]  /*189b0*/  FFMA.FTZ R143, R143, R0.reuse, -R137.reuse ;  /* 0x000000008f8f7223 */ /* 0x180fe20000010889 */
[-CC-:B------:R-:W-:Y:S01]  /*189c0*/  FFMA.FTZ R177, R146, R0.reuse, -R137.reuse ;  /* 0x0000000092b17223 */ /* 0x180fe20000010889 */
[-C--:B------:R-:W-:Y:S01]  /*189d0*/  FFMA.FTZ R131, R147, R0.reuse, -R137 ;  /* 0x0000000093837223 */ /* 0x080fe20000010889 */
[----:B------:R-:W-:Y:S01]  /*189e0*/  FADD.FTZ R135, R120, R135 ;  /* 0x0000008778877221 */ /* 0x000fe20000010000 */
[-CC-:B------:R-:W-:Y:S01]  /*189f0*/  FFMA.FTZ R179, R150, R0.reuse, -R137.reuse ;  /* 0x0000000096b37223 */ /* 0x180fe20000010889 */
[----:B------:R-:W0:Y:S01]  /*18a00*/  MUFU.EX2 R2, R2 ;  /* 0x0000000200027308 */ /* 0x000e220000000800 */
[-C--:B------:R-:W-:Y:S01]  /*18a10*/  FFMA.FTZ R173, R154, R0.reuse, -R137 ;  /* 0x000000009aad7223 */ /* 0x080fe20000010889 */
[----:B------:R-:W-:Y:S01]  /*18a20*/  FADD.FTZ R6, R184, R135 ;  /* 0x00000087b8067221 */ /* 0x000fe20000010000 */
[-CC-:B------:R-:W-:Y:S01]  /*18a30*/  FFMA.FTZ R155, R155, R0.reuse, -R137.reuse ;  /* 0x000000009b9b7223 */ /* 0x180fe20000010889 */
[-CC-:B------:R-:W-:Y:S01]  /*18a40*/  FFMA.FTZ R175, R158, R0.reuse, -R137.reuse ;  /* 0x000000009eaf7223 */ /* 0x180fe20000010889 */
[-CC-:B------:R-:W-:Y:S01]  /*18a50*/  FFMA.FTZ R169, R162, R0.reuse, -R137.reuse ;  /* 0x00000000a2a97223 */ /* 0x180fe20000010889 */
[----:B------:R-:W-:Y:S01]  /*18a60*/  FADD.FTZ R135, R121, R6 ;  /* 0x0000000679877221 */ /* 0x000fe20000010000 */
[-CC-:B------:R-:W-:Y:S01]  /*18a70*/  FFMA.FTZ R163, R163, R0.reuse, -R137.reuse ;  /* 0x00000000a3a37223 */ /* 0x180fe20000010889 */
[----:B------:R-:W2:Y:S01]  /*18a80*/  MUFU.EX2 R122, R122 ;  /* 0x0000007a007a7308 */ /* 0x000ea20000000800 */
[----:B------:R-:W-:Y:S01]  /*18a90*/  FFMA.FTZ R166, R166, R0, -R137 ;  /* 0x00000000a6a67223 */ /* 0x000fe20000010889 */
[----:B------:R-:W-:Y:S01]  /*18aa0*/  FADD.FTZ R135, R186, R135 ;  /* 0x00000087ba877221 */ /* 0x000fe20000010000 */
[----:B------:R-:W-:-:S02]  /*18ab0*/  F2FP.BF16.F32.PACK_AB R188, R12, R188 ;  /* 0x000000bc0cbc723e */ /* 0x000fc400000010ff */
[----:B------:R-:W-:Y:S01]  /*18ac0*/  F2FP.BF16.F32.PACK_AB R184, R121, R184 ;  /* 0x000000b879b8723e */ /* 0x000fe200000010ff */
[----:B------:R-:W-:Y:S01]  /*18ad0*/  FADD.FTZ R135, R124, R135 ;  /* 0x000000877c877221 */ /* 0x000fe20000010000 */
[C---:B------:R-:W-:Y:S01]  /*18ae0*/  ISETP.GT.AND P2, PT, R7.reuse, R14, PT ;  /* 0x0000000e0700720c */ /* 0x040fe20003f44270 */
[----:B------:R-:W3:Y:S01]  /*18af0*/  MUFU.EX2 R123, R123 ;  /* 0x0000007b007b7308 */ /* 0x000ee20000000800 */
[----:B0-----:R-:W-:Y:S01]  /*18b00*/  FFMA.FTZ R5, R2, R5, R189 ;  /* 0x0000000502057223 */ /* 0x001fe200000100bd */
[----:B------:R-:W-:Y:S01]  /*18b10*/  FADD.FTZ R134, R180, R135 ;  /* 0x00000087b4867221 */ /* 0x000fe20000010000 */
[----:B------:R-:W-:Y:S01]  /*18b20*/  F2FP.BF16.F32.PACK_AB R190, R120, R190 ;  /* 0x000000be78be723e */ /* 0x000fe200000010ff */
[----:B------:R-:W-:Y:S01]  /*18b30*/  VIADD R7, R7, 0xffffffff ;  /* 0xffffffff07077836 */ /* 0x000fe20000000000 */
[----:B------:R-:W-:Y:S01]  /*18b40*/  F2FP.BF16.F32.PACK_AB R186, R124, R186 ;  /* 0x000000ba7cba723e */ /* 0x000fe200000010ff */
[----:B------:R-:W-:Y:S01]  /*18b50*/  FADD.FTZ R139, R125, R134 ;  /* 0x000000867d8b7221 */ /* 0x000fe20000010000 */
[-C--:B------:R-:W-:Y:S01]  /*18b60*/  FFMA.FTZ R134, R159, R0.reuse, -R137 ;  /* 0x000000009f867223 */ /* 0x080fe20000010889 */
[----:B------:R-:W0:Y:S01]  /*18b70*/  MUFU.EX2 R185, R185 ;  /* 0x000000b900b97308 */ /* 0x000e220000000800 */
[----:B--2---:R-:W-:Y:S01]  /*18b80*/  FADD.FTZ R6, R122, R5 ;  /* 0x000000057a067221 */ /* 0x004fe20000010000 */
[----:B------:R-:W-:Y:S01]  /*18b90*/  FADD.FTZ R139, R182, R139 ;  /* 0x0000008bb68b7221 */ /* 0x000fe20000010000 */
[----:B------:R-:W-:Y:S01]  /*18ba0*/  FFMA.FTZ R5, R151, R0, -R137 ;  /* 0x0000000097057223 */ /* 0x000fe20000010889 */
[C---:B------:R-:W-:Y:S01]  /*18bb0*/  F2FP.BF16.F32.PACK_AB R182, R22.reuse, R182 ;  /* 0x000000b616b6723e */ /* 0x040fe200000010ff */
[----:B------:R-:W-:Y:S01]  /*18bc0*/  FADD.FTZ R6, R191, R6 ;  /* 0x00000006bf067221 */ /* 0x000fe20000010000 */
[----:B------:R-:W-:Y:S01]  /*18bd0*/  FADD.FTZ R139, R22, R139 ;  /* 0x0000008b168b7221 */ /* 0x000fe20000010000 */
[----:B------:R-:W-:Y:S01]  /*18be0*/  FFMA.FTZ R137, R167, R0, -R137 ;  /* 0x00000000a7897223 */ /* 0x000fe20000010889 */
[----:B------:R-:W2:Y:S01]  /*18bf0*/  MUFU.EX2 R126, R126 ;  /* 0x0000007e007e7308 */ /* 0x000ea20000000800 */
[----:B---3--:R-:W-:Y:S01]  /*18c00*/  FADD.FTZ R6, R123, R6 ;  /* 0x000000067b067221 */ /* 0x008fe20000010000 */
[----:B------:R-:W-:Y:S01]  /*18c10*/  FADD.FTZ R136, R176, R139 ;  /* 0x0000008bb0887221 */ /* 0x000fe20000010000 */
[----:B------:R-:W-:-:S02]  /*18c20*/  F2FP.BF16.F32.PACK_AB R180, R125, R180 ;  /* 0x000000b47db4723e */ /* 0x000fc400000010ff */
[----:B------:R-:W-:Y:S02]  /*18c30*/  F2FP.BF16.F32.PACK_AB R189, R122, R189 ;  /* 0x000000bd7abd723e */ /* 0x000fe400000010ff */
[----:B------:R-:W-:Y:S01]  /*18c40*/  F2FP.BF16.F32.PACK_AB R191, R123, R191 ;  /* 0x000000bf7bbf723e */ /* 0x000fe200000010ff */
[----:B------:R-:W3:Y:S01]  /*18c50*/  MUFU.EX2 R187, R187 ;  /* 0x000000bb00bb7308 */ /* 0x000ee20000000800 */
[----:B0-----:R-:W-:-:S07]  /*18c60*/  FADD.FTZ R135, R185, R6 ;  /* 0x00000006b9877221 */ /* 0x001fce0000010000 */
[----:B------:R-:W0:Y:S01]  /*18c70*/  MUFU.EX2 R127, R127 ;  /* 0x0000007f007f7308 */ /* 0x000e220000000800 */
[C---:B--2---:R-:W-:Y:S01]  /*18c80*/  FADD.FTZ R6, R126.reuse, R135 ;  /* 0x000000877e067221 */ /* 0x044fe20000010000 */
[----:B------:R-:W-:-:S06]  /*18c90*/  F2FP.BF16.F32.PACK_AB R185, R126, R185 ;  /* 0x000000b97eb9723e */ /* 0x000fcc00000010ff */
[----:B------:R-:W2:Y:S01]  /*18ca0*/  MUFU.EX2 R181, R181 ;  /* 0x000000b500b57308 */ /* 0x000ea20000000800 */
[----:B---3--:R-:W-:-:S07]  /*18cb0*/  FADD.FTZ R6, R187, R6 ;  /* 0x00000006bb067221 */ /* 0x008fce0000010000 */
[----:B------:R-:W3:Y:S01]  /*18cc0*/  MUFU.EX2 R23, R23 ;  /* 0x0000001700177308 */ /* 0x000ee20000000800 */
[C---:B0-----:R-:W-:Y:S01]  /*18cd0*/  FADD.FTZ R6, R127.reuse, R6 ;  /* 0x000000067f067221 */ /* 0x041fe20000010000 */
[----:B------:R-:W-:-:S06]  /*18ce0*/  F2FP.BF16.F32.PACK_AB R187, R127, R187 ;  /* 0x000000bb7fbb723e */ /* 0x000fcc00000010ff */
[----:B------:R-:W0:Y:S01]  /*18cf0*/  MUFU.EX2 R130, R130 ;  /* 0x0000008200827308 */ /* 0x000e220000000800 */
[----:B--2---:R-:W-:-:S07]  /*18d00*/  FADD.FTZ R135, R181, R6 ;  /* 0x00000006b5877221 */ /* 0x004fce0000010000 */
[----:B------:R-:W2:Y:S01]  /*18d10*/  MUFU.EX2 R178, R178 ;  /* 0x000000b200b27308 */ /* 0x000ea20000000800 */
[C---:B---3--:R-:W-:Y:S01]  /*18d20*/  FADD.FTZ R139, R23.reuse, R136 ;  /* 0x00000088178b7221 */ /* 0x048fe20000010000 */
[----:B------:R-:W-:-:S06]  /*18d30*/  F2FP.BF16.F32.PACK_AB R176, R23, R176 ;  /* 0x000000b017b0723e */ /* 0x000fcc00000010ff */
[----:B------:R-:W3:Y:S01]  /*18d40*/  MUFU.EX2 R183, R183 ;  /* 0x000000b700b77308 */ /* 0x000ee20000000800 */
[C---:B0-----:R-:W-:Y:S01]  /*18d50*/  FADD.FTZ R6, R130.reuse, R135 ;  /* 0x0000008782067221 */ /* 0x041fe20000010000 */
[----:B------:R-:W-:-:S06]  /*18d60*/  F2FP.BF16.F32.PACK_AB R181, R130, R181 ;  /* 0x000000b582b5723e */ /* 0x000fcc00000010ff */
[----:B------:R-:W0:Y:S01]  /*18d70*/  MUFU.EX2 R128, R128 ;  /* 0x0000008000807308 */ /* 0x000e220000000800 */
[----:B--2---:R-:W-:-:S07]  /*18d80*/  FADD.FTZ R139, R178, R139 ;  /* 0x0000008bb28b7221 */ /* 0x004fce0000010000 */
[----:B------:R-:W2:Y:S01]  /*18d90*/  MUFU.EX2 R3, R143 ;  /* 0x0000008f00037308 */ /* 0x000ea20000000800 */
[----:B---3--:R-:W-:-:S07]  /*18da0*/  FADD.FTZ R6, R183, R6 ;  /* 0x00000006b7067221 */ /* 0x008fce0000010000 */
[----:B------:R-:W3:Y:S01]  /*18db0*/  MUFU.EX2 R172, R172 ;  /* 0x000000ac00ac7308 */ /* 0x000ee20000000800 */
[C---:B0-----:R-:W-:Y:S01]  /*18dc0*/  FADD.FTZ R139, R128.reuse, R139 ;  /* 0x0000008b808b7221 */ /* 0x041fe20000010000 */
[----:B------:R-:W-:-:S06]  /*18dd0*/  F2FP.BF16.F32.PACK_AB R178, R128, R178 ;  /* 0x000000b280b2723e */ /* 0x000fcc00000010ff */
[----:B------:R-:W0:Y:S01]  /*18de0*/  MUFU.EX2 R177, R177 ;  /* 0x000000b100b17308 */ /* 0x000e220000000800 */
[C---:B--2---:R-:W-:Y:S01]  /*18df0*/  FADD.FTZ R6, R3.reuse, R6 ;  /* 0x0000000603067221 */ /* 0x044fe20000010000 */
[----:B------:R-:W-:Y:S01]  /*18e00*/  F2FP.BF16.F32.PACK_AB R183, R3, R183 ;  /* 0x000000b703b7723e */ /* 0x000fe200000010ff */
[----:B------:R-:W-:-:S05]  /*18e10*/  IMAD.MOV.U32 R3, RZ, RZ, R13 ;  /* 0x000000ffff037224 */ /* 0x000fca00078e000d */
[----:B------:R-:W2:Y:S01]  /*18e20*/  MUFU.EX2 R129, R129 ;  /* 0x0000008100817308 */ /* 0x000ea20000000800 */
[----:B---3--:R-:W-:-:S07]  /*18e30*/  FADD.FTZ R136, R172, R139 ;  /* 0x0000008bac887221 */ /* 0x008fce0000010000 */
[----:B------:R-:W3:Y:S01]  /*18e40*/  MUFU.EX2 R131, R131 ;  /* 0x0000008300837308 */ /* 0x000ee20000000800 */
[----:B0-----:R-:W-:-:S07]  /*18e50*/  FADD.FTZ R6, R177, R6 ;  /* 0x00000006b1067221 */ /* 0x001fce0000010000 */
[----:B------:R-:W0:Y:S01]  /*18e60*/  MUFU.EX2 R174, R174 ;  /* 0x000000ae00ae7308 */ /* 0x000e220000000800 */
[C---:B--2---:R-:W-:Y:S01]  /*18e70*/  FADD.FTZ R135, R129.reuse, R136 ;  /* 0x0000008881877221 */ /* 0x044fe20000010000 */
[----:B------:R-:W-:-:S06]  /*18e80*/  F2FP.BF16.F32.PACK_AB R172, R129, R172 ;  /* 0x000000ac81ac723e */ /* 0x000fcc00000010ff */
[----:B------:R-:W2:Y:S01]  /*18e90*/  MUFU.EX2 R179, R179 ;  /* 0x000000b300b37308 */ /* 0x000ea20000000800 */
[C---:B---3--:R-:W-:Y:S01]  /*18ea0*/  FADD.FTZ R6, R131.reuse, R6 ;  /* 0x0000000683067221 */ /* 0x048fe20000010000 */
[----:B------:R-:W-:-:S06]  /*18eb0*/  F2FP.BF16.F32.PACK_AB R177, R131, R177 ;  /* 0x000000b183b1723e */ /* 0x000fcc00000010ff */
[----:B------:R-:W3:Y:S01]  /*18ec0*/  MUFU.EX2 R132, R132 ;  /* 0x0000008400847308 */ /* 0x000ee20000000800 */
[----:B0-----:R-:W-:-:S07]  /*18ed0*/  FADD.FTZ R135, R174, R135 ;  /* 0x00000087ae877221 */ /* 0x001fce0000010000 */
        /* <DEDUP_REMOVED lines=10> */
[----:B-1----:R-:W1:Y:S01]  /*18f80*/  MUFU.EX2 R21, R155 ;  /* 0x0000009b00157308 */ /* 0x002e620000000800 */
[----:B---3--:R-:W-:-:S07]  /*18f90*/  FADD.FTZ R6, R173, R6 ;  /* 0x00000006ad067221 */ /* 0x008fce0000010000 */
[----:B------:R-:W2:Y:S01]  /*18fa0*/  MUFU.EX2 R170, R170 ;  /* 0x000000aa00aa7308 */ /* 0x000ea20000000800 */
[C---:B0-----:R-:W-:Y:S01]  /*18fb0*/  FADD.FTZ R23, R133.reuse, R22 ;  /* 0x0000001685177221 */ /* 0x041fe20000010000 */
[----:B------:R-:W-:Y:S01]  /*18fc0*/  F2FP.BF16.F32.PACK_AB R168, R133, R168 ;  /* 0x000000a885a8723e */ /* 0x000fe200000010ff */
[----:B------:R-:W-:-:S05]  /*18fd0*/  IMAD.MOV.U32 R22, RZ, RZ, R15 ;  /* 0x000000ffff167224 */ /* 0x000fca00078e000f */
[----:B------:R-:W0:Y:S01]  /*18fe0*/  MUFU.EX2 R175, R175 ;  /* 0x000000af00af7308 */ /* 0x000e220000000800 */
[C---:B-1----:R-:W-:Y:S01]  /*18ff0*/  FADD.FTZ R6, R21.reuse, R6 ;  /* 0x0000000615067221 */ /* 0x042fe20000010000 */
[----:B------:R-:W-:-:S06]  /*19000*/  F2FP.BF16.F32.PACK_AB R173, R21, R173 ;  /* 0x000000ad15ad723e */ /* 0x000fcc00000010ff */
[----:B------:R-:W1:Y:S01]  /*19010*/  MUFU.EX2 R134, R134 ;  /* 0x0000008600867308 */ /* 0x000e620000000800 */
[----:B--2---:R-:W-:Y:S01]  /*19020*/  FADD.FTZ R121, R170, R23 ;  /* 0x00000017aa797221 */ /* 0x004fe20000010000 */
[----:B------:R-:W-:-:S06]  /*19030*/  F2FP.BF16.F32.PACK_AB R170, R4, R170 ;  /* 0x000000aa04aa723e */ /* 0x000fcc00000010ff */
[----:B------:R-:W2:Y:S01]  /*19040*/  MUFU.EX2 R169, R169 ;  /* 0x000000a900a97308 */ /* 0x000ea20000000800 */
[----:B0-----:R-:W-:Y:S01]  /*19050*/  FADD.FTZ R23, R175, R6 ;  /* 0x00000006af177221 */ /* 0x001fe20000010000 */
[----:B------:R-:W-:-:S06]  /*19060*/  FADD.FTZ R6, R4, R121 ;  /* 0x0000007904067221 */ /* 0x000fcc0000010000 */
[----:B------:R-:W0:Y:S01]  /*19070*/  MUFU.EX2 R12, R163 ;  /* 0x000000a3000c7308 */ /* 0x000e220000000800 */
[C---:B-1----:R-:W-:Y:S01]  /*19080*/  FADD.FTZ R4, R134.reuse, R23 ;  /* 0x0000001786047221 */ /* 0x042fe20000010000 */
[----:B------:R-:W-:-:S06]  /*19090*/  F2FP.BF16.F32.PACK_AB R175, R134, R175 ;  /* 0x000000af86af723e */ /* 0x000fcc00000010ff */
[----:B------:R-:W1:Y:S01]  /*190a0*/  MUFU.EX2 R166, R166 ;  /* 0x000000a600a67308 */ /* 0x000e620000000800 */
[----:B--2---:R-:W-:Y:S01]  /*190b0*/  FADD.FTZ R23, R169, R4 ;  /* 0x00000004a9177221 */ /* 0x004fe20000010000 */
[----:B------:R-:W-:-:S06]  /*190c0*/  IMAD.MOV.U32 R4, RZ, RZ, R11 ;  /* 0x000000ffff047224 */ /* 0x000fcc00078e000b */
[----:B------:R-:W2:Y:S01]  /*190d0*/  MUFU.EX2 R137, R137 ;  /* 0x0000008900897308 */ /* 0x000ea20000000800 */
[C---:B0-----:R-:W-:Y:S01]  /*190e0*/  FADD.FTZ R23, R12.reuse, R23 ;  /* 0x000000170c177221 */ /* 0x041fe20000010000 */
[----:B------:R-:W-:-:S03]  /*190f0*/  F2FP.BF16.F32.PACK_AB R169, R12, R169 ;  /* 0x000000a90ca9723e */ /* 0x000fc600000010ff */
[----:B-1----:R-:W-:-:S04]  /*19100*/  FADD.FTZ R23, R166, R23 ;  /* 0x00000017a6177221 */ /* 0x002fc80000010000 */
[C---:B--2---:R-:W-:Y:S01]  /*19110*/  FADD.FTZ R5, R137.reuse, R23 ;  /* 0x0000001789057221 */ /* 0x044fe20000010000 */
[----:B------:R-:W-:Y:S01]  /*19120*/  F2FP.BF16.F32.PACK_AB R171, R137, R166 ;  /* 0x000000a689ab723e */ /* 0x000fe200000010ff */
[----:B------:R-:W-:Y:S01]  /*19130*/  IMAD.MOV.U32 R23, RZ, RZ, R20 ;  /* 0x000000ffff177224 */ /* 0x000fe200078e0014 */
[----:B------:R-:W-:Y:S06]  /*19140*/  @P2 BRA `(.L_x_1903) ;  /* 0xffffffc800fc2947 */ /* 0x000fec000383ffff */
[----:B------:R-:W-:Y:S05]  /*19150*/  BSYNC B1 ;  /* 0x0000000000017941 */ /* 0x000fea0003800000 */
.L_x_1884:
[----:B------:R-:W-:Y:S02]  /*19160*/  IMAD.MOV.U32 R3, RZ, RZ, R13 ;  /* 0x000000ffff037224 */ /* 0x000fe400078e000d */
[----:B------:R-:W-:Y:S02]  /*19170*/  IMAD.MOV.U32 R4, RZ, RZ, R11 ;  /* 0x000000ffff047224 */ /* 0x000fe400078e000b */
[----:B------:R-:W-:Y:S02]  /*19180*/  IMAD.MOV.U32 R22, RZ, RZ, R15 ;  /* 0x000000ffff167224 */ /* 0x000fe400078e000f */
[----:B------:R-:W-:-:S07]  /*19190*/  IMAD.MOV.U32 R23, RZ, RZ, R20 ;  /* 0x000000ffff177224 */ /* 0x000fce00078e0014 */
.L_x_1883:
[----:B------:R-:W-:Y:S05]  /*191a0*/  BSYNC B0 ;  /* 0x0000000000007941 */ /* 0x000fea0003800000 */
.L_x_1882:
[----:B------:R-:W2:Y:S01]  /*191b0*/  LDL.LU R15, [R1] ;  /* 0x00000000010f7983 */ /* 0x000ea20000300800 */
[----:B------:R-:W0:Y:S01]  /*191c0*/  LDC R234, c[0x0][0x448] ;  /* 0x00011200ffea7b82 */ /* 0x000e220000000800 */
[----:B------:R-:W-:Y:S01]  /*191d0*/  VIADD R11, R209, 0x7f ;  /* 0x0000007fd10b7836 */ /* 0x000fe20000000000 */
[----:B------:R-:W-:-:S06]  /*191e0*/  IADD3 R14, R196, 0x1, -R194 ;  /* 0x00000001c40e7810 */ /* 0x000fcc0007ffe8c2 */
[----:B------:R-:W1:Y:S01]  /*191f0*/  LDC R227, c[0x0][0x9e4] ;  /* 0x00027900ffe37b82 */ /* 0x000e620000000800 */
[----:B0-----:R-:W-:-:S13]  /*19200*/  ISETP.NE.AND P2, PT, R234, 0x1, PT ;  /* 0x00000001ea00780c */ /* 0x001fda0003f45270 */
[----:B------:R-:W0:Y:S08]  /*19210*/  @P2 LDC R12, c[0x0][0x44c] ;  /* 0x00011300ff0c2b82 */ /* 0x000e300000000800 */
[----:B------:R-:W3:Y:S01]  /*19220*/  @P2 LDC R13, c[0x0][0x450] ;  /* 0x00011400ff0d2b82 */ /* 0x000ee20000000800 */
[----:B0-----:R-:W-:-:S05]  /*19230*/  @P2 IMAD.HI.U32 R12, R11, R12, RZ ;  /* 0x0000000c0b0c2227 */ /* 0x001fca00078e00ff */
[----:B---3--:R-:W-:-:S05]  /*19240*/  @P2 SHF.R.U32.HI R11, RZ, R13, R12 ;  /* 0x0000000dff0b2219 */ /* 0x008fca000001160c */
[----:B------:R-:W-:-:S04]  /*19250*/  IMAD.IADD R11, R14, 0x1, R11 ;  /* 0x000000010e0b7824 */ /* 0x000fc800078e020b */
[----:B------:R-:W-:Y:S01]  /*19260*/  IMAD.IADD R13, R11, 0x1, -R10 ;  /* 0x000000010b0d7824 */ /* 0x000fe200078e0a0a */
[----:B--2---:R-:W-:-:S04]  /*19270*/  LOP3.LUT R15, R15, 0xffefffff, RZ, 0xc0, !PT ;  /* 0xffefffff0f0f7812 */ /* 0x004fc800078ec0ff */
[----:B------:R-:W-:Y:S02]  /*19280*/  @P2 LOP3.LUT R15, R15, 0x100000, RZ, 0xfc, !PT ;  /* 0x001000000f0f2812 */ /* 0x000fe400078efcff */
[----:B-1----:R-:W-:Y:S02]  /*19290*/  ISETP.GE.AND P2, PT, R227, 0x1, PT ;  /* 0x00000001e300780c */ /* 0x002fe40003f46270 */
[----:B------:R-:W-:-:S11]  /*192a0*/  LOP3.LUT R15, R15, 0xffdfffff, RZ, 0xc0, !PT ;  /* 0xffdfffff0f0f7812 */ /* 0x000fd600078ec0ff */
[----:B------:R-:W-:-:S05]  /*192b0*/  @P2 LOP3.LUT R15, R15, 0x200000, RZ, 0xfc, !PT ;  /* 0x002000000f0f2812 */ /* 0x000fca00078efcff */
[----:B------:R0:W-:Y:S01]  /*192c0*/  STL [R1], R15 ;  /* 0x0000000f01007387 */ /* 0x0001e20000100800 */
[----:B------:R-:W-:Y:S05]  /*192d0*/  @!P2 BRA `(.L_x_1904) ;  /* 0x000000000048a947 */ /* 0x000fea0003800000 */
[----:B------:R-:W-:Y:S01]  /*192e0*/  IMAD.MOV.U32 R12, RZ, RZ, R11 ;  /* 0x000000ffff0c7224 */ /* 0x000fe200078e000b */
[----:B------:R-:W-:Y:S04]  /*192f0*/  BSSY B0, `(.L_x_1905) ;  /* 0x000000e000007945 */ /* 0x000fe80003800000 */
[----:B------:R-:W-:-:S13]  /*19300*/  ISETP.GT.AND P2, PT, R12, -0x1, PT ;  /* 0xffffffff0c00780c */ /* 0x000fda0003f44270 */
[----:B------:R-:W-:Y:S05]  /*19310*/  @P2 BRA `(.L_x_1906) ;  /* 0x00000000001c2947 */ /* 0x000fea0003800000 */
[----:B------:R-:W-:Y:S02]  /*19320*/  ISETP.NE.AND P2, PT, R227, 0x1, PT ;  /* 0x00000001e300780c */ /* 0x000fe40003f45270 */
[----:B0-----:R-:W-:-:S11]  /*19330*/  LOP3.LUT R15, RZ, R12, RZ, 0x33, !PT ;  /* 0x0000000cff0f7212 */ /* 0x001fd600078e33ff */
[----:B------:R-:W0:Y:S02]  /*19340*/  @P2 LDC.64 R10, c[0x0][0x9e8] ;  /* 0x00027a00ff0a2b82 */ /* 0x000e240000000a00 */
[----:B0-----:R-:W-:-:S05]  /*19350*/  @P2 IMAD.HI.U32 R10, R15, R10, RZ ;  /* 0x0000000a0f0a2227 */ /* 0x001fca00078e00ff */
[----:B------:R-:W-:-:S04]  /*19360*/  @P2 SHF.R.U32.HI R15, RZ, R11, R10 ;  /* 0x0000000bff0f2219 */ /* 0x000fc8000001160a */
[----:B------:R-:W-:Y:S01]  /*19370*/  LOP3.LUT R12, RZ, R15, RZ, 0x33, !PT ;  /* 0x0000000fff0c7212 */ /* 0x000fe200078e33ff */
[----:B------:R-:W-:Y:S06]  /*19380*/  BRA `(.L_x_1907) ;  /* 0x0000000000107947 */ /* 0x000fec0003800000 */
.L_x_1906:
[----:B------:R-:W-:-:S13]  /*19390*/  ISETP.NE.AND P2, PT, R227, 0x1, PT ;  /* 0x00000001e300780c */ /* 0x000fda0003f45270 */
[----:B------:R-:W1:Y:S02]  /*193a0*/  @P2 LDC.64 R10, c[0x0][0x9e8] ;  /* 0x00027a00ff0a2b82 */ /* 0x000e640000000a00 */
[----:B-1----:R-:W-:-:S05]  /*193b0*/  @P2 IMAD.HI.U32 R10, R12, R10, RZ ;  /* 0x0000000a0c0a2227 */ /* 0x002fca00078e00ff */
[----:B------:R-:W-:-:S07]  /*193c0*/  @P2 SHF.R.U32.HI R12, RZ, R11, R10 ;  /* 0x0000000bff0c2219 */ /* 0x000fce000001160a */
.L_x_1907:
[----:B------:R-:W-:Y:S05]  /*193d0*/  BSYNC B0 ;  /* 0x0000000000007941 */ /* 0x000fea0003800000 */
.L_x_1905:
[----:B------:R-:W-:-:S05]  /*193e0*/  IMAD R12, R12, R227, RZ ;  /* 0x000000e30c0c7224 */ /* 0x000fca00078e02ff */
[----:B------:R-:W-:-:S07]  /*193f0*/  VIMNMX R13, R13, R12, !PT ;  /* 0x0000000c0d0d7248 */ /* 0x000fce0007fe0100 */
.L_x_1904:
[----:B------:R-:W-:Y:S01]  /*19400*/  VIADD R13, R13, 0x5f ;  /* 0x0000005f0d0d7836 */ /* 0x000fe20000000000 */
[----:B------:R-:W-:Y:S03]  /*19410*/  BSSY B0, `(.L_x_1908) ;  /* 0x0000221000007945 */ /* 0x000fe60003800000 */
[----:B------:R-:W-:-:S05]  /*19420*/  IMAD.HI R13, R13, 0x2aaaaaab, RZ ;  /* 0x2aaaaaab0d0d7827 */ /* 0x000fca00078e02ff */
[----:B------:R-:W-:-:S04]  /*19430*/  SHF.R.U32.HI R10, RZ, 0x1f, R13 ;  /* 0x0000001fff0a7819 */ /* 0x000fc8000001160d */
[----:B------:R-:W-:-:S04]  /*19440*/  LEA.HI.SX32 R10, R13, R10, 0x1c ;  /* 0x0000000a0d0a7211 */ /* 0x000fc800078fe2ff */
[----:B------:R-:W-:-:S04]  /*19450*/  VIMNMX R14, R211, R10, !PT ;  /* 0x0000000ad30e7248 */ /* 0x000fc80007fe0100 */
[----:B------:R-:W-:-:S13]  /*19460*/  ISETP.GE.AND P2, PT, R7, R14, PT ;  /* 0x0000000e0700720c */ /* 0x000fda0003f46270 */
[----:B------:R-:W-:Y:S05]  /*19470*/  @!P2 BRA `(.L_x_1909) ;  /* 0x000000200068a947 */ /* 0x000fea0003800000 */
[----:B------:R-:W-:Y:S01]  /*19480*/  BSSY B1, `(.L_x_1909) ;  /* 0x0000219000017945 */ /* 0x000fe20003800000 */
[----:B------:R-:W-:Y:S02]  /*19490*/  IMAD.MOV.U32 R13, RZ, RZ, R3 ;  /* 0x000000ffff0d7224 */ /* 0x000fe400078e0003 */
[----:B------:R-:W-:Y:S02]  /*194a0*/  IMAD.MOV.U32 R12, RZ, RZ, R4 ;  /* 0x000000ffff0c7224 */ /* 0x000fe400078e0004 */
[----:B------:R-:W-:Y:S02]  /*194b0*/  IMAD.MOV.U32 R11, RZ, RZ, R23 ;  /* 0x000000ffff0b7224 */ /* 0x000fe400078e0017 */
[----:B------:R-:W-:-:S07]  /*194c0*/  IMAD.MOV.U32 R10, RZ, RZ, R22 ;  /* 0x000000ffff0a7224 */ /* 0x000fce00078e0016 */
.L_x_1920:
[----:B------:R-:W-:-:S05]  /*194d0*/  VIADD R20, R10, 0x1 ;  /* 0x000000010a147836 */ /* 0x000fca0000000000 */
[----:B------:R-:W-:-:S04]  /*194e0*/  ISETP.NE.AND P2, PT, R20, 0x2, PT ;  /* 0x000000021400780c */ /* 0x000fc80003f45270 */
[----:B------:R-:W-:Y:S02]  /*194f0*/  SEL R20, R20, RZ, P2 ;  /* 0x000000ff14147207 */ /* 0x000fe40001000000 */
[----:B------:R-:W-:-:S03]  /*19500*/  SEL R0, RZ, 0x1, P2 ;  /* 0x00000001ff007807 */ /* 0x000fc60001000000 */
[----:B------:R-:W-:Y:S01]  /*19510*/  IMAD.MOV.U32 R22, RZ, RZ, R20 ;  /* 0x000000ffff167224 */ /* 0x000fe200078e0014 */
[----:B------:R-:W-:Y:S01]  /*19520*/  LOP3.LUT R23, R11, R0, RZ, 0x3c, !PT ;  /* 0x000000000b177212 */ /* 0x000fe200078e3cff */
[----:B------:R-:W-:Y:S06]  /*19530*/  @!P0 BRA `(.L_x_1910) ;  /* 0x0000000000048947 */ /* 0x000fec0003800000 */
[----:B------:R-:W-:Y:S01]  /*19540*/  BPT.TRAP 0x1 ;  /* 0x000000040000795c */ /* 0x000fe20000300000 */
.L_x_1910:
[----:B------:R-:W-:Y:S01]  /*19550*/  IMAD R0, R22, 0x8, R16 ;  /* 0x0000000816007824 */ /* 0x000fe200078e0210 */
[----:B------:R-:W-:-:S04]  /*19560*/  SHF.L.U32 R3, R23, 0x1f, RZ ;  /* 0x0000001f17037819 */ /* 0x000fc800000006ff */
[----:B------:R1:W2:Y:S01]  /*19570*/  SYNCS.PHASECHK.TRANS64.TRYWAIT P2, [R0+URZ+0x30830], R3 ;  /* 0x03083003000075a7 */ /* 0x0002a2000804017f */
[----:B------:R-:W-:Y:S05]  /*19580*/  @!P0 BRA `(.L_x_1911) ;  /* 0x0000000000048947 */ /* 0x000fea0003800000 */
[----:B------:R-:W-:Y:S01]  /*19590*/  BPT.TRAP 0x1 ;  /* 0x000000040000795c */ /* 0x000fe20000300000 */
.L_x_1911:
[----:B------:R-:W-:Y:S01]  /*195a0*/  IMAD R126, R22, 0x900, R8 ;  /* 0x00000900167e7824 */ /* 0x000fe200078e0208 */
[----:B------:R-:W-:Y:S03]  /*195b0*/  BSSY B2, `(.L_x_1912) ;  /* 0x0000006000027945 */ /* 0x000fe60003800000 */
[C---:B------:R-:W-:Y:S02]  /*195c0*/  VIADD R122, R126.reuse, 0x2 ;  /* 0x000000027e7a7836 */ /* 0x040fe40000000000 */
[----:B------:R-:W-:Y:S01]  /*195d0*/  VIADD R4, R126, 0x4 ;  /* 0x000000047e047836 */ /* 0x000fe20000000000 */
[----:B--2---:R-:W-:Y:S06]  /*195e0*/  @P2 BRA `(.L_x_1913) ;  /* 0x0000000000082947 */ /* 0x004fec0003800000 */
[----:B------:R-:W2:Y:S02]  /*195f0*/  SYNCS.PHASECHK.TRANS64.TRYWAIT P2, [R0+URZ+0x30830], R3 ;  /* 0x03083003000075a7 */ /* 0x000ea4000804017f */
[----:B--2---:R-:W-:Y:S05]  /*19600*/  @!P2 BRA `(.L_x_1914) ;  /* 0x0000011c00aca947 */ /* 0x004fea0003800000 */
.L_x_1913:
[----:B------:R-:W-:Y:S05]  /*19610*/  BSYNC B2 ;  /* 0x0000000000027941 */ /* 0x000fea0003800000 */
.L_x_1912:
[----:B------:R3:W-:Y:S01]  /*19620*/  STL.64 [R1+0x80], R16 ;  /* 0x0000801001007387 */ /* 0x0007e20000100a00 */
        /* <DEDUP_REMOVED lines=11> */
[----:B---3--:R-:W3:Y:S01]  /*196e0*/  LDL.64 R16, [R1+0x30] ;  /* 0x0000300001107983 */ /* 0x008ee20000100a00 */
[-C--:B------:R-:W-:Y:S01]  /*196f0*/  FMUL.FTZ R47, R47, R2.reuse ;  /* 0x000000022f2f7220 */ /* 0x080fe20000410000 */
[-C--:B------:R-:W-:Y:S01]  /*19700*/  FMUL.FTZ R50, R50, R2.reuse ;  /* 0x0000000232327220 */ /* 0x080fe20000410000 */
[-C--:B------:R-:W-:Y:S01]  /*19710*/  FMUL.FTZ R51, R51, R2.reuse ;  /* 0x0000000233337220 */ /* 0x080fe20000410000 */
[----:B------:R0:W-:Y:S01]  /*19720*/  STL [R1+0x78], R14 ;  /* 0x0000780e01007387 */ /* 0x0001e20000100800 */
        /* <DEDUP_REMOVED lines=34> */
[----:B0-----:R-:W4:Y:S01]  /*19950*/  LDL.64 R14, [R1+0x28] ;  /* 0x00002800010e7983 */ /* 0x001f220000100a00 */
[----:B------:R-:W-:-:S02]  /*19960*/  VIADD R2, R126, 0x306 ;  /* 0x000003067e027836 */ /* 0x000fc40000000000 */
[----:B-12---:R-:W-:Y:S01]  /*19970*/  IMAD.MOV.U32 R3, RZ, RZ, 0x40000040 ;  /* 0x40000040ff037424 */ /* 0x006fe200078e00ff */
[----:B------:R0:W-:Y:S02]  /*19980*/  STL.64 [R1+0x70], R12 ;  /* 0x0000700c01007387 */ /* 0x0001e40000100a00 */
[----:B------:R-:W-:Y:S02]  /*19990*/  R2UR UR14, R2 ;  /* 0x00000000020e72ca */ /* 0x000fe400000e0000 */
[----:B------:R-:W-:Y:S01]  /*199a0*/  R2UR UR15, R3 ;  /* 0x00000000030f72ca */ /* 0x000fe200000e0000 */
[----:B0-----:R-:W2:Y:S04]  /*199b0*/  LDL.64 R12, [R1+0x20] ;  /* 0x00002000010c7983 */ /* 0x001ea80000100a00 */
[----:B------:R0:W-:Y:S04]  /*199c0*/  STL.64 [R1+0x68], R10 ;  /* 0x0000680a01007387 */ /* 0x0001e80000100a00 */
[----:B0-----:R-:W2:Y:S04]  /*199d0*/  LDL.64 R10, [R1+0x18] ;  /* 0x00001800010a7983 */ /* 0x001ea80000100a00 */
[----:B------:R0:W-:Y:S04]  /*199e0*/  STL.64 [R1+0x60], R6 ;  /* 0x0000600601007387 */ /* 0x0001e80000100a00 */
[----:B------:R-:W3:Y:S01]  /*199f0*/  LDL.64 R2, [R1+0x38] ;  /* 0x0000380001027983 */ /* 0x000ee20000100a00 */
[----:B------:R-:W-:-:S02]  /*19a00*/  IMAD.MOV.U32 R120, RZ, RZ, R126 ;  /* 0x000000ffff787224 */ /* 0x000fc400078e007e */
[----:B------:R-:W-:-:S03]  /*19a10*/  VIADD R124, R126, 0x6 ;  /* 0x000000067e7c7836 */ /* 0x000fc60000000000 */
[----:B------:R-:W-:Y:S01]  /*19a20*/  R2UR UR54, R120 ;  /* 0x00000000783672ca */ /* 0x000fe200000e0000 */
[----:B------:R-:W-:Y:S01]  /*19a30*/  IMAD.MOV.U32 R120, RZ, RZ, R4 ;  /* 0x000000ffff787224 */ /* 0x000fe200078e0004 */
[----:B------:R-:W-:Y:S01]  /*19a40*/  R2UR UR50, R122 ;  /* 0x000000007a3272ca */ /* 0x000fe200000e0000 */
[----:B------:R-:W-:Y:S01]  /*19a50*/  VIADD R122, R126, 0x300 ;  /* 0x000003007e7a7836 */ /* 0x000fe20000000000 */
[----:B------:R-:W-:Y:S01]  /*19a60*/  R2UR UR30, R124 ;  /* 0x000000007c1e72ca */ /* 0x000fe200000e0000 */
[----:B------:R-:W-:Y:S01]  /*19a70*/  VIADD R124, R126, 0x304 ;  /* 0x000003047e7c7836 */ /* 0x000fe20000000000 */
[----:B------:R-:W-:Y:S01]  /*19a80*/  R2UR UR34, R120 ;  /* 0x00000000782272ca */ /* 0x000fe200000e0000 */
[----:B------:R-:W-:Y:S02]  /*19a90*/  VIADD R120, R126, 0x302 ;  /* 0x000003027e787836 */ /* 0x000fe40000000000 */
[----:B------:R-:W-:Y:S01]  /*19aa0*/  IMAD.MOV.U32 R121, RZ, RZ, 0x40000040 ;  /* 0x40000040ff797424 */ /* 0x000fe200078e00ff */
[----:B------:R-:W-:Y:S01]  /*19ab0*/  R2UR UR26, R122 ;  /* 0x000000007a1a72ca */ /* 0x000fe200000e0000 */
[----:B------:R-:W-:Y:S01]  /*19ac0*/  VIADD R122, R126, 0x602 ;  /* 0x000006027e7a7836 */ /* 0x000fe20000000000 */
[----:B------:R-:W-:Y:S01]  /*19ad0*/  R2UR UR22, R120 ;  /* 0x00000000781672ca */ /* 0x000fe200000e0000 */
[----:B------:R-:W-:Y:S01]  /*19ae0*/  VIADD R120, R126, 0x600 ;  /* 0x000006007e787836 */ /* 0x000fe20000000000 */
[----:B------:R-:W-:Y:S01]  /*19af0*/  R2UR UR18, R124 ;  /* 0x000000007c1272ca */ /* 0x000fe200000e0000 */
[C---:B------:R-:W-:Y:S01]  /*19b00*/  VIADD R124, R126.reuse, 0x604 ;  /* 0x000006047e7c7836 */ /* 0x040fe20000000000 */
[C---:B------:R-:W-:Y:S01]  /*19b10*/  R2UR UR55, R121.reuse ;  /* 0x00000000793772ca */ /* 0x040fe200000e0000 */
[----:B------:R-:W-:Y:S01]  /*19b20*/  IMAD.MOV.U32 R123, RZ, RZ, 0x40000040 ;  /* 0x40000040ff7b7424 */ /* 0x000fe200078e00ff */
[----:B0-----:R-:W2:Y:S01]  /*19b30*/  LDL.64 R6, [R1+0x10] ;  /* 0x0000100001067983 */ /* 0x001ea20000100a00 */
[----:B------:R-:W-:Y:S01]  /*19b40*/  IMAD.MOV.U32 R125, RZ, RZ, 0x40000040 ;  /* 0x40000040ff7d7424 */ /* 0x000fe200078e00ff */
[----:B------:R-:W-:Y:S01]  /*19b50*/  R2UR UR35, R121 ;  /* 0x00000000792372ca */ /* 0x000fe200000e0000 */
[----:B------:R-:W-:Y:S01]  /*19b60*/  VIADD R126, R126, 0x606 ;  /* 0x000006067e7e7836 */ /* 0x000fe20000000000 */
        /* <DEDUP_REMOVED lines=27> */
[-C--:B------:R-:W-:Y:S01]  /*19d20*/  FMUL.FTZ R48, R48, R9.reuse ;  /* 0x0000000930307220 */ /* 0x080fe20000410000 */
[-C--:B------:R-:W-:Y:S01]  /*19d30*/  FMUL.FTZ R49, R49, R9.reuse ;  /* 0x0000000931317220 */ /* 0x080fe20000410000 */
[-C--:B------:R-:W-:Y:S01]  /*19d40*/  FMUL.FTZ R52, R52, R9.reuse ;  /* 0x0000000934347220 */ /* 0x080fe20000410000 */
        /* <DEDUP_REMOVED lines=39> */
[----:B---3--:R-:W-:Y:S02]  /*19fc0*/  R2UR UR32, R2 ;  /* 0x00000000022072ca */ /* 0x008fe400000e0000 */
[----:B------:R-:W-:Y:S02]  /*19fd0*/  R2UR UR33, R3 ;  /* 0x00000000032172ca */ /* 0x000fe400000e0000 */
[----:B------:R-:W-:Y:S01]  /*19fe0*/  R2UR UR28, R16 ;  /* 0x00000000101c72ca */ /* 0x000fe200000e0000 */
[----:B------:R-:W3:Y:S10]  /*19ff0*/  LDL.64 R2, [R1+0x8] ;  /* 0x0000080001027983 */ /* 0x000ef40000100a00 */
[----:B------:R-:W-:Y:S01]  /*1a000*/  HGMMA.64x96x16.F32.BF16 R120, gdesc[UR32], R120, gsb0 ;  /* 0x01600000207879f0 */ /* 0x000fe20008001878 */
[----:B------:R-:W-:-:S02]  /*1a010*/  R2UR UR29, R17 ;  /* 0x00000000111d72ca */ /* 0x000fc400000e0000 */
[----:B----4-:R-:W-:Y:S01]  /*1a020*/  R2UR UR24, R14 ;  /* 0x000000000e1872ca */ /* 0x010fe200000e0000 */
[----:B------:R0:W5:Y:S01]  /*1a030*/  LDL.LU.64 R16, [R1+0x80] ;  /* 0x0000800001107983 */ /* 0x0001620000300a00 */
[----:B------:R-:W-:Y:S02]  /*1a040*/  R2UR UR25, R15 ;  /* 0x000000000f1972ca */ /* 0x000fe400000e0000 */
[----:B--2---:R-:W-:Y:S01]  /*1a050*/  R2UR UR20, R12 ;  /* 0x000000000c1472ca */ /* 0x004fe200000e0000 */
[----:B------:R0:W5:Y:S01]  /*1a060*/  LDL.LU R14, [R1+0x78] ;  /* 0x00007800010e7983 */ /* 0x0001620000300800 */
[----:B------:R-:W-:Y:S02]  /*1a070*/  WARPGROUP.DEPBAR.LE gsb0, 0x0 ;  /* 0x00008000000079c5 */ /* 0x000fe40000010000 */
[----:B------:R-:W-:-:S06]  /*1a080*/  WARPGROUP.ARRIVE ;  /* 0x00000000000079c5 */ /* 0x000fcc0000000000 */
[----:B------:R-:W-:Y:S01]  /*1a090*/  HGMMA.64x96x16.F32.BF16 R120, gdesc[UR28], R120, gsb0 ;  /* 0x016000001c7879f0 */ /* 0x000fe20008001878 */
[----:B------:R-:W-:Y:S02]  /*1a0a0*/  R2UR UR21, R13 ;  /* 0x000000000d1572ca */ /* 0x000fe400000e0000 */
[----:B------:R-:W-:Y:S01]  /*1a0b0*/  R2UR UR16, R10 ;  /* 0x000000000a1072ca */ /* 0x000fe200000e0000 */
[----:B------:R0:W5:Y:S01]  /*1a0c0*/  LDL.LU.64 R12, [R1+0x70] ;  /* 0x00007000010c7983 */ /* 0x0001620000300a00 */
        /* <DEDUP_REMOVED lines=10> */
[----:B---3--:R-:W-:Y:S01]  /*1a170*/  R2UR UR8, R2 ;  /* 0x00000000020872ca */ /* 0x008fe200000e0000 */
[----:B------:R0:W5:Y:S01]  /*1a180*/  LDL.LU.64 R6, [R1+0x60] ;  /* 0x0000600001067983 */ /* 0x0001620000300a00 */
[----:B------:R-:W-:Y:S02]  /*1a190*/  WARPGROUP.DEPBAR.LE gsb0, 0x0 ;  /* 0x00008000000079c5 */ /* 0x000fe40000010000 */
[----:B------:R-:W-:-:S06]  /*1a1a0*/  WARPGROUP.ARRIVE ;  /* 0x00000000000079c5 */ /* 0x000fcc0000000000 */
[----:B------:R-:W-:Y:S01]  /*1a1b0*/  HGMMA.64x96x16.F32.BF16 R120, gdesc[UR16], R120, gsb0 ;  /* 0x01600000107879f0 */ /* 0x000fe20008001878 */
[----:B------:R-:W-:Y:S02]  /*1a1c0*/  R2UR UR9, R3 ;  /* 0x00000000030972ca */ /* 0x000fe400000e0000 */
[----:B------:R-:W-:Y:S02]  /*1a1d0*/  WARPGROUP.DEPBAR.LE gsb0, 0x0 ;  /* 0x00008000000079c5 */ /* 0x000fe40000010000 */
[----:B------:R-:W-:-:S06]  /*1a1e0*/  WARPGROUP.ARRIVE ;  /* 0x00000000000079c5 */ /* 0x000fcc0000000000 */
[----:B------:R-:W-:Y:S03]  /*1a1f0*/  HGMMA.64x96x16.F32.BF16 R120, gdesc[UR12], R120, gsb0 ;  /* 0x016000000c7879f0 */ /* 0x000fe60008001878 */
[----:B------:R-:W-:Y:S02]  /*1a200*/  WARPGROUP.DEPBAR.LE gsb0, 0x0 ;  /* 0x00008000000079c5 */ /* 0x000fe40000010000 */
[----:B------:R-:W-:-:S06]  /*1a210*/  WARPGROUP.ARRIVE ;  /* 0x00000000000079c5 */ /* 0x000fcc0000000000 */
[----:B------:R-:W-:Y:S01]  /*1a220*/  HGMMA.64x96x16.F32.BF16 R120, gdesc[UR8], R120, gsb0 ;  /* 0x01600000087879f0 */ /* 0x000fe20008001878 */
[----:B------:R-:W-:Y:S01]  /*1a230*/  UMOV UR4, UR56 ;  /* 0x0000003800047c82 */ /* 0x000fe20008000000 */
[----:B------:R-:W-:Y:S01]  /*1a240*/  UMOV UR5, UR57 ;  /* 0x0000003900057c82 */ /* 0x000fe20008000000 */
        /* <DEDUP_REMOVED lines=12> */
.L_x_1915:
[----:B-----5:R-:W-:Y:S01]  /*1a310*/  SHF.L.U32 R0, R11, 0x1f, RZ ;  /* 0x0000001f0b007819 */ /* 0x020fe200000006ff */
[----:B------:R-:W-:-:S04]  /*1a320*/  IMAD R15, R10, 0x8, R16 ;  /* 0x000000080a0f7824 */ /* 0x000fc800078e0210 */
[----:B------:R0:W1:Y:S01]  /*1a330*/  SYNCS.PHASECHK.TRANS64.TRYWAIT P2, [R15+URZ+0x30850], R0 ;  /* 0x030850000f0075a7 */ /* 0x000062000804017f */
[----:B------:R-:W-:Y:S05]  /*1a340*/  @!P0 BRA `(.L_x_1916) ;  /* 0x0000000000048947 */ /* 0x000fea0003800000 */
[----:B------:R-:W-:Y:S01]  /*1a350*/  BPT.TRAP 0x1 ;  /* 0x000000040000795c */ /* 0x000fe20000300000 */
.L_x_1916:
[----:B------:R-:W-:Y:S04]  /*1a360*/  BSSY B2, `(.L_x_1917) ;  /* 0x0000004000027945 */ /* 0x000fe80003800000 */
[----:B-1----:R-:W-:Y:S05]  /*1a370*/  @P2 BRA `(.L_x_1918) ;  /* 0x0000000000082947 */ /* 0x002fea0003800000 */
[----:B------:R-:W1:Y:S02]  /*1a380*/  SYNCS.PHASECHK.TRANS64.TRYWAIT P2, [R15+URZ+0x30850], R0 ;  /* 0x030850000f0075a7 */ /* 0x000e64000804017f */
[----:B-1----:R-:W-:Y:S05]  /*1a390*/  @!P2 BRA `(.L_x_1919) ;  /* 0x00000110005ca947 */ /* 0x002fea0003800000 */
.L_x_1918:
[----:B------:R-:W-:Y:S05]  /*1a3a0*/  BSYNC B2 ;  /* 0x0000000000027941 */ /* 0x000fea0003800000 */
.L_x_1917:
[----:B01----:R-:W-:Y:S01]  /*1a3b0*/  VIADD R0, R16, 0x400 ;  /* 0x0000040010007836 */ /* 0x003fe20000000000 */
[----:B------:R-:W-:Y:S01]  /*1a3c0*/  WARPGROUP.ARRIVE ;  /* 0x00000000000079c5 */ /* 0x000fe20000000000 */
[----:B------:R-:W-:Y:S01]  /*1a3d0*/  IMAD.MOV.U32 R11, RZ, RZ, 0x40000040 ;  /* 0x40000040ff0b7424 */ /* 0x000fe200078e00ff */
[----:B------:R-:W-:Y:S01]  /*1a3e0*/  ULDC UR4, c[0x0][0x988] ;  /* 0x0002620000047ab9 */ /* 0x000fe20000000800 */
[----:B------:R-:W-:Y:S01]  /*1a3f0*/  IMAD.MOV.U32 R3, RZ, RZ, 0x40000040 ;  /* 0x40000040ff037424 */ /* 0x000fe200078e00ff */
[----:B------:R-:W-:Y:S01]  /*1a400*/  SHF.R.U32.HI R0, RZ, 0x4, R0 ;  /* 0x00000004ff007819 */ /* 0x000fe20000011600 */
[----:B------:R-:W-:Y:S01]  /*1a410*/  @!P1 IMAD R20, R20, 0x8, R16 ;  /* 0x0000000814149824 */ /* 0x000fe200078e0210 */
[----:B------:R-:W-:Y:S01]  /*1a420*/  R2UR UR7, R11 ;  /* 0x000000000b0772ca */ /* 0x000fe200000e0000 */
[----:B------:R-:W-:Y:S01]  /*1a430*/  @!P1 VIADD R15, R15, 0x30860 ;  /* 0x000308600f0f9836 */ /* 0x000fe20000000000 */
[----:B------:R-:W-:Y:S01]  /*1a440*/  LOP3.LUT R0, R0, 0x3fff, RZ, 0xc0, !PT ;  /* 0x00003fff00007812 */ /* 0x000fe200078ec0ff */
[----:B------:R-:W-:Y:S01]  /*1a450*/  @!P1 VIADD R20, R20, 0x30840 ;  /* 0x0003084014149836 */ /* 0x000fe20000000000 */
[C---:B------:R-:W-:Y:S01]  /*1a460*/  ISETP.GT.AND P2, PT, R7.reuse, R14, PT ;  /* 0x0000000e0700720c */ /* 0x040fe20003f44270 */
        /* <DEDUP_REMOVED lines=40> */
[C---:B------:R-:W-:Y:S01]  /*1a6f0*/  FMUL.FTZ R11, R4.reuse, R0 ;  /* 0x00000000040b7220 */ /* 0x040fe20000410000 */
[----:B------:R-:W-:-:S03]  /*1a700*/  FADD.FTZ R9, -R4, R12 ;  /* 0x0000000c04097221 */ /* 0x000fc60000010100 */
[-CC-:B------:R-:W-:Y:S01]  /*1a710*/  FFMA.FTZ R21, R133, R0.reuse, -R11.reuse ;  /* 0x0000000085157223 */ /* 0x180fe2000001080b */
[-CC-:B------:R-:W-:Y:S01]  /*1a720*/  FFMA.FTZ R121, R121, R0.reuse, -R11.reuse ;  /* 0x0000000079797223 */ /* 0x180fe2000001080b */
[-CC-:B------:R-:W-:Y:S01]  /*1a730*/  FFMA.FTZ R133, R141, R0.reuse, -R11.reuse ;  /* 0x000000008d857223 */ /* 0x180fe2000001080b */
[-C--:B------:R-:W-:Y:S01]  /*1a740*/  FFMA.FTZ R12, R160, R0.reuse, -R11 ;  /* 0x00000000a00c7223 */ /* 0x080fe2000001080b */
[----:B------:R-:W-:Y:S02]  /*1a750*/  FMUL.FTZ R9, R9, R0 ;  /* 0x0000000009097220 */ /* 0x000fe40000410000 */
        /* <DEDUP_REMOVED lines=10> */
[----:B------:R-:W-:Y:S02]  /*1a800*/  FFMA.FTZ R120, R145, R0, -R11 ;  /* 0x0000000091787223 */ /* 0x000fe4000001080b */
[----:B------:R-:W-:Y:S01]  /*1a810*/  HGMMA.64x192x16.F32.BF16 R24, R184, gdesc[UR4].tnspB, R24, gsb0 ;  /* 0x42e00004b8187df0 */ /* 0x000fe20008001818 */
[----:B------:R-:W-:Y:S01]  /*1a820*/  R2UR UR6, R2 ;  /* 0x00000000020672ca */ /* 0x000fe200000e0000 */
[----:B------:R-:W-:Y:S01]  /*1a830*/  VIADD R2, R10, 0x180 ;  /* 0x000001800a027836 */ /* 0x000fe20000000000 */
[----:B------:R-:W-:Y:S01]  /*1a840*/  R2UR UR7, R3 ;  /* 0x00000000030772ca */ /* 0x000fe200000e0000 */
[----:B------:R-:W-:Y:S01]  /*1a850*/  IMAD.MOV.U32 R3, RZ, RZ, 0x40000040 ;  /* 0x40000040ff037424 */ /* 0x000fe200078e00ff */
[----:B------:R-:W0:Y:S08]  /*1a860*/  MUFU.EX2 R188, R188 ;  /* 0x000000bc00bc7308 */ /* 0x000e300000000800 */
[----:B------:R-:W-:Y:S08]  /*1a870*/  MUFU.EX2 R190, R190 ;  /* 0x000000be00be7308 */ /* 0x000ff00000000800 */
[----:B------:R-:W-:Y:S01]  /*1a880*/  MUFU.EX2 R124, R124 ;  /* 0x0000007c007c7308 */ /* 0x000fe20000000800 */
[----:B0-----:R-:W-:Y:S01]  /*1a890*/  FFMA.FTZ R6, R9, R6, R188 ;  /* 0x0000000609067223 */ /* 0x001fe200000100bc */
[----:B------:R-:W-:-:S06]  /*1a8a0*/  F2FP.BF16.F32.PACK_AB R188, R121, R188 ;  /* 0x000000bc79bc723e */ /* 0x000fcc00000010ff */
        /* <DEDUP_REMOVED lines=28> */
[----:B------:R-:W-:Y:S01]  /*1aa70*/  MUFU.EX2 R182, R182 ;  /* 0x000000b600b67308 */ /* 0x000fe20000000800 */
[----:B------:R-:W-:-:S04]  /*1aa80*/  FMNMX.FTZ R2, R126, R2, !PT ;  /* 0x000000027e027209 */ /* 0x000fc80007810000 */
[----:B------:R-:W-:-:S03]  /*1aa90*/  FMNMX.FTZ R2, R127, R2, !PT ;  /* 0x000000027f027209 */ /* 0x000fc60007810000 */
[----:B------:R-:W-:Y:S01]  /*1aaa0*/  MUFU.EX2 R136, R136 ;  /* 0x0000008800887308 */ /* 0x000fe20000000800 */
        /* <DEDUP_REMOVED lines=35> */
[----:B------:R-:W-:Y:S01]  /*1ace0*/  @!P1 PRMT R130, RZ, 0x654, R20 ;  /* 0x00000654ff829816 */ /* 0x000fe20000000014 */
[----:B------:R-:W-:Y:S01]  /*1acf0*/  FADD.FTZ R131, R121, R6 ;  /* 0x0000000679837221 */ /* 0x000fe20000010000 */
[-CC-:B------:R-:W-:Y:S01]  /*1ad00*/  FFMA.FTZ R127, R135, R0.reuse, -R137.reuse ;  /* 0x00000000877f7223 */ /* 0x180fe20000010889 */
[-CC-:B------:R-:W-:Y:S01]  /*1ad10*/  FFMA.FTZ R181, R138, R0.reuse, -R137.reuse ;  /* 0x000000008ab57223 */ /* 0x180fe20000010889 */
[-CC-:B------:R-:W-:Y:S01]  /*1ad20*/  FFMA.FTZ R183, R142, R0.reuse, -R137.reuse ;  /* 0x000000008eb77223 */ /* 0x180fe20000010889 */
[----:B------:R-:W0:Y:S01]  /*1ad30*/  MUFU.EX2 R189, R189 ;  /* 0x000000bd00bd7308 */ /* 0x000e220000000800 */
[-CC-:B------:R-:W-:Y:S01]  /*1ad40*/  FFMA.FTZ R147, R147, R0.reuse, -R137.reuse ;  /* 0x0000000093937223 */ /* 0x180fe20000010889 */
[-CC-:B------:R-:W-:Y:S01]  /*1ad50*/  FFMA.FTZ R154, R154, R0.reuse, -R137.reuse ;  /* 0x000000009a9a7223 */ /* 0x180fe20000010889 */
[-CC-:B------:R-:W-:Y:S01]  /*1ad60*/  FFMA.FTZ R158, R158, R0.reuse, -R137.reuse ;  /* 0x000000009e9e7223 */ /* 0x180fe20000010889 */
[-CC-:B------:R-:W-:Y:S01]  /*1ad70*/  FFMA.FTZ R159, R159, R0.reuse, -R137.reuse ;  /* 0x000000009f9f7223 */ /* 0x180fe20000010889 */
[-CC-:B------:R-:W-:Y:S01]  /*1ad80*/  FFMA.FTZ R162, R162, R0.reuse, -R137.reuse ;  /* 0x00000000a2a27223 */ /* 0x180fe20000010889 */
[-CC-:B------:R-:W-:Y:S01]  /*1ad90*/  FFMA.FTZ R163, R163, R0.reuse, -R137.reuse ;  /* 0x00000000a3a37223 */ /* 0x180fe20000010889 */
[----:B------:R-:W-:Y:S01]  /*1ada0*/  FFMA.FTZ R166, R166, R0, -R137 ;  /* 0x00000000a6a67223 */ /* 0x000fe20000010889 */
[----:B------:R-:W1:Y:S08]  /*1adb0*/  MUFU.EX2 R122, R122 ;  /* 0x0000007a007a7308 */ /* 0x000e700000000800 */
[----:B------:R-:W2:Y:S01]  /*1adc0*/  MUFU.EX2 R191, R191 ;  /* 0x000000bf00bf7308 */ /* 0x000ea20000000800 */
[----:B0-----:R-:W-:-:S07]  /*1add0*/  FFMA.FTZ R5, R2, R5, R189 ;  /* 0x0000000502057223 */ /* 0x001fce00000100bd */
[----:B------:R-:W0:Y:S01]  /*1ade0*/  MUFU.EX2 R123, R123 ;  /* 0x0000007b007b7308 */ /* 0x000e220000000800 */
[C---:B-1----:R-:W-:Y:S01]  /*1adf0*/  FADD.FTZ R6, R122.reuse, R5 ;  /* 0x000000057a067221 */ /* 0x042fe20000010000 */
[-C--:B------:R-:W-:Y:S01]  /*1ae00*/  FFMA.FTZ R5, R151, R0.reuse, -R137 ;  /* 0x0000000097057223 */ /* 0x080fe20000010889 */
[----:B------:R-:W-:Y:S01]  /*1ae10*/  F2FP.BF16.F32.PACK_AB R189, R122, R189 ;  /* 0x000000bd7abd723e */ /* 0x000fe200000010ff */
[----:B------:R-:W-:Y:S02]  /*1ae20*/  WARPGROUP.DEPBAR.LE gsb0, 0x0 ;  /* 0x00008000000079c5 */ /* 0x000fe40000010000 */
[----:B------:R-:W-:Y:S01]  /*1ae30*/  WARPGROUP.ARRIVE ;  /* 0x00000000000079c5 */ /* 0x000fe20000000000 */
[-CC-:B------:R-:W-:Y:S01]  /*1ae40*/  FFMA.FTZ R176, R144, R0.reuse, -R11.reuse ;  /* 0x0000000090b07223 */ /* 0x180fe2000001080b */
[-C--:B------:R-:W-:Y:S01]  /*1ae50*/  FFMA.FTZ R178, R148, R0.reuse, -R11 ;  /* 0x0000000094b27223 */ /* 0x080fe2000001080b */
[----:B------:R-:W-:Y:S01]  /*1ae60*/  MUFU.EX2 R185, R185 ;  /* 0x000000b900b97308 */ /* 0x000fe20000000800 */
[----:B--2---:R-:W-:Y:S01]  /*1ae70*/  FADD.FTZ R6, R191, R6 ;  /* 0x00000006bf067221 */ /* 0x004fe20000010000 */
[-CC-:B------:R-:W-:Y:S01]  /*1ae80*/  FFMA.FTZ R177, R146, R0.reuse, -R137.reuse ;  /* 0x0000000092b17223 */ /* 0x180fe20000010889 */
[----:B------:R-:W-:Y:S01]  /*1ae90*/  HGMMA.64x192x16.F32.BF16 R24, R172, gdesc[UR4].tnspB, R24, gsb0 ;  /* 0x42e00004ac187df0 */ /* 0x000fe20008001818 */
[----:B------:R-:W-:Y:S01]  /*1aea0*/  R2UR UR6, R10 ;  /* 0x000000000a0672ca */ /* 0x000fe200000e0000 */
[-CC-:B------:R-:W-:Y:S01]  /*1aeb0*/  FFMA.FTZ R10, R139, R0.reuse, -R137.reuse ;  /* 0x000000008b0a7223 */ /* 0x180fe20000010889 */
[C---:B0-----:R-:W-:Y:S01]  /*1aec0*/  FADD.FTZ R6, R123.reuse, R6 ;  /* 0x000000067b067221 */ /* 0x041fe20000010000 */
[----:B------:R-:W-:Y:S01]  /*1aed0*/  FFMA.FTZ R179, R150, R0, -R137 ;  /* 0x0000000096b37223 */ /* 0x000fe20000010889 */
[----:B------:R-:W-:Y:S01]  /*1aee0*/  MUFU.EX2 R126, R126 ;  /* 0x0000007e007e7308 */ /* 0x000fe20000000800 */
[----:B------:R-:W-:-:S07]  /*1aef0*/  F2FP.BF16.F32.PACK_AB R191, R123, R191 ;  /* 0x000000bf7bbf723e */ /* 0x000fce00000010ff */
        /* <DEDUP_REMOVED lines=16> */
[-CC-:B------:R-:W-:Y:S01]  /*1b000*/  FFMA.FTZ R175, R125, R0.reuse, -R11.reuse ;  /* 0x000000007daf7223 */ /* 0x180fe2000001080b */
[-CC-:B------:R-:W-:Y:S01]  /*1b010*/  FFMA.FTZ R173, R129, R0.reuse, -R11.reuse ;  /* 0x0000000081ad7223 */ /* 0x180fe2000001080b */
[-CC-:B------:R-:W-:Y:S01]  /*1b020*/  FFMA.FTZ R125, R149, R0.reuse, -R11.reuse ;  /* 0x00000000957d7223 */ /* 0x180fe2000001080b */
[-CC-:B------:R-:W-:Y:S01]  /*1b030*/  FFMA.FTZ R172, R152, R0.reuse, -R11.reuse ;  /* 0x0000000098ac7223 */ /* 0x180fe2000001080b */
[-CC-:B------:R-:W-:Y:S01]  /*1b040*/  FFMA.FTZ R174, R156, R0.reuse, -R11.reuse ;  /* 0x000000009cae7223 */ /* 0x180fe2000001080b */
[-CC-:B------:R-:W-:Y:S01]  /*1b050*/  FFMA.FTZ R129, R157, R0.reuse, -R11.reuse ;  /* 0x000000009d817223 */ /* 0x180fe2000001080b */
[----:B------:R-:W-:Y:S01]  /*1b060*/  FFMA.FTZ R11, R165, R0, -R11 ;  /* 0x00000000a50b7223 */ /* 0x000fe2000001080b */
[----:B------:R-:W-:Y:S01]  /*1b070*/  WARPGROUP.ARRIVE ;  /* 0x00000000000079c5 */ /* 0x000fe20000000000 */
[----:B------:R-:W-:Y:S08]  /*1b080*/  MUFU.EX2 R175, R175 ;  /* 0x000000af00af7308 */ /* 0x000ff00000000800 */
[----:B------:R0:W1:Y:S08]  /*1b090*/  MUFU.EX2 R13, R11 ;  /* 0x0000000b000d7308 */ /* 0x0000700000000800 */
[----:B------:R-:W2:Y:S01]  /*1b0a0*/  MUFU.EX2 R173, R173 ;  /* 0x000000ad00ad7308 */ /* 0x000ea20000000800 */
[----:B0-----:R-:W-:-:S05]  /*1b0b0*/  IMAD.MOV.U32 R11, RZ, RZ, 0x40000040 ;  /* 0x40000040ff0b7424 */ /* 0x001fca00078e00ff */
[----:B------:R-:W-:Y:S01]  /*1b0c0*/  R2UR UR7, R11 ;  /* 0x000000000b0772ca */ /* 0x000fe200000e0000 */
[----:B------:R-:W-:Y:S01]  /*1b0d0*/  FFMA.FTZ R11, R143, R0, -R137 ;  /* 0x000000008f0b7223 */ /* 0x000fe20000010889 */
[----:B------:R-:W-:Y:S08]  /*1b0e0*/  MUFU.EX2 R125, R125 ;  /* 0x0000007d007d7308 */ /* 0x000ff00000000800 */
[----:B------:R-:W0:Y:S03]  /*1b0f0*/  MUFU.EX2 R11, R11 ;  /* 0x0000000b000b7308 */ /* 0x000e260000000800 */
[----:B------:R-:W-:Y:S05]  /*1b100*/  HGMMA.64x192x16.F32.BF16 R24, R168, gdesc[UR4].tnspB, R24, gsb0 ;  /* 0x42e00004a8187df0 */ /* 0x000fea0008001818 */
[----:B------:R-:W-:Y:S08]  /*1b110*/  MUFU.EX2 R172, R172 ;  /* 0x000000ac00ac7308 */ /* 0x000ff00000000800 */
[----:B------:R-:W-:Y:S08]  /*1b120*/  MUFU.EX2 R174, R174 ;  /* 0x000000ae00ae7308 */ /* 0x000ff00000000800 */
[----:B------:R-:W-:Y:S01]  /*1b130*/  MUFU.EX2 R129, R129 ;  /* 0x0000008100817308 */ /* 0x000fe20000000800 */
[----:B------:R-:W-:-:S02]  /*1b140*/  WARPGROUP.DEPBAR.LE gsb0, 0x0 ;  /* 0x00008000000079c5 */ /* 0x000fc40000010000 */
[----:B------:R3:W-:Y:S01]  /*1b150*/  @!P1 SYNCS.ARRIVE.TRANS64.RED.A1T0 RZ, [R130+URZ], RZ ;  /* 0x000000ff82ff99a7 */ /* 0x0007e2000810043f */
[----:B------:R-:W-:Y:S02]  /*1b160*/  F2FP.BF16.F32.PACK_AB R168, R132, R12 ;  /* 0x0000000c84a8723e */ /* 0x000fe400000010ff */
[----:B-1----:R-:W-:Y:S02]  /*1b170*/  F2FP.BF16.F32.PACK_AB R170, R13, R136 ;  /* 0x000000880daa723e */ /* 0x002fe400000010ff */
[----:B------:R-:W-:Y:S01]  /*1b180*/  F2FP.BF16.F32.PACK_AB R169, R163, R162 ;  /* 0x000000a2a3a9723e */ /* 0x000fe200000010ff */
[----:B---3--:R-:W-:Y:S01]  /*1b190*/  FADD.FTZ R130, R190, R131 ;  /* 0x00000083be827221 */ /* 0x008fe20000010000 */
[----:B------:R1:W-:Y:S01]  /*1b1a0*/  @!P1 SYNCS.ARRIVE.TRANS64.RED.A1T0 RZ, [R15+URZ], RZ ;  /* 0x000000ff0fff99a7 */ /* 0x0003e2000810043f */
[C---:B------:R-:W-:Y:S02]  /*1b1b0*/  F2FP.BF16.F32.PACK_AB R190, R175.reuse, R190 ;  /* 0x000000beafbe723e */ /* 0x040fe400000010ff */
[----:B------:R-:W-:-:S02]  /*1b1c0*/  FADD.FTZ R131, R175, R130 ;  /* 0x00000082af837221 */ /* 0x000fc40000010000 */
[----:B------:R-:W-:Y:S02]  /*1b1d0*/  MUFU.EX2 R175, R159 ;  /* 0x0000009f00af7308 */ /* 0x000fe40000000800 */
[----:B------:R-:W-:Y:S01]  /*1b1e0*/  FADD.FTZ R130, R184, R131 ;  /* 0x00000083b8827221 */ /* 0x000fe20000010000 */
[----:B------:R-:W-:Y:S01]  /*1b1f0*/  FADD.FTZ R131, R185, R6 ;  /* 0x00000006b9837221 */ /* 0x000fe20000010000 */
[-C--:B-1----:R-:W-:Y:S01]  /*1b200*/  FFMA.FTZ R15, R155, R0.reuse, -R137 ;  /* 0x000000009b0f7223 */ /* 0x082fe20000010889 */
[C---:B------:R-:W-:Y:S01]  /*1b210*/  F2FP.BF16.F32.PACK_AB R185, R126.reuse, R185 ;  /* 0x000000b97eb9723e */ /* 0x040fe200000010ff */
[----:B--2---:R-:W-:Y:S01]  /*1b220*/  FADD.FTZ R135, R173, R130 ;  /* 0x00000082ad877221 */ /* 0x004fe20000010000 */
[----:B------:R-:W-:Y:S01]  /*1b230*/  FADD.FTZ R130, R126, R131 ;  /* 0x000000837e827221 */ /* 0x000fe20000010000 */
[----:B------:R-:W-:Y:S01]  /*1b240*/  MUFU.EX2 R6, R154 ;  /* 0x0000009a00067308 */ /* 0x000fe20000000800 */
[----:B------:R-:W-:Y:S01]  /*1b250*/  FFMA.FTZ R137, R167, R0, -R137 ;  /* 0x00000000a7897223 */ /* 0x000fe20000010889 */
[----:B------:R-:W-:Y:S01]  /*1b260*/  FADD.FTZ R134, R186, R135 ;  /* 0x00000087ba867221 */ /* 0x000fe20000010000 */
[----:B------:R-:W-:Y:S01]  /*1b270*/  FADD.FTZ R130, R187, R130 ;  /* 0x00000082bb827221 */ /* 0x000fe20000010000 */
[----:B------:R-:W-:-:S02]  /*1b280*/  F2FP.BF16.F32.PACK_AB R186, R21, R186 ;  /* 0x000000ba15ba723e */ /* 0x000fc400000010ff */
[----:B------:R-:W-:Y:S01]  /*1b290*/  FADD.FTZ R131, R21, R134 ;  /* 0x0000008615837221 */ /* 0x000fe20000010000 */
[----:B------:R-:W-:Y:S01]  /*1b2a0*/  FADD.FTZ R130, R127, R130 ;  /* 0x000000827f827221 */ /* 0x000fe20000010000 */
[----:B------:R-:W1:Y:S01]  /*1b2b0*/  MUFU.EX2 R15, R15 ;  /* 0x0000000f000f7308 */ /* 0x000e620000000800 */
[----:B------:R-:W-:Y:S01]  /*1b2c0*/  F2FP.BF16.F32.PACK_AB R184, R173, R184 ;  /* 0x000000b8adb8723e */ /* 0x000fe200000010ff */
[----:B------:R-:W-:Y:S01]  /*1b2d0*/  FADD.FTZ R131, R180, R131 ;  /* 0x00000083b4837221 */ /* 0x000fe20000010000 */
[----:B------:R-:W-:Y:S01]  /*1b2e0*/  FADD.FTZ R135, R181, R130 ;  /* 0x00000082b5877221 */ /* 0x000fe20000010000 */
[----:B------:R-:W-:Y:S02]  /*1b2f0*/  F2FP.BF16.F32.PACK_AB R181, R10, R181 ;  /* 0x000000b50ab5723e */ /* 0x000fe400000010ff */
[----:B------:R-:W-:Y:S01]  /*1b300*/  FADD.FTZ R131, R124, R131 ;  /* 0x000000837c837221 */ /* 0x000fe20000010000 */
[----:B------:R-:W-:Y:S01]  /*1b310*/  FADD.FTZ R130, R10, R135 ;  /* 0x000000870a827221 */ /* 0x000fe20000010000 */
[----:B------:R-:W2:Y:S01]  /*1b320*/  MUFU.EX2 R137, R137 ;  /* 0x0000008900897308 */ /* 0x000ea20000000800 */
[----:B------:R-:W-:Y:S01]  /*1b330*/  F2FP.BF16.F32.PACK_AB R187, R127, R187 ;  /* 0x000000bb7fbb723e */ /* 0x000fe200000010ff */
        /* <DEDUP_REMOVED lines=8> */
[C---:B------:R-:W-:Y:S02]  /*1b3c0*/  F2FP.BF16.F32.PACK_AB R176, R120.reuse, R176 ;  /* 0x000000b078b0723e */ /* 0x040fe400000010ff */
[----:B------:R-:W-:Y:S01]  /*1b3d0*/  FADD.FTZ R131, R120, R131 ;  /* 0x0000008378837221 */ /* 0x000fe20000010000 */
[----:B------:R-:W-:Y:S01]  /*1b3e0*/  FADD.FTZ R122, R20, R123 ;  /* 0x0000007b147a7221 */ /* 0x000fe20000010000 */
[----:B-1----:R-:W-:-:S02]  /*1b3f0*/  F2FP.BF16.F32.PACK_AB R173, R15, R6 ;  /* 0x000000060fad723e */ /* 0x002fc400000010ff */
        /* <DEDUP_REMOVED lines=17> */
[----:B------:R-:W-:Y:S01]  /*1b510*/  F2FP.BF16.F32.PACK_AB R174, R129, R174 ;  /* 0x000000ae81ae723e */ /* 0x000fe200000010ff */
[----:B------:R-:W-:-:S02]  /*1b520*/  IMAD.MOV.U32 R10, RZ, RZ, R22 ;  /* 0x000000ffff0a7224 */ /* 0x000fc400078e0016 */
[----:B------:R-:W-:Y:S01]  /*1b530*/  FADD.FTZ R11, R12, R11 ;  /* 0x0000000b0c0b7221 */ /* 0x000fe20000010000 */
[----:B------:R-:W-:Y:S01]  /*1b540*/  FADD.FTZ R6, R162, R5 ;  /* 0x00000005a2067221 */ /* 0x000fe20000010000 */
[----:B------:R-:W-:Y:S01]  /*1b550*/  F2FP.BF16.F32.PACK_AB R175, R175, R121 ;  /* 0x00000079afaf723e */ /* 0x000fe200000010ff */
[----:B------:R-:W-:Y:S02]  /*1b560*/  IMAD.MOV.U32 R12, RZ, RZ, R4 ;  /* 0x000000ffff0c7224 */ /* 0x000fe400078e0004 */
[----:B------:R-:W-:Y:S01]  /*1b570*/  FADD.FTZ R11, R132, R11 ;  /* 0x0000000b840b7221 */ /* 0x000fe20000010000 */
[----:B------:R-:W-:Y:S01]  /*1b580*/  FADD.FTZ R5, R163, R6 ;  /* 0x00000006a3057221 */ /* 0x000fe20000010000 */
[----:B--2---:R-:W-:Y:S02]  /*1b590*/  F2FP.BF16.F32.PACK_AB R171, R137, R166 ;  /* 0x000000a689ab723e */ /* 0x004fe400000010ff */
[----:B------:R-:W-:Y:S01]  /*1b5a0*/  FADD.FTZ R6, R136, R11 ;  /* 0x0000000b88067221 */ /* 0x000fe20000010000 */
[----:B------:R-:W-:Y:S01]  /*1b5b0*/  FADD.FTZ R5, R166, R5 ;  /* 0x00000005a6057221 */ /* 0x000fe20000010000 */
[----:B------:R-:W-:-:S02]  /*1b5c0*/  IMAD.MOV.U32 R11, RZ, RZ, R23 ;  /* 0x000000ffff0b7224 */ /* 0x000fc400078e0017 */
[----:B------:R-:W-:Y:S01]  /*1b5d0*/  FADD.FTZ R6, R13, R6 ;  /* 0x000000060d067221 */ /* 0x000fe20000010000 */
[----:B------:R-:W-:Y:S01]  /*1b5e0*/  FADD.FTZ R5, R137, R5 ;  /* 0x0000000589057221 */ /* 0x000fe20000010000 */
[----:B------:R-:W-:Y:S01]  /*1b5f0*/  IMAD.MOV.U32 R13, RZ, RZ, R3 ;  /* 0x000000ffff0d7224 */ /* 0x000fe200078e0003 */
[----:B------:R-:W-:Y:S06]  /*1b600*/  @P2 BRA `(.L_x_1920) ;  /* 0xffffffdc00b02947 */ /* 0x000fec000383ffff */
[----:B------:R-:W-:Y:S05]  /*1b610*/  BSYNC B1 ;  /* 0x0000000000017941 */ /* 0x000fea0003800000 */
.L_x_1909:
[----:B------:R-:W-:Y:S05]  /*1b620*/  BSYNC B0 ;  /* 0x0000000000007941 */ /* 0x000fea0003800000 */
.L_x_1908:
[----:B------:R-:W-:Y:S01]  /*1b630*/  ISETP.GE.AND P2, PT, R7, R211, PT ;  /* 0x000000d30700720c */ /* 0x000fe20003f46270 */
[----:B------:R-:W-:-:S12]  /*1b640*/  BSSY B0, `(.L_x_1921) ;  /* 0x0000346000007945 */ /* 0x000fd80003800000 */
[----:B------:R-:W-:Y:S05]  /*1b650*/  @!P2 BRA `(.L_x_1922) ;  /* 0x000000340010a947 */ /* 0x000fea0003800000 */
[----:B------:R-:W-:Y:S02]  /*1b660*/  IMAD.MOV.U32 R12, RZ, RZ, R3 ;  /* 0x000000ffff0c7224 */ /* 0x000fe400078e0003 */
[----:B------:R-:W-:Y:S02]  /*1b670*/  IMAD.MOV.U32 R13, RZ, RZ, R4 ;  /* 0x000000ffff0d7224 */ /* 0x000fe400078e0004 */
[----:B------:R-:W-:Y:S02]  /*1b680*/  IMAD.MOV.U32 R11, RZ, RZ, R23 ;  /* 0x000000ffff0b7224 */ /* 0x000fe400078e0017 */
[----:B------:R-:W-:-:S07]  /*1b690*/  IMAD.MOV.U32 R10, RZ, RZ, R22 ;  /* 0x000000ffff0a7224 */ /* 0x000fce00078e0016 */
.L_x_1941:
        /* <DEDUP_REMOVED lines=8> */
.L_x_1923:
[----:B------:R-:W-:Y:S01]  /*1b720*/  IMAD R3, R22, 0x8, R16 ;  /* 0x0000000816037824 */ /* 0x000fe200078e0210 */
[----:B------:R-:W-:-:S04]  /*1b730*/  SHF.L.U32 R4, R23, 0x1f, RZ ;  /* 0x0000001f17047819 */ /* 0x000fc800000006ff */
[----:B------:R1:W2:Y:S01]  /*1b740*/  SYNCS.PHASECHK.TRANS64.TRYWAIT P2, [R3+URZ+0x30830], R4 ;  /* 0x03083004030075a7 */ /* 0x0002a2000804017f */
[----:B------:R-:W-:Y:S05]  /*1b750*/  @!P0 BRA `(.L_x_1924) ;  /* 0x0000000000048947 */ /* 0x000fea0003800000 */
[----:B------:R-:W-:Y:S01]  /*1b760*/  BPT.TRAP 0x1 ;  /* 0x000000040000795c */ /* 0x000fe20000300000 */
.L_x_1924:
[----:B------:R-:W-:Y:S01]  /*1b770*/  IMAD R122, R22, 0x900, R8 ;  /* 0x00000900167a7824 */ /* 0x000fe200078e0208 */
[----:B------:R-:W-:Y:S03]  /*1b780*/  BSSY B1, `(.L_x_1925) ;  /* 0x0000006000017945 */ /* 0x000fe60003800000 */
[C---:B------:R-:W-:Y:S02]  /*1b790*/  VIADD R20, R122.reuse, 0x2 ;  /* 0x000000027a147836 */ /* 0x040fe40000000000 */
[----:B------:R-:W-:Y:S01]  /*1b7a0*/  VIADD R121, R122, 0x4 ;  /* 0x000000047a797836 */ /* 0x000fe20000000000 */
[----:B--2---:R-:W-:Y:S06]  /*1b7b0*/  @P2 BRA `(.L_x_1926) ;  /* 0x0000000000082947 */ /* 0x004fec0003800000 */
[----:B------:R-:W2:Y:S02]  /*1b7c0*/  SYNCS.PHASECHK.TRANS64.TRYWAIT P2, [R3+URZ+0x30830], R4 ;  /* 0x03083004030075a7 */ /* 0x000ea4000804017f */
[----:B--2---:R-:W-:Y:S05]  /*1b7d0*/  @!P2 BRA `(.L_x_1927) ;  /* 0x000000fc0060a947 */ /* 0x004fea0003800000 */
.L_x_1926:
[----:B------:R-:W-:Y:S05]  /*1b7e0*/  BSYNC B1 ;  /* 0x0000000000017941 */ /* 0x000fea0003800000 */
.L_x_1925:
        /* <DEDUP_REMOVED lines=48> */
[----:B------:R-:W-:Y:S01]  /*1baf0*/  VIADD R2, R122, 0x306 ;  /* 0x000003067a027836 */ /* 0x000fe20000000000 */
[----:B------:R3:W-:Y:S01]  /*1bb00*/  STL.64 [R1+0x70], R10 ;  /* 0x0000700a01007387 */ /* 0x0007e20000100a00 */
[----:B-12---:R-:W-:-:S03]  /*1bb10*/  IMAD.MOV.U32 R3, RZ, RZ, 0x40000040 ;  /* 0x40000040ff037424 */ /* 0x006fc600078e00ff */
[----:B------:R-:W-:Y:S02]  /*1bb20*/  R2UR UR14, R2 ;  /* 0x00000000020e72ca */ /* 0x000fe400000e0000 */
[----:B------:R-:W-:Y:S01]  /*1bb30*/  R2UR UR15, R3 ;  /* 0x00000000030f72ca */ /* 0x000fe200000e0000 */
[----:B---3--:R-:W2:Y:S04]  /*1bb40*/  LDL.64 R10, [R1+0x30] ;  /* 0x00003000010a7983 */ /* 0x008ea80000100a00 */
[----:B------:R1:W-:Y:S04]  /*1bb50*/  STL.64 [R1+0x68], R6 ;  /* 0x0000680601007387 */ /* 0x0003e80000100a00 */
[----:B-1----:R-:W3:Y:S04]  /*1bb60*/  LDL.64 R6, [R1+0x28] ;  /* 0x0000280001067983 */ /* 0x002ee80000100a00 */
[----:B------:R1:W-:Y:S04]  /*1bb70*/  STL [R1+0x60], R5 ;  /* 0x0000600501007387 */ /* 0x0003e80000100800 */
[----:B------:R-:W4:Y:S01]  /*1bb80*/  LDL.64 R2, [R1+0x38] ;  /* 0x0000380001027983 */ /* 0x000f220000100a00 */
        /* <DEDUP_REMOVED lines=10> */
[----:B0-----:R-:W-:Y:S01]  /*1bc30*/  IMAD.MOV.U32 R15, RZ, RZ, 0x40000040 ;  /* 0x40000040ff0f7424 */ /* 0x001fe200078e00ff */
[----:B------:R-:W-:Y:S01]  /*1bc40*/  R2UR UR26, R20 ;  /* 0x00000000141a72ca */ /* 0x000fe200000e0000 */
[----:B------:R-:W-:Y:S01]  /*1bc50*/  VIADD R20, R122, 0x602 ;  /* 0x000006027a147836 */ /* 0x000fe20000000000 */
[----:B------:R-:W-:Y:S01]  /*1bc60*/  R2UR UR22, R14 ;  /* 0x000000000e1672ca */ /* 0x000fe200000e0000 */
[----:B------:R-:W-:Y:S01]  /*1bc70*/  VIADD R14, R122, 0x600 ;  /* 0x000006007a0e7836 */ /* 0x000fe20000000000 */
[----:B------:R-:W-:Y:S01]  /*1bc80*/  R2UR UR18, R120 ;  /* 0x00000000781272ca */ /* 0x000fe200000e0000 */
[C---:B------:R-:W-:Y:S01]  /*1bc90*/  VIADD R120, R122.reuse, 0x604 ;  /* 0x000006047a787836 */ /* 0x040fe20000000000 */
[----:B------:R-:W-:Y:S01]  /*1bca0*/  R2UR UR55, R15 ;  /* 0x000000000f3772ca */ /* 0x000fe200000e0000 */
[----:B------:R-:W-:Y:S01]  /*1bcb0*/  IMAD.MOV.U32 R121, RZ, RZ, 0x40000040 ;  /* 0x40000040ff797424 */ /* 0x000fe200078e00ff */
[----:B-1----:R-:W3:Y:S01]  /*1bcc0*/  LDL.64 R4, [R1+0x20] ;  /* 0x0000200001047983 */ /* 0x002ee20000100a00 */
[----:B------:R-:W-:-:S02]  /*1bcd0*/  VIADD R122, R122, 0x606 ;  /* 0x000006067a7a7836 */ /* 0x000fc40000000000 */
[-C--:B------:R-:W-:Y:S01]  /*1bce0*/  FMUL.FTZ R24, R24, R9.reuse ;  /* 0x0000000918187220 */ /* 0x080fe20000410000 */
[----:B------:R-:W-:Y:S01]  /*1bcf0*/  IMAD.MOV.U32 R123, RZ, RZ, 0x40000040 ;  /* 0x40000040ff7b7424 */ /* 0x000fe200078e00ff */
[C---:B------:R-:W-:Y:S01]  /*1bd00*/  R2UR UR31, R121.reuse ;  /* 0x00000000791f72ca */ /* 0x040fe200000e0000 */
        /* <DEDUP_REMOVED lines=16> */
[----:B------:R-:W-:Y:S01]  /*1be10*/  R2UR UR27, R21 ;  /* 0x00000000151b72ca */ /* 0x000fe200000e0000 */
[----:B------:R-:W-:Y:S01]  /*1be20*/  HGMMA.64x96x16.F32.BF16 R120, gdesc[UR52], RZ, !UPT, gsb0 ;  /* 0x01600000347879f0 */ /* 0x000fe2000c0018ff */
[----:B------:R-:W-:Y:S01]  /*1be30*/  R2UR UR23, R15 ;  /* 0x000000000f1772ca */ /* 0x000fe200000e0000 */
        /* <DEDUP_REMOVED lines=42> */
[----:B------:R-:W-:Y:S01]  /*1c0e0*/  HGMMA.64x96x16.F32.BF16 R120, gdesc[UR48], R120, gsb0 ;  /* 0x01600000307879f0 */ /* 0x000fe20008001878 */
[----:B------:R-:W-:Y:S02]  /*1c0f0*/  R2UR UR6, R20 ;  /* 0x00000000140672ca */ /* 0x000fe400000e0000 */
[----:B------:R-:W-:Y:S02]  /*1c100*/  R2UR UR7, R21 ;  /* 0x00000000150772ca */ /* 0x000fe400000e0000 */
[----:B------:R-:W3:Y:S01]  /*1c110*/  LDL.64 R20, [R1+0x18] ;  /* 0x0000180001147983 */ /* 0x000ee20000100a00 */
[----:B------:R-:W-:Y:S02]  /*1c120*/  WARPGROUP.DEPBAR.LE gsb0, 0x0 ;  /* 0x00008000000079c5 */ /* 0x000fe40000010000 */
[----:B------:R-:W-:Y:S01]  /*1c130*/  WARPGROUP.ARRIVE ;  /* 0x00000000000079c5 */ /* 0x000fe20000000000 */
[----:B----4-:R-:W-:Y:S02]  /*1c140*/  R2UR UR32, R2 ;  /* 0x00000000022072ca */ /* 0x010fe400000e0000 */
[----:B------:R-:W-:-:S02]  /*1c150*/  R2UR UR33, R3 ;  /* 0x00000000032172ca */ /* 0x000fc400000e0000 */
[----:B--2---:R-:W-:Y:S01]  /*1c160*/  R2UR UR28, R10 ;  /* 0x000000000a1c72ca */ /* 0x004fe200000e0000 */
[----:B------:R-:W2:Y:S10]  /*1c170*/  LDL.64 R2, [R1+0x8] ;  /* 0x0000080001027983 */ /* 0x000eb40000100a00 */
[----:B------:R-:W-:Y:S01]  /*1c180*/  HGMMA.64x96x16.F32.BF16 R120, gdesc[UR32], R120, gsb0 ;  /* 0x01600000207879f0 */ /* 0x000fe20008001878 */
[----:B------:R-:W-:-:S02]  /*1c190*/  R2UR UR29, R11 ;  /* 0x000000000b1d72ca */ /* 0x000fc400000e0000 */
[----:B------:R-:W-:Y:S02]  /*1c1a0*/  R2UR UR10, R14 ;  /* 0x000000000e0a72ca */ /* 0x000fe400000e0000 */
[----:B------:R-:W-:Y:S02]  /*1c1b0*/  R2UR UR11, R15 ;  /* 0x000000000f0b72ca */ /* 0x000fe400000e0000 */
[----:B------:R-:W4:Y:S01]  /*1c1c0*/  LDL.64 R14, [R1+0x10] ;  /* 0x00001000010e7983 */ /* 0x000f220000100a00 */
[----:B---3--:R-:W-:Y:S02]  /*1c1d0*/  R2UR UR24, R6 ;  /* 0x00000000061872ca */ /* 0x008fe400000e0000 */
[----:B------:R-:W-:Y:S01]  /*1c1e0*/  R2UR UR25, R7 ;  /* 0x00000000071972ca */ /* 0x000fe200000e0000 */
[----:B------:R0:W5:Y:S01]  /*1c1f0*/  LDL.LU.64 R10, [R1+0x70] ;  /* 0x00007000010a7983 */ /* 0x0001620000300a00 */
[----:B------:R-:W-:Y:S02]  /*1c200*/  R2UR UR20, R4 ;  /* 0x00000000041472ca */ /* 0x000fe400000e0000 */
[----:B------:R-:W-:Y:S01]  /*1c210*/  R2UR UR21, R5 ;  /* 0x00000000051572ca */ /* 0x000fe200000e0000 */
[----:B------:R0:W5:Y:S01]  /*1c220*/  LDL.LU.64 R6, [R1+0x68] ;  /* 0x0000680001067983 */ /* 0x0001620000300a00 */
[----:B------:R-:W-:Y:S01]  /*1c230*/  UMOV UR4, UR56 ;  /* 0x0000003800047c82 */ /* 0x000fe20008000000 */
[----:B------:R-:W-:-:S02]  /*1c240*/  UMOV UR5, UR57 ;  /* 0x0000003900057c82 */ /* 0x000fc40008000000 */
[----:B------:R0:W5:Y:S01]  /*1c250*/  LDL.LU R5, [R1+0x60] ;  /* 0x0000600001057983 */ /* 0x0001620000300800 */
[----:B------:R-:W-:Y:S02]  /*1c260*/  WARPGROUP.DEPBAR.LE gsb0, 0x0 ;  /* 0x00008000000079c5 */ /* 0x000fe40000010000 */
[----:B------:R-:W-:-:S06]  /*1c270*/  WARPGROUP.ARRIVE ;  /* 0x00000000000079c5 */ /* 0x000fcc0000000000 */
[----:B------:R-:W-:Y:S03]  /*1c280*/  HGMMA.64x96x16.F32.BF16 R120, gdesc[UR28], R120, gsb0 ;  /* 0x016000001c7879f0 */ /* 0x000fe60008001878 */
[----:B------:R-:W-:Y:S02]  /*1c290*/  WARPGROUP.DEPBAR.LE gsb0, 0x0 ;  /* 0x00008000000079c5 */ /* 0x000fe40000010000 */
[----:B------:R-:W-:-:S06]  /*1c2a0*/  WARPGROUP.ARRIVE ;  /* 0x00000000000079c5 */ /* 0x000fcc0000000000 */
[----:B------:R-:W-:Y:S01]  /*1c2b0*/  HGMMA.64x96x16.F32.BF16 R120, gdesc[UR24], R120, gsb0 ;  /* 0x01600000187879f0 */ /* 0x000fe20008001878 */
[----:B------:R-:W-:Y:S02]  /*1c2c0*/  R2UR UR16, R20 ;  /* 0x00000000141072ca */ /* 0x000fe400000e0000 */
[----:B------:R-:W-:Y:S01]  /*1c2d0*/  R2UR UR17, R21 ;  /* 0x00000000151172ca */ /* 0x000fe200000e0000 */
[----:B------:R-:W-:Y:S02]  /*1c2e0*/  WARPGROUP.DEPBAR.LE gsb0, 0x0 ;  /* 0x00008000000079c5 */ /* 0x000fe40000010000 */
[----:B------:R-:W-:-:S06]  /*1c2f0*/  WARPGROUP.ARRIVE ;  /* 0x00000000000079c5 */ /* 0x000fcc0000000000 */
[----:B------:R-:W-:Y:S01]  /*1c300*/  HGMMA.64x96x16.F32.BF16 R120, gdesc[UR20], R120, gsb0 ;  /* 0x01600000147879f0 */ /* 0x000fe20008001878 */
[----:B----4-:R-:W-:Y:S02]  /*1c310*/  R2UR UR12, R14 ;  /* 0x000000000e0c72ca */ /* 0x010fe400000e0000 */
[----:B------:R-:W-:Y:S01]  /*1c320*/  R2UR UR13, R15 ;  /* 0x000000000f0d72ca */ /* 0x000fe200000e0000 */
[----:B------:R-:W-:Y:S02]  /*1c330*/  WARPGROUP.DEPBAR.LE gsb0, 0x0 ;  /* 0x00008000000079c5 */ /* 0x000fe40000010000 */
[----:B------:R-:W-:-:S06]  /*1c340*/  WARPGROUP.ARRIVE ;  /* 0x00000000000079c5 */ /* 0x000fcc0000000000 */
[----:B------:R-:W-:Y:S01]  /*1c350*/  HGMMA.64x96x16.F32.BF16 R120, gdesc[UR16], R120, gsb0 ;  /* 0x01600000107879f0 */ /* 0x000fe20008001878 */
[----:B--2---:R-:W-:Y:S02]  /*1c360*/  R2UR UR8, R2 ;  /* 0x00000000020872ca */ /* 0x004fe400000e0000 */
        /* <DEDUP_REMOVED lines=19> */
.L_x_1928:
[----:B-----5:R-:W-:Y:S01]  /*1c4a0*/  SHF.L.U32 R2, R11, 0x1f, RZ ;  /* 0x0000001f0b027819 */ /* 0x020fe200000006ff */
[----:B------:R-:W-:-:S04]  /*1c4b0*/  IMAD R14, R10, 0x8, R16 ;  /* 0x000000080a0e7824 */ /* 0x000fc800078e0210 */
[----:B------:R0:W1:Y:S01]  /*1c4c0*/  SYNCS.PHASECHK.TRANS64.TRYWAIT P2, [R14+URZ+0x30850], R2 ;  /* 0x030850020e0075a7 */ /* 0x000062000804017f */
[----:B------:R-:W-:Y:S05]  /*1c4d0*/  @!P0 BRA `(.L_x_1929) ;  /* 0x0000000000048947 */ /* 0x000fea0003800000 */
[----:B------:R-:W-:Y:S01]  /*1c4e0*/  BPT.TRAP 0x1 ;  /* 0x000000040000795c */ /* 0x000fe20000300000 */
.L_x_1929:
[----:B------:R-:W-:Y:S04]  /*1c4f0*/  BSSY B1, `(.L_x_1930) ;  /* 0x0000004000017945 */ /* 0x000fe80003800000 */
[----:B-1----:R-:W-:Y:S05]  /*1c500*/  @P2 BRA `(.L_x_1931) ;  /* 0x0000000000082947 */ /* 0x002fea0003800000 */
[----:B------:R-:W1:Y:S02]  /*1c510*/  SYNCS.PHASECHK.TRANS64.TRYWAIT P2, [R14+URZ+0x30850], R2 ;  /* 0x030850020e0075a7 */ /* 0x000e64000804017f */
[----:B-1----:R-:W-:Y:S05]  /*1c520*/  @!P2 BRA `(.L_x_1932) ;  /* 0x000000f00020a947 */ /* 0x002fea0003800000 */
.L_x_1931:
[----:B------:R-:W-:Y:S05]  /*1c530*/  BSYNC B1 ;  /* 0x0000000000017941 */ /* 0x000fea0003800000 */
.L_x_1930:
[----:B01----:R-:W-:Y:S01]  /*1c540*/  VIADD R2, R16, 0x400 ;  /* 0x0000040010027836 */ /* 0x003fe20000000000 */
[----:B------:R-:W-:Y:S01]  /*1c550*/  WARPGROUP.ARRIVE ;  /* 0x00000000000079c5 */ /* 0x000fe20000000000 */
[----:B------:R-:W-:Y:S01]  /*1c560*/  IMAD.MOV.U32 R3, RZ, RZ, 0x40000040 ;  /* 0x40000040ff037424 */ /* 0x000fe200078e00ff */
[----:B------:R-:W-:Y:S01]  /*1c570*/  ISETP.NE.AND P2, PT, R234, 0x1, PT ;  /* 0x00000001ea00780c */ /* 0x000fe20003f45270 */
[----:B------:R-:W-:Y:S01]  /*1c580*/  IMAD.MOV.U32 R11, RZ, RZ, 0x40000040 ;  /* 0x40000040ff0b7424 */ /* 0x000fe200078e00ff */
[----:B------:R-:W-:Y:S01]  /*1c590*/  SHF.R.U32.HI R2, RZ, 0x4, R2 ;  /* 0x00000004ff027819 */ /* 0x000fe20000011602 */
[----:B------:R-:W-:Y:S01]  /*1c5a0*/  IMAD.IADD R4, R213, 0x1, R209 ;  /* 0x00000001d5047824 */ /* 0x000fe200078e02d1 */
[----:B------:R-:W-:Y:S01]  /*1c5b0*/  R2UR UR7, R3 ;  /* 0x00000000030772ca */ /* 0x000fe200000e0000 */
[----:B------:R-:W-:Y:S01]  /*1c5c0*/  IMAD.MOV.U32 R3, RZ, RZ, 0x40000040 ;  /* 0x40000040ff037424 */ /* 0x000fe200078e00ff */
[----:B------:R-:W-:Y:S01]  /*1c5d0*/  LOP3.LUT R2, R2, 0x3fff, RZ, 0xc0, !PT ;  /* 0x00003fff02027812 */ /* 0x000fe200078ec0ff */
[----:B------:R-:W-:Y:S01]  /*1c5e0*/  IMAD R20, R7, -0x60, RZ ;  /* 0xffffffa007147824 */ /* 0x000fe200078e02ff */
[----:B------:R-:W-:Y:S01]  /*1c5f0*/  ULDC UR4, c[0x0][0x9dc] ;  /* 0x0002770000047ab9 */ /* 0x000fe20000000800 */
[----:B------:R-:W-:Y:S01]  /*1c600*/  @!P1 IMAD R0, R0, 0x8, R16 ;  /* 0x0000000800009824 */ /* 0x000fe200078e0210 */
[----:B------:R-:W-:Y:S01]  /*1c610*/  LOP3.LUT R2, R2, 0x3000000, RZ, 0xfc, !PT ;  /* 0x0300000002027812 */ /* 0x000fe200078efcff */
[----:B------:R-:W-:-:S02]  /*1c620*/  ULOP3.LUT UR4, URZ, UR4, URZ, 0x33, !UPT ;  /* 0x000000043f047292 */ /* 0x000fc4000f8e333f */
[----:B------:R-:W-:Y:S01]  /*1c630*/  @!P1 VIADD R0, R0, 0x30840 ;  /* 0x0003084000009836 */ /* 0x000fe20000000000 */
[----:B------:R-:W-:Y:S01]  /*1c640*/  ULDC UR5, c[0x0][0x9e0] ;  /* 0x0002780000057ab9 */ /* 0x000fe20000000800 */
[----:B------:R-:W-:-:S03]  /*1c650*/  IMAD R2, R10, 0x900, R2 ;  /* 0x000009000a027824 */ /* 0x000fc600078e0202 */
[----:B------:R-:W-:Y:S01]  /*1c660*/  @!P1 PRMT R0, RZ, 0x654, R0 ;  /* 0x00000654ff009816 */ /* 0x000fe20000000000 */
[C---:B------:R-:W-:Y:S01]  /*1c670*/  VIADD R10, R2.reuse, 0x80 ;  /* 0x00000080020a7836 */ /* 0x040fe20000000000 */
[----:B------:R-:W-:-:S13]  /*1c680*/  R2UR UR6, R2 ;  /* 0x00000000020672ca */ /* 0x000fda00000e0000 */
        /* <DEDUP_REMOVED lines=30> */
[----:B------:R-:W0:Y:S08]  /*1c870*/  @P2 LDC R2, c[0x0][0x450] ;  /* 0x00011400ff022b82 */ /* 0x000e300000000800 */
[----:B------:R-:W1:Y:S02]  /*1c880*/  @P2 LDC R3, c[0x0][0x44c] ;  /* 0x00011300ff032b82 */ /* 0x000e640000000800 */
[----:B-1----:R-:W-:-:S05]  /*1c890*/  @P2 IMAD.HI.U32 R3, R4, R3, RZ ;  /* 0x0000000304032227 */ /* 0x002fca00078e00ff */
[----:B0-----:R-:W-:Y:S01]  /*1c8a0*/  @P2 SHF.R.U32.HI R4, RZ, R2, R3 ;  /* 0x00000002ff042219 */ /* 0x001fe20000011603 */
[----:B------:R-:W-:Y:S01]  /*1c8b0*/  VIADD R3, R20, 0x1 ;  /* 0x0000000114037836 */ /* 0x000fe20000000000 */
[----:B------:R-:W-:-:S03]  /*1c8c0*/  ISETP.GE.AND P2, PT, R227, 0x1, PT ;  /* 0x00000001e300780c */ /* 0x000fc60003f46270 */
[----:B------:R-:W0:Y:S01]  /*1c8d0*/  SHFL.IDX PT, R21, R4, RZ, 0x1c1f ;  /* 0x001c1fff04157589 */ /* 0x000e2200000e0000 */
[----:B------:R-:W-:-:S05]  /*1c8e0*/  IMAD R3, R212, -0x2, R3 ;  /* 0xfffffffed4037824 */ /* 0x000fca00078e0203 */
[----:B------:R-:W-:-:S05]  /*1c8f0*/  IADD3 R11, -R194, R3, R196 ;  /* 0x00000003c20b7210 */ /* 0x000fca0007ffe1c4 */
[C---:B------:R-:W-:Y:S02]  /*1c900*/  VIADD R15, R11.reuse, UR5 ;  /* 0x000000050b0f7c36 */ /* 0x040fe40008000000 */
[----:B------:R-:W-:Y:S02]  /*1c910*/  VIADD R11, R11, UR4 ;  /* 0x000000040b0b7c36 */ /* 0x000fe40008000000 */
[--C-:B0-----:R-:W-:Y:S02]  /*1c920*/  IMAD.IADD R10, R15, 0x1, R21.reuse ;  /* 0x000000010f0a7824 */ /* 0x101fe400078e0215 */
[----:B------:R-:W-:Y:S01]  /*1c930*/  IMAD.IADD R9, R11, 0x1, R21 ;  /* 0x000000010b097824 */ /* 0x000fe200078e0215 */
[----:B------:R-:W-:Y:S02]  /*1c940*/  WARPGROUP.DEPBAR.LE gsb0, 0x0 ;  /* 0x00008000000079c5 */ /* 0x000fe40000010000 */
[----:B------:R-:W-:-:S06]  /*1c950*/  WARPGROUP.ARRIVE ;  /* 0x00000000000079c5 */ /* 0x000fcc0000000000 */
[----:B------:R-:W-:Y:S03]  /*1c960*/  HGMMA.64x192x16.F32.BF16 R24, R168, gdesc[UR4].tnspB, R24, gsb0 ;  /* 0x42e00004a8187df0 */ /* 0x000fe60008001818 */
[----:B------:R-:W-:Y:S02]  /*1c970*/  WARPGROUP.DEPBAR.LE gsb0, 0x0 ;  /* 0x00008000000079c5 */ /* 0x000fe40000010000 */
[----:B------:R0:W-:Y:S02]  /*1c980*/  @!P1 SYNCS.ARRIVE.TRANS64.RED.A1T0 RZ, [R0+URZ], RZ ;  /* 0x000000ff00ff99a7 */ /* 0x0001e4000810043f */
[----:B0-----:R-:W-:Y:S01]  /*1c990*/  VIADD R0, R3, 0xffffffff ;  /* 0xffffffff03007836 */ /* 0x001fe20000000000 */
        /* <DEDUP_REMOVED lines=13> */
.L_x_1935:
[----:B------:R-:W-:-:S05]  /*1ca70*/  IMAD.U32 R168, RZ, RZ, UR58 ;  /* 0x0000003affa87e24 */ /* 0x000fca000f8e00ff */
[----:B------:R-:W-:-:S13]  /*1ca80*/  ISETP.NE.AND P2, PT, R168, 0x1, PT ;  /* 0x00000001a800780c */ /* 0x000fda0003f45270 */
[----:B------:R-:W0:Y:S02]  /*1ca90*/  @P2 LDC.64 R2, c[0x0][0x9e8] ;  /* 0x00027a00ff022b82 */ /* 0x000e240000000a00 */
[----:B0-----:R-:W-:-:S05]  /*1caa0*/  @P2 IMAD.HI.U32 R2, R21, R2, RZ ;  /* 0x0000000215022227 */ /* 0x001fca00078e00ff */
[----:B------:R-:W-:-:S07]  /*1cab0*/  @P2 SHF.R.U32.HI R21, RZ, R3, R2 ;  /* 0x00000003ff152219 */ /* 0x000fce0000011602 */
.L_x_1936:
[----:B------:R-:W-:Y:S05]  /*1cac0*/  BSYNC B1 ;  /* 0x0000000000017941 */ /* 0x000fea0003800000 */
.L_x_1934:
[----:B------:R-:W-:-:S05]  /*1cad0*/  IMAD R21, R21, R168, R0 ;  /* 0x000000a815157224 */ /* 0x000fca00078e0200 */
[----:B------:R-:W-:Y:S02]  /*1cae0*/  VIADDMNMX R10, R21, R168, R10, PT ;  /* 0x000000a8150a7246 */ /* 0x000fe4000380010a */
[----:B------:R-:W-:-:S07]  /*1caf0*/  VIMNMX R9, R9, R21, !PT ;  /* 0x0000001509097248 */ /* 0x000fce0007fe0100 */
.L_x_1933:
[----:B------:R-:W2:Y:S01]  /*1cb00*/  LDL.LU R21, [R1] ;  /* 0x0000000001157983 */ /* 0x000ea20000300800 */
[C---:B------:R-:W-:Y:S02]  /*1cb10*/  ISETP.GE.AND P2, PT, R20.reuse, 0x2, PT ;  /* 0x000000021400780c */ /* 0x040fe40003f46270 */
[----:B------:R-:W-:Y:S01]  /*1cb20*/  ISETP.GE.AND P5, PT, R20, 0xa, PT ;  /* 0x0000000a1400780c */ /* 0x000fe20003fa6270 */
[----:B------:R-:W0:Y:S01]  /*1cb30*/  SHFL.IDX PT, R4, R4, 0x1, 0x1c1f ;  /* 0x003c1f0004047f89 */ /* 0x000e2200000e0000 */
[----:B------:R-:W-:-:S04]  /*1cb40*/  ISETP.GT.AND P3, PT, R9, 0x1, !P2 ;  /* 0x000000010900780c */ /* 0x000fc80005764270 */
[----:B------:R-:W-:Y:S02]  /*1cb50*/  ISETP.LT.OR P4, PT, R10, 0x2, P3 ;  /* 0x000000020a00780c */ /* 0x000fe40001f81670 */
[----:B------:R-:W-:Y:S02]  /*1cb60*/  ISETP.GE.AND P3, PT, R20, 0x9, PT ;  /* 0x000000091400780c */ /* 0x000fe40003f66270 */
[----:B------:R-:W-:Y:S02]  /*1cb70*/  FSEL R121, R121, -INF , !P4 ;  /* 0xff80000079797808 */ /* 0x000fe40006000000 */
[----:B------:R-:W-:-:S04]  /*1cb80*/  ISETP.GT.AND P4, PT, R9, 0x8, !P3 ;  /* 0x000000080900780c */ /* 0x000fc80005f84270 */
[----:B------:R-:W-:-:S04]  /*1cb90*/  ISETP.LT.OR P4, PT, R10, 0x9, P4 ;  /* 0x000000090a00780c */ /* 0x000fc80002781670 */
[----:B------:R-:W-:Y:S02]  /*1cba0*/  FSEL R124, R124, -INF , !P4 ;  /* 0xff8000007c7c7808 */ /* 0x000fe40006000000 */
[----:B------:R-:W-:Y:S01]  /*1cbb0*/  ISETP.GT.AND P4, PT, R9, 0x9, !P5 ;  /* 0x000000090900780c */ /* 0x000fe20006f84270 */
[----:B0-----:R-:W-:-:S03]  /*1cbc0*/  IMAD.IADD R15, R15, 0x1, R4 ;  /* 0x000000010f0f7824 */ /* 0x001fc600078e0204 */
[----:B------:R-:W-:Y:S01]  /*1cbd0*/  ISETP.LT.OR P4, PT, R10, 0xa, P4 ;  /* 0x0000000a0a00780c */ /* 0x000fe20002781670 */
[----:B------:R-:W-:-:S03]  /*1cbe0*/  IMAD.IADD R11, R11, 0x1, R4 ;  /* 0x000000010b0b7824 */ /* 0x000fc600078e0204 */
[----:B------:R-:W-:Y:S02]  /*1cbf0*/  FSEL R125, R125, -INF , !P4 ;  /* 0xff8000007d7d7808 */ /* 0x000fe40006000000 */
[----:B--2---:R-:W-:-:S04]  /*1cc00*/  LOP3.LUT R21, R21, 0xfffffffb, RZ, 0xc0, !PT ;  /* 0xfffffffb15157812 */ /* 0x004fc800078ec0ff */
[----:B------:R-:W-:Y:S02]  /*1cc10*/  @P5 LOP3.LUT R21, R21, 0x4, RZ, 0xfc, !PT ;  /* 0x0000000415155812 */ /* 0x000fe400078efcff */
[----:B------:R-:W-:Y:S02]  /*1cc20*/  ISETP.GE.AND P5, PT, R20, 0x11, PT ;  /* 0x000000111400780c */ /* 0x000fe40003fa6270 */
[----:B------:R-:W-:Y:S02]  /*1cc30*/  LOP3.LUT R21, R21, 0xfffffff7, RZ, 0xc0, !PT ;  /* 0xfffffff715157812 */ /* 0x000fe400078ec0ff */
[----:B------:R-:W-:-:S04]  /*1cc40*/  ISETP.GT.AND P4, PT, R9, 0x10, !P5 ;  /* 0x000000100900780c */ /* 0x000fc80006f84270 */
[----:B------:R-:W-:-:S04]  /*1cc50*/  ISETP.LT.OR P4, PT, R10, 0x11, P4 ;  /* 0x000000110a00780c */ /* 0x000fc80002781670 */
[----:B------:R-:W-:Y:S02]  /*1cc60*/  FSEL R128, R128, -INF , !P4 ;  /* 0xff80000080807808 */ /* 0x000fe40006000000 */
        /* <DEDUP_REMOVED lines=118> */
[----:B------:R-:W-:-:S13]  /*1d3d0*/  ISETP.GE.AND P6, PT, R227, 0x1, PT ;  /* 0x00000001e300780c */ /* 0x000fda0003fc6270 */
        /* <DEDUP_REMOVED lines=13> */
.L_x_1939:
[----:B------:R-:W-:-:S05]  /*1d4b0*/  IMAD.U32 R9, RZ, RZ, UR58 ;  /* 0x0000003aff097e24 */ /* 0x000fca000f8e00ff */
[----:B------:R-:W-:-:S13]  /*1d4c0*/  ISETP.NE.AND P6, PT, R9, 0x1, PT ;  /* 0x000000010900780c */ /* 0x000fda0003fc5270 */
[----:B------:R-:W0:Y:S02]  /*1d4d0*/  @P6 LDC.64 R2, c[0x0][0x9e8] ;  /* 0x00027a00ff026b82 */ /* 0x000e240000000a00 */
[----:B0-----:R-:W-:-:S05]  /*1d4e0*/  @P6 IMAD.HI.U32 R2, R4, R2, RZ ;  /* 0x0000000204026227 */ /* 0x001fca00078e00ff */
[----:B------:R-:W-:-:S07]  /*1d4f0*/  @P6 SHF.R.U32.HI R4, RZ, R3, R2 ;  /* 0x00000003ff046219 */ /* 0x000fce0000011602 */
.L_x_1940:
[----:B------:R-:W-:Y:S05]  /*1d500*/  BSYNC B1 ;  /* 0x0000000000017941 */ /* 0x000fea0003800000 */
.L_x_1938:
[----:B------:R-:W-:-:S05]  /*1d510*/  IMAD R0, R4, R9, R0 ;  /* 0x0000000904007224 */ /* 0x000fca00078e0200 */
[----:B------:R-:W-:Y:S02]  /*1d520*/  VIADDMNMX R15, R0, R9, R15, PT ;  /* 0x00000009000f7246 */ /* 0x000fe4000380010f */
[----:B------:R-:W-:-:S07]  /*1d530*/  VIMNMX R11, R11, R0, !PT ;  /* 0x000000000b0b7248 */ /* 0x000fce0007fe0100 */
.L_x_1937:
        /* <DEDUP_REMOVED lines=10> */
[----:B------:R-:W-:Y:S02]  /*1d5e0*/  LOP3.LUT P3, RZ, R21, 0x10000, RZ, 0xc0, !PT ;  /* 0x0001000015ff7812 */ /* 0x000fe4000786c0ff */
        /* <DEDUP_REMOVED lines=152> */
[----:B------:R-:W-:Y:S01]  /*1df70*/  FFMA.FTZ R165, R165, R0, -R3 ;  /* 0x00000000a5a57223 */ /* 0x000fe20000010803 */
[----:B------:R-:W-:Y:S01]  /*1df80*/  FSEL R132, R4, RZ, P2 ;  /* 0x000000ff04847208 */ /* 0x000fe20001000000 */
        /* <DEDUP_REMOVED lines=29> */
[----:B------:R-:W-:-:S06]  /*1e160*/  FADD.FTZ R9, -R132, R13 ;  /* 0x0000000d84097221 */ /* 0x000fcc0000010100 */
[----:B------:R-:W-:Y:S01]  /*1e170*/  MUFU.EX2 R15, R15 ;  /* 0x0000000f000f7308 */ /* 0x000fe20000000800 */
[C---:B------:R-:W-:Y:S01]  /*1e180*/  FSETP.NEU.FTZ.AND P2, PT, R3.reuse, -INF , PT ;  /* 0xff8000000300780b */ /* 0x040fe20003f5d000 */
[-C--:B------:R-:W-:Y:S01]  /*1e190*/  FMUL.FTZ R133, R3, R0.reuse ;  /* 0x0000000003857220 */ /* 0x080fe20000410000 */
[----:B------:R-:W-:-:S04]  /*1e1a0*/  FMUL.FTZ R9, R9, R0 ;  /* 0x0000000009097220 */ /* 0x000fc80000410000 */
[----:B------:R-:W-:Y:S01]  /*1e1b0*/  FSEL R133, R133, RZ, P2 ;  /* 0x000000ff85857208 */ /* 0x000fe20001000000 */
[----:B------:R-:W-:Y:S04]  /*1e1c0*/  MUFU.EX2 R178, R178 ;  /* 0x000000b200b27308 */ /* 0x000fe80000000800 */
[-CC-:B------:R-:W-:Y:S01]  /*1e1d0*/  FFMA.FTZ R191, R126, R0.reuse, -R133.reuse ;  /* 0x000000007ebf7223 */ /* 0x180fe20000010885 */
[-CC-:B------:R-:W-:Y:S01]  /*1e1e0*/  FFMA.FTZ R126, R131, R0.reuse, -R133.reuse ;  /* 0x00000000837e7223 */ /* 0x180fe20000010885 */
[----:B------:R-:W-:Y:S01]  /*1e1f0*/  FSEL R131, R3, RZ, P2 ;  /* 0x000000ff03837208 */ /* 0x000fe20001000000 */
[-CC-:B------:R-:W-:Y:S01]  /*1e200*/  FFMA.FTZ R189, R122, R0.reuse, -R133.reuse ;  /* 0x000000007abd7223 */ /* 0x180fe20000010885 */
[----:B------:R-:W0:Y:S01]  /*1e210*/  MUFU.EX2 R9, R9 ;  /* 0x0000000900097308 */ /* 0x000e220000000800 */
[-CC-:B------:R-:W-:Y:S01]  /*1e220*/  FFMA.FTZ R122, R123, R0.reuse, -R133.reuse ;  /* 0x000000007b7a7223 */ /* 0x180fe20000010885 */
[-CC-:B------:R-:W-:Y:S01]  /*1e230*/  FFMA.FTZ R123, R127, R0.reuse, -R133.reuse ;  /* 0x000000007f7b7223 */ /* 0x180fe20000010885 */
[----:B------:R-:W-:Y:S01]  /*1e240*/  FADD.FTZ R131, -R131, R12 ;  /* 0x0000000c83837221 */ /* 0x000fe20000010100 */
[-CC-:B------:R-:W-:Y:S01]  /*1e250*/  FFMA.FTZ R127, R135, R0.reuse, -R133.reuse ;  /* 0x00000000877f7223 */ /* 0x180fe20000010885 */
[-CC-:B------:R-:W-:Y:S01]  /*1e260*/  FFMA.FTZ R185, R130, R0.reuse, -R133.reuse ;  /* 0x0000000082b97223 */ /* 0x180fe20000010885 */
[-CC-:B------:R-:W-:Y:S01]  /*1e270*/  FFMA.FTZ R187, R134, R0.reuse, -R133.reuse ;  /* 0x0000000086bb7223 */ /* 0x180fe20000010885 */
[-C--:B------:R-:W-:Y:S01]  /*1e280*/  FMUL.FTZ R2, R131, R0.reuse ;  /* 0x0000000083027220 */ /* 0x080fe20000410000 */
[----:B------:R-:W-:Y:S01]  /*1e290*/  MUFU.EX2 R189, R189 ;  /* 0x000000bd00bd7308 */ /* 0x000fe20000000800 */
[-CC-:B------:R-:W-:Y:S01]  /*1e2a0*/  FFMA.FTZ R181, R138, R0.reuse, -R133.reuse ;  /* 0x000000008ab57223 */ /* 0x180fe20000010885 */
[-CC-:B------:R-:W-:Y:S01]  /*1e2b0*/  FFMA.FTZ R130, R139, R0.reuse, -R133.reuse ;  /* 0x000000008b827223 */ /* 0x180fe20000010885 */
[-CC-:B------:R-:W-:Y:S01]  /*1e2c0*/  FFMA.FTZ R183, R142, R0.reuse, -R133.reuse ;  /* 0x000000008eb77223 */ /* 0x180fe20000010885 */
[-CC-:B------:R-:W-:Y:S01]  /*1e2d0*/  FFMA.FTZ R143, R143, R0.reuse, -R133.reuse ;  /* 0x000000008f8f7223 */ /* 0x180fe20000010885 */
[-CC-:B------:R-:W-:Y:S01]  /*1e2e0*/  FFMA.FTZ R177, R146, R0.reuse, -R133.reuse ;  /* 0x0000000092b17223 */ /* 0x180fe20000010885 */
[-CC-:B------:R-:W-:Y:S01]  /*1e2f0*/  FFMA.FTZ R179, R150, R0.reuse, -R133.reuse ;  /* 0x0000000096b37223 */ /* 0x180fe20000010885 */
[--C-:B------:R-:W-:Y:S01]  /*1e300*/  FFMA.FTZ R173, R154, R0, -R133.reuse ;  /* 0x000000009aad7223 */ /* 0x100fe20000010885 */
[----:B------:R-:W2:Y:S01]  /*1e310*/  MUFU.EX2 R2, R2 ;  /* 0x0000000200027308 */ /* 0x000ea20000000800 */
[----:B0-----:R-:W-:Y:S01]  /*1e320*/  FFMA.FTZ R131, R9, R6, R188 ;  /* 0x0000000609837223 */ /* 0x001fe200000100bc */
[-CC-:B------:R-:W-:Y:S01]  /*1e330*/  FFMA.FTZ R155, R155, R0.reuse, -R133.reuse ;  /* 0x000000009b9b7223 */ /* 0x180fe20000010885 */
[-CC-:B------:R-:W-:Y:S01]  /*1e340*/  FFMA.FTZ R175, R158, R0.reuse, -R133.reuse ;  /* 0x000000009eaf7223 */ /* 0x180fe20000010885 */
[-C--:B------:R-:W-:Y:S01]  /*1e350*/  FFMA.FTZ R169, R162, R0.reuse, -R133 ;  /* 0x00000000a2a97223 */ /* 0x080fe20000010885 */
[----:B------:R-:W-:Y:S01]  /*1e360*/  FADD.FTZ R131, R10, R131 ;  /* 0x000000830a837221 */ /* 0x000fe20000010000 */
[-CC-:B------:R-:W-:Y:S01]  /*1e370*/  FFMA.FTZ R163, R163, R0.reuse, -R133.reuse ;  /* 0x00000000a3a37223 */ /* 0x180fe20000010885 */
[-C--:B------:R-:W-:Y:S01]  /*1e380*/  FFMA.FTZ R166, R166, R0.reuse, -R133 ;  /* 0x00000000a6a67223 */ /* 0x080fe20000010885 */
[----:B------:R-:W0:Y:S01]  /*1e390*/  MUFU.EX2 R122, R122 ;  /* 0x0000007a007a7308 */ /* 0x000e220000000800 */
[----:B------:R-:W-:Y:S01]  /*1e3a0*/  FADD.FTZ R135, R190, R131 ;  /* 0x00000083be877221 */ /* 0x000fe20000010000 */
[----:B------:R-:W-:Y:S01]  /*1e3b0*/  FFMA.FTZ R131, R147, R0, -R133 ;  /* 0x0000000093837223 */ /* 0x000fe20000010885 */
[----:B------:R-:W-:-:S02]  /*1e3c0*/  F2FP.BF16.F32.PACK_AB R190, R20, R190 ;  /* 0x000000be14be723e */ /* 0x000fc400000010ff */
[----:B------:R-:W-:Y:S01]  /*1e3d0*/  FADD.FTZ R135, R20, R135 ;  /* 0x0000008714877221 */ /* 0x000fe20000010000 */
[----:B------:R-:W-:Y:S02]  /*1e3e0*/  F2FP.BF16.F32.PACK_AB R188, R10, R188 ;  /* 0x000000bc0abc723e */ /* 0x000fe400000010ff */
[----:B------:R-:W3:Y:S01]  /*1e3f0*/  MUFU.EX2 R191, R191 ;  /* 0x000000bf00bf7308 */ /* 0x000ee20000000800 */
[----:B------:R-:W-:Y:S01]  /*1e400*/  FADD.FTZ R6, R184, R135 ;  /* 0x00000087b8067221 */ /* 0x000fe20000010000 */
[----:B--2---:R-:W-:Y:S01]  /*1e410*/  FFMA.FTZ R5, R2, R5, R189 ;  /* 0x0000000502057223 */ /* 0x004fe200000100bd */
[C---:B------:R-:W-:Y:S01]  /*1e420*/  ISETP.GT.AND P2, PT, R7.reuse, R211, PT ;  /* 0x000000d30700720c */ /* 0x040fe20003f44270 */
[----:B------:R-:W-:Y:S02]  /*1e430*/  VIADD R7, R7, 0xffffffff ;  /* 0xffffffff07077836 */ /* 0x000fe40000000000 */
[C---:B------:R-:W-:Y:S01]  /*1e440*/  FADD.FTZ R135, R21.reuse, R6 ;  /* 0x0000000615877221 */ /* 0x040fe20000010000 */
[----:B------:R-:W-:Y:S01]  /*1e450*/  F2FP.BF16.F32.PACK_AB R184, R21, R184 ;  /* 0x000000b815b8723e */ /* 0x000fe200000010ff */
[----:B------:R-:W2:Y:S01]  /*1e460*/  MUFU.EX2 R123, R123 ;  /* 0x0000007b007b7308 */ /* 0x000ea20000000800 */
[----:B0-----:R-:W-:Y:S01]  /*1e470*/  FADD.FTZ R6, R122, R5 ;  /* 0x000000057a067221 */ /* 0x001fe20000010000 */
[----:B------:R-:W-:Y:S01]  /*1e480*/  FADD.FTZ R135, R186, R135 ;  /* 0x00000087ba877221 */ /* 0x000fe20000010000 */
[----:B------:R-:W-:Y:S01]  /*1e490*/  FFMA.FTZ R5, R151, R0, -R133 ;  /* 0x0000000097057223 */ /* 0x000fe20000010885 */
[----:B------:R-:W-:-:S02]  /*1e4a0*/  F2FP.BF16.F32.PACK_AB R186, R120, R186 ;  /* 0x000000ba78ba723e */ /* 0x000fc400000010ff */
[----:B------:R-:W-:Y:S01]  /*1e4b0*/  FADD.FTZ R135, R120, R135 ;  /* 0x0000008778877221 */ /* 0x000fe20000010000 */
[----:B------:R-:W-:Y:S01]  /*1e4c0*/  F2FP.BF16.F32.PACK_AB R189, R122, R189 ;  /* 0x000000bd7abd723e */ /* 0x000fe200000010ff */
[----:B------:R-:W0:Y:S01]  /*1e4d0*/  MUFU.EX2 R185, R185 ;  /* 0x000000b900b97308 */ /* 0x000e220000000800 */
[----:B---3--:R-:W-:Y:S01]  /*1e4e0*/  FADD.FTZ R6, R191, R6 ;  /* 0x00000006bf067221 */ /* 0x008fe20000010000 */
[----:B------:R-:W-:Y:S01]  /*1e4f0*/  FADD.FTZ R132, R180, R135 ;  /* 0x00000087b4847221 */ /* 0x000fe20000010000 */
[----:B------:R-:W-:-:S03]  /*1e500*/  F2FP.BF16.F32.PACK_AB R180, R121, R180 ;  /* 0x000000b479b4723e */ /* 0x000fc600000010ff */
[----:B------:R-:W-:Y:S02]  /*1e510*/  FADD.FTZ R135, R121, R132 ;  /* 0x0000008479877221 */ /* 0x000fe40000010000 */
[----:B------:R-:W3:Y:S01]  /*1e520*/  MUFU.EX2 R126, R126 ;  /* 0x0000007e007e7308 */ /* 0x000ee20000000800 */
[----:B--2---:R-:W-:Y:S01]  /*1e530*/  FADD.FTZ R6, R123, R6 ;  /* 0x000000067b067221 */ /* 0x004fe20000010000 */
[----:B------:R-:W-:Y:S01]  /*1e540*/  FADD.FTZ R132, R182, R135 ;  /* 0x00000087b6847221 */ /* 0x000fe20000010000 */
[----:B------:R-:W-:Y:S02]  /*1e550*/  F2FP.BF16.F32.PACK_AB R182, R11, R182 ;  /* 0x000000b60bb6723e */ /* 0x000fe400000010ff */
[----:B------:R-:W-:Y:S01]  /*1e560*/  F2FP.BF16.F32.PACK_AB R191, R123, R191 ;  /* 0x000000bf7bbf723e */ /* 0x000fe200000010ff */
[----:B------:R-:W-:Y:S01]  /*1e570*/  FADD.FTZ R135, R11, R132 ;  /* 0x000000840b877221 */ /* 0x000fe20000010000 */
[----:B------:R-:W-:Y:S01]  /*1e580*/  FFMA.FTZ R132, R159, R0, -R133 ;  /* 0x000000009f847223 */ /* 0x000fe20000010885 */
[----:B------:R-:W2:Y:S01]  /*1e590*/  MUFU.EX2 R187, R187 ;  /* 0x000000bb00bb7308 */ /* 0x000ea20000000800 */
[----:B0-----:R-:W-:Y:S01]  /*1e5a0*/  FADD.FTZ R137, R185, R6 ;  /* 0x00000006b9897221 */ /* 0x001fe20000010000 */
[----:B------:R-:W-:Y:S01]  /*1e5b0*/  FADD.FTZ R134, R176, R135 ;  /* 0x00000087b0867221 */ /* 0x000fe20000010000 */
[----:B------:R-:W-:Y:S01]  /*1e5c0*/  F2FP.BF16.F32.PACK_AB R176, R15, R176 ;  /* 0x000000b00fb0723e */ /* 0x000fe200000010ff */
[----:B------:R-:W-:-:S04]  /*1e5d0*/  FFMA.FTZ R133, R167, R0, -R133 ;  /* 0x00000000a7857223 */ /* 0x000fc80000010885 */
[----:B------:R-:W0:Y:S01]  /*1e5e0*/  MUFU.EX2 R127, R127 ;  /* 0x0000007f007f7308 */ /* 0x000e220000000800 */
[C---:B---3--:R-:W-:Y:S01]  /*1e5f0*/  FADD.FTZ R6, R126.reuse, R137 ;  /* 0x000000897e067221 */ /* 0x048fe20000010000 */
[----:B------:R-:W-:Y:S01]  /*1e600*/  FADD.FTZ R137, R15, R134 ;  /* 0x000000860f897221 */ /* 0x000fe20000010000 */
[----:B------:R-:W-:-:S03]  /*1e610*/  F2FP.BF16.F32.PACK_AB R185, R126, R185 ;  /* 0x000000b97eb9723e */ /* 0x000fc600000010ff */
[----:B------:R-:W-:Y:S02]  /*1e620*/  FADD.FTZ R137, R178, R137 ;  /* 0x00000089b2897221 */ /* 0x000fe40000010000 */
        /* <DEDUP_REMOVED lines=14> */
[----:B------:R-:W-:-:S06]  /*1e710*/  F2FP.BF16.F32.PACK_AB R178, R124, R178 ;  /* 0x000000b27cb2723e */ /* 0x000fcc00000010ff */
[----:B------:R-:W3:Y:S01]  /*1e720*/  MUFU.EX2 R177, R177 ;  /* 0x000000b100b17308 */ /* 0x000ee20000000800 */
[C---:B--2---:R-:W-:Y:S01]  /*1e730*/  FADD.FTZ R6, R12.reuse, R135 ;  /* 0x000000870c067221 */ /* 0x044fe20000010000 */
[----:B------:R-:W-:Y:S01]  /*1e740*/  F2FP.BF16.F32.PACK_AB R183, R12, R183 ;  /* 0x000000b70cb7723e */ /* 0x000fe200000010ff */
[----:B------:R-:W-:-:S05]  /*1e750*/  IMAD.MOV.U32 R12, RZ, RZ, R3 ;  /* 0x000000ffff0c7224 */ /* 0x000fca00078e0003 */
[----:B------:R-:W2:Y:S01]  /*1e760*/  MUFU.EX2 R125, R125 ;  /* 0x0000007d007d7308 */ /* 0x000ea20000000800 */
[----:B0-----:R-:W-:-:S07]  /*1e770*/  FADD.FTZ R134, R172, R137 ;  /* 0x00000089ac867221 */ /* 0x001fce0000010000 */
[----:B------:R-:W0:Y:S01]  /*1e780*/  MUFU.EX2 R131, R131 ;  /* 0x0000008300837308 */ /* 0x000e220000000800 */
[----:B---3--:R-:W-:-:S07]  /*1e790*/  FADD.FTZ R6, R177, R6 ;  /* 0x00000006b1067221 */ /* 0x008fce0000010000 */
[----:B------:R-:W3:Y:S01]  /*1e7a0*/  MUFU.EX2 R174, R174 ;  /* 0x000000ae00ae7308 */ /* 0x000ee20000000800 */
[C---:B--2---:R-:W-:Y:S01]  /*1e7b0*/  FADD.FTZ R135, R125.reuse, R134 ;  /* 0x000000867d877221 */ /* 0x044fe20000010000 */
[----:B------:R-:W-:-:S06]  /*1e7c0*/  F2FP.BF16.F32.PACK_AB R172, R125, R172 ;  /* 0x000000ac7dac723e */ /* 0x000fcc00000010ff */
        /* <DEDUP_REMOVED lines=8> */
[C---:B0-----:R-:W-:Y:S01]  /*1e850*/  FADD.FTZ R135, R128.reuse, R135 ;  /* 0x0000008780877221 */ /* 0x041fe20000010000 */
[----:B------:R-:W-:-:S06]  /*1e860*/  F2FP.BF16.F32.PACK_AB R174, R128, R174 ;  /* 0x000000ae80ae723e */ /* 0x000fcc00000010ff */
[----:B------:R-:W0:Y:S01]  /*1e870*/  MUFU.EX2 R173, R173 ;  /* 0x000000ad00ad7308 */ /* 0x000e220000000800 */
[C---:B---3--:R-:W-:Y:S01]  /*1e880*/  FADD.FTZ R6, R5.reuse, R6 ;  /* 0x0000000605067221 */ /* 0x048fe20000010000 */
[----:B------:R-:W-:-:S06]  /*1e890*/  F2FP.BF16.F32.PACK_AB R179, R5, R179 ;  /* 0x000000b305b3723e */ /* 0x000fcc00000010ff */
[----:B------:R-:W3:Y:S01]  /*1e8a0*/  MUFU.EX2 R129, R129 ;  /* 0x0000008100817308 */ /* 0x000ee20000000800 */
[----:B--2---:R-:W-:-:S07]  /*1e8b0*/  FADD.FTZ R20, R168, R135 ;  /* 0x00000087a8147221 */ /* 0x004fce0000010000 */
[----:B-1----:R-:W1:Y:S01]  /*1e8c0*/  MUFU.EX2 R14, R155 ;  /* 0x0000009b000e7308 */ /* 0x002e620000000800 */
[----:B0-----:R-:W-:-:S07]  /*1e8d0*/  FADD.FTZ R11, R173, R6 ;  /* 0x00000006ad0b7221 */ /* 0x001fce0000010000 */
[----:B------:R-:W0:Y:S01]  /*1e8e0*/  MUFU.EX2 R170, R170 ;  /* 0x000000aa00aa7308 */ /* 0x000e220000000800 */
[C---:B---3--:R-:W-:Y:S01]  /*1e8f0*/  FADD.FTZ R15, R129.reuse, R20 ;  /* 0x00000014810f7221 */ /* 0x048fe20000010000 */
[----:B------:R-:W-:-:S06]  /*1e900*/  F2FP.BF16.F32.PACK_AB R168, R129, R168 ;  /* 0x000000a881a8723e */ /* 0x000fcc00000010ff */
[----:B------:R-:W2:Y:S01]  /*1e910*/  MUFU.EX2 R175, R175 ;  /* 0x000000af00af7308 */ /* 0x000ea20000000800 */
[C---:B-1----:R-:W-:Y:S01]  /*1e920*/  FADD.FTZ R6, R14.reuse, R11 ;  /* 0x0000000b0e067221 */ /* 0x042fe20000010000 */
[----:B------:R-:W-:-:S06]  /*1e930*/  F2FP.BF16.F32.PACK_AB R173, R14, R173 ;  /* 0x000000ad0ead723e */ /* 0x000fcc00000010ff */
[----:B------:R-:W1:Y:S01]  /*1e940*/  MUFU.EX2 R13, R165 ;  /* 0x000000a5000d7308 */ /* 0x000e620000000800 */
[----:B0-----:R-:W-:-:S07]  /*1e950*/  FADD.FTZ R20, R170, R15 ;  /* 0x0000000faa147221 */ /* 0x001fce0000010000 */
[----:B------:R-:W0:Y:S01]  /*1e960*/  MUFU.EX2 R132, R132 ;  /* 0x0000008400847308 */ /* 0x000e220000000800 */
[----:B--2---:R-:W-:-:S07]  /*1e970*/  FADD.FTZ R11, R175, R6 ;  /* 0x00000006af0b7221 */ /* 0x004fce0000010000 */
[----:B------:R-:W2:Y:S01]  /*1e980*/  MUFU.EX2 R169, R169 ;  /* 0x000000a900a97308 */ /* 0x000ea20000000800 */
[C---:B-1----:R-:W-:Y:S01]  /*1e990*/  FADD.FTZ R6, R13.reuse, R20 ;  /* 0x000000140d067221 */ /* 0x042fe20000010000 */
[----:B------:R-:W-:Y:S01]  /*1e9a0*/  F2FP.BF16.F32.PACK_AB R170, R13, R170 ;  /* 0x000000aa0daa723e */ /* 0x000fe200000010ff */
[----:B------:R-:W-:-:S05]  /*1e9b0*/  IMAD.MOV.U32 R13, RZ, RZ, R4 ;  /* 0x000000ffff0d7224 */ /* 0x000fca00078e0004 */
[----:B------:R-:W1:Y:S01]  /*1e9c0*/  MUFU.EX2 R10, R163 ;  /* 0x000000a3000a7308 */ /* 0x000e620000000800 */
[C---:B0-----:R-:W-:Y:S01]  /*1e9d0*/  FADD.FTZ R20, R132.reuse, R11 ;  /* 0x0000000b84147221 */ /* 0x041fe20000010000 */
[----:B------:R-:W-:-:S06]  /*1e9e0*/  F2FP.BF16.F32.PACK_AB R175, R132, R175 ;  /* 0x000000af84af723e */ /* 0x000fcc00000010ff */
[----:B------:R-:W0:Y:S01]  /*1e9f0*/  MUFU.EX2 R166, R166 ;  /* 0x000000a600a67308 */ /* 0x000e220000000800 */
[----:B--2---:R-:W-:-:S07]  /*1ea00*/  FADD.FTZ R11, R169, R20 ;  /* 0x00000014a90b7221 */ /* 0x004fce0000010000 */
[----:B------:R-:W2:Y:S01]  /*1ea10*/  MUFU.EX2 R133, R133 ;  /* 0x0000008500857308 */ /* 0x000ea20000000800 */
[C---:B-1----:R-:W-:Y:S01]  /*1ea20*/  FADD.FTZ R11, R10.reuse, R11 ;  /* 0x0000000b0a0b7221 */ /* 0x042fe20000010000 */
[----:B------:R-:W-:Y:S01]  /*1ea30*/  F2FP.BF16.F32.PACK_AB R169, R10, R169 ;  /* 0x000000a90aa9723e */ /* 0x000fe200000010ff */
[----:B------:R-:W-:Y:S02]  /*1ea40*/  IMAD.MOV.U32 R10, RZ, RZ, R22 ;  /* 0x000000ffff0a7224 */ /* 0x000fe400078e0016 */
[----:B0-----:R-:W-:-:S04]  /*1ea50*/  FADD.FTZ R11, R166, R11 ;  /* 0x0000000ba60b7221 */ /* 0x001fc80000010000 */
[C---:B--2---:R-:W-:Y:S01]  /*1ea60*/  FADD.FTZ R5, R133.reuse, R11 ;  /* 0x0000000b85057221 */ /* 0x044fe20000010000 */
[----:B------:R-:W-:Y:S01]  /*1ea70*/  F2FP.BF16.F32.PACK_AB R171, R133, R166 ;  /* 0x000000a685ab723e */ /* 0x000fe200000010ff */
[----:B------:R-:W-:Y:S01]  /*1ea80*/  IMAD.MOV.U32 R11, RZ, RZ, R23 ;  /* 0x000000ffff0b7224 */ /* 0x000fe200078e0017 */
[----:B------:R-:W-:Y:S06]  /*1ea90*/  @P2 BRA `(.L_x_1941) ;  /* 0xffffffcc00002947 */ /* 0x000fec000383ffff */
.L_x_1922:
[----:B------:R-:W-:Y:S05]  /*1eaa0*/  BSYNC B0 ;  /* 0x0000000000007941 */ /* 0x000fea0003800000 */
.L_x_1921:
        /* <DEDUP_REMOVED lines=99> */
.L_x_1942:
[----:B------:R-:W-:Y:S01]  /*1f0e0*/  IMAD R12, R22, 0x8, R16 ;  /* 0x00000008160c7824 */ /* 0x000fe200078e0210 */
[----:B------:R-:W-:-:S04]  /*1f0f0*/  SHF.L.U32 R7, R23, 0x1f, RZ ;  /* 0x0000001f17077819 */ /* 0x000fc800000006ff */
[----:B------:R1:W2:Y:S01]  /*1f100*/  SYNCS.PHASECHK.TRANS64.TRYWAIT P2, [R12+URZ+0x30850], R7 ;  /* 0x030850070c0075a7 */ /* 0x0002a2000804017f */
[----:B------:R-:W-:Y:S05]  /*1f110*/  @!P0 BRA `(.L_x_1943) ;  /* 0x0000000000048947 */ /* 0x000fea0003800000 */
[----:B------:R-:W-:Y:S01]  /*1f120*/  BPT.TRAP 0x1 ;  /* 0x000000040000795c */ /* 0x000fe20000300000 */
.L_x_1943:
[----:B------:R-:W-:Y:S01]  /*1f130*/  VIADD R16, R16, 0x400 ;  /* 0x0000040010107836 */ /* 0x000fe20000000000 */
[----:B------:R-:W-:Y:S04]  /*1f140*/  BSSY B0, `(.L_x_1944) ;  /* 0x0000008000007945 */ /* 0x000fe80003800000 */
[----:B------:R-:W-:-:S04]  /*1f150*/  SHF.R.U32.HI R16, RZ, 0x4, R16 ;  /* 0x00000004ff107819 */ /* 0x000fc80000011610 */
[----:B------:R-:W-:-:S04]  /*1f160*/  LOP3.LUT R16, R16, 0x3fff, RZ, 0xc0, !PT ;  /* 0x00003fff10107812 */ /* 0x000fc800078ec0ff */
[----:B------:R-:W-:-:S05]  /*1f170*/  LOP3.LUT R9, R16, 0x3000000, RZ, 0xfc, !PT ;  /* 0x0300000010097812 */ /* 0x000fca00078efcff */
[----:B------:R-:W-:Y:S01]  /*1f180*/  IMAD R2, R22, 0x900, R9 ;  /* 0x0000090016027824 */ /* 0x000fe200078e0209 */
[----:B--2---:R-:W-:Y:S06]  /*1f190*/  @P2 BRA `(.L_x_1945) ;  /* 0x0000000000082947 */ /* 0x004fec0003800000 */
[----:B------:R-:W2:Y:S02]  /*1f1a0*/  SYNCS.PHASECHK.TRANS64.TRYWAIT P0, [R12+URZ+0x30850], R7 ;  /* 0x030850070c0075a7 */ /* 0x000ea4000800017f */
[----:B--2---:R-:W-:Y:S05]  /*1f1b0*/  @!P0 BRA `(.L_x_1946) ;  /* 0x000000c400108947 */ /* 0x004fea0003800000 */
.L_x_1945:
[----:B------:R-:W-:Y:S05]  /*1f1c0*/  BSYNC B0 ;  /* 0x0000000000007941 */ /* 0x000fea0003800000 */
.L_x_1944:
[----:B------:R-:W-:Y:S01]  /*1f1d0*/  IMAD.MOV.U32 R8, RZ, RZ, R2 ;  /* 0x000000ffff087224 */ /* 0x000fe200078e0002 */
[----:B------:R-:W-:Y:S01]  /*1f1e0*/  WARPGROUP.ARRIVE ;  /* 0x00000000000079c5 */ /* 0x000fe20000000000 */
[----:B------:R-:W-:Y:S01]  /*1f1f0*/  IMAD.MOV.U32 R9, RZ, RZ, 0x40000040 ;  /* 0x40000040ff097424 */ /* 0x000fe200078e00ff */
[----:B-12---:R-:W1:Y:S01]  /*1f200*/  SHFL.BFLY PT, R7, R6, 0x2, 0x1f ;  /* 0x0c401f0006077f89 */ /* 0x006e6200000e0000 */
[----:B------:R-:W-:Y:S01]  /*1f210*/  VIADD R22, R22, 0x1 ;  /* 0x0000000116167836 */ /* 0x000fe20000000000 */
[----:B------:R-:W-:Y:S01]  /*1f220*/  R2UR UR6, R8 ;  /* 0x00000000080672ca */ /* 0x000fe200000e0000 */
[----:B------:R-:W-:Y:S01]  /*1f230*/  VIADD R8, R2, 0x80 ;  /* 0x0000008002087836 */ /* 0x000fe20000000000 */
[----:B------:R-:W-:Y:S01]  /*1f240*/  R2UR UR7, R9 ;  /* 0x00000000090772ca */ /* 0x000fe200000e0000 */
[----:B------:R-:W-:Y:S01]  /*1f250*/  IMAD.MOV.U32 R9, RZ, RZ, 0x40000040 ;  /* 0x40000040ff097424 */ /* 0x000fe200078e00ff */
[----:B------:R-:W-:Y:S01]  /*1f260*/  ISETP.NE.AND P2, PT, R22, 0x2, PT ;  /* 0x000000021600780c */ /* 0x000fe20003f45270 */
[----:B------:R-:W-:-:S03]  /*1f270*/  VIADD R221, R221, 0x1 ;  /* 0x00000001dddd7836 */ /* 0x000fc60000000000 */
[----:B------:R-:W-:-:S07]  /*1f280*/  SEL R22, R22, RZ, P2 ;  /* 0x000000ff16167207 */ /* 0x000fce0001000000 */
[----:B------:R-:W-:Y:S01]  /*1f290*/  HGMMA.64x192x16.F32.BF16 R24, R188, gdesc[UR4].tnspB, R24, gsb0 ;  /* 0x42e00004bc187df0 */ /* 0x000fe20008001818 */
[----:B------:R-:W-:Y:S01]  /*1f2a0*/  R2UR UR6, R8 ;  /* 0x00000000080672ca */ /* 0x000fe200000e0000 */
[----:B------:R-:W-:Y:S01]  /*1f2b0*/  VIADD R8, R2, 0x100 ;  /* 0x0000010002087836 */ /* 0x000fe20000000000 */
[----:B------:R-:W-:Y:S01]  /*1f2c0*/  R2UR UR7, R9 ;  /* 0x00000000090772ca */ /* 0x000fe200000e0000 */
[----:B------:R-:W-:Y:S02]  /*1f2d0*/  IMAD.MOV.U32 R9, RZ, RZ, 0x40000040 ;  /* 0x40000040ff097424 */ /* 0x000fe400078e00ff */
[----:B-1----:R-:W-:Y:S01]  /*1f2e0*/  FADD.FTZ R7, R7, R6 ;  /* 0x0000000607077221 */ /* 0x002fe20000010000 */
[----:B------:R-:W-:Y:S01]  /*1f2f0*/  IMAD.MOV.U32 R6, RZ, RZ, RZ ;  /* 0x000000ffff067224 */ /* 0x000fe200078e00ff */
[----:B------:R-:W-:Y:S02]  /*1f300*/  WARPGROUP.DEPBAR.LE gsb0, 0x0 ;  /* 0x00008000000079c5 */ /* 0x000fe40000010000 */
[----:B------:R-:W-:-:S10]  /*1f310*/  WARPGROUP.ARRIVE ;  /* 0x00000000000079c5 */ /* 0x000fd40000000000 */
        /* <DEDUP_REMOVED lines=19> */
[----:B------:R-:W1:Y:S01]  /*1f450*/  SHFL.BFLY PT, R2, R5, 0x2, 0x1f ;  /* 0x0c401f0005027f89 */ /* 0x000e6200000e0000 */
[----:B------:R-:W-:Y:S02]  /*1f460*/  WARPGROUP.DEPBAR.LE gsb0, 0x0 ;  /* 0x00008000000079c5 */ /* 0x000fe40000010000 */
[----:B------:R-:W-:-:S12]  /*1f470*/  WARPGROUP.ARRIVE ;  /* 0x00000000000079c5 */ /* 0x000fd80000000000 */
[----:B------:R-:W-:Y:S01]  /*1f480*/  HGMMA.64x192x16.F32.BF16 R24, R172, gdesc[UR4].tnspB, R24, gsb0 ;  /* 0x42e00004ac187df0 */ /* 0x000fe20008001818 */
[----:B------:R-:W-:Y:S01]  /*1f490*/  R2UR UR6, R8 ;  /* 0x00000000080672ca */ /* 0x000fe200000e0000 */
[----:B-1----:R-:W-:Y:S01]  /*1f4a0*/  FADD.FTZ R8, R2, R5 ;  /* 0x0000000502087221 */ /* 0x002fe20000010000 */
[----:B------:R-:W-:Y:S01]  /*1f4b0*/  R2UR UR7, R9 ;  /* 0x00000000090772ca */ /* 0x000fe200000e0000 */
[----:B------:R-:W1:Y:S01]  /*1f4c0*/  SHFL.BFLY PT, R2, R7, 0x1, 0x1f ;  /* 0x0c201f0007027f89 */ /* 0x000e6200000e0000 */
[----:B------:R-:W-:-:S03]  /*1f4d0*/  IMAD.MOV.U32 R5, RZ, RZ, -0x800000 ;  /* 0xff800000ff057424 */ /* 0x000fc600078e00ff */
[----:B------:R-:W2:Y:S01]  /*1f4e0*/  SHFL.BFLY PT, R9, R8, 0x1, 0x1f ;  /* 0x0c201f0008097f89 */ /* 0x000ea200000e0000 */
[----:B-1----:R-:W-:Y:S01]  /*1f4f0*/  FADD.FTZ R13, R7, R2 ;  /* 0x00000002070d7221 */ /* 0x002fe20000010000 */
[----:B------:R-:W-:Y:S01]  /*1f500*/  SEL R2, RZ, 0x1, P2 ;  /* 0x00000001ff027807 */ /* 0x000fe20001000000 */
[----:B--2---:R-:W-:-:S03]  /*1f510*/  FADD.FTZ R14, R8, R9 ;  /* 0x00000009080e7221 */ /* 0x004fc60000010000 */
[----:B------:R-:W-:Y:S01]  /*1f520*/  FSETP.NE.FTZ.AND P0, PT, R13, RZ, PT ;  /* 0x000000ff0d00720b */ /* 0x000fe20003f15000 */
[----:B------:R-:W-:Y:S01]  /*1f530*/  @!P1 VIADD R8, R12, 0x30860 ;  /* 0x000308600c089836 */ /* 0x000fe20000000000 */
[----:B------:R-:W-:Y:S01]  /*1f540*/  LOP3.LUT R23, R23, R2, RZ, 0x3c, !PT ;  /* 0x0000000217177212 */ /* 0x000fe200078e3cff */
[----:B------:R-:W-:Y:S01]  /*1f550*/  IMAD.MOV.U32 R9, RZ, RZ, RZ ;  /* 0x000000ffff097224 */ /* 0x000fe200078e00ff */
[----:B------:R-:W-:Y:S01]  /*1f560*/  FSETP.NE.FTZ.AND P3, PT, R14, RZ, PT ;  /* 0x000000ff0e00720b */ /* 0x000fe20003f75000 */
[----:B------:R-:W-:Y:S01]  /*1f570*/  IMAD.MOV.U32 R2, RZ, RZ, -0x800000 ;  /* 0xff800000ff027424 */ /* 0x000fe200078e00ff */
[----:B------:R-:W-:-:S07]  /*1f580*/  @!P1 PRMT R8, RZ, 0x654, R8 ;  /* 0x00000654ff089816 */ /* 0x000fce0000000008 */
[----:B------:R-:W1:Y:S01]  /*1f590*/  @P0 MUFU.LG2 R10, R13 ;  /* 0x0000000d000a0308 */ /* 0x000e620000000c00 */
[----:B------:R-:W-:-:S03]  /*1f5a0*/  @P0 FMUL.FTZ R7, R0, 0.69314718246459960938 ;  /* 0x3f31721800070820 */ /* 0x000fc60000410000 */
[----:B0-----:R-:W-:-:S04]  /*1f5b0*/  @P3 FMUL.FTZ R15, R0, 0.69314718246459960938 ;  /* 0x3f317218000f3820 */ /* 0x001fc80000410000 */
[----:B------:R-:W0:Y:S08]  /*1f5c0*/  @P3 MUFU.LG2 R11, R14 ;  /* 0x0000000e000b3308 */ /* 0x000e300000000c00 */
[----:B------:R-:W2:Y:S01]  /*1f5d0*/  @P3 MUFU.RCP R6, R14 ;  /* 0x0000000e00063308 */ /* 0x000ea20000001000 */
[----:B-1----:R-:W-:-:S04]  /*1f5e0*/  @P0 FMUL.FTZ R10, R10, 0.69314718246459960938 ;  /* 0x3f3172180a0a0820 */ /* 0x002fc80000410000 */
[----:B------:R-:W-:-:S03]  /*1f5f0*/  @P0 FFMA.FTZ R5, R7, R4, R10 ;  /* 0x0000000407050223 */ /* 0x000fc6000001000a */
[----:B------:R-:W1:Y:S01]  /*1f600*/  @P0 MUFU.RCP R9, R13 ;  /* 0x0000000d00090308 */ /* 0x000e620000001000 */
[----:B0-----:R-:W-:Y:S01]  /*1f610*/  @P3 FMUL.FTZ R0, R11, 0.69314718246459960938 ;  /* 0x3f3172180b003820 */ /* 0x001fe20000410000 */
        /* <DEDUP_REMOVED lines=17> */
[-C--:B-1----:R-:W-:Y:S01]  /*1f730*/  FMUL.FTZ R0, R24, R9.reuse ;  /* 0x0000000918007220 */ /* 0x082fe20000410000 */
        /* <DEDUP_REMOVED lines=84> */
[----:B0-----:R-:W-:-:S07]  /*1fc80*/  FMUL.FTZ R119, R119, R6 ;  /* 0x0000000677777220 */ /* 0x001fce0000410000 */
.L_x_1807:
        /* <DEDUP_REMOVED lines=50> */
[----:B------:R-:W-:Y:S01]  /*1ffb0*/  F2FP.BF16.F32.PACK_AB R115, R119, R118 ;  /* 0x000000767773723e */ /* 0x000fe200000010ff */
[----:B------:R-:W-:Y:S01]  /*1ffc0*/  BAR.SYNC.DEFER_BLOCKING 0x1, 0x100 ;  /* 0x0044000000007b1d */ /* 0x000fe20000010000 */
[----:B--2---:R-:W-:-:S03]  /*1ffd0*/  IMAD.WIDE R8, R8, 0x2, R6 ;  /* 0x0000000208087825 */ /* 0x004fc600078e0206 */
        /* <DEDUP_REMOVED lines=9> */
[C---:B-----5:R-:W-:Y:S01]  /*20070*/  IADD3 R145, P0, R8.reuse, 0x4020, RZ ;  /* 0x0000402008917810 */ /* 0x060fe20007f1e0ff */
[----:B------:R-:W-:Y:S01]  /*20080*/  IMAD.X R35, RZ, RZ, R9, P5 ;  /* 0x000000ffff237224 */ /* 0x000fe200028e0609 */
[----:B------:R-:W-:-:S02]  /*20090*/  IADD3 R147, P4, R8, 0x4040, RZ ;  /* 0x0000404008937810 */ /* 0x000fc40007f9e0ff */
[C---:B------:R-:W-:Y:S01]  /*200a0*/  IADD3 R149, P3, R8.reuse, 0x4060, RZ ;  /* 0x0000406008957810 */ /* 0x040fe20007f7e0ff */
[--C-:B------:R-:W-:Y:S01]  /*200b0*/  IMAD.X R39, RZ, RZ, R9.reuse, P0 ;  /* 0x000000ffff277224 */ /* 0x100fe200000e0609 */
[C---:B------:R-:W-:Y:S01]  /*200c0*/  IADD3 R151, P2, R8.reuse, 0x8000, RZ ;  /* 0x0000800008977810 */ /* 0x040fe20007f5e0ff */
[--C-:B------:R-:W-:Y:S01]  /*200d0*/  IMAD.X R43, RZ, RZ, R9.reuse, P4 ;  /* 0x000000ffff2b7224 */ /* 0x100fe200020e0609 */
[C---:B-1----:R-:W-:Y:S01]  /*200e0*/  IADD3 R24, P1, R8.reuse, 0x8020, RZ ;  /* 0x0000802008187810 */ /* 0x042fe20007f3e0ff */
        /* <DEDUP_REMOVED lines=9> */
[----:B------:R-:W-:-:S02]  /*20180*/  MOV R94, R8 ;  /* 0x00000008005e7202 */ /* 0x000fc40000000f00 */
[----:B------:R-:W-:Y:S02]  /*20190*/  F2FP.BF16.F32.PACK_AB R9, R137, R10 ;  /* 0x0000000a8909723e */ /* 0x000fe400000010ff */
[----:B------:R-:W-:Y:S02]  /*201a0*/  F2FP.BF16.F32.PACK_AB R8, R3, R0 ;  /* 0x000000000308723e */ /* 0x000fe400000010ff */
[----:B------:R-:W-:Y:S02]  /*201b0*/  F2FP.BF16.F32.PACK_AB R10, R29, R28 ;  /* 0x0000001c1d0a723e */ /* 0x000fe400000010ff */
[----:B------:R-:W-:Y:S02]  /*201c0*/  LOP3.LUT R34, R143, 0x380, RZ, 0xc0, !PT ;  /* 0x000003808f227812 */ /* 0x000fe400078ec0ff */
[----:B------:R-:W-:Y:S01]  /*201d0*/  ISETP.NE.U32.AND P0, PT, RZ, UR4, PT ;  /* 0x00000004ff007c0c */ /* 0x000fe2000bf05070 */
[----:B------:R1:W-:Y:S01]  /*201e0*/  STSM.16.M88.4 [R94], R8 ;  /* 0x000000085e007844 */ /* 0x0003e20000000200 */
[----:B------:R-:W-:-:S02]  /*201f0*/  LOP3.LUT R42, R147, 0x380, RZ, 0xc0, !PT ;  /* 0x00000380932a7812 */ /* 0x000fc400078ec0ff */
[----:B------:R-:W-:Y:S02]  /*20200*/  LOP3.LUT R20, R139, 0x380, RZ, 0xc0, !PT ;  /* 0x000003808b147812 */ /* 0x000fe400078ec0ff */
[----:B------:R-:W-:Y:S02]  /*20210*/  LOP3.LUT R50, R151, 0x380, RZ, 0xc0, !PT ;  /* 0x0000038097327812 */ /* 0x000fe400078ec0ff */
[----:B------:R-:W-:Y:S02]  /*20220*/  LOP3.LUT R3, R24, 0x380, RZ, 0xc0, !PT ;  /* 0x0000038018037812 */ /* 0x000fe400078ec0ff */
[----:B------:R-:W-:Y:S02]  /*20230*/  LOP3.LUT R30, R141, 0x380, RZ, 0xc0, !PT ;  /* 0x000003808d1e7812 */ /* 0x000fe400078ec0ff */
[----:B------:R-:W-:Y:S02]  /*20240*/  SHF.R.U64 R14, R14, 0x3, RZ ;  /* 0x000000030e0e7819 */ /* 0x000fe400000012ff */
[----:B------:R-:W-:-:S02]  /*20250*/  LOP3.LUT R0, R58, 0x380, RZ, 0xc0, !PT ;  /* 0x000003803a007812 */ /* 0x000fc400078ec0ff */
[----:B------:R-:W-:Y:S01]  /*20260*/  SHF.R.U64 R34, R34, 0x3, RZ ;  /* 0x0000000322227819 */ /* 0x000fe200000012ff */
[----:B-1----:R-:W1:Y:S01]  /*20270*/  LDC.64 R8, c[0x0][0xc00] ;  /* 0x00030000ff087b82 */ /* 0x002e620000000a00 */
[----:B------:R-:W-:Y:S01]  /*20280*/  ISETP.NE.AND.EX P0, PT, RZ, UR5, PT, P0 ;  /* 0x00000005ff007c0c */ /* 0x000fe2000bf05300 */
[----:B------:R-:W-:Y:S01]  /*20290*/  ULDC.64 UR4, c[0x0][0xc08] ;  /* 0x0003020000047ab9 */ /* 0x000fe20000000a00 */
[----:B------:R-:W-:Y:S02]  /*202a0*/  LOP3.LUT R38, R145, 0x380, RZ, 0xc0, !PT ;  /* 0x0000038091267812 */ /* 0x000fe400078ec0ff */
[----:B------:R-:W-:Y:S02]  /*202b0*/  SHF.R.U64 R42, R42, 0x3, RZ ;  /* 0x000000032a2a7819 */ /* 0x000fe400000012ff */
[----:B------:R-:W-:Y:S02]  /*202c0*/  SHF.R.U64 R20, R20, 0x3, RZ ;  /* 0x0000000314147819 */ /* 0x000fe400000012ff */
[----:B------:R-:W-:-:S02]  /*202d0*/  SHF.R.U64 R50, R50, 0x3, RZ ;  /* 0x0000000332327819 */ /* 0x000fc400000012ff */
[----:B------:R-:W-:Y:S02]  /*202e0*/  SHF.R.U64 R3, R3, 0x3, RZ ;  /* 0x0000000303037819 */ /* 0x000fe400000012ff */
[----:B------:R-:W-:Y:S02]  /*202f0*/  SHF.R.U64 R30, R30, 0x3, RZ ;  /* 0x000000031e1e7819 */ /* 0x000fe400000012ff */
[----:B------:R-:W-:Y:S02]  /*20300*/  LOP3.LUT R14, R14, R111, RZ, 0x3c, !PT ;  /* 0x0000006f0e0e7212 */ /* 0x000fe400078e3cff */
[----:B------:R-:W-:Y:S02]  /*20310*/  LOP3.LUT R46, R149, 0x380, RZ, 0xc0, !PT ;  /* 0x00000380952e7812 */ /* 0x000fe400078ec0ff */
[----:B------:R-:W-:Y:S02]  /*20320*/  SHF.R.U64 R29, R0, 0x3, RZ ;  /* 0x00000003001d7819 */ /* 0x000fe400000012ff */
[----:B------:R-:W-:-:S02]  /*20330*/  ISETP.NE.U32.AND P2, PT, RZ, UR4, PT ;  /* 0x00000004ff007c0c */ /* 0x000fc4000bf45070 */
[----:B------:R-:W-:Y:S01]  /*20340*/  LOP3.LUT R34, R34, R143, RZ, 0x3c, !PT ;  /* 0x0000008f22227212 */ /* 0x000fe200078e3cff */
[----:B-1----:R-:W-:Y:S01]  /*20350*/  IMAD.WIDE R10, R220, 0x4, R8 ;  /* 0x00000004dc0a7825 */ /* 0x002fe200078e0208 */
[----:B------:R-:W-:Y:S02]  /*20360*/  SHF.R.U64 R38, R38, 0x3, RZ ;  /* 0x0000000326267819 */ /* 0x000fe400000012ff */
[----:B------:R-:W-:Y:S02]  /*20370*/  LOP3.LUT R42, R42, R147, RZ, 0x3c, !PT ;  /* 0x000000932a2a7212 */ /* 0x000fe400078e3cff */
[----:B------:R-:W-:Y:S02]  /*20380*/  LOP3.LUT R20, R20, R139, RZ, 0x3c, !PT ;  /* 0x0000008b14147212 */ /* 0x000fe400078e3cff */
[----:B------:R-:W-:Y:S02]  /*20390*/  LOP3.LUT R50, R50, R151, RZ, 0x3c, !PT ;  /* 0x0000009732327212 */ /* 0x000fe400078e3cff */
[----:B------:R-:W-:-:S02]  /*203a0*/  LOP3.LUT R54, R3, R24, RZ, 0x3c, !PT ;  /* 0x0000001803367212 */ /* 0x000fc400078e3cff */
[----:B------:R-:W-:Y:S02]  /*203b0*/  LOP3.LUT R30, R30, R141, RZ, 0x3c, !PT ;  /* 0x0000008d1e1e7212 */ /* 0x000fe400078e3cff */
[----:B------:R-:W-:Y:S02]  /*203c0*/  SHF.R.U64 R46, R46, 0x3, RZ ;  /* 0x000000032e2e7819 */ /* 0x000fe400000012ff */
[----:B------:R-:W-:Y:S02]  /*203d0*/  LOP3.LUT R111, R86, 0x380, RZ, 0xc0, !PT ;  /* 0x00000380566f7812 */ /* 0x000fe400078ec0ff */
[----:B------:R-:W-:Y:S02]  /*203e0*/  LOP3.LUT R58, R29, R58, RZ, 0x3c, !PT ;  /* 0x0000003a1d3a7212 */ /* 0x000fe400078e3cff */
[----:B------:R-:W-:Y:S02]  /*203f0*/  MOV R24, R14 ;  /* 0x0000000e00187202 */ /* 0x000fe40000000f00 */
[----:B------:R-:W-:-:S02]  /*20400*/  ISETP.NE.AND.EX P2, PT, RZ, UR5, PT, P2 ;  /* 0x00000005ff007c0c */ /* 0x000fc4000bf45320 */
[----:B------:R-:W-:Y:S02]  /*20410*/  MOV R15, R34 ;  /* 0x00000022000f7202 */ /* 0x000fe40000000f00 */
[----:B------:R-:W-:Y:S02]  /*20420*/  LOP3.LUT R38, R38, R145, RZ, 0x3c, !PT ;  /* 0x0000009126267212 */ /* 0x000fe400078e3cff */
[----:B------:R-:W-:Y:S02]  /*20430*/  MOV R14, R42 ;  /* 0x0000002a000e7202 */ /* 0x000fe40000000f00 */
[----:B------:R-:W-:Y:S02]  /*20440*/  F2FP.BF16.F32.PACK_AB R34, R37, R36 ;  /* 0x000000242522723e */ /* 0x000fe400000010ff */
[----:B------:R-:W-:Y:S02]  /*20450*/  F2FP.BF16.F32.PACK_AB R35, R135, R124 ;  /* 0x0000007c8723723e */ /* 0x000fe400000010ff */
[----:B------:R-:W-:Y:S01]  /*20460*/  MOV R20, R20 ;  /* 0x0000001400147202 */ /* 0x000fe20000000f00 */
[----:B------:R-:W1:Y:S01]  /*20470*/  @P2 LDC.64 R8, c[0x0][0xc08] ;  /* 0x00030200ff082b82 */ /* 0x000e620000000a00 */
[----:B------:R-:W-:Y:S01]  /*20480*/  MOV R0, R50 ;  /* 0x0000003200007202 */ /* 0x000fe20000000f00 */
[----:B------:R-:W-:Y:S01]  /*20490*/  STSM.16.M88.4 [R24], R32 ;  /* 0x0000002018007844 */ /* 0x000fe20000000200 */
[----:B------:R-:W-:-:S02]  /*204a0*/  F2FP.BF16.F32.PACK_AB R42, R45, R44 ;  /* 0x0000002c2d2a723e */ /* 0x000fc400000010ff */
[----:B------:R-:W-:Y:S02]  /*204b0*/  F2FP.BF16.F32.PACK_AB R43, R133, R122 ;  /* 0x0000007a852b723e */ /* 0x000fe400000010ff */
[----:B------:R-:W-:Y:S02]  /*204c0*/  LOP3.LUT R46, R46, R149, RZ, 0x3c, !PT ;  /* 0x000000952e2e7212 */ /* 0x000fe400078e3cff */
[----:B------:R-:W-:Y:S01]  /*204d0*/  SHF.R.U64 R111, R111, 0x3, RZ ;  /* 0x000000036f6f7819 */ /* 0x000fe200000012ff */
[----:B------:R2:W-:Y:S01]  /*204e0*/  STSM.16.M88.4 [R20], R40 ;  /* 0x0000002814007844 */ /* 0x0005e20000000200 */
[----:B------:R-:W-:Y:S02]  /*204f0*/  MOV R30, R30 ;  /* 0x0000001e001e7202 */ /* 0x000fe40000000f00 */
[----:B------:R-:W-:Y:S02]  /*20500*/  MOV R3, R58 ;  /* 0x0000003a00037202 */ /* 0x000fe40000000f00 */
[----:B------:R-:W-:-:S02]  /*20510*/  F2FP.BF16.F32.PACK_AB R50, R53, R52 ;  /* 0x000000343532723e */ /* 0x000fc400000010ff */
[----:B------:R-:W-:Y:S02]  /*20520*/  F2FP.BF16.F32.PACK_AB R51, R131, R120 ;  /* 0x000000788333723e */ /* 0x000fe400000010ff */
[----:B------:R-:W-:Y:S02]  /*20530*/  F2FP.BF16.F32.PACK_AB R58, R61, R60 ;  /* 0x0000003c3d3a723e */ /* 0x000fe400000010ff */
[----:B------:R-:W-:Y:S01]  /*20540*/  F2FP.BF16.F32.PACK_AB R59, R129, R62 ;  /* 0x0000003e813b723e */ /* 0x000fe200000010ff */
[----:B------:R-:W-:Y:S01]  /*20550*/  STSM.16.M88.4 [R30], R48 ;  /* 0x000000301e007844 */ /* 0x000fe20000000200 */
[----:B------:R-:W-:Y:S02]  /*20560*/  MOV R38, R38 ;  /* 0x0000002600267202 */ /* 0x000fe40000000f00 */
[----:B------:R-:W-:Y:S01]  /*20570*/  LOP3.LUT R12, R111, R86, RZ, 0x3c, !PT ;  /* 0x000000566f0c7212 */ /* 0x000fe200078e3cff */
[----:B------:R-:W-:Y:S01]  /*20580*/  STSM.16.M88.4 [R15], R56 ;  /* 0x000000380f007844 */ /* 0x000fe20000000200 */
[----:B------:R-:W-:Y:S01]  /*20590*/  MOV R46, R46 ;  /* 0x0000002e002e7202 */ /* 0x000fe20000000f00 */
[----:B------:R-:W-:Y:S01]  /*205a0*/  ULDC UR4, c[0x0][0xa88] ;  /* 0x0002a20000047ab9 */ /* 0x000fe20000000800 */
[----:B------:R-:W-:Y:S01]  /*205b0*/  MOV R54, R54 ;  /* 0x0000003600367202 */ /* 0x000fe20000000f00 */
[----:B------:R3:W-:Y:S01]  /*205c0*/  STSM.16.M88.4 [R38], R64 ;  /* 0x0000004026007844 */ /* 0x0007e20000000200 */
[----:B------:R-:W-:Y:S01]  /*205d0*/  MOV R12, R12 ;  /* 0x0000000c000c7202 */ /* 0x000fe20000000f00 */
[----:B--2---:R-:W-:-:S02]  /*205e0*/  IMAD.MOV.U32 R20, RZ, RZ, RZ ;  /* 0x000000ffff147224 */ /* 0x004fc400078e00ff */
[----:B------:R-:W-:Y:S04]  /*205f0*/  STSM.16.M88.4 [R14], R72 ;  /* 0x000000480e007844 */ /* 0x000fe80000000200 */
[----:B------:R-:W-:Y:S04]  /*20600*/  STSM.16.M88.4 [R46], R80 ;  /* 0x000000502e007844 */ /* 0x000fe80000000200 */
[----:B------:R2:W-:Y:S04]  /*20610*/  STSM.16.M88.4 [R0], R88 ;  /* 0x0000005800007844 */ /* 0x0005e80000000200 */
[----:B------:R4:W-:Y:S04]  /*20620*/  STSM.16.M88.4 [R54], R96 ;  /* 0x0000006036007844 */ /* 0x0009e80000000200 */
[----:B------:R4:W-:Y:S04]  /*20630*/  STSM.16.M88.4 [R3], R104 ;  /* 0x0000006803007844 */ /* 0x0009e80000000200 */
[----:B------:R4:W-:Y:S01]  /*20640*/  STSM.16.M88.4 [R12], R112 ;  /* 0x000000700c007844 */ /* 0x0009e20000000200 */
[----:B------:R-:W-:Y:S01]  /*20650*/  BAR.SYNC.DEFER_BLOCKING 0x1, 0x100 ;  /* 0x0044000000007b1d */ /* 0x000fe20000010000 */
[----:B---3--:R-:W-:-:S02]  /*20660*/  IMAD.U32 R65, RZ, RZ, UR4 ;  /* 0x00000004ff417e24 */ /* 0x008fc4000f8e00ff */
[----:B-1----:R-:W-:-:S05]  /*20670*/  @P2 IMAD.WIDE R8, R220, 0x4, R8 ;  /* 0x00000004dc082825 */ /* 0x002fca00078e0208 */
[----:B--2---:R-:W1:Y:S01]  /*20680*/  LDC R0, c[0x0][0xbe8] ;  /* 0x0002fa00ff007b82 */ /* 0x004e620000000800 */
[----:B------:R4:W5:Y:S04]  /*20690*/  @P0 LDG.E R20, desc[UR60][R10.64] ;  /* 0x0000003c0a140981 */ /* 0x000968000c1e1900 */
[----:B------:R4:W5:Y:S01]  /*206a0*/  @P2 LDG.E R65, desc[UR60][R8.64] ;  /* 0x0000003c08412981 */ /* 0x000962000c1e1900 */
[----:B-1----:R-:W-:-:S13]  /*206b0*/  ISETP.NE.AND P1, PT, R0, 0x1, PT ;  /* 0x000000010000780c */ /* 0x002fda0003f25270 */
[----:B------:R-:W1:Y:S08]  /*206c0*/  @P1 LDC R13, c[0x0][0xbec] ;  /* 0x0002fb00ff0d1b82 */ /* 0x000e700000000800 */
[----:B------:R-:W2:Y:S01]  /*206d0*/  @P1 LDC R14, c[0x0][0xbf0] ;  /* 0x0002fc00ff0e1b82 */ /* 0x000ea20000000800 */
[----:B----4-:R-:W-:Y:S05]  /*206e0*/  @P2 BRA `(.L_x_1949) ;  /* 0x0000000000102947 */ /* 0x010fea0003800000 */
[----:B------:R-:W-:Y:S05]  /*206f0*/  @!P0 BRA `(.L_x_1949) ;  /* 0x00000000000c8947 */ /* 0x000fea0003800000 */
[----:B------:R-:W3:Y:S04]  /*20700*/  LDG.E R4, desc[UR60][R10.64] ;  /* 0x0000003c0a047981 */ /* 0x000ee8000c1e1900 */
[----:B-----5:R-:W3:Y:S02]  /*20710*/  LDG.E R65, desc[UR60][R10.64+0x4] ;  /* 0x0000043c0a417981 */ /* 0x020ee4000c1e1900 */
[----:B---3--:R-:W-:-:S07]  /*20720*/  IMAD.IADD R65, R65, 0x1, -R4 ;  /* 0x0000000141417824 */ /* 0x008fce00078e0a04 */
.L_x_1949:
[----:B------:R-:W3:Y:S01]  /*20730*/  LDL R30, [R1+0x54] ;  /* 0x00005400011e7983 */ /* 0x000ee20000100800 */
[----:B------:R-:W-:Y:S01]  /*20740*/  SHF.R.S32.HI R64, RZ, 0x1f, R219 ;  /* 0x0000001fff407819 */ /* 0x000fe200000114db */
[----:B------:R-:W-:Y:S01]  /*20750*/  IMAD.IADD R10, R213, 0x1, R209 ;  /* 0x00000001d50a7824 */ /* 0x000fe200078e02d1 */
[----:B------:R-:W-:Y:S01]  /*20760*/  ULDC.64 UR4, c[0x0][0xb90] ;  /* 0x0002e40000047ab9 */ /* 0x000fe20000000a00 */
[----:B-----5:R-:W-:Y:S01]  /*20770*/  SHF.R.S32.HI R21, RZ, 0x1f, R20 ;  /* 0x0000001fff157819 */ /* 0x020fe20000011414 */
[----:B------:R-:W-:Y:S01]  /*20780*/  IMAD R65, R65, R0, RZ ;  /* 0x0000000041417224 */ /* 0x000fe200078e02ff */
[----:B------:R-:W-:Y:S01]  /*20790*/  SEL R24, R220, RZ, !P0 ;  /* 0x000000ffdc187207 */ /* 0x000fe20004000000 */
[----:B------:R-:W-:Y:S01]  /*207a0*/  IMAD R4, R64, UR4, RZ ;  /* 0x0000000440047c24 */ /* 0x000fe2000f8e02ff */
[----:B------:R-:W4:Y:S01]  /*207b0*/  @P1 LDC R69, c[0x0][0xbec] ;  /* 0x0002fb00ff451b82 */ /* 0x000f220000000800 */
[----:B-1----:R-:W-:-:S04]  /*207c0*/  @P1 IMAD.HI.U32 R3, R10, R13, RZ ;  /* 0x0000000d0a031227 */ /* 0x002fc800078e00ff */
[----:B------:R-:W-:Y:S01]  /*207d0*/  IMAD.MOV.U32 R11, RZ, RZ, R10 ;  /* 0x000000ffff0b7224 */ /* 0x000fe200078e000a */
[----:B--2---:R-:W-:Y:S01]  /*207e0*/  @P1 SHF.R.U32.HI R11, RZ, R14, R3 ;  /* 0x0000000eff0b1219 */ /* 0x004fe20000011603 */
[C---:B------:R-:W-:Y:S01]  /*207f0*/  IMAD R15, R219.reuse, UR5, R4 ;  /* 0x00000005db0f7c24 */ /* 0x040fe2000f8e0204 */
[----:B------:R-:W-:Y:S01]  /*20800*/  SHF.R.S32.HI R4, RZ, 0x1f, R220 ;  /* 0x0000001fff047819 */ /* 0x000fe200000114dc */
[----:B------:R-:W-:Y:S01]  /*20810*/  IMAD.WIDE.U32 R8, R219, UR4, R20 ;  /* 0x00000004db087c25 */ /* 0x000fe2000f8e0014 */
[----:B------:R-:W-:Y:S01]  /*20820*/  ULDC.64 UR4, c[0x0][0xb98] ;  /* 0x0002e60000047ab9 */ /* 0x000fe20000000a00 */
[----:B------:R-:W1:Y:S01]  /*20830*/  @P1 LDC R71, c[0x0][0xbf0] ;  /* 0x0002fc00ff471b82 */ /* 0x000e620000000800 */
[----:B------:R-:W-:Y:S01]  /*20840*/  SEL R3, R4, RZ, !P0 ;  /* 0x000000ff04037207 */ /* 0x000fe20004000000 */
[----:B------:R-:W-:Y:S02]  /*20850*/  IMAD R13, R224, 0x40, R214 ;  /* 0x00000040e00d7824 */ /* 0x000fe400078e02d6 */
[----:B------:R-:W-:-:S02]  /*20860*/  IMAD.IADD R9, R9, 0x1, R15 ;  /* 0x0000000109097824 */ /* 0x000fc400078e020f */
[----:B------:R-:W-:Y:S02]  /*20870*/  IMAD.MOV R29, RZ, RZ, -R11 ;  /* 0x000000ffff1d7224 */ /* 0x000fe400078e0a0b */
[----:B------:R-:W-:-:S04]  /*20880*/  IMAD.WIDE R6, R13, 0x2, R6 ;  /* 0x000000020d067825 */ /* 0x000fc800078e0206 */
[----:B------:R-:W-:Y:S01]  /*20890*/  IMAD R15, R3, UR4, RZ ;  /* 0x00000004030f7c24 */ /* 0x000fe2000f8e02ff */
[----:B------:R-:W-:Y:S01]  /*208a0*/  IADD3 R33, P4, R6, 0x4000, RZ ;  /* 0x0000400006217810 */ /* 0x000fe20007f9e0ff */
[----:B------:R-:W-:Y:S01]  /*208b0*/  IMAD.WIDE.U32 R8, R24, UR4, R8 ;  /* 0x0000000418087c25 */ /* 0x000fe2000f8e0008 */
[----:B------:R-:W-:Y:S02]  /*208c0*/  IADD3 R41, P3, R6, 0x6000, RZ ;  /* 0x0000600006297810 */ /* 0x000fe40007f7e0ff */
[----:B------:R-:W-:Y:S01]  /*208d0*/  LOP3.LUT R32, R33, 0x380, RZ, 0xc0, !PT ;  /* 0x0000038021207812 */ /* 0x000fe200078ec0ff */
[----:B------:R-:W-:Y:S01]  /*208e0*/  IMAD R13, R0, R29, R10 ;  /* 0x0000001d000d7224 */ /* 0x000fe200078e020a */
[----:B------:R-:W-:Y:S01]  /*208f0*/  IADD3 R10, P0, R11, R8, RZ ;  /* 0x000000080b0a7210 */ /* 0x000fe20007f1e0ff */
[----:B------:R-:W-:Y:S01]  /*20900*/  IMAD R12, R24, UR5, R15 ;  /* 0x00000005180c7c24 */ /* 0x000fe2000f8e020f */
[----:B------:R-:W-:Y:S01]  /*20910*/  SHF.R.S32.HI R15, RZ, 0x1f, R11 ;  /* 0x0000001fff0f7819 */ /* 0x000fe2000001140b */
[----:B------:R-:W-:Y:S01]  /*20920*/  ULDC.64 UR4, c[0x0][0xb88] ;  /* 0x0002e20000047ab9 */ /* 0x000fe20000000a00 */
[----:B------:R-:W-:-:S02]  /*20930*/  SHF.R.S32.HI R4, RZ, 0x1f, R13 ;  /* 0x0000001fff047819 */ /* 0x000fc4000001140d */
[----:B------:R-:W-:Y:S02]  /*20940*/  IADD3.X R11, R15, R9, R12, P0, !PT ;  /* 0x000000090f0b7210 */ /* 0x000fe400007fe40c */
[----:B------:R-:W-:Y:S01]  /*20950*/  IADD3 R9, P6, R6, 0x2000, RZ ;  /* 0x0000200006097810 */ /* 0x000fe20007fde0ff */
[----:B------:R-:W-:Y:S01]  /*20960*/  IMAD R4, R4, UR4, RZ ;  /* 0x0000000404047c24 */ /* 0x000fe2000f8e02ff */
[----:B------:R-:W-:Y:S01]  /*20970*/  IADD3 R29, P2, R6, 0x1000, RZ ;  /* 0x00001000061d7810 */ /* 0x000fe20007f5e0ff */
[----:B------:R-:W-:Y:S01]  /*20980*/  IMAD.WIDE.U32 R10, R13, UR4, R10 ;  /* 0x000000040d0a7c25 */ /* 0x000fe2000f8e000a */
[----:B------:R-:W-:Y:S02]  /*20990*/  LOP3.LUT R12, R9, 0x380, RZ, 0xc0, !PT ;  /* 0x00000380090c7812 */ /* 0x000fe400078ec0ff */
[----:B------:R-:W-:Y:S01]  /*209a0*/  LOP3.LUT R8, R29, 0x380, RZ, 0xc0, !PT ;  /* 0x000003801d087812 */ /* 0x000fe200078ec0ff */
[----:B------:R-:W-:Y:S01]  /*209b0*/  IMAD R15, R13, UR5, R4 ;  /* 0x000000050d0f7c24 */ /* 0x000fe2000f8e0204 */
[----:B------:R-:W-:Y:S01]  /*209c0*/  ULDC.64 UR4, c[0x0][0xb50] ;  /* 0x0002d40000047ab9 */ /* 0x000fe20000000a00 */
[----:B------:R-:W-:Y:S01]  /*209d0*/  SHF.R.U64 R12, R12, 0x3, RZ ;  /* 0x000000030c0c7819 */ /* 0x000fe200000012ff */
[----:B------:R-:W-:Y:S01]  /*209e0*/  IMAD.X R13, RZ, RZ, R7, P6 ;  /* 0x000000ffff0d7224 */ /* 0x000fe200030e0607 */
[----:B------:R-:W-:Y:S01]  /*209f0*/  LEA R14, P0, R10, UR4, 0x2 ;  /* 0x000000040a0e7c11 */ /* 0x000fe2000f8010ff */
[----:B------:R-:W-:Y:S01]  /*20a00*/  IMAD.IADD R11, R11, 0x1, R15 ;  /* 0x000000010b0b7824 */ /* 0x000fe200078e020f */
[----:B------:R-:W-:Y:S01]  /*20a10*/  LOP3.LUT R12, R12, R9, RZ, 0x3c, !PT ;  /* 0x000000090c0c7212 */ /* 0x000fe200078e3cff */
[----:B------:R-:W-:Y:S01]  /*20a20*/  IMAD.X R9, RZ, RZ, R7, P2 ;  /* 0x000000ffff097224 */ /* 0x000fe200010e0607 */
[----:B------:R-:W-:Y:S01]  /*20a30*/  IADD3 R45, P2, R6, 0x7000, RZ ;  /* 0x00007000062d7810 */ /* 0x000fe20007f5e0ff */
[----:B------:R-:W-:Y:S01]  /*20a40*/  SHFL.IDX PT, R54, R14, RZ, 0x1c1f ;  /* 0x001c1fff0e367589 */ /* 0x000fe200000e0000 */
[----:B------:R-:W-:Y:S01]  /*20a50*/  LEA.HI.X R10, R10, UR5, R11, 0x2, P0 ;  /* 0x000000050a0a7c11 */ /* 0x000fe200080f140b */
[----:B------:R-:W-:Y:S01]  /*20a60*/  ULDC.64 UR4, c[0x0][0xaa0] ;  /* 0x0002a80000047ab9 */ /* 0x000fe20000000a00 */
[----:B------:R-:W-:Y:S01]  /*20a70*/  IADD3 R37, P0, R6, 0x5000, RZ ;  /* 0x0000500006257810 */ /* 0x000fe20007f1e0ff */
[----:B------:R-:W-:Y:S01]  /*20a80*/  SHFL.IDX PT, R58, R14, 0x1, 0x1c1f ;  /* 0x003c1f000e3a7f89 */ /* 0x000fe200000e0000 */
[----:B------:R-:W-:-:S02]  /*20a90*/  LOP3.LUT R44, R45, 0x380, RZ, 0xc0, !PT ;  /* 0x000003802d2c7812 */ /* 0x000fc400078ec0ff */
[----:B------:R-:W-:Y:S01]  /*20aa0*/  LOP3.LUT R36, R37, 0x380, RZ, 0xc0, !PT ;  /* 0x0000038025247812 */ /* 0x000fe200078ec0ff */
[----:B------:R-:W2:Y:S01]  /*20ab0*/  SHFL.IDX PT, R55, R10, RZ, 0x1c1f ;  /* 0x001c1fff0a377589 */ /* 0x000ea200000e0000 */
[----:B------:R-:W-:Y:S02]  /*20ac0*/  SHF.R.U64 R44, R44, 0x3, RZ ;  /* 0x000000032c2c7819 */ /* 0x000fe400000012ff */
[----:B------:R-:W-:Y:S01]  /*20ad0*/  SHF.R.U64 R36, R36, 0x3, RZ ;  /* 0x0000000324247819 */ /* 0x000fe200000012ff */
[----:B------:R-:W0:Y:S01]  /*20ae0*/  SHFL.IDX PT, R59, R10, 0x1, 0x1c1f ;  /* 0x003c1f000a3b7f89 */ /* 0x000e2200000e0000 */
[----:B------:R-:W-:Y:S01]  /*20af0*/  LOP3.LUT R44, R44, R45, RZ, 0x3c, !PT ;  /* 0x0000002d2c2c7212 */ /* 0x000fe200078e3cff */
[--C-:B------:R-:W-:Y:S01]  /*20b00*/  IMAD.X R45, RZ, RZ, R7.reuse, P2 ;  /* 0x000000ffff2d7224 */ /* 0x100fe200010e0607 */
[----:B------:R-:W-:Y:S01]  /*20b10*/  LOP3.LUT R36, R36, R37, RZ, 0x3c, !PT ;  /* 0x0000002524247212 */ /* 0x000fe200078e3cff */
[----:B------:R-:W-:Y:S01]  /*20b20*/  IMAD.X R37, RZ, RZ, R7, P0 ;  /* 0x000000ffff257224 */ /* 0x000fe200000e0607 */
[----:B------:R-:W-:-:S02]  /*20b30*/  LOP3.LUT P0, RZ, R233, 0x3, RZ, 0xc0, !PT ;  /* 0x00000003e9ff7812 */ /* 0x000fc4000780c0ff */
[----:B------:R-:W-:Y:S01]  /*20b40*/  SHF.R.U64 R8, R8, 0x3, RZ ;  /* 0x0000000308087819 */ /* 0x000fe200000012ff */
[----:B------:R-:W-:Y:S01]  /*20b50*/  IMAD R21, R21, UR4, RZ ;  /* 0x0000000415157c24 */ /* 0x000fe2000f8e02ff */
[----:B------:R-:W-:Y:S02]  /*20b60*/  LOP3.LUT R40, R41, 0x380, RZ, 0xc0, !PT ;  /* 0x0000038029287812 */ /* 0x000fe400078ec0ff */
[----:B------:R-:W-:Y:S02]  /*20b70*/  LOP3.LUT R8, R8, R29, RZ, 0x3c, !PT ;  /* 0x0000001d08087212 */ /* 0x000fe400078e3cff */
[----:B------:R-:W-:Y:S01]  /*20b80*/  IADD3 R29, P5, R6, 0x3000, RZ ;  /* 0x00003000061d7810 */ /* 0x000fe20007fbe0ff */
[----:B------:R-:W-:Y:S01]  /*20b90*/  IMAD R67, R20, UR5, R21 ;  /* 0x0000000514437c24 */ /* 0x000fe2000f8e0215 */
[----:B------:R-:W-:Y:S02]  /*20ba0*/  SHF.R.U64 R32, R32, 0x3, RZ ;  /* 0x0000000320207819 */ /* 0x000fe400000012ff */
[----:B------:R-:W-:Y:S01]  /*20bb0*/  LOP3.LUT R28, R29, 0x380, RZ, 0xc0, !PT ;  /* 0x000003801d1c7812 */ /* 0x000fe200078ec0ff */
[----:B------:R-:W-:Y:S01]  /*20bc0*/  IMAD.WIDE.U32 R20, R20, UR4, RZ ;  /* 0x0000000414147c25 */ /* 0x000fe2000f8e00ff */
[----:B------:R-:W-:Y:S01]  /*20bd0*/  SHF.R.U64 R40, R40, 0x3, RZ ;  /* 0x0000000328287819 */ /* 0x000fe200000012ff */
[----:B------:R-:W-:Y:S01]  /*20be0*/  ULDC.64 UR4, c[0x0][0xae8] ;  /* 0x0002ba0000047ab9 */ /* 0x000fe20000000a00 */
[----:B------:R-:W-:Y:S01]  /*20bf0*/  SHF.R.U64 R28, R28, 0x3, RZ ;  /* 0x000000031c1c7819 */ /* 0x000fe200000012ff */
[----:B------:R-:W-:Y:S01]  /*20c00*/  IMAD.IADD R21, R21, 0x1, R67 ;  /* 0x0000000115157824 */ /* 0x000fe200078e0243 */
[----:B------:R-:W-:Y:S01]  /*20c10*/  LOP3.LUT R32, R32, R33, RZ, 0x3c, !PT ;  /* 0x0000002120207212 */ /* 0x000fe200078e3cff */
[----:B------:R-:W-:Y:S01]  /*20c20*/  IMAD R64, R64, UR4, RZ ;  /* 0x0000000440407c24 */ /* 0x000fe2000f8e02ff */
[----:B------:R-:W-:Y:S01]  /*20c30*/  LOP3.LUT R28, R28, R29, RZ, 0x3c, !PT ;  /* 0x0000001d1c1c7212 */ /* 0x000fe200078e3cff */
[--C-:B------:R-:W-:Y:S01]  /*20c40*/  IMAD.X R29, RZ, RZ, R7.reuse, P5 ;  /* 0x000000ffff1d7224 */ /* 0x100fe200028e0607 */
[----:B------:R-:W-:Y:S01]  /*20c50*/  LOP3.LUT R40, R40, R41, RZ, 0x3c, !PT ;  /* 0x0000002928287212 */ /* 0x000fe200078e3cff */
[--C-:B------:R-:W-:Y:S01]  /*20c60*/  IMAD.X R33, RZ, RZ, R7.reuse, P4 ;  /* 0x000000ffff217224 */ /* 0x100fe200020e0607 */
[C---:B------:R-:W-:Y:S01]  /*20c70*/  IADD3 R49, P6, R6.reuse, 0x8000, RZ ;  /* 0x0000800006317810 */ /* 0x040fe20007fde0ff */
[----:B------:R-:W-:Y:S01]  /*20c80*/  IMAD.X R41, RZ, RZ, R7, P3 ;  /* 0x000000ffff297224 */ /* 0x000fe200018e0607 */
[C---:B------:R-:W-:Y:S01]  /*20c90*/  IADD3 R53, P5, R6.reuse, 0x9000, RZ ;  /* 0x0000900006357810 */ /* 0x040fe20007fbe0ff */
[C---:B------:R-:W-:Y:S01]  /*20ca0*/  IMAD R67, R219.reuse, UR5, R64 ;  /* 0x00000005db437c24 */ /* 0x040fe2000f8e0240 */
[C---:B------:R-:W-:Y:S01]  /*20cb0*/  IADD3 R57, P4, R6.reuse, 0xa000, RZ ;  /* 0x0000a00006397810 */ /* 0x040fe20007f9e0ff */
[----:B------:R-:W-:Y:S01]  /*20cc0*/  IMAD.WIDE.U32 R20, R219, UR4, R20 ;  /* 0x00000004db147c25 */ /* 0x000fe2000f8e0014 */
[----:B------:R-:W-:Y:S01]  /*20cd0*/  IADD3 R11, P3, R6, 0xb000, RZ ;  /* 0x0000b000060b7810 */ /* 0x000fe20007f7e0ff */
[----:B------:R-:W-:Y:S01]  /*20ce0*/  ULDC.64 UR4, c[0x0][0xaf0] ;  /* 0x0002bc0000047ab9 */ /* 0x000fe20000000a00 */
[----:B------:R-:W-:Y:S01]  /*20cf0*/  LOP3.LUT R48, R49, 0x380, RZ, 0xc0, !PT ;  /* 0x0000038031307812 */ /* 0x000fe200078ec0ff */
[----:B------:R-:W-:Y:S01]  /*20d00*/  IMAD.IADD R21, R21, 0x1, R67 ;  /* 0x0000000115157824 */ /* 0x000fe200078e0243 */
[----:B------:R-:W-:-:S02]  /*20d10*/  LOP3.LUT R52, R53, 0x380, RZ, 0xc0, !PT ;  /* 0x0000038035347812 */ /* 0x000fc400078ec0ff */
[----:B------:R-:W-:Y:S01]  /*20d20*/  LOP3.LUT R56, R57, 0x380, RZ, 0xc0, !PT ;  /* 0x0000038039387812 */ /* 0x000fe200078ec0ff */
[----:B------:R-:W-:Y:S01]  /*20d30*/  IMAD R3, R3, UR4, RZ ;  /* 0x0000000403037c24 */ /* 0x000fe2000f8e02ff */
[----:B------:R-:W-:Y:S01]  /*20d40*/  LOP3.LUT R15, R6, 0x380, RZ, 0xc0, !PT ;  /* 0x00000380060f7812 */ /* 0x000fe200078ec0ff */
[----:B------:R-:W-:Y:S01]  /*20d50*/  IMAD.X R61, RZ, RZ, R7, P3 ;  /* 0x000000ffff3d7224 */ /* 0x000fe200018e0607 */
[----:B------:R-:W-:Y:S02]  /*20d60*/  SHF.R.U64 R48, R48, 0x3, RZ ;  /* 0x0000000330307819 */ /* 0x000fe400000012ff */
[----:B------:R-:W-:Y:S02]  /*20d70*/  SHF.R.U64 R52, R52, 0x3, RZ ;  /* 0x0000000334347819 */ /* 0x000fe400000012ff */
[----:B------:R-:W-:Y:S02]  /*20d80*/  SHF.R.U64 R56, R56, 0x3, RZ ;  /* 0x0000000338387819 */ /* 0x000fe400000012ff */
[----:B------:R-:W-:-:S02]  /*20d90*/  SHF.R.U64 R15, R15, 0x3, RZ ;  /* 0x000000030f0f7819 */ /* 0x000fc400000012ff */
[----:B------:R-:W-:Y:S01]  /*20da0*/  LOP3.LUT R48, R48, R49, RZ, 0x3c, !PT ;  /* 0x0000003130307212 */ /* 0x000fe200078e3cff */
[--C-:B------:R-:W-:Y:S01]  /*20db0*/  IMAD.X R49, RZ, RZ, R7.reuse, P6 ;  /* 0x000000ffff317224 */ /* 0x100fe200030e0607 */
[----:B------:R-:W-:Y:S01]  /*20dc0*/  LOP3.LUT R52, R52, R53, RZ, 0x3c, !PT ;  /* 0x0000003534347212 */ /* 0x000fe200078e3cff */
[--C-:B------:R-:W-:Y:S01]  /*20dd0*/  IMAD.X R53, RZ, RZ, R7.reuse, P5 ;  /* 0x000000ffff357224 */ /* 0x100fe200028e0607 */
[----:B------:R-:W-:Y:S01]  /*20de0*/  LOP3.LUT R56, R56, R57, RZ, 0x3c, !PT ;  /* 0x0000003938387212 */ /* 0x000fe200078e3cff */
[----:B------:R-:W-:Y:S01]  /*20df0*/  IMAD.X R57, RZ, RZ, R7, P4 ;  /* 0x000000ffff397224 */ /* 0x000fe200020e0607 */
[----:B------:R-:W-:Y:S01]  /*20e00*/  LOP3.LUT R6, R15, R6, RZ, 0x3c, !PT ;  /* 0x000000060f067212 */ /* 0x000fe200078e3cff */
[----:B------:R-:W-:Y:S01]  /*20e10*/  IMAD.IADD R68, R224, 0x1, R209 ;  /* 0x00000001e0447824 */ /* 0x000fe200078e02d1 */
[----:B------:R-:W-:Y:S01]  /*20e20*/  BSSY B1, `(.L_x_1950) ;  /* 0x0000050000017945 */ /* 0x000fe20003800000 */
[----:B------:R-:W-:Y:S02]  /*20e30*/  SHF.R.S32.HI R70, RZ, 0x1f, R217 ;  /* 0x0000001fff467819 */ /* 0x000fe400000114d9 */
[----:B------:R-:W-:-:S02]  /*20e40*/  SHF.R.S32.HI R72, RZ, 0x1f, R216 ;  /* 0x0000001fff487819 */ /* 0x000fc400000114d8 */
[----:B------:R-:W-:Y:S01]  /*20e50*/  SHF.R.S32.HI R73, RZ, 0x1f, R214 ;  /* 0x0000001fff497819 */ /* 0x000fe200000114d6 */
[----:B---3--:R-:W-:-:S04]  /*20e60*/  IMAD.IADD R30, R30, 0x1, R209 ;  /* 0x000000011e1e7824 */ /* 0x008fc800078e02d1 */
[C---:B------:R-:W-:Y:S01]  /*20e70*/  VIADD R4, R30.reuse, 0x8 ;  /* 0x000000081e047836 */ /* 0x040fe20000000000 */
[----:B------:R-:W-:-:S04]  /*20e80*/  ISETP.GE.OR P2, PT, R30, R65, P0 ;  /* 0x000000411e00720c */ /* 0x000fc80000746670 */
[----:B------:R-:W-:Y:S02]  /*20e90*/  ISETP.GE.OR P0, PT, R4, R65, P0 ;  /* 0x000000410400720c */ /* 0x000fe40000706670 */
[----:B------:R-:W-:-:S04]  /*20ea0*/  LOP3.LUT R4, R11, 0x380, RZ, 0xc0, !PT ;  /* 0x000003800b047812 */ /* 0x000fc800078ec0ff */
[----:B------:R-:W-:-:S03]  /*20eb0*/  SHF.R.U64 R4, R4, 0x3, RZ ;  /* 0x0000000304047819 */ /* 0x000fc600000012ff */
[----:B--2---:R2:W-:Y:S01]  /*20ec0*/  @!P2 ST.E desc[UR60][R54.64], R5 ;  /* 0x000000053600a985 */ /* 0x0045e2000c10193c */
[----:B------:R-:W-:-:S03]  /*20ed0*/  LOP3.LUT R60, R4, R11, RZ, 0x3c, !PT ;  /* 0x0000000b043c7212 */ /* 0x000fc600078e3cff */
[----:B0-----:R0:W-:Y:S04]  /*20ee0*/  @!P0 ST.E desc[UR60][R58.64], R2 ;  /* 0x000000023a008985 */ /* 0x0011e8000c10193c */
[----:B------:R-:W5:Y:S04]  /*20ef0*/  LD.E.128 R8, desc[UR60][R8.64] ;  /* 0x0000003c08087980 */ /* 0x000f68000c101d00 */
[----:B--2---:R-:W5:Y:S01]  /*20f00*/  LD.E.128 R4, desc[UR60][R6.64] ;  /* 0x0000003c06047980 */ /* 0x004f62000c101d00 */
[----:B0-----:R-:W-:-:S03]  /*20f10*/  IMAD R2, R218, 0x20, R224 ;  /* 0x00000020da027824 */ /* 0x001fc600078e02e0 */
[----:B------:R-:W5:Y:S01]  /*20f20*/  LD.E.128 R12, desc[UR60][R12.64] ;  /* 0x0000003c0c0c7980 */ /* 0x000f62000c101d00 */
[----:B------:R-:W-:-:S03]  /*20f30*/  IMAD.IADD R66, R209, 0x1, R2 ;  /* 0x00000001d1427824 */ /* 0x000fc600078e0202 */
[----:B------:R-:W5:Y:S01]  /*20f40*/  LD.E.128 R28, desc[UR60][R28.64] ;  /* 0x0000003c1c1c7980 */ /* 0x000f62000c101d00 */
[----:B----4-:R-:W-:-:S03]  /*20f50*/  @P1 IMAD.HI.U32 R2, R66, R69, RZ ;  /* 0x0000004542021227 */ /* 0x010fc600078e00ff */
[----:B------:R-:W5:Y:S01]  /*20f60*/  LD.E.128 R32, desc[UR60][R32.64] ;  /* 0x0000003c20207980 */ /* 0x000f62000c101d00 */
[----:B------:R-:W-:Y:S01]  /*20f70*/  IMAD.MOV.U32 R67, RZ, RZ, R66 ;  /* 0x000000ffff437224 */ /* 0x000fe200078e0042 */
[----:B-1----:R-:W-:Y:S01]  /*20f80*/  @P1 SHF.R.U32.HI R67, RZ, R71, R2 ;  /* 0x00000047ff431219 */ /* 0x002fe20000011602 */
[C---:B------:R-:W-:Y:S01]  /*20f90*/  IMAD R69, R24.reuse, UR5, R3 ;  /* 0x0000000518457c24 */ /* 0x040fe2000f8e0203 */
[----:B------:R-:W5:Y:S01]  /*20fa0*/  LD.E.128 R36, desc[UR60][R36.64] ;  /* 0x0000003c24247980 */ /* 0x000f62000c101d00 */
[----:B------:R-:W-:Y:S01]  /*20fb0*/  IMAD.WIDE.U32 R2, R24, UR4, R20 ;  /* 0x0000000418027c25 */ /* 0x000fe2000f8e0014 */
[--C-:B------:R-:W-:Y:S01]  /*20fc0*/  SHF.R.S32.HI R20, RZ, 0x1f, R67.reuse ;  /* 0x0000001fff147819 */ /* 0x100fe20000011443 */
[----:B------:R-:W-:Y:S01]  /*20fd0*/  ULDC.64 UR4, c[0x0][0xae0] ;  /* 0x0002b80000047ab9 */ /* 0x000fe20000000a00 */
[----:B------:R-:W5:Y:S01]  /*20fe0*/  LD.E.128 R40, desc[UR60][R40.64] ;  /* 0x0000003c28287980 */ /* 0x000f62000c101d00 */
[----:B------:R-:W-:Y:S02]  /*20ff0*/  IMAD.MOV R21, RZ, RZ, -R67 ;  /* 0x000000ffff157224 */ /* 0x000fe400078e0a43 */
[----:B------:R-:W-:Y:S01]  /*21000*/  IMAD.IADD R3, R3, 0x1, R69 ;  /* 0x0000000103037824 */ /* 0x000fe200078e0245 */
[----:B------:R-:W5:Y:S01]  /*21010*/  LD.E.128 R44, desc[UR60][R44.64] ;  /* 0x0000003c2c2c7980 */ /* 0x000f62000c101d00 */
[----:B------:R-:W-:-:S02]  /*21020*/  IMAD R21, R0, R21, R66 ;  /* 0x0000001500157224 */ /* 0x000fc400078e0242 */
[----:B------:R-:W-:Y:S01]  /*21030*/  IMAD R20, R20, UR4, RZ ;  /* 0x0000000414147c24 */ /* 0x000fe2000f8e02ff */
[----:B------:R-:W5:Y:S01]  /*21040*/  LD.E.128 R48, desc[UR60][R48.64] ;  /* 0x0000003c30307980 */ /* 0x000f62000c101d00 */
[C---:B------:R-:W-:Y:S01]  /*21050*/  IMAD.WIDE.U32 R2, R67.reuse, UR4, R2 ;  /* 0x0000000443027c25 */ /* 0x040fe2000f8e0002 */
[----:B------:R-:W-:Y:S02]  /*21060*/  SHF.R.S32.HI R0, RZ, 0x1f, R21 ;  /* 0x0000001fff007819 */ /* 0x000fe40000011415 */
[----:B------:R-:W5:Y:S01]  /*21070*/  LD.E.128 R52, desc[UR60][R52.64] ;  /* 0x0000003c34347980 */ /* 0x000f62000c101d00 */
[----:B------:R-:W-:Y:S01]  /*21080*/  IMAD R69, R67, UR5, R20 ;  /* 0x0000000543457c24 */ /* 0x000fe2000f8e0214 */
        /* <DEDUP_REMOVED lines=8> */
[----:B0-----:R-:W0:Y:S01]  /*21110*/  FENCE.VIEW.ASYNC.S ;  /* 0x00000000000073c6 */ /* 0x001e220000000000 */
[----:B------:R-:W-:-:S02]  /*21120*/  IMAD.IADD R3, R3, 0x1, R69 ;  /* 0x0000000103037824 */ /* 0x000fc400078e0245 */
[----:B------:R-:W-:Y:S02]  /*21130*/  IMAD R20, R0, UR4, RZ ;  /* 0x0000000400147c24 */ /* 0x000fe4000f8e02ff */
[C---:B------:R-:W-:Y:S02]  /*21140*/  VIADD R0, R68.reuse, 0x20 ;  /* 0x0000002044007836 */ /* 0x040fe40000000000 */
[C---:B------:R-:W-:Y:S02]  /*21150*/  IMAD R67, R21.reuse, UR5, R20 ;  /* 0x0000000515437c24 */ /* 0x040fe4000f8e0214 */
[----:B------:R-:W-:Y:S01]  /*21160*/  IMAD.WIDE.U32 R2, R21, UR4, R2 ;  /* 0x0000000415027c25 */ /* 0x000fe2000f8e0002 */
[-C--:B------:R-:W-:Y:S01]  /*21170*/  ISETP.GE.AND P2, PT, R68, R65.reuse, PT ;  /* 0x000000414400720c */ /* 0x080fe20003f46270 */
[----:B------:R-:W-:Y:S01]  /*21180*/  ULDC.64 UR4, c[0x0][0xa80] ;  /* 0x0002a00000047ab9 */ /* 0x000fe20000000a00 */
[----:B------:R-:W-:Y:S01]  /*21190*/  ISETP.GE.AND P1, PT, R0, R65, PT ;  /* 0x000000410000720c */ /* 0x000fe20003f26270 */
[----:B------:R-:W-:Y:S01]  /*211a0*/  IMAD.IADD R3, R3, 0x1, R67 ;  /* 0x0000000103037824 */ /* 0x000fe200078e0243 */
[----:B------:R-:W-:Y:S01]  /*211b0*/  LEA R24, P3, R2, UR4, 0x1 ;  /* 0x0000000402187c11 */ /* 0x000fe2000f8608ff */
[----:B------:R-:W-:-:S03]  /*211c0*/  VIADD R0, R16, 0x30820 ;  /* 0x0003082010007836 */ /* 0x000fc60000000000 */
[----:B------:R-:W-:Y:S02]  /*211d0*/  LEA.HI.X R64, R2, UR5, R3, 0x1, P3 ;  /* 0x0000000502407c11 */ /* 0x000fe400098f0c03 */
[----:B------:R-:W-:Y:S01]  /*211e0*/  PRMT R0, RZ, 0x654, R0 ;  /* 0x00000654ff007816 */ /* 0x000fe20000000000 */
[----:B------:R-:W-:Y:S01]  /*211f0*/  VIADD R20, R68, 0x40 ;  /* 0x0000004044147836 */ /* 0x000fe20000000000 */
[----:B0-----:R0:W1:Y:S02]  /*21200*/  SHFL.IDX PT, R21, R24, RZ, 0x181f ;  /* 0x00181fff18157589 */ /* 0x00106400000e0000 */
[----:B------:R0:W-:Y:S02]  /*21210*/  SYNCS.ARRIVE.TRANS64.RED.A1T0 RZ, [R0+URZ], RZ ;  /* 0x000000ff00ff79a7 */ /* 0x0001e4000810043f */
[----:B------:R0:W2:Y:S01]  /*21220*/  SHFL.IDX PT, R67, R64, RZ, 0x181f ;  /* 0x00181fff40437589 */ /* 0x0000a200000e0000 */
[----:B------:R-:W-:Y:S01]  /*21230*/  ISETP.GE.AND P0, PT, R20, R65, PT ;  /* 0x000000411400720c */ /* 0x000fe20003f06270 */
[----:B------:R-:W-:-:S12]  /*21240*/  @P2 BRA `(.L_x_1951) ;  /* 0x0000000000342947 */ /* 0x000fd80003800000 */
[----:B------:R-:W-:Y:S02]  /*21250*/  ULDC UR4, c[0x0][0xac8] ;  /* 0x0002b20000047ab9 */ /* 0x000fe40000000800 */
[----:B------:R-:W-:Y:S02]  /*21260*/  ISETP.GE.AND P4, PT, R214, UR4, PT ;  /* 0x00000004d6007c0c */ /* 0x000fe4000bf86270 */
[----:B------:R-:W-:Y:S02]  /*21270*/  ISETP.GE.AND P3, PT, R216, UR4, PT ;  /* 0x00000004d8007c0c */ /* 0x000fe4000bf66270 */
[----:B------:R-:W-:-:S09]  /*21280*/  ISETP.GE.AND P2, PT, R217, UR4, PT ;  /* 0x00000004d9007c0c */ /* 0x000fd2000bf46270 */
[-C--:B-1----:R-:W-:Y:S02]  /*21290*/  @!P4 LEA R2, P6, R214, R21.reuse, 0x1 ;  /* 0x00000015d602c211 */ /* 0x082fe400078c08ff */
[----:B------:R-:W-:Y:S02]  /*212a0*/  @!P3 LEA R20, P5, R216, R21, 0x1 ;  /* 0x00000015d814b211 */ /* 0x000fe400078a08ff */
[----:B--2---:R-:W-:Y:S02]  /*212b0*/  @!P4 LEA.HI.X R3, R214, R67, R73, 0x1, P6 ;  /* 0x00000043d603c211 */ /* 0x004fe400030f0c49 */
[C---:B------:R-:W-:Y:S02]  /*212c0*/  @!P2 LEA R66, P6, R217.reuse, R21, 0x1 ;  /* 0x00000015d942a211 */ /* 0x040fe400078c08ff */
[-C--:B------:R-:W-:Y:S01]  /*212d0*/  @!P3 LEA.HI.X R21, R216, R67.reuse, R72, 0x1, P5 ;  /* 0x00000043d815b211 */ /* 0x080fe200028f0c48 */
[----:B-----5:R3:W-:Y:S01]  /*212e0*/  @!P4 ST.E.128 desc[UR60][R2.64], R4 ;  /* 0x000000040200c985 */ /* 0x0207e2000c101d3c */
[----:B------:R-:W-:-:S03]  /*212f0*/  @!P2 LEA.HI.X R67, R217, R67, R70, 0x1, P6 ;  /* 0x00000043d943a211 */ /* 0x000fc600030f0c46 */
[----:B------:R3:W-:Y:S04]  /*21300*/  @!P3 ST.E.128 desc[UR60][R20.64], R32 ;  /* 0x000000201400b985 */ /* 0x0007e8000c101d3c */
[----:B------:R3:W-:Y:S02]  /*21310*/  @!P2 ST.E.128 desc[UR60][R66.64], R48 ;  /* 0x000000304200a985 */ /* 0x0007e4000c101d3c */
.L_x_1951:
[----:B------:R-:W-:Y:S05]  /*21320*/  BSYNC B1 ;  /* 0x0000000000017941 */ /* 0x000fea0003800000 */
.L_x_1950:
[----:B---3-5:R3:W4:Y:S01]  /*21330*/  SHFL.IDX PT, R7, R64, 0x1, 0x181f ;  /* 0x00381f0040077f89 */ /* 0x02872200000e0000 */
[----:B------:R-:W-:Y:S03]  /*21340*/  BSSY B1, `(.L_x_1952) ;  /* 0x0000010000017945 */ /* 0x000fe60003800000 */
[----:B------:R3:W0:Y:S01]  /*21350*/  SHFL.IDX PT, R3, R24, 0x1, 0x181f ;  /* 0x00381f0018037f89 */ /* 0x00062200000e0000 */
[----:B------:R-:W-:Y:S05]  /*21360*/  @P1 BRA `(.L_x_1953) ;  /* 0x0000000000341947 */ /* 0x000fea0003800000 */
[----:B------:R-:W-:Y:S02]  /*21370*/  ULDC UR4, c[0x0][0xac8] ;  /* 0x0002b20000047ab9 */ /* 0x000fe40000000800 */
[----:B------:R-:W-:Y:S02]  /*21380*/  ISETP.GE.AND P4, PT, R214, UR4, PT ;  /* 0x00000004d6007c0c */ /* 0x000fe4000bf86270 */
[----:B------:R-:W-:Y:S02]  /*21390*/  ISETP.GE.AND P5, PT, R216, UR4, PT ;  /* 0x00000004d8007c0c */ /* 0x000fe4000bfa6270 */
[----:B------:R-:W-:-:S09]  /*213a0*/  ISETP.GE.AND P6, PT, R217, UR4, PT ;  /* 0x00000004d9007c0c */ /* 0x000fd2000bfc6270 */
[-C--:B0-----:R-:W-:Y:S02]  /*213b0*/  @!P4 LEA R2, P1, R214, R3.reuse, 0x1 ;  /* 0x00000003d602c211 */ /* 0x081fe400078208ff */
        /* <DEDUP_REMOVED lines=8> */
.L_x_1953:
[----:B------:R-:W-:Y:S05]  /*21440*/  BSYNC B1 ;  /* 0x0000000000017941 */ /* 0x000fea0003800000 */
.L_x_1952:
[----:B0---4-:R0:W4:Y:S01]  /*21450*/  SHFL.IDX PT, R7, R64, 0x2, 0x181f ;  /* 0x00581f0040077f89 */ /* 0x01112200000e0000 */
        /* <DEDUP_REMOVED lines=16> */
.L_x_1955:
[----:B------:R-:W-:Y:S05]  /*21560*/  BSYNC B1 ;  /* 0x0000000000017941 */ /* 0x000fea0003800000 */
.L_x_1954:
[----:B------:R-:W-:Y:S01]  /*21570*/  VIADD R0, R68, 0x60 ;  /* 0x0000006044007836 */ /* 0x000fe20000000000 */
[----:B0---4-:R4:W0:Y:S04]  /*21580*/  SHFL.IDX PT, R7, R64, 0x3, 0x181f ;  /* 0x00781f0040077f89 */ /* 0x01182800000e0000 */
[----:B------:R-:W-:Y:S01]  /*21590*/  ISETP.GE.AND P0, PT, R0, R65, PT ;  /* 0x000000410000720c */ /* 0x000fe20003f06270 */
[----:B------:R4:W0:-:S12]  /*215a0*/  SHFL.IDX PT, R9, R24, 0x3, 0x181f ;  /* 0x00781f0018097f89 */ /* 0x00081800000e0000 */
[----:B----4-:R-:W-:Y:S05]  /*215b0*/  @P0 BRA `(.L_x_1956) ;  /* 0x0000000c003c0947 */ /* 0x010fea0003800000 */
[----:B------:R-:W-:Y:S02]  /*215c0*/  ULDC UR4, c[0x0][0xac8] ;  /* 0x0002b20000047ab9 */ /* 0x000fe40000000800 */
[----:B------:R-:W-:Y:S02]  /*215d0*/  ISETP.GE.AND P2, PT, R214, UR4, PT ;  /* 0x00000004d6007c0c */ /* 0x000fe4000bf46270 */
[----:B------:R-:W-:-:S11]  /*215e0*/  ISETP.GE.AND P3, PT, R216, UR4, PT ;  /* 0x00000004d8007c0c */ /* 0x000fd6000bf66270 */
[-C--:B0-----:R-:W-:Y:S02]  /*215f0*/  @!P2 LEA R2, P0, R214, R9.reuse, 0x1 ;  /* 0x00000009d602a211 */ /* 0x081fe400078008ff */
[----:B------:R-:W-:Y:S02]  /*21600*/  @!P3 LEA R4, P1, R216, R9, 0x1 ;  /* 0x00000009d804b211 */ /* 0x000fe400078208ff */
[-C--:B------:R-:W-:Y:S02]  /*21610*/  @!P2 LEA.HI.X R3, R214, R7.reuse, R73, 0x1, P0 ;  /* 0x00000007d603a211 */ /* 0x080fe400000f0c49 */
        /* <DEDUP_REMOVED lines=9> */
.L_x_1948:
[----:B------:R-:W-:Y:S01]  /*216b0*/  ULDC.64 UR4, c[0x0][0xc00] ;  /* 0x0003000000047ab9 */ /* 0x000fe20000000a00 */
[----:B------:R-:W2:Y:S01]  /*216c0*/  LDC.64 R2, c[0x0][0xc00] ;  /* 0x00030000ff027b82 */ /* 0x000ea20000000a00 */
[----:B------:R-:W-:Y:S01]  /*216d0*/  ISETP.NE.U32.AND P0, PT, RZ, UR4, PT ;  /* 0x00000004ff007c0c */ /* 0x000fe2000bf05070 */
[----:B------:R-:W-:-:S03]  /*216e0*/  IMAD.MOV.U32 R6, RZ, RZ, RZ ;  /* 0x000000ffff067224 */ /* 0x000fc600078e00ff */
[----:B------:R-:W-:Y:S01]  /*216f0*/  ISETP.NE.AND.EX P0, PT, RZ, UR5, PT, P0 ;  /* 0x00000005ff007c0c */ /* 0x000fe2000bf05300 */
[----:B------:R-:W-:Y:S02]  /*21700*/  ULDC.64 UR4, c[0x0][0xc08] ;  /* 0x0003020000047ab9 */ /* 0x000fe40000000a00 */
[----:B------:R-:W-:Y:S01]  /*21710*/  ISETP.NE.U32.AND P1, PT, RZ, UR4, PT ;  /* 0x00000004ff007c0c */ /* 0x000fe2000bf25070 */
[----:B------:R-:W3:Y:S03]  /*21720*/  LDC R21, c[0x0][0xbe8] ;  /* 0x0002fa00ff157b82 */ /* 0x000ee60000000800 */
[----:B------:R-:W-:Y:S01]  /*21730*/  ISETP.NE.AND.EX P1, PT, RZ, UR5, PT, P1 ;  /* 0x00000005ff007c0c */ /* 0x000fe2000bf25310 */
[----:B--2---:R-:W-:-:S12]  /*21740*/  IMAD.WIDE R2, R220, 0x4, R2 ;  /* 0x00000004dc027825 */ /* 0x004fd800078e0202 */
[----:B------:R-:W2:Y:S01]  /*21750*/  @P1 LDC.64 R4, c[0x0][0xc08] ;  /* 0x00030200ff041b82 */ /* 0x000ea20000000a00 */
[----:B------:R-:W-:Y:S02]  /*21760*/  ULDC UR4, c[0x0][0xa88] ;  /* 0x0002a20000047ab9 */ /* 0x000fe40000000800 */
[----:B------:R-:W-:Y:S01]  /*21770*/  IMAD.U32 R0, RZ, RZ, UR4 ;  /* 0x00000004ff007e24 */ /* 0x000fe2000f8e00ff */
[----:B------:R4:W5:Y:S01]  /*21780*/  @P0 LDG.E R6, desc[UR60][R2.64] ;  /* 0x0000003c02060981 */ /* 0x000962000c1e1900 */
[----:B--2---:R-:W-:-:S05]  /*21790*/  @P1 IMAD.WIDE R4, R220, 0x4, R4 ;  /* 0x00000004dc041825 */ /* 0x004fca00078e0204 */
[----:B------:R4:W5:Y:S01]  /*217a0*/  @P1 LDG.E R0, desc[UR60][R4.64] ;  /* 0x0000003c04001981 */ /* 0x000962000c1e1900 */
[----:B---3--:R-:W-:Y:S01]  /*217b0*/  ISETP.NE.AND P2, PT, R21, 0x1, PT ;  /* 0x000000011500780c */ /* 0x008fe20003f45270 */
[----:B------:R-:W2:-:S12]  /*217c0*/  S2R R8, SR_TID.X ;  /* 0x0000000000087919 */ /* 0x000e980000002100 */
[----:B------:R-:W3:Y:S08]  /*217d0*/  @P2 LDC R20, c[0x0][0xbec] ;  /* 0x0002fb00ff142b82 */ /* 0x000ef00000000800 */
[----:B------:R-:W0:Y:S01]  /*217e0*/  @P2 LDC R29, c[0x0][0xbf0] ;  /* 0x0002fc00ff1d2b82 */ /* 0x000e220000000800 */
[----:B--2---:R-:W-:-:S05]  /*217f0*/  VIADD R7, R8, 0xffffff80 ;  /* 0xffffff8008077836 */ /* 0x004fca0000000000 */
[----:B------:R-:W-:Y:S02]  /*21800*/  ISETP.GE.AND P3, PT, R7, 0x80, PT ;  /* 0x000000800700780c */ /* 0x000fe40003f66270 */
[----:B------:R-:W-:Y:S01]  /*21810*/  SHF.R.S32.HI R7, RZ, 0x1f, R220 ;  /* 0x0000001fff077819 */ /* 0x000fe200000114dc */
[----:B----4-:R-:W-:Y:S10]  /*21820*/  @P1 BRA `(.L_x_1957) ;  /* 0x0000000000101947 */ /* 0x010ff40003800000 */
[----:B------:R-:W-:Y:S05]  /*21830*/  @!P0 BRA `(.L_x_1957) ;  /* 0x00000000000c8947 */ /* 0x000fea0003800000 */
[----:B------:R-:W2:Y:S04]  /*21840*/  LDG.E R5, desc[UR60][R2.64] ;  /* 0x0000003c02057981 */ /* 0x000ea8000c1e1900 */
[----:B-----5:R-:W2:Y:S02]  /*21850*/  LDG.E R0, desc[UR60][R2.64+0x4] ;  /* 0x0000043c02007981 */ /* 0x020ea4000c1e1900 */
[----:B--2---:R-:W-:-:S07]  /*21860*/  IMAD.IADD R0, R0, 0x1, -R5 ;  /* 0x0000000100007824 */ /* 0x004fce00078e0a05 */
.L_x_1957:
[----:B------:R-:W-:Y:S01]  /*21870*/  BSSY B1, `(.L_x_1958) ;  /* 0x000002c000017945 */ /* 0x000fe20003800000 */
[----:B------:R-:W-:Y:S02]  /*21880*/  SHF.R.S32.HI R10, RZ, 0x1f, R219 ;  /* 0x0000001fff0a7819 */ /* 0x000fe400000114db */
[----:B------:R-:W-:Y:S02]  /*21890*/  SEL R13, R220, RZ, !P0 ;  /* 0x000000ffdc0d7207 */ /* 0x000fe40004000000 */
[----:B------:R-:W-:Y:S02]  /*218a0*/  SEL R12, R7, RZ, !P0 ;  /* 0x000000ff070c7207 */ /* 0x000fe40004000000 */
[----:B-----5:R-:W-:Y:S01]  /*218b0*/  SHF.R.S32.HI R11, RZ, 0x1f, R6 ;  /* 0x0000001fff0b7819 */ /* 0x020fe20000011406 */
[----:B------:R-:W-:Y:S06]  /*218c0*/  @P3 BRA `(.L_x_1959) ;  /* 0x0000000000983947 */ /* 0x000fec0003800000 */
[----:B------:R-:W2:Y:S01]  /*218d0*/  LDC R14, c[0x0][0xbe8] ;  /* 0x0002fa00ff0e7b82 */ /* 0x000ea20000000800 */
[----:B------:R-:W-:Y:S01]  /*218e0*/  IADD3 R9, R209, -0x80, R8 ;  /* 0xffffff80d1097810 */ /* 0x000fe20007ffe008 */
[----:B--2---:R-:W-:-:S05]  /*218f0*/  IMAD R2, R0, R14, RZ ;  /* 0x0000000e00027224 */ /* 0x004fca00078e02ff */
        /* <DEDUP_REMOVED lines=13> */
[----:B------:R-:W4:Y:S01]  /*219d0*/  @P0 LDC R15, c[0x0][0xbf0] ;  /* 0x0002fc00ff0f0b82 */ /* 0x000f220000000800 */
[----:B------:R-:W-:-:S04]  /*219e0*/  IMAD.WIDE.U32 R2, R13, UR4, R2 ;  /* 0x000000040d027c25 */ /* 0x000fc8000f8e0002 */
[----:B--2---:R-:W-:-:S05]  /*219f0*/  @P0 IMAD.HI.U32 R4, R9, R4, RZ ;  /* 0x0000000409040227 */ /* 0x004fca00078e00ff */
[----:B----4-:R-:W-:Y:S01]  /*21a00*/  @P0 SHF.R.U32.HI R5, RZ, R15, R4 ;  /* 0x0000000fff050219 */ /* 0x010fe20000011604 */
[----:B------:R-:W-:-:S03]  /*21a10*/  IMAD R4, R12, UR4, RZ ;  /* 0x000000040c047c24 */ /* 0x000fc6000f8e02ff */
[----:B------:R-:W-:Y:S01]  /*21a20*/  IADD3 R2, P0, R5, R2, RZ ;  /* 0x0000000205027210 */ /* 0x000fe20007f1e0ff */
[----:B------:R-:W-:Y:S02]  /*21a30*/  IMAD.MOV R7, RZ, RZ, -R5 ;  /* 0x000000ffff077224 */ /* 0x000fe400078e0a05 */
[----:B------:R-:W-:Y:S01]  /*21a40*/  IMAD R8, R13, UR5, R4 ;  /* 0x000000050d087c24 */ /* 0x000fe2000f8e0204 */
[----:B------:R-:W-:Y:S01]  /*21a50*/  ULDC.64 UR4, c[0x0][0xb88] ;  /* 0x0002e20000047ab9 */ /* 0x000fe20000000a00 */
[----:B------:R-:W-:Y:S01]  /*21a60*/  IMAD R7, R14, R7, R9 ;  /* 0x000000070e077224 */ /* 0x000fe200078e0209 */
[----:B------:R-:W-:-:S04]  /*21a70*/  SHF.R.S32.HI R9, RZ, 0x1f, R5 ;  /* 0x0000001fff097819 */ /* 0x000fc80000011405 */
        /* <DEDUP_REMOVED lines=11> */
.L_x_1959:
[----:B------:R-:W-:Y:S05]  /*21b30*/  BSYNC B1 ;  /* 0x0000000000017941 */ /* 0x000fea0003800000 */
.L_x_1958:
[----:B------:R-:W-:Y:S01]  /*21b40*/  ULDC.64 UR4, c[0x0][0xaa0] ;  /* 0x0002a80000047ab9 */ /* 0x000fe20000000a00 */
[----:B--2---:R-:W-:Y:S01]  /*21b50*/  IMAD R4, R218, 0x20, R224 ;  /* 0x00000020da047824 */ /* 0x004fe200078e02e0 */
[----:B------:R-:W-:Y:S01]  /*21b60*/  BSSY B1, `(.L_x_1960) ;  /* 0x000003e000017945 */ /* 0x000fe20003800000 */
[----:B------:R-:W-:Y:S01]  /*21b70*/  IMAD R3, R11, UR4, RZ ;  /* 0x000000040b037c24 */ /* 0x000fe2000f8e02ff */
[----:B------:R-:W-:Y:S01]  /*21b80*/  SHF.R.S32.HI R14, RZ, 0x1f, R217 ;  /* 0x0000001fff0e7819 */ /* 0x000fe200000114d9 */
[----:B------:R-:W-:Y:S01]  /*21b90*/  IMAD.IADD R9, R209, 0x1, R4 ;  /* 0x00000001d1097824 */ /* 0x000fe200078e0204 */
[----:B------:R-:W-:Y:S01]  /*21ba0*/  SHF.R.S32.HI R15, RZ, 0x1f, R216 ;  /* 0x0000001fff0f7819 */ /* 0x000fe200000114d8 */
[C---:B------:R-:W-:Y:S01]  /*21bb0*/  IMAD R5, R6.reuse, UR5, R3 ;  /* 0x0000000506057c24 */ /* 0x040fe2000f8e0203 */
[----:B-1----:R-:W-:Y:S01]  /*21bc0*/  SHF.R.S32.HI R24, RZ, 0x1f, R214 ;  /* 0x0000001fff187819 */ /* 0x002fe200000114d6 */
[----:B------:R-:W-:Y:S01]  /*21bd0*/  IMAD.WIDE.U32 R2, R6, UR4, RZ ;  /* 0x0000000406027c25 */ /* 0x000fe2000f8e00ff */
[----:B------:R-:W-:-:S03]  /*21be0*/  ULDC.64 UR4, c[0x0][0xae8] ;  /* 0x0002ba0000047ab9 */ /* 0x000fc60000000a00 */
[----:B------:R-:W-:Y:S02]  /*21bf0*/  IMAD.IADD R3, R3, 0x1, R5 ;  /* 0x0000000103037824 */ /* 0x000fe400078e0205 */
[----:B------:R-:W-:Y:S02]  /*21c00*/  IMAD R6, R10, UR4, RZ ;  /* 0x000000040a067c24 */ /* 0x000fe4000f8e02ff */
[----:B---3--:R-:W-:-:S04]  /*21c10*/  @P2 IMAD.HI.U32 R4, R9, R20, RZ ;  /* 0x0000001409042227 */ /* 0x008fc800078e00ff */
        /* <DEDUP_REMOVED lines=21> */
[----:B------:R-:W-:Y:S02]  /*21d70*/  IMAD.IADD R6, R224, 0x1, R209 ;  /* 0x00000001e0067824 */ /* 0x000fe400078e02d1 */
[----:B------:R-:W-:Y:S02]  /*21d80*/  IMAD R21, R0, R21, RZ ;  /* 0x0000001500157224 */ /* 0x000fe400078e02ff */
[C---:B------:R-:W-:Y:S02]  /*21d90*/  IMAD R5, R7.reuse, UR5, R4 ;  /* 0x0000000507057c24 */ /* 0x040fe4000f8e0204 */
[----:B------:R-:W-:Y:S01]  /*21da0*/  IMAD.WIDE.U32 R2, R7, UR4, R2 ;  /* 0x0000000407027c25 */ /* 0x000fe2000f8e0002 */
[----:B------:R-:W-:Y:S01]  /*21db0*/  ISETP.GE.AND P2, PT, R6, R21, PT ;  /* 0x000000150600720c */ /* 0x000fe20003f46270 */
[----:B------:R-:W-:-:S02]  /*21dc0*/  ULDC.64 UR4, c[0x0][0xa80] ;  /* 0x0002a00000047ab9 */ /* 0x000fc40000000a00 */
[----:B------:R-:W-:Y:S01]  /*21dd0*/  IMAD.IADD R3, R3, 0x1, R5 ;  /* 0x0000000103037824 */ /* 0x000fe200078e0205 */
[----:B------:R-:W-:Y:S01]  /*21de0*/  LEA R4, P3, R2, UR4, 0x1 ;  /* 0x0000000402047c11 */ /* 0x000fe2000f8608ff */
[----:B------:R-:W-:-:S03]  /*21df0*/  VIADD R0, R6, 0x20 ;  /* 0x0000002006007836 */ /* 0x000fc60000000000 */
[----:B------:R-:W-:Y:S01]  /*21e00*/  LEA.HI.X R5, R2, UR5, R3, 0x1, P3 ;  /* 0x0000000502057c11 */ /* 0x000fe200098f0c03 */
[----:B------:R0:W1:Y:S01]  /*21e10*/  SHFL.IDX PT, R7, R4, RZ, 0x181f ;  /* 0x00181fff04077589 */ /* 0x00006200000e0000 */
[-C--:B------:R-:W-:Y:S01]  /*21e20*/  ISETP.GE.AND P1, PT, R0, R21.reuse, PT ;  /* 0x000000150000720c */ /* 0x080fe20003f26270 */
[----:B------:R-:W-:Y:S02]  /*21e30*/  VIADD R0, R6, 0x40 ;  /* 0x0000004006007836 */ /* 0x000fe40000000000 */
[----:B------:R0:W2:Y:S03]  /*21e40*/  SHFL.IDX PT, R3, R5, RZ, 0x181f ;  /* 0x00181fff05037589 */ /* 0x0000a600000e0000 */
        /* <DEDUP_REMOVED lines=11> */
[----:B------:R3:W-:Y:S01]  /*21f00*/  @!P4 ST.E.128 desc[UR60][R8.64], RZ ;  /* 0x000000ff0800c985 */ /* 0x0007e2000c101d3c */
[----:B------:R-:W-:-:S03]  /*21f10*/  @!P2 LEA.HI.X R3, R217, R3, R14, 0x1, P6 ;  /* 0x00000003d903a211 */ /* 0x000fc600030f0c0e */
[----:B------:R3:W-:Y:S04]  /*21f20*/  @!P3 ST.E.128 desc[UR60][R10.64], RZ ;  /* 0x000000ff0a00b985 */ /* 0x0007e8000c101d3c */
[----:B------:R3:W-:Y:S02]  /*21f30*/  @!P2 ST.E.128 desc[UR60][R2.64], RZ ;  /* 0x000000ff0200a985 */ /* 0x0007e4000c101d3c */
.L_x_1961:
[----:B------:R-:W-:Y:S05]  /*21f40*/  BSYNC B1 ;  /* 0x0000000000017941 */ /* 0x000fea0003800000 */
.L_x_1960:
[----:B--23--:R2:W3:Y:S01]  /*21f50*/  SHFL.IDX PT, R3, R5, 0x1, 0x181f ;  /* 0x00381f0005037f89 */ /* 0x00c4e200000e0000 */
[----:B------:R-:W-:Y:S03]  /*21f60*/  BSSY B1, `(.L_x_1962) ;  /* 0x0000010000017945 */ /* 0x000fe60003800000 */
[----:B-1----:R2:W1:Y:S01]  /*21f70*/  SHFL.IDX PT, R7, R4, 0x1, 0x181f ;  /* 0x00381f0004077f89 */ /* 0x00246200000e0000 */
[----:B------:R-:W-:Y:S05]  /*21f80*/  @P1 BRA `(.L_x_1963) ;  /* 0x0000000000341947 */ /* 0x000fea0003800000 */
[----:B------:R-:W-:Y:S02]  /*21f90*/  ULDC UR4, c[0x0][0xac8] ;  /* 0x0002b20000047ab9 */ /* 0x000fe40000000800 */
[----:B------:R-:W-:Y:S02]  /*21fa0*/  ISETP.GE.AND P4, PT, R214, UR4, PT ;  /* 0x00000004d6007c0c */ /* 0x000fe4000bf86270 */
[----:B------:R-:W-:Y:S02]  /*21fb0*/  ISETP.GE.AND P5, PT, R216, UR4, PT ;  /* 0x00000004d8007c0c */ /* 0x000fe4000bfa6270 */
[----:B------:R-:W-:-:S09]  /*21fc0*/  ISETP.GE.AND P6, PT, R217, UR4, PT ;  /* 0x00000004d9007c0c */ /* 0x000fd2000bfc6270 */
[-C--:B-1----:R-:W-:Y:S02]  /*21fd0*/  @!P4 LEA R8, P1, R214, R7.reuse, 0x1 ;  /* 0x00000007d608c211 */ /* 0x082fe400078208ff */
[-C--:B------:R-:W-:Y:S02]  /*21fe0*/  @!P5 LEA R10, P2, R216, R7.reuse, 0x1 ;  /* 0x00000007d80ad211 */ /* 0x080fe400078408ff */
[C---:B------:R-:W-:Y:S02]  /*21ff0*/  @!P6 LEA R2, P3, R217.reuse, R7, 0x1 ;  /* 0x00000007d902e211 */ /* 0x040fe400078608ff */
[-C--:B---3--:R-:W-:Y:S02]  /*22000*/  @!P4 LEA.HI.X R9, R214, R3.reuse, R24, 0x1, P1 ;  /* 0x00000003d609c211 */ /* 0x088fe400008f0c18 */
[-C--:B------:R-:W-:Y:S02]  /*22010*/  @!P5 LEA.HI.X R11, R216, R3.reuse, R15, 0x1, P2 ;  /* 0x00000003d80bd211 */ /* 0x080fe400010f0c0f */
[----:B------:R-:W-:Y:S01]  /*22020*/  @!P6 LEA.HI.X R3, R217, R3, R14, 0x1, P3 ;  /* 0x00000003d903e211 */ /* 0x000fe200018f0c0e */
[----:B------:R4:W-:Y:S04]  /*22030*/  @!P4 ST.E.128 desc[UR60][R8.64], RZ ;  /* 0x000000ff0800c985 */ /* 0x0009e8000c101d3c */
[----:B------:R4:W-:Y:S04]  /*22040*/  @!P5 ST.E.128 desc[UR60][R10.64], RZ ;  /* 0x000000ff0a00d985 */ /* 0x0009e8000c101d3c */
[----:B------:R4:W-:Y:S02]  /*22050*/  @!P6 ST.E.128 desc[UR60][R2.64], RZ ;  /* 0x000000ff0200e985 */ /* 0x0009e4000c101d3c */
.L_x_1963:
[----:B------:R-:W-:Y:S05]  /*22060*/  BSYNC B1 ;  /* 0x0000000000017941 */ /* 0x000fea0003800000 */
.L_x_1962:
[----:B---34-:R3:W4:Y:S01]  /*22070*/  SHFL.IDX PT, R3, R5, 0x2, 0x181f ;  /* 0x00581f0005037f89 */ /* 0x01872200000e0000 */
        /* <DEDUP_REMOVED lines=10> */
[-C--:B----4-:R-:W-:Y:S02]  /*22120*/  @!P3 LEA.HI.X R9, R214, R3.reuse, R24, 0x1, P0 ;  /* 0x00000003d609b211 */ /* 0x090fe400000f0c18 */
[-C--:B------:R-:W-:Y:S02]  /*22130*/  @!P4 LEA.HI.X R11, R216, R3.reuse, R15, 0x1, P1 ;  /* 0x00000003d80bc211 */ /* 0x080fe400008f0c0f */
[----:B------:R-:W-:Y:S01]  /*22140*/  @!P5 LEA.HI.X R3, R217, R3, R14, 0x1, P2 ;  /* 0x00000003d903d211 */ /* 0x000fe200010f0c0e */
[----:B------:R1:W-:Y:S04]  /*22150*/  @!P3 ST.E.128 desc[UR60][R8.64], RZ ;  /* 0x000000ff0800b985 */ /* 0x0003e8000c101d3c */
[----:B------:R1:W-:Y:S04]  /*22160*/  @!P4 ST.E.128 desc[UR60][R10.64], RZ ;  /* 0x000000ff0a00c985 */ /* 0x0003e8000c101d3c */
[----:B------:R1:W-:Y:S02]  /*22170*/  @!P5 ST.E.128 desc[UR60][R2.64], RZ ;  /* 0x000000ff0200d985 */ /* 0x0003e4000c101d3c */
.L_x_1965:
[----:B------:R-:W-:Y:S05]  /*22180*/  BSYNC B1 ;  /* 0x0000000000017941 */ /* 0x000fea0003800000 */
.L_x_1964:
[----:B------:R-:W-:Y:S01]  /*22190*/  VIADD R0, R6, 0x60 ;  /* 0x0000006006007836 */ /* 0x000fe20000000000 */
[----:B0-23--:R-:W0:Y:S04]  /*221a0*/  SHFL.IDX PT, R5, R5, 0x3, 0x181f ;  /* 0x00781f0005057f89 */ /* 0x00de2800000e0000 */
[----:B------:R-:W-:Y:S01]  /*221b0*/  ISETP.GE.AND P0, PT, R0, R21, PT ;  /* 0x000000150000720c */ /* 0x000fe20003f06270 */
[----:B-1--4-:R1:W2:-:S12]  /*221c0*/  SHFL.IDX PT, R3, R4, 0x3, 0x181f ;  /* 0x00781f0004037f89 */ /* 0x01229800000e0000 */
[----:B-1----:R-:W-:Y:S05]  /*221d0*/  @P0 BRA `(.L_x_1956) ;  /* 0x0000000000340947 */ /* 0x002fea0003800000 */
        /* <DEDUP_REMOVED lines=13> */
.L_x_1956:
[----:B------:R-:W-:Y:S05]  /*222b0*/  BSYNC B0 ;  /* 0x0000000000007941 */ /* 0x000fea0003800000 */
.L_x_1947:
[----:B------:R-:W-:Y:S02]  /*222c0*/  ULDC UR4, c[0x0][0xc3c] ;  /* 0x00030f0000047ab9 */ /* 0x000fe40000000800 */
[----:B------:R-:W-:-:S13]  /*222d0*/  ISETP.GE.AND P0, PT, R27, UR4, PT ;  /* 0x000000041b007c0c */ /* 0x000fda000bf06270 */
[----:B------:R-:W-:Y:S05]  /*222e0*/  @!P0 BRA `(.L_x_1966) ;  /* 0xfffffdf0000c8947 */ /* 0x000fea000383ffff */
[----:B------:R-:W-:Y:S05]  /*222f0*/  BRA `(.L_x_1680) ;  /* 0x0000008400e07947 */ /* 0x000fea0003800000 */
.L_x_1678:
[----:B------:R-:W-:-:S08]  /*22300*/  NOP ;  /* 0x0000000000007918 */ /* 0x000fd00000000000 */
[----:B0-----:R-:W0:-:S00]  /*22310*/  USETMAXREG.DEALLOC.CTAPOOL 0x18 ;  /* 0x00000018000079c8 */ /* 0x001e0000080e0500 */
[----:B0-----:R-:W2:Y:S01]  /*22320*/  LDL.LU R2, [R1] ;  /* 0x0000000001027983 */ /* 0x001ea20000300800 */
[----:B------:R-:W-:Y:S01]  /*22330*/  LOP3.LUT R0, R0, 0x3, RZ, 0xc0, !PT ;  /* 0x0000000300007812 */ /* 0x000fe200078ec0ff */
[----:B------:R-:W-:-:S05]  /*22340*/  IMAD.MOV.U32 R6, RZ, RZ, RZ ;  /* 0x000000ffff067224 */ /* 0x000fca00078e00ff */
[----:B------:R-:W0:Y:S02]  /*22350*/  SHFL.IDX PT, R0, R0, RZ, 0x1f ;  /* 0x00001fff00007589 */ /* 0x000e2400000e0000 */
[----:B0-----:R-:W-:Y:S02]  /*22360*/  ISETP.NE.AND P0, PT, R0, RZ, PT ;  /* 0x000000ff0000720c */ /* 0x001fe40003f05270 */
[----:B--2---:R-:W-:-:S11]  /*22370*/  LOP3.LUT R2, R2, 0xfffffffd, RZ, 0xc0, !PT ;  /* 0xfffffffd02027812 */ /* 0x004fd600078ec0ff */
[----:B------:R-:W-:-:S05]  /*22380*/  @P0 LOP3.LUT R2, R2, 0x2, RZ, 0xfc, !PT ;  /* 0x0000000202020812 */ /* 0x000fca00078efcff */
[----:B------:R0:W-:Y:S01]  /*22390*/  STL [R1], R2 ;  /* 0x0000000201007387 */ /* 0x0001e20000100800 */
        /* <DEDUP_REMOVED lines=8> */
.L_x_1967:
        /* <DEDUP_REMOVED lines=41> */
.L_x_1973:
        /* <DEDUP_REMOVED lines=12> */
.L_x_1972:
[----:B------:R-:W-:Y:S05]  /*22770*/  BSYNC B0 ;  /* 0x0000000000007941 */ /* 0x000fea0003800000 */
.L_x_1971:
        /* <DEDUP_REMOVED lines=21> */
.L_x_1969:
[----:B------:R-:W-:-:S04]  /*228d0*/  IMAD.IADD R8, R7, 0x1, -R8 ;  /* 0x0000000107087824 */ /* 0x000fc800078e0a08 */
        /* <DEDUP_REMOVED lines=17> */
[----:B------:R-:W-:-:S06]  /*229f0*/  VIADD R16, R7, 0xffffffff ;  /* 0xffffffff07107836 */ /* 0x000fcc0000000000 */
[----:B------:R2:W3:Y:S02]  /*22a00*/  SHFL.IDX PT, R16, R5, R16, 0x1f ;  /* 0x00001f1005107589 */ /* 0x0004e400000e0000 */
.L_x_1974:
[----:B-12---:R-:W-:Y:S01]  /*22a10*/  IMAD.MOV R5, RZ, RZ, -R3 ;  /* 0x000000ffff057224 */ /* 0x006fe200078e0a03 */
[----:B------:R-:W-:Y:S01]  /*22a20*/  IABS R7, R9 ;  /* 0x0000000900077213 */ /* 0x000fe20000000000 */
        /* <DEDUP_REMOVED lines=23> */
[----:B------:R-:W-:Y:S01]  /*22ba0*/  VIADDMNMX R11, R10, UR5, R11, PT ;  /* 0x000000050a0b7c46 */ /* 0x000fe2000b80010b */
[----:B------:R-:W-:-:S03]  /*22bb0*/  IMAD.IADD R5, R8, 0x1, R5 ;  /* 0x0000000108057824 */ /* 0x000fc600078e0205 */
[----:B------:R-:W-:-:S04]  /*22bc0*/  IABS R7, R11 ;  /* 0x0000000b00077213 */ /* 0x000fc80000000000 */
[----:B------:R-:W1:Y:S08]  /*22bd0*/  I2F.RP R10, R7 ;  /* 0x00000007000a7306 */ /* 0x000e700000209400 */
[----:B-1----:R-:W1:Y:S02]  /*22be0*/  MUFU.RCP R10, R10 ;  /* 0x0000000a000a7308 */ /* 0x002e640000001000 */
[----:B-1----:R-:W-:Y:S01]  /*22bf0*/  VIADD R3, R10, 0xffffffe ;  /* 0x0ffffffe0a037836 */ /* 0x002fe20000000000 */
[----:B------:R-:W-:-:S05]  /*22c00*/  IABS R10, R11 ;  /* 0x0000000b000a7213 */ /* 0x000fca0000000000 */
[----:B------:R-:W1:Y:S01]  /*22c10*/  F2I.FTZ.U32.TRUNC.NTZ R3, R3 ;  /* 0x0000000300037305 */ /* 0x000e62000021f000 */
[----:B------:R-:W-:Y:S02]  /*22c20*/  IMAD.MOV R10, RZ, RZ, -R10 ;  /* 0x000000ffff0a7224 */ /* 0x000fe400078e0a0a */
[----:B-1----:R-:W-:-:S04]  /*22c30*/  IMAD.MOV R2, RZ, RZ, -R3 ;  /* 0x000000ffff027224 */ /* 0x002fc800078e0a03 */
[----:B------:R-:W-:Y:S02]  /*22c40*/  IMAD R9, R2, R7, RZ ;  /* 0x0000000702097224 */ /* 0x000fe400078e02ff */
[----:B------:R-:W-:-:S04]  /*22c50*/  IMAD.MOV.U32 R2, RZ, RZ, RZ ;  /* 0x000000ffff027224 */ /* 0x000fc800078e00ff */
[----:B------:R-:W-:Y:S01]  /*22c60*/  IMAD.HI.U32 R2, R3, R9, R2 ;  /* 0x0000000903027227 */ /* 0x000fe200078e0002 */
[----:B------:R-:W-:Y:S02]  /*22c70*/  IABS R9, R8 ;  /* 0x0000000800097213 */ /* 0x000fe40000000000 */
[----:B------:R-:W-:-:S03]  /*22c80*/  LOP3.LUT R3, R8, R11, RZ, 0x3c, !PT ;  /* 0x0000000b08037212 */ /* 0x000fc600078e3cff */
[----:B------:R-:W-:Y:S01]  /*22c90*/  IMAD.HI.U32 R2, R2, R9, RZ ;  /* 0x0000000902027227 */ /* 0x000fe200078e00ff */
[----:B------:R-:W-:-:S03]  /*22ca0*/  ISETP.GE.AND P2, PT, R3, RZ, PT ;  /* 0x000000ff0300720c */ /* 0x000fc60003f46270 */
        /* <DEDUP_REMOVED lines=14> */
.L_x_1970:
[----:B------:R-:W-:Y:S02]  /*22d90*/  IMAD.MOV.U32 R17, RZ, RZ, RZ ;  /* 0x000000ffff117224 */ /* 0x000fe400078e00ff */
[----:B------:R-:W-:Y:S02]  /*22da0*/  IMAD.U32 R16, RZ, RZ, UR6 ;  /* 0x00000006ff107e24 */ /* 0x000fe4000f8e00ff */
[----:B------:R-:W-:-:S07]  /*22db0*/  IMAD.MOV.U32 R18, RZ, RZ, RZ ;  /* 0x000000ffff127224 */ /* 0x000fce00078e00ff */
.L_x_1975:
[----:B------:R-:W-:-:S13]  /*22dc0*/  ISETP.NE.AND P0, PT, R0, RZ, PT ;  /* 0x000000ff0000720c */ /* 0x000fda0003f05270 */
[----:B------:R-:W1:Y:S01]  /*22dd0*/  @!P0 S2R R3, SR_CgaCtaId ;  /* 0x0000000000038919 */ /* 0x000e620000008800 */
[----:B------:R-:W-:-:S04]  /*22de0*/  @!P0 MOV R0, 0x400 ;  /* 0x0000040000008802 */ /* 0x000fc80000000f00 */
[----:B-1----:R-:W-:-:S05]  /*22df0*/  @!P0 LEA R0, R3, R0, 0x18 ;  /* 0x0000000003008211 */ /* 0x002fca00078ec0ff */
[----:B------:R2:W-:Y:S01]  /*22e00*/  @!P0 STS.128 [R0+0x308d0], R16 ;  /* 0x0308d01000008388 */ /* 0x0005e20000000c00 */
[----:B------:R-:W-:Y:S06]  /*22e10*/  BAR.ARV 0x5, 0x180 ;  /* 0x0146000000007b1d */ /* 0x000fec0000002000 */
.L_x_1968:
        /* <DEDUP_REMOVED lines=13> */
[C---:B------:R-:W-:Y:S01]  /*22ef0*/  LOP3.LUT R3, R0.reuse, 0x1f8, RZ, 0xc0, !PT ;  /* 0x000001f800037812 */ /* 0x040fe200078ec0ff */
[----:B0-----:R-:W-:Y:S01]  /*22f00*/  IMAD.SHL.U32 R2, R5, 0x8, RZ ;  /* 0x0000000805027824 */ /* 0x001fe200078e00ff */
[----:B------:R-:W-:Y:S01]  /*22f10*/  LOP3.LUT R0, R0, 0x38, RZ, 0xc0, !PT ;  /* 0x0000003800007812 */ /* 0x000fe200078ec0ff */
[----:B------:R-:W-:Y:S01]  /*22f20*/  ULDC UR38, c[0x0][0xc] ;  /* 0x0000030000267ab9 */ /* 0x000fe20000000800 */
[----:B------:R-:W-:Y:S01]  /*22f30*/  LOP3.LUT R3, R3, 0x38, R4, 0x78, !PT ;  /* 0x0000003803037812 */ /* 0x000fe200078e7804 */
[----:B------:R-:W-:Y:S01]  /*22f40*/  IMAD.SHL.U32 R4, R4, 0x10, RZ ;  /* 0x0000001004047824 */ /* 0x000fe200078e00ff */
[----:B------:R-:W-:-:S02]  /*22f50*/  SHF.R.U32.HI R5, RZ, 0x3, R5 ;  /* 0x00000003ff057819 */ /* 0x000fc40000011605 */
[----:B------:R-:W-:Y:S02]  /*22f60*/  LOP3.LUT R2, R3, 0x200, R2, 0xf8, !PT ;  /* 0x0000020003027812 */ /* 0x000fe400078ef802 */
[----:B------:R-:W-:Y:S01]  /*22f70*/  LOP3.LUT R4, R5, 0x70, R4, 0xf8, !PT ;  /* 0x0000007005047812 */ /* 0x000fe200078ef804 */
[----:B-1----:R-:W-:-:S06]  /*22f80*/  ULEA UR4, UR5, UR4, 0x18 ;  /* 0x0000000405047291 */ /* 0x002fcc000f8ec03f */
[----:B------:R-:W-:-:S05]  /*22f90*/  IMAD.U32 R3, RZ, RZ, UR4 ;  /* 0x00000004ff037e24 */ /* 0x000fca000f8e00ff */
[----:B------:R0:W-:Y:S02]  /*22fa0*/  STL [R1+0x4], R3 ;  /* 0x0000040301007387 */ /* 0x0001e40000100800 */
[----:B0-----:R-:W-:Y:S02]  /*22fb0*/  IMAD R3, R2, 0x2, R3 ;  /* 0x0000000202037824 */ /* 0x001fe400078e0203 */
[----:B------:R-:W-:-:S03]  /*22fc0*/  IMAD.MOV.U32 R2, RZ, RZ, 0x1 ;  /* 0x00000001ff027424 */ /* 0x000fc600078e00ff */
[----:B------:R0:W-:Y:S04]  /*22fd0*/  STL [R1+0x28], R3 ;  /* 0x0000280301007387 */ /* 0x0001e80000100800 */
[----:B------:R-:W-:Y:S04]  /*22fe0*/  STL [R1+0x48], RZ ;  /* 0x000048ff01007387 */ /* 0x000fe80000100800 */
[----:B------:R1:W-:Y:S01]  /*22ff0*/  STL [R1+0x20], R2 ;  /* 0x0000200201007387 */ /* 0x0003e20000100800 */
[----:B0-----:R-:W-:-:S03]  /*23000*/  IMAD.MOV.U32 R3, RZ, RZ, 0x1 ;  /* 0x00000001ff037424 */ /* 0x001fc600078e00ff */
[----:B------:R0:W-:Y:S04]  /*23010*/  STL [R1+0x1c], RZ ;  /* 0x00001cff01007387 */ /* 0x0001e80000100800 */
[----:B------:R0:W-:Y:S01]  /*23020*/  STL [R1+0x8], RZ ;  /* 0x000008ff01007387 */ /* 0x0001e20000100800 */
[----:B-1----:R-:W-:-:S03]  /*23030*/  LOP3.LUT R2, R0, 0x40, RZ, 0xfc, !PT ;  /* 0x0000004000027812 */ /* 0x002fc600078efcff */
[----:B------:R0:W-:Y:S01]  /*23040*/  STL [R1+0x14], R3 ;  /* 0x0000140301007387 */ /* 0x0001e20000100800 */
[----:B------:R-:W-:-:S07]  /*23050*/  LOP3.LUT R0, R0, 0x80, RZ, 0xfc, !PT ;  /* 0x0000008000007812 */ /* 0x000fce00078efcff */
.L_x_2138:
[----:B------:R-:W-:Y:S05]  /*23060*/  YIELD ;  /* 0x0000000000007946 */ /* 0x000fea0003800000 */
[----:B------:R-:W-:Y:S01]  /*23070*/  ULDC.64 UR4, c[0x0][0xa28] ;  /* 0x00028a0000047ab9 */ /* 0x000fe20000000a00 */
[----:B------:R-:W-:Y:S02]  /*23080*/  CS2R R6, SRZ ;  /* 0x0000000000067805 */ /* 0x000fe4000001ff00 */
[----:B------:R-:W-:Y:S01]  /*23090*/  ISETP.NE.U32.AND P0, PT, RZ, UR4, PT ;  /* 0x00000004ff007c0c */ /* 0x000fe2000bf05070 */
[----:B01----:R-:W1:Y:S01]  /*230a0*/  LDC.64 R12, c[0x0][0xa00] ;  /* 0x00028000ff0c7b82 */ /* 0x003e620000000a00 */
[----:B------:R-:W-:Y:S01]  /*230b0*/  ULDC.64 UR6, c[0x0][0xa08] ;  /* 0x0002820000067ab9 */ /* 0x000fe20000000a00 */
[----:B------:R-:W-:Y:S01]  /*230c0*/  ULDC.64 UR8, c[0x0][0xa10] ;  /* 0x0002840000087ab9 */ /* 0x000fe20000000a00 */
[----:B------:R-:W-:Y:S01]  /*230d0*/  ISETP.NE.AND.EX P0, PT, RZ, UR5, PT, P0 ;  /* 0x00000005ff007c0c */ /* 0x000fe2000bf05300 */
[----:B------:R-:W-:-:S04]  /*230e0*/  ULDC.64 UR4, c[0x0][0xa18] ;  /* 0x0002860000047ab9 */ /* 0x000fc80000000a00 */
[----:B--2---:R-:W2:Y:S08]  /*230f0*/  LDC.64 R4, c[0x0][0xa08] ;  /* 0x00028200ff047b82 */ /* 0x004eb00000000a00 */
[----:B0-----:R-:W0:Y:S02]  /*23100*/  @P0 LDC.64 R2, c[0x0][0xa28] ;  /* 0x00028a00ff020b82 */ /* 0x001e240000000a00 */
[----:B0-----:R-:W-:-:S05]  /*23110*/  @P0 IMAD.WIDE R2, R19, 0x4, R2 ;  /* 0x0000000413020825 */ /* 0x001fca00078e0202 */
[----:B------:R0:W5:Y:S01]  /*23120*/  @P0 LDG.E R6, desc[UR60][R2.64] ;  /* 0x0000003c02060981 */ /* 0x000162000c1e1900 */
[----:B------:R-:W-:Y:S01]  /*23130*/  ISETP.NE.U32.AND P0, PT, RZ, UR4, PT ;  /* 0x00000004ff007c0c */ /* 0x000fe2000bf05070 */
[----:B-1----:R-:W-:Y:S01]  /*23140*/  IMAD.WIDE R12, R19, 0x4, R12 ;  /* 0x00000004130c7825 */ /* 0x002fe200078e020c */
[----:B------:R-:W-:Y:S02]  /*23150*/  ISETP.NE.U32.AND P2, PT, RZ, UR6, PT ;  /* 0x00000006ff007c0c */ /* 0x000fe4000bf45070 */
[----:B------:R-:W-:Y:S01]  /*23160*/  ISETP.NE.AND.EX P0, PT, RZ, UR5, PT, P0 ;  /* 0x00000005ff007c0c */ /* 0x000fe2000bf05300 */
[----:B------:R-:W-:Y:S01]  /*23170*/  ULDC.64 UR4, c[0x0][0xa00] ;  /* 0x0002800000047ab9 */ /* 0x000fe20000000a00 */
[----:B------:R-:W-:Y:S01]  /*23180*/  ISETP.NE.U32.AND P4, PT, RZ, UR8, PT ;  /* 0x00000008ff007c0c */ /* 0x000fe2000bf85070 */
[----:B------:R-:W-:Y:S01]  /*23190*/  IMAD.MOV.U32 R8, RZ, RZ, RZ ;  /* 0x000000ffff087224 */ /* 0x000fe200078e00ff */
[----:B------:R-:W-:Y:S01]  /*231a0*/  ISETP.NE.U32.AND P1, PT, RZ, UR4, PT ;  /* 0x00000004ff007c0c */ /* 0x000fe2000bf25070 */
[----:B0-----:R-:W0:Y:S01]  /*231b0*/  LDC.64 R2, c[0x0][0xa10] ;  /* 0x00028400ff027b82 */ /* 0x001e220000000a00 */
[----:B---3--:R-:W-:-:S02]  /*231c0*/  IMAD.MOV.U32 R0, RZ, RZ, RZ ;  /* 0x000000ffff007224 */ /* 0x008fc400078e00ff */
[----:B------:R-:W-:Y:S01]  /*231d0*/  ISETP.NE.AND.EX P3, PT, RZ, UR5, PT, P1 ;  /* 0x00000005ff007c0c */ /* 0x000fe2000bf65310 */
[----:B--2---:R-:W-:-:S04]  /*231e0*/  IMAD.WIDE R4, R19, 0x4, R4 ;  /* 0x0000000413047825 */ /* 0x004fc800078e0204 */
[----:B------:R-:W1:Y:S01]  /*231f0*/  @P0 LDC.64 R10, c[0x0][0xa18] ;  /* 0x00028600ff0a0b82 */ /* 0x000e620000000a00 */
[----:B------:R-:W-:Y:S01]  /*23200*/  ULDC UR4, c[0x0][0x288] ;  /* 0x0000a20000047ab9 */ /* 0x000fe20000000800 */
[----:B------:R-:W-:Y:S02]  /*23210*/  ISETP.NE.AND.EX P1, PT, RZ, UR7, PT, P2 ;  /* 0x00000007ff007c0c */ /* 0x000fe4000bf25320 */
[----:B------:R-:W-:-:S04]  /*23220*/  ISETP.NE.AND.EX P2, PT, RZ, UR9, PT, P4 ;  /* 0x00000009ff007c0c */ /* 0x000fc8000bf45340 */
[----:B------:R-:W2:Y:S07]  /*23230*/  @P3 LDG.E R7, desc[UR60][R12.64] ;  /* 0x0000003c0c073981 */ /* 0x000eae000c1e1900 */
[----:B------:R-:W5:Y:S01]  /*23240*/  @P1 LDG.E R8, desc[UR60][R4.64] ;  /* 0x0000003c04081981 */ /* 0x000f62000c1e1900 */
        /* <DEDUP_REMOVED lines=14> */
[----:B0-----:R-:W-:Y:S01]  /*23330*/  IMAD.U32 R10, RZ, RZ, UR5 ;  /* 0x00000005ff0a7e24 */ /* 0x001fe2000f8e00ff */
[----:B--2---:R0:W-:Y:S01]  /*23340*/  STL [R1+0x3c], R7 ;  /* 0x00003c0701007387 */ /* 0x0041e20000100800 */
[----:B------:R-:W-:Y:S02]  /*23350*/  IMAD.MOV.U32 R11, RZ, RZ, R7 ;  /* 0x000000ffff0b7224 */ /* 0x000fe400078e0007 */
[----:B0-----:R-:W-:Y:S01]  /*23360*/  IMAD.U32 R7, RZ, RZ, UR4 ;  /* 0x00000004ff077e24 */ /* 0x001fe2000f8e00ff */
[----:B------:R-:W-:Y:S06]  /*23370*/  @P0 BRA `(.L_x_1977) ;  /* 0x0000000000140947 */ /* 0x000fec0003800000 */
[----:B------:R-:W-:Y:S05]  /*23380*/  @!P3 BRA `(.L_x_1977) ;  /* 0x000000000010b947 */ /* 0x000fea0003800000 */
[----:B------:R-:W2:Y:S04]  /*23390*/  LDG.E R9, desc[UR60][R12.64] ;  /* 0x0000003c0c097981 */ /* 0x000ea8000c1e1900 */
[----:B------:R-:W2:Y:S02]  /*233a0*/  LDG.E R12, desc[UR60][R12.64+0x4] ;  /* 0x0000043c0c0c7981 */ /* 0x000ea4000c1e1900 */
[----:B--2---:R-:W-:-:S05]  /*233b0*/  IMAD.IADD R11, R12, 0x1, -R9 ;  /* 0x000000010c0b7824 */ /* 0x004fca00078e0a09 */
[----:B------:R0:W-:Y:S02]  /*233c0*/  STL [R1+0x3c], R11 ;  /* 0x00003c0b01007387 */ /* 0x0001e40000100800 */
.L_x_1977:
[----:B-----5:R-:W-:Y:S01]  /*233d0*/  IMAD.IADD R8, R8, 0x1, R6 ;  /* 0x0000000108087824 */ /* 0x020fe200078e0206 */
[----:B------:R-:W-:Y:S02]  /*233e0*/  ULDC.64 UR4, c[0x0][0xa20] ;  /* 0x0002880000047ab9 */ /* 0x000fe40000000a00 */
[----:B------:R-:W-:Y:S02]  /*233f0*/  ISETP.NE.U32.AND P0, PT, RZ, UR4, PT ;  /* 0x00000004ff007c0c */ /* 0x000fe4000bf05070 */
[----:B------:R1:W-:Y:S02]  /*23400*/  STL [R1+0x18], R8 ;  /* 0x0000180801007387 */ /* 0x0003e40000100800 */
[----:B------:R-:W-:-:S13]  /*23410*/  ISETP.NE.AND.EX P0, PT, RZ, UR5, PT, P0 ;  /* 0x00000005ff007c0c */ /* 0x000fda000bf05300 */
[----:B-1----:R-:W-:Y:S05]  /*23420*/  @!P0 BRA `(.L_x_1978) ;  /* 0x0000000000108947 */ /* 0x002fea0003800000 */
[----:B------:R-:W1:Y:S02]  /*23430*/  LDC.64 R4, c[0x0][0xa20] ;  /* 0x00028800ff047b82 */ /* 0x000e640000000a00 */
[----:B-1----:R-:W-:-:S05]  /*23440*/  IMAD.WIDE R4, R19, 0x4, R4 ;  /* 0x0000000413047825 */ /* 0x002fca00078e0204 */
[----:B------:R1:W5:Y:S01]  /*23450*/  LDG.E R7, desc[UR60][R4.64] ;  /* 0x0000003c04077981 */ /* 0x000362000c1e1900 */
[----:B------:R-:W-:Y:S05]  /*23460*/  BRA `(.L_x_1979) ;  /* 0x0000000000107947 */ /* 0x000fea0003800000 */
.L_x_1978:
[----:B------:R-:W-:Y:S05]  /*23470*/  @!P1 BRA `(.L_x_1979) ;  /* 0x00000000000c9947 */ /* 0x000fea0003800000 */
[----:B------:R-:W2:Y:S04]  /*23480*/  LDG.E R7, desc[UR60][R4.64] ;  /* 0x0000003c04077981 */ /* 0x000ea8000c1e1900 */
[----:B------:R-:W2:Y:S02]  /*23490*/  LDG.E R4, desc[UR60][R4.64+0x4] ;  /* 0x0000043c04047981 */ /* 0x000ea4000c1e1900 */
[----:B--2---:R-:W-:-:S07]  /*234a0*/  IMAD.IADD R7, R4, 0x1, -R7 ;  /* 0x0000000104077824 */ /* 0x004fce00078e0a07 */
.L_x_1979:
[----:B-1----:R-:W2:Y:S04]  /*234b0*/  @P2 LDG.E R4, desc[UR60][R2.64] ;  /* 0x0000003c02042981 */ /* 0x002ea8000c1e1900 */
[----:B------:R1:W2:Y:S01]  /*234c0*/  @P2 LDG.E R2, desc[UR60][R2.64+0x4] ;  /* 0x0000043c02022981 */ /* 0x0002a2000c1e1900 */
[----:B------:R-:W-:Y:S02]  /*234d0*/  IMAD.SHL.U32 R12, R17, 0x80, RZ ;  /* 0x00000080110c7824 */ /* 0x000fe400078e00ff */
[----:B-----5:R-:W-:Y:S02]  /*234e0*/  IMAD.IADD R9, R7, 0x1, -R6 ;  /* 0x0000000107097824 */ /* 0x020fe400078e0a06 */
[----:B------:R-:W-:Y:S01]  /*234f0*/  VIADD R7, R12, 0x7f ;  /* 0x0000007f0c077836 */ /* 0x000fe20000000000 */
[----:B------:R3:W-:Y:S01]  /*23500*/  STL [R1+0x30], R12 ;  /* 0x0000300c01007387 */ /* 0x0007e20000100800 */
[----:B-1----:R-:W1:Y:S02]  /*23510*/  LDC R3, c[0x0][0x448] ;  /* 0x00011200ff037b82 */ /* 0x002e640000000800 */
[----:B-1----:R-:W-:-:S13]  /*23520*/  ISETP.NE.AND P1, PT, R3, 0x1, PT ;  /* 0x000000010300780c */ /* 0x002fda0003f25270 */
[----:B------:R-:W1:Y:S08]  /*23530*/  @P1 LDC R3, c[0x0][0x44c] ;  /* 0x00011300ff031b82 */ /* 0x000e700000000800 */
[----:B------:R-:W4:Y:S01]  /*23540*/  @P1 LDC R5, c[0x0][0x450] ;  /* 0x00011400ff051b82 */ /* 0x000f220000000800 */
[----:B--2---:R-:W-:Y:S02]  /*23550*/  @P2 IMAD.IADD R10, R2, 0x1, -R4 ;  /* 0x00000001020a2824 */ /* 0x004fe400078e0a04 */
[----:B-1----:R-:W-:-:S04]  /*23560*/  @P1 IMAD.HI.U32 R2, R7, R3, RZ ;  /* 0x0000000307021227 */ /* 0x002fc800078e00ff */
[----:B------:R-:W-:Y:S01]  /*23570*/  IMAD.IADD R6, R9, 0x1, R10 ;  /* 0x0000000109067824 */ /* 0x000fe200078e020a */
[----:B----4-:R-:W-:-:S03]  /*23580*/  @P1 SHF.R.U32.HI R7, RZ, R5, R2 ;  /* 0x00000005ff071219 */ /* 0x010fc60000011602 */
[C---:B------:R-:W-:Y:S01]  /*23590*/  VIADD R2, R6.reuse, 0x5f ;  /* 0x0000005f06027836 */ /* 0x040fe20000000000 */
[----:B------:R-:W-:-:S03]  /*235a0*/  IADD3 R17, R6, 0x1, -R11 ;  /* 0x0000000106117810 */ /* 0x000fc60007ffe80b */
[----:B------:R-:W-:-:S04]  /*235b0*/  IMAD.HI R2, R2, 0x2aaaaaab, RZ ;  /* 0x2aaaaaab02027827 */ /* 0x000fc800078e02ff */
[----:B------:R-:W-:Y:S01]  /*235c0*/  IMAD.IADD R7, R17, 0x1, R7 ;  /* 0x0000000111077824 */ /* 0x000fe200078e0207 */
[----:B------:R-:W-:-:S04]  /*235d0*/  SHF.R.U32.HI R21, RZ, 0x1f, R2 ;  /* 0x0000001fff157819 */ /* 0x000fc80000011602 */
[----:B------:R-:W-:Y:S02]  /*235e0*/  LEA.HI.SX32 R21, R2, R21, 0x1c ;  /* 0x0000001502157211 */ /* 0x000fe400078fe2ff */
[----:B------:R-:W1:Y:S02]  /*235f0*/  LDC.64 R2, c[0x0][0x9e0] ;  /* 0x00027800ff027b82 */ /* 0x000e640000000a00 */
[----:B-1----:R-:W-:Y:S01]  /*23600*/  ISETP.GE.AND P3, PT, R3, 0x1, PT ;  /* 0x000000010300780c */ /* 0x002fe20003f66270 */
        /* <DEDUP_REMOVED lines=8> */
[----:B------:R-:W1:Y:S02]  /*23690*/  @P0 LDC.64 R4, c[0x0][0x9e8] ;  /* 0x00027a00ff040b82 */ /* 0x000e640000000a00 */
[----:B-1----:R-:W-:-:S05]  /*236a0*/  @P0 IMAD.HI.U32 R4, R2, R4, RZ ;  /* 0x0000000402040227 */ /* 0x002fca00078e00ff */
[----:B------:R-:W-:-:S04]  /*236b0*/  @P0 SHF.R.U32.HI R2, RZ, R5, R4 ;  /* 0x00000005ff020219 */ /* 0x000fc80000011604 */
[----:B------:R-:W-:Y:S01]  /*236c0*/  LOP3.LUT R2, RZ, R2, RZ, 0x33, !PT ;  /* 0x00000002ff027212 */ /* 0x000fe200078e33ff */
[----:B------:R-:W-:Y:S06]  /*236d0*/  BRA `(.L_x_1983) ;  /* 0x0000000000107947 */ /* 0x000fec0003800000 */
.L_x_1982:
[----:B------:R-:W-:-:S13]  /*236e0*/  ISETP.NE.AND P0, PT, R3, 0x1, PT ;  /* 0x000000010300780c */ /* 0x000fda0003f05270 */
[----:B------:R-:W1:Y:S02]  /*236f0*/  @P0 LDC.64 R4, c[0x0][0x9e8] ;  /* 0x00027a00ff040b82 */ /* 0x000e640000000a00 */
[----:B-1----:R-:W-:-:S05]  /*23700*/  @P0 IMAD.HI.U32 R4, R2, R4, RZ ;  /* 0x0000000402040227 */ /* 0x002fca00078e00ff */
[----:B------:R-:W-:-:S07]  /*23710*/  @P0 SHF.R.U32.HI R2, RZ, R5, R4 ;  /* 0x00000005ff020219 */ /* 0x000fce0000011604 */
.L_x_1983:
[----:B------:R-:W-:Y:S05]  /*23720*/  BSYNC B0 ;  /* 0x0000000000007941 */ /* 0x000fea0003800000 */
.L_x_1981:
[----:B------:R-:W-:-:S05]  /*23730*/  IMAD R2, R2, R3, R3 ;  /* 0x0000000302027224 */ /* 0x000fca00078e0203 */
[----:B------:R-:W-:-:S07]  /*23740*/  VIMNMX R8, R8, R2, PT ;  /* 0x0000000208087248 */ /* 0x000fce0003fe0100 */
.L_x_1980:
[----:B------:R-:W1:Y:S01]  /*23750*/  @P1 LDC R4, c[0x0][0x44c] ;  /* 0x00011300ff041b82 */ /* 0x000e620000000800 */
[----:B------:R-:W-:Y:S01]  /*23760*/  IMAD.MOV.U32 R2, RZ, RZ, R12 ;  /* 0x000000ffff027224 */ /* 0x000fe200078e000c */
[----:B------:R-:W-:Y:S01]  /*23770*/  ULDC UR4, c[0x0][0x9dc] ;  /* 0x0002770000047ab9 */ /* 0x000fe20000000800 */
[----:B------:R-:W-:-:S05]  /*23780*/  IMAD.IADD R20, R6, 0x1, -R11 ;  /* 0x0000000106147824 */ /* 0x000fca00078e0a0b */
[----:B------:R-:W2:Y:S01]  /*23790*/  @P1 LDC R5, c[0x0][0x450] ;  /* 0x00011400ff051b82 */ /* 0x000ea20000000800 */
[----:B-1----:R-:W-:-:S05]  /*237a0*/  @P1 IMAD.HI.U32 R4, R12, R4, RZ ;  /* 0x000000040c041227 */ /* 0x002fca00078e00ff */
[----:B--2---:R-:W-:-:S05]  /*237b0*/  @P1 SHF.R.U32.HI R2, RZ, R5, R4 ;  /* 0x00000005ff021219 */ /* 0x004fca0000011604 */
        /* <DEDUP_REMOVED lines=8> */
[----:B------:R-:W1:Y:S02]  /*23840*/  @P0 LDC.64 R4, c[0x0][0x9e8] ;  /* 0x00027a00ff040b82 */ /* 0x000e640000000a00 */
[----:B-1----:R-:W-:-:S05]  /*23850*/  @P0 IMAD.HI.U32 R4, R2, R4, RZ ;  /* 0x0000000402040227 */ /* 0x002fca00078e00ff */
[----:B------:R-:W-:-:S04]  /*23860*/  @P0 SHF.R.U32.HI R2, RZ, R5, R4 ;  /* 0x00000005ff020219 */ /* 0x000fc80000011604 */
[----:B------:R-:W-:Y:S01]  /*23870*/  LOP3.LUT R2, RZ, R2, RZ, 0x33, !PT ;  /* 0x00000002ff027212 */ /* 0x000fe200078e33ff */
[----:B------:R-:W-:Y:S06]  /*23880*/  BRA `(.L_x_1987) ;  /* 0x0000000000107947 */ /* 0x000fec0003800000 */
.L_x_1986:
[----:B------:R-:W-:-:S13]  /*23890*/  ISETP.NE.AND P0, PT, R3, 0x1, PT ;  /* 0x000000010300780c */ /* 0x000fda0003f05270 */
[----:B------:R-:W1:Y:S02]  /*238a0*/  @P0 LDC.64 R4, c[0x0][0x9e8] ;  /* 0x00027a00ff040b82 */ /* 0x000e640000000a00 */
[----:B-1----:R-:W-:-:S05]  /*238b0*/  @P0 IMAD.HI.U32 R4, R2, R4, RZ ;  /* 0x0000000402040227 */ /* 0x002fca00078e00ff */
[----:B------:R-:W-:-:S07]  /*238c0*/  @P0 SHF.R.U32.HI R2, RZ, R5, R4 ;  /* 0x00000005ff020219 */ /* 0x000fce0000011604 */
.L_x_1987:
[----:B------:R-:W-:Y:S05]  /*238d0*/  BSYNC B0 ;  /* 0x0000000000007941 */ /* 0x000fea0003800000 */
.L_x_1985:
[----:B------:R-:W-:-:S05]  /*238e0*/  IMAD R2, R2, R3, RZ ;  /* 0x0000000302027224 */ /* 0x000fca00078e02ff */
[----:B------:R-:W-:-:S07]  /*238f0*/  VIMNMX R6, R6, R2, !PT ;  /* 0x0000000206067248 */ /* 0x000fce0007fe0100 */
.L_x_1984:
[----:B------:R-:W-:Y:S01]  /*23900*/  VIADD R8, R8, 0x5f ;  /* 0x0000005f08087836 */ /* 0x000fe20000000000 */
[----:B------:R-:W-:Y:S01]  /*23910*/  BSSY B0, `(.L_x_1988) ;  /* 0x000016b000007945 */ /* 0x000fe20003800000 */
        /* <DEDUP_REMOVED lines=11> */
[----:B------:R-:W-:-:S03]  /*239d0*/  VIMNMX R10, R9, R10, PT ;  /* 0x0000000a090a7248 */ /* 0x000fc60003fe0100 */
[----:B------:R-:W-:Y:S01]  /*239e0*/  IMAD.WIDE.U32 R4, R2, -0x55555555, RZ ;  /* 0xaaaaaaab02047825 */ /* 0x000fe200078e00ff */
[----:B------:R-:W-:-:S04]  /*239f0*/  ISETP.GT.AND P0, PT, R10, R2, PT ;  /* 0x000000020a00720c */ /* 0x000fc80003f04270 */
[----:B------:R-:W-:-:S05]  /*23a00*/  SHF.R.U32.HI R3, RZ, 0x6, R5 ;  /* 0x00000006ff037819 */ /* 0x000fca0000011605 */
[----:B------:R-:W-:-:S04]  /*23a10*/  IMAD.MOV.U32 R9, RZ, RZ, R3 ;  /* 0x000000ffff097224 */ /* 0x000fc800078e0003 */
[----:B------:R-:W-:-:S04]  /*23a20*/  @P0 VIADD R2, R10, 0x5f ;  /* 0x0000005f0a020836 */ /* 0x000fc80000000000 */
[----:B------:R-:W-:-:S05]  /*23a30*/  @P0 IMAD.HI R2, R2, 0x2aaaaaab, RZ ;  /* 0x2aaaaaab02020827 */ /* 0x000fca00078e02ff */
[----:B------:R-:W-:-:S04]  /*23a40*/  @P0 SHF.R.U32.HI R4, RZ, 0x1f, R2 ;  /* 0x0000001fff040819 */ /* 0x000fc80000011602 */
[----:B------:R-:W-:Y:S02]  /*23a50*/  @P0 LEA.HI.SX32 R9, R2, R4, 0x1c ;  /* 0x0000000402090211 */ /* 0x000fe400078fe2ff */
[----:B------:R-:W-:Y:S02]  /*23a60*/  PLOP3.LUT P0, PT, PT, PT, PT, 0x80, 0x0 ;  /* 0x000000000000781c */ /* 0x000fe40003f0f070 */
[----:B------:R-:W-:-:S13]  /*23a70*/  ISETP.GT.AND P1, PT, R9, R3, PT ;  /* 0x000000030900720c */ /* 0x000fda0003f24270 */
[----:B------:R-:W-:Y:S05]  /*23a80*/  @!P1 BRA `(.L_x_1989) ;  /* 0x00000014004c9947 */ /* 0x000fea0003800000 */
[----:B------:R-:W-:Y:S01]  /*23a90*/  UMOV UR4, 0xffffffff ;  /* 0xffffffff00047882 */ /* 0x000fe20000000000 */
[----:B------:R-:W-:Y:S02]  /*23aa0*/  SEL R2, R19, RZ, !P2 ;  /* 0x000000ff13027207 */ /* 0x000fe40005000000 */
[----:B------:R-:W-:Y:S05]  /*23ab0*/  BRA.DIV UR4, `(.L_x_1990) ;  /* 0x0000007a04e47947 */ /* 0x000fea000b800000 */
[----:B------:R-:W1:Y:S02]  /*23ac0*/  S2R R4, SR_TID.X ;  /* 0x0000000000047919 */ /* 0x000e640000002100 */
[----:B-1----:R-:W-:-:S04]  /*23ad0*/  SHF.R.U32.HI R4, RZ, 0x5, R4 ;  /* 0x00000005ff047819 */ /* 0x002fc80000011604 */
[----:B------:R-:W-:-:S05]  /*23ae0*/  LOP3.LUT R4, R4, 0x3, RZ, 0xc0, !PT ;  /* 0x0000000304047812 */ /* 0x000fca00078ec0ff */
[----:B------:R1:W2:Y:S02]  /*23af0*/  SHFL.IDX PT, R14, R4, RZ, 0x1f ;  /* 0x00001fff040e7589 */ /* 0x0002a400000e0000 */
.L_x_2181:
[----:B--2---:R-:W-:Y:S02]  /*23b00*/  ISETP.NE.AND P0, PT, R14, RZ, PT ;  /* 0x000000ff0e00720c */ /* 0x004fe40003f05270 */
[----:B------:R-:W-:-:S11]  /*23b10*/  PLOP3.LUT P6, PT, PT, PT, PT, 0x8, 0x0 ;  /* 0x000000000000781c */ /* 0x000fd60003fce170 */
[----:B------:R-:W-:Y:S05]  /*23b20*/  @P0 BRA `(.L_x_1991) ;  /* 0x00000000000c0947 */ /* 0x000fea0003800000 */
[----:B------:R-:W-:-:S03]  /*23b30*/  UMOV UR4, 0xffffffff ;  /* 0xffffffff00047882 */ /* 0x000fc60000000000 */
[----:B------:R-:W-:Y:S05]  /*23b40*/  BRA.DIV UR4, `(.L_x_1992) ;  /* 0x0000007a04f47947 */ /* 0x000fea000b800000 */
[----:B------:R-:W-:-:S13]  /*23b50*/  ELECT P6, URZ, PT ;  /* 0x00000000003f782f */ /* 0x000fda00038c0000 */
.L_x_1991:
[----:B-1----:R-:W2:Y:S04]  /*23b60*/  LDL R4, [R1+0x48] ;  /* 0x0000480001047983 */ /* 0x002ea80000100800 */
[----:B------:R-:W3:Y:S01]  /*23b70*/  LDL R6, [R1+0x4] ;  /* 0x0000040001067983 */ /* 0x000ee20000100800 */
[----:B------:R-:W-:Y:S01]  /*23b80*/  BSSY B1, `(.L_x_1993) ;  /* 0x0000008000017945 */ /* 0x000fe20003800000 */
[----:B--2---:R-:W-:-:S05]  /*23b90*/  VIADD R4, R4, 0x1 ;  /* 0x0000000104047836 */ /* 0x004fca0000000000 */
[----:B------:R-:W-:-:S04]  /*23ba0*/  LEA.HI R5, R4, R4, RZ, 0x1 ;  /* 0x0000000404057211 */ /* 0x000fc800078f08ff */
[----:B------:R-:W-:-:S05]  /*23bb0*/  LOP3.LUT R5, R5, 0xfffffffe, RZ, 0xc0, !PT ;  /* 0xfffffffe05057812 */ /* 0x000fca00078ec0ff */
[----:B------:R-:W-:-:S05]  /*23bc0*/  IMAD.IADD R4, R4, 0x1, -R5 ;  /* 0x0000000104047824 */ /* 0x000fca00078e0a05 */
[----:B------:R-:W-:-:S04]  /*23bd0*/  SHF.L.U32 R4, R4, 0x1f, RZ ;  /* 0x0000001f04047819 */ /* 0x000fc800000006ff */
[----:B---3--:R-:W1:Y:S02]  /*23be0*/  SYNCS.PHASECHK.TRANS64.TRYWAIT P0, [R6+URZ+0x30820], R4 ;  /* 0x03082004060075a7 */ /* 0x008e64000800017f */
[----:B-1----:R-:W-:Y:S05]  /*23bf0*/  @!P0 BRA `(.L_x_1994) ;  /* 0x0000007800e88947 */ /* 0x002fea0003800000 */
.L_x_2184:
[----:B------:R-:W-:Y:S05]  /*23c00*/  BSYNC B1 ;  /* 0x0000000000017941 */ /* 0x000fea0003800000 */
.L_x_1993:
[----:B------:R-:W-:Y:S04]  /*23c10*/  BSSY B1, `(.L_x_1995) ;  /* 0x0000090000017945 */ /* 0x000fe80003800000 */
[----:B------:R-:W-:Y:S05]  /*23c20*/  @!P6 BRA `(.L_x_1996) ;  /* 0x000000080038e947 */ /* 0x000fea0003800000 */
[----:B------:R-:W2:Y:S04]  /*23c30*/  LDL R8, [R1+0x4] ;  /* 0x0000040001087983 */ /* 0x000ea80000100800 */
[----:B------:R-:W2:Y:S04]  /*23c40*/  LDL R7, [R1+0x1c] ;  /* 0x00001c0001077983 */ /* 0x000ea80000100800 */
[----:B------:R-:W3:Y:S01]  /*23c50*/  LDL R6, [R1+0x20] ;  /* 0x0000200001067983 */ /* 0x000ee20000100800 */
[----:B------:R-:W-:Y:S01]  /*23c60*/  BSSY B2, `(.L_x_1997) ;  /* 0x0000008000027945 */ /* 0x000fe20003800000 */
[----:B-1----:R-:W1:Y:S02]  /*23c70*/  S2R R5, SR_TID.X ;  /* 0x0000000000057919 */ /* 0x002e640000002100 */
[----:B-1----:R-:W-:-:S04]  /*23c80*/  LOP3.LUT R5, R5, 0x7f, RZ, 0xc0, !PT ;  /* 0x0000007f05057812 */ /* 0x002fc800078ec0ff */
[----:B------:R-:W-:Y:S01]  /*23c90*/  ISETP.NE.AND P1, PT, R5, RZ, PT ;  /* 0x000000ff0500720c */ /* 0x000fe20003f25270 */
[----:B--2---:R-:W-:Y:S01]  /*23ca0*/  IMAD R7, R7, 0x8, R8 ;  /* 0x0000000807077824 */ /* 0x004fe200078e0208 */
[----:B---3--:R-:W-:-:S04]  /*23cb0*/  SHF.L.U32 R10, R6, 0x1f, RZ ;  /* 0x0000001f060a7819 */ /* 0x008fc800000006ff */
[----:B------:R-:W1:Y:S02]  /*23cc0*/  SYNCS.PHASECHK.TRANS64.TRYWAIT P0, [R7+URZ+0x308a0], R10 ;  /* 0x0308a00a070075a7 */ /* 0x000e64000800017f */
[----:B-1----:R-:W-:Y:S05]  /*23cd0*/  @!P0 BRA `(.L_x_1998) ;  /* 0x0000007800c88947 */ /* 0x002fea0003800000 */
.L_x_2185:
[----:B------:R-:W-:Y:S05]  /*23ce0*/  BSYNC B2 ;  /* 0x0000000000027941 */ /* 0x000fea0003800000 */
.L_x_1997:
        /* <DEDUP_REMOVED lines=9> */
.L_x_2000:
[----:B------:R-:W-:Y:S05]  /*23d80*/  BSYNC B2 ;  /* 0x0000000000027941 */ /* 0x000fea0003800000 */
.L_x_1999:
        /* <DEDUP_REMOVED lines=14> */
.L_x_2001:
        /* <DEDUP_REMOVED lines=16> */
.L_x_2002:
        /* <DEDUP_REMOVED lines=16> */
.L_x_2003:
        /* <DEDUP_REMOVED lines=13> */
.L_x_2186:
[----:B------:R-:W-:Y:S05]  /*24140*/  BSYNC B2 ;  /* 0x0000000000027941 */ /* 0x000fea0003800000 */
.L_x_2004:
[----:B------:R-:W-:Y:S01]  /*24150*/  BSSY B2, `(.L_x_2006) ;  /* 0x000000b000027945 */ /* 0x000fe20003800000 */
[----:B-12---:R-:W-:Y:S02]  /*24160*/  IMAD.MOV.U32 R10, RZ, RZ, 0x0 ;  /* 0x00000000ff0a7424 */ /* 0x006fe400078e00ff */
[----:B0-----:R-:W-:Y:S01]  /*24170*/  IMAD.MOV.U32 R11, RZ, RZ, 0x12f00000 ;  /* 0x12f00000ff0b7424 */ /* 0x001fe200078e00ff */
[----:B------:R-:W-:Y:S06]  /*24180*/  @P1 BRA `(.L_x_2007) ;  /* 0x00000000001c1947 */ /* 0x000fec0003800000 */
[----:B------:R-:W0:Y:S01]  /*24190*/  S2R R8, SR_TID.X ;  /* 0x0000000000087919 */ /* 0x000e220000002100 */
[----:B------:R-:W-:-:S04]  /*241a0*/  IMAD.MOV.U32 R4, RZ, RZ, 0x9000 ;  /* 0x00009000ff047424 */ /* 0x000fc800078e00ff */
[----:B------:R1:W-:Y:S01]  /*241b0*/  SYNCS.ARRIVE.TRANS64 RZ, [R7+URZ+0x308b0], R4 ;  /* 0x0308b00407ff79a7 */ /* 0x0003e2000800003f */
[----:B0-----:R-:W-:-:S04]  /*241c0*/  LOP3.LUT R8, R8, 0x1f, RZ, 0xc0, !PT ;  /* 0x0000001f08087812 */ /* 0x001fc800078ec0ff */
[----:B------:R-:W-:-:S13]  /*241d0*/  ISETP.NE.AND P0, PT, R8, RZ, PT ;  /* 0x000000ff0800720c */ /* 0x000fda0003f05270 */
[----:B-1----:R-:W-:Y:S05]  /*241e0*/  @!P0 BRA `(.L_x_2007) ;  /* 0x0000000000048947 */ /* 0x002fea0003800000 */
[----:B------:R-:W-:Y:S01]  /*241f0*/  BPT.TRAP 0x1 ;  /* 0x000000040000795c */ /* 0x000fe20000300000 */
.L_x_2007:
[----:B------:R-:W-:Y:S05]  /*24200*/  BSYNC B2 ;  /* 0x0000000000027941 */ /* 0x000fea0003800000 */
.L_x_2006:
[----:B------:R-:W-:Y:S01]  /*24210*/  R2UR UR10, R14 ;  /* 0x000000000e0a72ca */ /* 0x000fe200000e0000 */
[----:B------:R-:W-:Y:S01]  /*24220*/  UIADD3 UR4, UP0, UR36, 0x670, URZ ;  /* 0x0000067024047890 */ /* 0x000fe2000ff1e03f */
[----:B------:R-:W-:Y:S01]  /*24230*/  R2UR UR6, R10 ;  /* 0x000000000a0672ca */ /* 0x000fe200000e0000 */
[----:B------:R-:W-:Y:S01]  /*24240*/  VIADD R7, R7, 0x308b0 ;  /* 0x000308b007077836 */ /* 0x000fe20000000000 */
[----:B------:R-:W-:Y:S01]  /*24250*/  R2UR UR7, R11 ;  /* 0x000000000b0772ca */ /* 0x000fe200000e0000 */
[----:B------:R-:W-:Y:S01]  /*24260*/  VIADD R4, R6, 0x400 ;  /* 0x0000040006047836 */ /* 0x000fe20000000000 */
[----:B------:R-:W-:Y:S01]  /*24270*/  PLOP3.LUT P0, PT, PT, PT, PT, 0x80, 0x0 ;  /* 0x000000000000781c */ /* 0x000fe20003f0f070 */
[----:B------:R-:W-:-:S12]  /*24280*/  UIADD3.X UR5, URZ, UR37, URZ, UP0, !UPT ;  /* 0x000000253f057290 */ /* 0x000fd800087fe43f */
.L_x_2008:
        /* <DEDUP_REMOVED lines=15> */
.L_x_2009:
        /* <DEDUP_REMOVED lines=15> */
.L_x_2010:
        /* <DEDUP_REMOVED lines=10> */
.L_x_1996:
[----:B------:R-:W-:Y:S05]  /*24510*/  BSYNC B1 ;  /* 0x0000000000017941 */ /* 0x000fea0003800000 */
.L_x_1995:
[----:B-1----:R-:W2:Y:S04]  /*24520*/  LDL.LU R4, [R1+0x1c] ;  /* 0x00001c0001047983 */ /* 0x002ea80000300800 */
        /* <DEDUP_REMOVED lines=12> */
.L_x_2027:
[----:B------:R-:W-:Y:S05]  /*245f0*/  YIELD ;  /* 0x0000000000007946 */ /* 0x000fea0003800000 */
[----:B------:R-:W-:Y:S04]  /*24600*/  BSSY B1, `(.L_x_2011) ;  /* 0x000008f000017945 */ /* 0x000fe80003800000 */
[----:B--2---:R-:W-:Y:S05]  /*24610*/  @!P6 BRA `(.L_x_2012) ;  /* 0x000000080034e947 */ /* 0x004fea0003800000 */
        /* <DEDUP_REMOVED lines=11> */
.L_x_2187:
[----:B------:R-:W-:Y:S05]  /*246d0*/  BSYNC B2 ;  /* 0x0000000000027941 */ /* 0x000fea0003800000 */
.L_x_2013:
        /* <DEDUP_REMOVED lines=9> */
.L_x_2016:
[----:B------:R-:W-:Y:S05]  /*24770*/  BSYNC B2 ;  /* 0x0000000000027941 */ /* 0x000fea0003800000 */
.L_x_2015:
        /* <DEDUP_REMOVED lines=13> */
.L_x_2017:
        /* <DEDUP_REMOVED lines=16> */
.L_x_2018:
        /* <DEDUP_REMOVED lines=16> */
.L_x_2019:
        /* <DEDUP_REMOVED lines=13> */
.L_x_2188:
[----:B------:R-:W-:Y:S05]  /*24b20*/  BSYNC B2 ;  /* 0x0000000000027941 */ /* 0x000fea0003800000 */
.L_x_2020:
[----:B------:R-:W-:Y:S01]  /*24b30*/  BSSY B2, `(.L_x_2022) ;  /* 0x000000b000027945 */ /* 0x000fe20003800000 */
[----:B------:R-:W-:Y:S02]  /*24b40*/  IMAD.MOV.U32 R10, RZ, RZ, 0x0 ;  /* 0x00000000ff0a7424 */ /* 0x000fe400078e00ff */
[----:B0-----:R-:W-:Y:S01]  /*24b50*/  IMAD.MOV.U32 R11, RZ, RZ, 0x12f00000 ;  /* 0x12f00000ff0b7424 */ /* 0x001fe200078e00ff */
[----:B------:R-:W-:Y:S06]  /*24b60*/  @P2 BRA `(.L_x_2023) ;  /* 0x00000000001c2947 */ /* 0x000fec0003800000 */
[----:B------:R-:W0:Y:S01]  /*24b70*/  S2R R15, SR_TID.X ;  /* 0x00000000000f7919 */ /* 0x000e220000002100 */
[----:B------:R-:W-:-:S04]  /*24b80*/  IMAD.MOV.U32 R4, RZ, RZ, 0x9000 ;  /* 0x00009000ff047424 */ /* 0x000fc800078e00ff */
[----:B------:R3:W-:Y:S01]  /*24b90*/  SYNCS.ARRIVE.TRANS64 RZ, [R8+URZ+0x308b0], R4 ;  /* 0x0308b00408ff79a7 */ /* 0x0007e2000800003f */
[----:B0-----:R-:W-:-:S04]  /*24ba0*/  LOP3.LUT R15, R15, 0x1f, RZ, 0xc0, !PT ;  /* 0x0000001f0f0f7812 */ /* 0x001fc800078ec0ff */
[----:B------:R-:W-:-:S13]  /*24bb0*/  ISETP.NE.AND P1, PT, R15, RZ, PT ;  /* 0x000000ff0f00720c */ /* 0x000fda0003f25270 */
[----:B---3--:R-:W-:Y:S05]  /*24bc0*/  @!P1 BRA `(.L_x_2023) ;  /* 0x0000000000049947 */ /* 0x008fea0003800000 */
[----:B------:R-:W-:Y:S01]  /*24bd0*/  BPT.TRAP 0x1 ;  /* 0x000000040000795c */ /* 0x000fe20000300000 */
.L_x_2023:
[----:B------:R-:W-:Y:S05]  /*24be0*/  BSYNC B2 ;  /* 0x0000000000027941 */ /* 0x000fea0003800000 */
.L_x_2022:
[----:B------:R-:W-:Y:S01]  /*24bf0*/  R2UR UR10, R12 ;  /* 0x000000000c0a72ca */ /* 0x000fe200000e0000 */
[----:B------:R-:W-:Y:S01]  /*24c00*/  UIADD3 UR4, UP0, UR36, 0x670, URZ ;  /* 0x0000067024047890 */ /* 0x000fe2000ff1e03f */
[----:B------:R-:W-:Y:S01]  /*24c10*/  R2UR UR6, R10 ;  /* 0x000000000a0672ca */ /* 0x000fe200000e0000 */
[----:B-12---:R-:W-:Y:S01]  /*24c20*/  VIADD R8, R8, 0x308b0 ;  /* 0x000308b008087836 */ /* 0x006fe20000000000 */
[----:B------:R-:W-:Y:S01]  /*24c30*/  R2UR UR7, R11 ;  /* 0x000000000b0772ca */ /* 0x000fe200000e0000 */
[----:B------:R-:W-:Y:S01]  /*24c40*/  VIADD R4, R6, 0x400 ;  /* 0x0000040006047836 */ /* 0x000fe20000000000 */
[----:B------:R-:W-:Y:S01]  /*24c50*/  PLOP3.LUT P1, PT, PT, PT, PT, 0x80, 0x0 ;  /* 0x000000000000781c */ /* 0x000fe20003f2f070 */
[----:B------:R-:W-:-:S12]  /*24c60*/  UIADD3.X UR5, URZ, UR37, URZ, UP0, !UPT ;  /* 0x000000253f057290 */ /* 0x000fd800087fe43f */
.L_x_2024:
        /* <DEDUP_REMOVED lines=15> */
.L_x_2025:
        /* <DEDUP_REMOVED lines=15> */
.L_x_2026:
        /* <DEDUP_REMOVED lines=10> */
.L_x_2012:
[----:B------:R-:W-:Y:S05]  /*24ef0*/  BSYNC B1 ;  /* 0x0000000000017941 */ /* 0x000fea0003800000 */
.L_x_2011:
[----:B-1----:R-:W2:Y:S04]  /*24f00*/  LDL.LU R4, [R1+0x1c] ;  /* 0x00001c0001047983 */ /* 0x002ea80000300800 */
        /* <DEDUP_REMOVED lines=11> */
.L_x_1989:
[----:B------:R-:W-:Y:S05]  /*24fc0*/  BSYNC B0 ;  /* 0x0000000000007941 */ /* 0x000fea0003800000 */
.L_x_1988:
[----:B--2---:R-:W2:Y:S01]  /*24fd0*/  LDL R7, [R1+0x30] ;  /* 0x0000300001077983 */ /* 0x004ea20000100800 */
[----:B------:R-:W3:Y:S01]  /*24fe0*/  LDC R0, c[0x0][0x448] ;  /* 0x00011200ff007b82 */ /* 0x000ee20000000800 */
[----:B------:R-:W-:Y:S07]  /*24ff0*/  @!P0 WARPSYNC.ALL ;  /* 0x0000000000008948 */ /* 0x000fee0003800000 */
[----:B------:R-:W-:Y:S01]  /*25000*/  @!P0 BAR.SYNC.DEFER_BLOCKING 0xc, 0x180 ;  /* 0x0306000000008b1d */ /* 0x000fe20000010000 */
[----:B---3--:R-:W-:-:S13]  /*25010*/  ISETP.NE.AND P1, PT, R0, 0x1, PT ;  /* 0x000000010000780c */ /* 0x008fda0003f25270 */
[----:B------:R-:W3:Y:S08]  /*25020*/  @P1 LDC R2, c[0x0][0x44c] ;  /* 0x00011300ff021b82 */ /* 0x000ef00000000800 */
[----:B------:R-:W4:Y:S01]  /*25030*/  @P1 LDC R3, c[0x0][0x450] ;  /* 0x00011400ff031b82 */ /* 0x000f220000000800 */
[----:B--2---:R-:W-:-:S04]  /*25040*/  VIADD R0, R7, 0x7f ;  /* 0x0000007f07007836 */ /* 0x004fc80000000000 */
[----:B---3--:R-:W-:-:S05]  /*25050*/  @P1 IMAD.HI.U32 R2, R0, R2, RZ ;  /* 0x0000000200021227 */ /* 0x008fca00078e00ff */
[----:B----4-:R-:W-:Y:S02]  /*25060*/  @P1 SHF.R.U32.HI R0, RZ, R3, R2 ;  /* 0x00000003ff001219 */ /* 0x010fe40000011602 */
[----:B------:R-:W2:Y:S03]  /*25070*/  LDC.64 R2, c[0x0][0x9e0] ;  /* 0x00027800ff027b82 */ /* 0x000ea60000000a00 */
[----:B------:R-:W-:Y:S01]  /*25080*/  IMAD.IADD R0, R17, 0x1, R0 ;  /* 0x0000000111007824 */ /* 0x000fe200078e0200 */
[----:B--2---:R-:W-:-:S03]  /*25090*/  ISETP.GE.AND P2, PT, R3, 0x1, PT ;  /* 0x000000010300780c */ /* 0x004fc60003f46270 */
[----:B------:R-:W-:-:S10]  /*250a0*/  IMAD.IADD R2, R0, 0x1, R2 ;  /* 0x0000000100027824 */ /* 0x000fd400078e0202 */
[----:B------:R-:W-:Y:S05]  /*250b0*/  @!P2 BRA `(.L_x_2028) ;  /* 0x000000000048a947 */ /* 0x000fea0003800000 */
[C---:B------:R-:W-:Y:S01]  /*250c0*/  ISETP.GT.AND P0, PT, R0.reuse, RZ, PT ;  /* 0x000000ff0000720c */ /* 0x040fe20003f04270 */
[----:B------:R-:W-:Y:S01]  /*250d0*/  BSSY B0, `(.L_x_2029) ;  /* 0x000000e000007945 */ /* 0x000fe20003800000 */
[----:B------:R-:W-:-:S11]  /*250e0*/  VIADD R6, R0, 0xffffffff ;  /* 0xffffffff00067836 */ /* 0x000fd60000000000 */
[----:B------:R-:W-:Y:S05]  /*250f0*/  @P0 BRA `(.L_x_2030) ;  /* 0x00000000001c0947 */ /* 0x000fea0003800000 */
[----:B------:R-:W-:Y:S01]  /*25100*/  ISETP.NE.AND P0, PT, R3, 0x1, PT ;  /* 0x000000010300780c */ /* 0x000fe20003f05270 */
[----:B------:R-:W-:-:S12]  /*25110*/  IMAD.MOV R0, RZ, RZ, -R0 ;  /* 0x000000ffff007224 */ /* 0x000fd800078e0a00 */
[----:B-1----:R-:W1:Y:S02]  /*25120*/  @P0 LDC.64 R4, c[0x0][0x9e8] ;  /* 0x00027a00ff040b82 */ /* 0x002e640000000a00 */
[----:B-1----:R-:W-:-:S05]  /*25130*/  @P0 IMAD.HI.U32 R4, R0, R4, RZ ;  /* 0x0000000400040227 */ /* 0x002fca00078e00ff */
[----:B------:R-:W-:-:S04]  /*25140*/  @P0 SHF.R.U32.HI R0, RZ, R5, R4 ;  /* 0x00000005ff000219 */ /* 0x000fc80000011604 */
[----:B------:R-:W-:Y:S01]  /*25150*/  LOP3.LUT R6, RZ, R0, RZ, 0x33, !PT ;  /* 0x00000000ff067212 */ /* 0x000fe200078e33ff */
[----:B------:R-:W-:Y:S06]  /*25160*/  BRA `(.L_x_2031) ;  /* 0x0000000000107947 */ /* 0x000fec0003800000 */
.L_x_2030:
[----:B------:R-:W-:-:S13]  /*25170*/  ISETP.NE.AND P0, PT, R3, 0x1, PT ;  /* 0x000000010300780c */ /* 0x000fda0003f05270 */
[----:B-1----:R-:W1:Y:S02]  /*25180*/  @P0 LDC.64 R4, c[0x0][0x9e8] ;  /* 0x00027a00ff040b82 */ /* 0x002e640000000a00 */
[----:B-1----:R-:W-:-:S05]  /*25190*/  @P0 IMAD.HI.U32 R4, R6, R4, RZ ;  /* 0x0000000406040227 */ /* 0x002fca00078e00ff */
[----:B------:R-:W-:-:S07]  /*251a0*/  @P0 SHF.R.U32.HI R6, RZ, R5, R4 ;  /* 0x00000005ff060219 */ /* 0x000fce0000011604 */
.L_x_2031:
[----:B------:R-:W-:Y:S05]  /*251b0*/  BSYNC B0 ;  /* 0x0000000000007941 */ /* 0x000fea0003800000 */
.L_x_2029:
[----:B------:R-:W-:-:S05]  /*251c0*/  IMAD R6, R6, R3, R3 ;  /* 0x0000000306067224 */ /* 0x000fca00078e0203 */
[----:B------:R-:W-:-:S07]  /*251d0*/  VIMNMX R2, R2, R6, PT ;  /* 0x0000000602027248 */ /* 0x000fce0003fe0100 */
.L_x_2028:
[----:B------:R-:W-:Y:S01]  /*251e0*/  VIADD R0, R2, 0x5f ;  /* 0x0000005f02007836 */ /* 0x000fe20000000000 */
[----:B-1----:R-:W1:Y:S01]  /*251f0*/  @P1 LDC R4, c[0x0][0x450] ;  /* 0x00011400ff041b82 */ /* 0x002e620000000800 */
[----:B------:R-:W-:Y:S02]  /*25200*/  ULDC UR4, c[0x0][0x9dc] ;  /* 0x0002770000047ab9 */ /* 0x000fe40000000800 */
[----:B------:R-:W-:-:S05]  /*25210*/  IMAD.HI R0, R0, 0x2aaaaaab, RZ ;  /* 0x2aaaaaab00007827 */ /* 0x000fca00078e02ff */
[----:B------:R-:W-:-:S04]  /*25220*/  SHF.R.U32.HI R2, RZ, 0x1f, R0 ;  /* 0x0000001fff027819 */ /* 0x000fc80000011600 */
[----:B------:R-:W-:Y:S02]  /*25230*/  LEA.HI.SX32 R2, R0, R2, 0x1c ;  /* 0x0000000200027211 */ /* 0x000fe400078fe2ff */
[----:B------:R-:W2:Y:S02]  /*25240*/  @P1 LDC R0, c[0x0][0x44c] ;  /* 0x00011300ff001b82 */ /* 0x000ea40000000800 */
[----:B------:R-:W-:Y:S01]  /*25250*/  VIMNMX R6, R21, R2, PT ;  /* 0x0000000215067248 */ /* 0x000fe20003fe0100 */
[----:B------:R-:W-:-:S04]  /*25260*/  IMAD.MOV.U32 R2, RZ, RZ, R7 ;  /* 0x000000ffff027224 */ /* 0x000fc800078e0007 */
[----:B------:R3:W-:Y:S01]  /*25270*/  STL [R1+0x34], R6 ;  /* 0x0000340601007387 */ /* 0x0007e20000100800 */
[----:B--2---:R-:W-:-:S05]  /*25280*/  @P1 IMAD.HI.U32 R0, R7, R0, RZ ;  /* 0x0000000007001227 */ /* 0x004fca00078e00ff */
[----:B-1----:R-:W-:-:S05]  /*25290*/  @P1 SHF.R.U32.HI R2, RZ, R4, R0 ;  /* 0x00000004ff021219 */ /* 0x002fca0000011600 */
[----:B------:R-:W-:-:S04]  /*252a0*/  IMAD.IADD R0, R20, 0x1, R2 ;  /* 0x0000000114007824 */ /* 0x000fc800078e0202 */
[----:B------:R-:W-:Y:S01]  /*252b0*/  VIADD R2, R0, -UR4 ;  /* 0x8000000400027c36 */ /* 0x000fe20008000000 */
[----:B---3--:R-:W-:Y:S06]  /*252c0*/  @!P2 BRA `(.L_x_2032) ;  /* 0x000000000044a947 */ /* 0x008fec0003800000 */
        /* <DEDUP_REMOVED lines=10> */
.L_x_2034:
[----:B------:R-:W-:-:S13]  /*25370*/  ISETP.NE.AND P0, PT, R3, 0x1, PT ;  /* 0x000000010300780c */ /* 0x000fda0003f05270 */
[----:B------:R-:W1:Y:S02]  /*25380*/  @P0 LDC.64 R4, c[0x0][0x9e8] ;  /* 0x00027a00ff040b82 */ /* 0x000e640000000a00 */
[----:B-1----:R-:W-:-:S05]  /*25390*/  @P0 IMAD.HI.U32 R4, R0, R4, RZ ;  /* 0x0000000400040227 */ /* 0x002fca00078e00ff */
[----:B------:R-:W-:-:S07]  /*253a0*/  @P0 SHF.R.U32.HI R0, RZ, R5, R4 ;  /* 0x00000005ff000219 */ /* 0x000fce0000011604 */
.L_x_2035:
[----:B------:R-:W-:Y:S05]  /*253b0*/  BSYNC B0 ;  /* 0x0000000000007941 */ /* 0x000fea0003800000 */
.L_x_2033:
[----:B------:R-:W-:-:S05]  /*253c0*/  IMAD R0, R0, R3, RZ ;  /* 0x0000000300007224 */ /* 0x000fca00078e02ff */
[----:B------:R-:W-:-:S07]  /*253d0*/  VIMNMX R2, R2, R0, !PT ;  /* 0x0000000002027248 */ /* 0x000fce0007fe0100 */
.L_x_2032:
[----:B------:R-:W-:Y:S01]  /*253e0*/  IMAD.HI R2, R2, 0x2aaaaaab, RZ ;  /* 0x2aaaaaab02027827 */ /* 0x000fe200078e02ff */
[----:B------:R-:W-:Y:S04]  /*253f0*/  BSSY B7, `(.L_x_2036) ;  /* 0x0000465000077945 */ /* 0x000fe80003800000 */
[----:B------:R-:W-:-:S04]  /*25400*/  SHF.R.U32.HI R0, RZ, 0x1f, R2 ;  /* 0x0000001fff007819 */ /* 0x000fc80000011602 */
[----:B------:R-:W-:-:S04]  /*25410*/  LEA.HI.SX32 R0, R2, R0, 0x1c ;  /* 0x0000000002007211 */ /* 0x000fc800078fe2ff */
[----:B------:R-:W-:-:S04]  /*25420*/  VIMNMX R3, RZ, R0, !PT ;  /* 0x00000000ff037248 */ /* 0x000fc80007fe0100 */
[----:B------:R-:W-:Y:S01]  /*25430*/  ISETP.GT.AND P0, PT, R6, R3, PT ;  /* 0x000000030600720c */ /* 0x000fe20003f04270 */
[----:B------:R1:W-:-:S12]  /*25440*/  STL [R1+0x2c], R3 ;  /* 0x00002c0301007387 */ /* 0x0003d80000100800 */
[----:B-1----:R-:W-:Y:S05]  /*25450*/  @P0 BRA `(.L_x_2037) ;  /* 0x0000000000440947 */ /* 0x002fea0003800000 */
[----:B------:R-:W1:Y:S02]  /*25460*/  S2R R3, SR_TID.X ;  /* 0x0000000000037919 */ /* 0x000e640000002100 */
[----:B-1----:R-:W-:-:S04]  /*25470*/  LOP3.LUT R3, R3, 0x7f, RZ, 0xc0, !PT ;  /* 0x0000007f03037812 */ /* 0x002fc800078ec0ff */
[----:B------:R-:W-:-:S13]  /*25480*/  ISETP.NE.AND P0, PT, R3, RZ, PT ;  /* 0x000000ff0300720c */ /* 0x000fda0003f05270 */
[----:B------:R-:W-:Y:S05]  /*25490*/  @P0 BRA `(.L_x_2038) ;  /* 0x0000004400680947 */ /* 0x000fea0003800000 */
[----:B------:R-:W1:Y:S01]  /*254a0*/  S2R R3, SR_LANEID ;  /* 0x0000000000037919 */ /* 0x000e620000000000 */
[----:B------:R-:W-:Y:S02]  /*254b0*/  VOTEU.ANY UR4, UPT, PT ;  /* 0x0000000000047886 */ /* 0x000fe400038e0100 */
[----:B------:R-:W1:Y:S08]  /*254c0*/  FLO.U32 R0, UR4 ;  /* 0x0000000400007d00 */ /* 0x000e7000080e0000 */
[----:B------:R-:W2:Y:S01]  /*254d0*/  POPC R4, UR4 ;  /* 0x0000000400047d09 */ /* 0x000ea20008000000 */
[----:B-1----:R-:W-:-:S02]  /*254e0*/  ISETP.EQ.U32.AND P0, PT, R0, R3, PT ;  /* 0x000000030000720c */ /* 0x002fc40003f02070 */
[----:B------:R-:W2:Y:S11]  /*254f0*/  LDC.64 R2, c[0x0][0xc60] ;  /* 0x00031800ff027b82 */ /* 0x000eb60000000a00 */
[----:B--2---:R-:W2:Y:S01]  /*25500*/  @P0 ATOMG.E.ADD.STRONG.GPU PT, R3, desc[UR60][R2.64], R4 ;  /* 0x00000004020309a8 */ /* 0x004ea200081ee1fc */
[----:B------:R-:W1:Y:S02]  /*25510*/  S2R R5, SR_LTMASK ;  /* 0x0000000000057919 */ /* 0x000e640000003900 */
[----:B-1----:R-:W-:-:S06]  /*25520*/  LOP3.LUT R5, R5, UR4, RZ, 0xc0, !PT ;  /* 0x0000000405057c12 */ /* 0x002fcc000f8ec0ff */
[----:B------:R-:W1:Y:S01]  /*25530*/  POPC R5, R5 ;  /* 0x0000000500057309 */ /* 0x000e620000000000 */
[----:B--2---:R-:W1:Y:S02]  /*25540*/  SHFL.IDX PT, R0, R3, R0, 0x1f ;  /* 0x00001f0003007589 */ /* 0x004e6400000e0000 */
[----:B-1----:R-:W-:Y:S01]  /*25550*/  IADD3 R16, R0, UR38, R5 ;  /* 0x0000002600107c10 */ /* 0x002fe2000fffe005 */
[----:B------:R-:W-:Y:S06]  /*25560*/  BRA `(.L_x_2038) ;  /* 0x0000004400347947 */ /* 0x000fec0003800000 */
.L_x_2037:
        /* <DEDUP_REMOVED lines=15> */
[----:B0-----:R-:W-:Y:S02]  /*25660*/  IMAD.U32 R11, RZ, RZ, UR5 ;  /* 0x00000005ff0b7e24 */ /* 0x001fe4000f8e00ff */
[----:B------:R-:W-:Y:S02]  /*25670*/  IMAD.MOV.U32 R8, RZ, RZ, 0x70 ;  /* 0x00000070ff087424 */ /* 0x000fe400078e00ff */
[----:B------:R-:W-:Y:S02]  /*25680*/  IMAD.MOV.U32 R12, RZ, RZ, 0x1 ;  /* 0x00000001ff0c7424 */ /* 0x000fe400078e00ff */
[----:B------:R-:W-:-:S07]  /*25690*/  IMAD.MOV.U32 R13, RZ, RZ, RZ ;  /* 0x000000ffff0d7224 */ /* 0x000fce00078e00ff */
[----:B------:R-:W-:-:S07]  /*256a0*/  LEPC R20, `(.L_x_2040) ;  /* 0x000000001014794e */ /* 0x000fce0000000000 */
[----:B-1----:R-:W-:Y:S05]  /*256b0*/  CALL.ABS.NOINC R2 ;  /* 0x0000000002007343 */ /* 0x002fea0003c00000 */
.L_x_2040:
[----:B------:R-:W-:Y:S05]  /*256c0*/  BSYNC B6 ;  /* 0x0000000000067941 */ /* 0x000fea0003800000 */
.L_x_2039:
        /* <DEDUP_REMOVED lines=14> */
[----:B0-----:R-:W-:Y:S02]  /*257b0*/  IMAD.U32 R11, RZ, RZ, UR5 ;  /* 0x00000005ff0b7e24 */ /* 0x001fe4000f8e00ff */
[----:B------:R-:W-:Y:S02]  /*257c0*/  IMAD.MOV.U32 R8, RZ, RZ, 0x70 ;  /* 0x00000070ff087424 */ /* 0x000fe400078e00ff */
[----:B------:R-:W-:Y:S02]  /*257d0*/  IMAD.MOV.U32 R12, RZ, RZ, 0x1 ;  /* 0x00000001ff0c7424 */ /* 0x000fe400078e00ff */
[----:B-1----:R-:W-:-:S07]  /*257e0*/  IMAD.MOV.U32 R13, RZ, RZ, RZ ;  /* 0x000000ffff0d7224 */ /* 0x002fce00078e00ff */
[----:B------:R-:W-:-:S07]  /*257f0*/  LEPC R20, `(.L_x_2043) ;  /* 0x000000001014794e */ /* 0x000fce0000000000 */
[----:B--2---:R-:W-:Y:S05]  /*25800*/  CALL.ABS.NOINC R2 ;  /* 0x0000000002007343 */ /* 0x004fea0003c00000 */
.L_x_2043:
        /* <DEDUP_REMOVED lines=15> */
.L_x_2042:
[----:B------:R-:W-:Y:S05]  /*25900*/  BSYNC B6 ;  /* 0x0000000000067941 */ /* 0x000fea0003800000 */
.L_x_2041:
[----:B------:R-:W-:Y:S01]  /*25910*/  ULDC.64 UR4, c[0x0][0x9f8] ;  /* 0x00027e0000047ab9 */ /* 0x000fe20000000a00 */
[----:B------:R-:W2:Y:S01]  /*25920*/  LDL R17, [R1+0x34] ;  /* 0x0000340001117983 */ /* 0x000ea20000100800 */
[----:B------:R-:W-:Y:S01]  /*25930*/  ISETP.NE.U32.AND P0, PT, RZ, UR4, PT ;  /* 0x00000004ff007c0c */ /* 0x000fe2000bf05070 */
[----:B------:R-:W-:-:S03]  /*25940*/  IMAD.MOV.U32 R7, RZ, RZ, R19 ;  /* 0x000000ffff077224 */ /* 0x000fc600078e0013 */
[----:B------:R-:W-:Y:S01]  /*25950*/  ISETP.NE.AND.EX P0, PT, RZ, UR5, PT, P0 ;  /* 0x00000005ff007c0c */ /* 0x000fe2000bf05300 */
[----:B------:R-:W-:-:S12]  /*25960*/  ULDC.64 UR4, c[0x0][0xa08] ;  /* 0x0002820000047ab9 */ /* 0x000fd80000000a00 */
[----:B------:R-:W1:Y:S02]  /*25970*/  @P0 LDC.64 R2, c[0x0][0x9f8] ;  /* 0x00027e00ff020b82 */ /* 0x000e640000000a00 */
[----:B-1----:R-:W-:-:S05]  /*25980*/  @P0 IMAD.WIDE R2, R19, 0x4, R2 ;  /* 0x0000000413020825 */ /* 0x002fca00078e0202 */
[----:B------:R1:W3:Y:S02]  /*25990*/  @P0 LDG.E R7, desc[UR60][R2.64] ;  /* 0x0000003c02070981 */ /* 0x0002e4000c1e1900 */
[----:B-1----:R-:W1:Y:S02]  /*259a0*/  LDC.64 R2, c[0x0][0x418] ;  /* 0x00010600ff027b82 */ /* 0x002e640000000a00 */
[----:B-1----:R-:W-:Y:S01]  /*259b0*/  LOP3.LUT P0, RZ, R2, UR4, RZ, 0xfc, !PT ;  /* 0x0000000402ff7c12 */ /* 0x002fe2000f80fcff */
[----:B------:R-:W-:-:S03]  /*259c0*/  UMOV UR4, 0xffffffff ;  /* 0xffffffff00047882 */ /* 0x000fc60000000000 */
[----:B------:R-:W-:Y:S01]  /*259d0*/  LOP3.LUT P0, RZ, R3, UR5, RZ, 0xfc, P0 ;  /* 0x0000000503ff7c12 */ /* 0x000fe2000800fcff */
[----:B--2---:R-:W-:Y:S01]  /*259e0*/  VIADD R0, R17, 0xffffffff ;  /* 0xffffffff11007836 */ /* 0x004fe20000000000 */
[----:B---3--:R-:W-:Y:S01]  /*259f0*/  SHF.R.S32.HI R8, RZ, 0x1f, R7 ;  /* 0x0000001fff087819 */ /* 0x008fe20000011407 */
[----:B------:R1:W-:Y:S01]  /*25a00*/  STL [R1+0x10], R7 ;  /* 0x0000100701007387 */ /* 0x0003e20000100800 */
[----:B------:R-:W-:-:S03]  /*25a10*/  SEL R17, R7, RZ, !P0 ;  /* 0x000000ff07117207 */ /* 0x000fc60004000000 */
[----:B------:R1:W-:Y:S01]  /*25a20*/  STL [R1+0x24], R8 ;  /* 0x0000240801007387 */ /* 0x0003e20000100800 */
[----:B------:R-:W-:Y:S05]  /*25a30*/  BRA.DIV UR4, `(.L_x_2044) ;  /* 0x0000005e04c07947 */ /* 0x000fea000b800000 */
[----:B------:R-:W2:Y:S02]  /*25a40*/  S2R R4, SR_TID.X ;  /* 0x0000000000047919 */ /* 0x000ea40000002100 */
[----:B--2---:R-:W-:-:S04]  /*25a50*/  SHF.R.U32.HI R4, RZ, 0x5, R4 ;  /* 0x00000005ff047819 */ /* 0x004fc80000011604 */
[----:B------:R-:W-:-:S05]  /*25a60*/  LOP3.LUT R4, R4, 0x3, RZ, 0xc0, !PT ;  /* 0x0000000304047812 */ /* 0x000fca00078ec0ff */
[----:B------:R2:W3:Y:S02]  /*25a70*/  SHFL.IDX PT, R14, R4, RZ, 0x1f ;  /* 0x00001fff040e7589 */ /* 0x0004e400000e0000 */
.L_x_2191:
[----:B--2---:R-:W2:Y:S01]  /*25a80*/  LDL.LU R4, [R1] ;  /* 0x0000000001047983 */ /* 0x004ea20000300800 */
[----:B------:R-:W-:Y:S02]  /*25a90*/  PLOP3.LUT P1, PT, PT, PT, PT, 0x8, 0x0 ;  /* 0x000000000000781c */ /* 0x000fe40003f2e170 */
[----:B---3--:R-:W-:Y:S01]  /*25aa0*/  ISETP.NE.AND P0, PT, R14, RZ, PT ;  /* 0x000000ff0e00720c */ /* 0x008fe20003f05270 */
[----:B------:R3:W-:Y:S01]  /*25ab0*/  STL [R1+0xc], R0 ;  /* 0x00000c0001007387 */ /* 0x0007e20000100800 */
[----:B--2---:R-:W-:-:S09]  /*25ac0*/  LOP3.LUT R4, R4, 0xfffffffe, RZ, 0xc0, !PT ;  /* 0xfffffffe04047812 */ /* 0x004fd200078ec0ff */
[----:B------:R-:W-:-:S05]  /*25ad0*/  @P1 LOP3.LUT R4, R4, 0x1, RZ, 0xfc, !PT ;  /* 0x0000000104041812 */ /* 0x000fca00078efcff */
[----:B------:R3:W-:Y:S01]  /*25ae0*/  STL [R1], R4 ;  /* 0x0000000401007387 */ /* 0x0007e20000100800 */
[----:B------:R-:W-:Y:S05]  /*25af0*/  @P0 BRA `(.L_x_2045) ;  /* 0x0000000400480947 */ /* 0x000fea0003800000 */
[----:B------:R-:W-:-:S03]  /*25b00*/  UMOV UR4, 0xffffffff ;  /* 0xffffffff00047882 */ /* 0x000fc60000000000 */
[----:B------:R-:W-:Y:S05]  /*25b10*/  BRA.DIV UR4, `(.L_x_2046) ;  /* 0x0000005e04bc7947 */ /* 0x000fea000b800000 */
[----:B------:R-:W-:-:S13]  /*25b20*/  ELECT P6, URZ, PT ;  /* 0x00000000003f782f */ /* 0x000fda00038c0000 */
.L_x_2194:
[----:B------:R-:W-:Y:S05]  /*25b30*/  @!P6 BRA `(.L_x_2045) ;  /* 0x000000040038e947 */ /* 0x000fea0003800000 */
[----:B------:R-:W-:-:S04]  /*25b40*/  ISETP.NE.U32.AND P0, PT, R2, RZ, PT ;  /* 0x000000ff0200720c */ /* 0x000fc80003f05070 */
[----:B------:R-:W-:-:S13]  /*25b50*/  ISETP.NE.AND.EX P0, PT, R3, RZ, PT, P0 ;  /* 0x000000ff0300720c */ /* 0x000fda0003f05300 */
[----:B------:R-:W-:Y:S05]  /*25b60*/  @!P0 BRA `(.L_x_2047) ;  /* 0x0000000000508947 */ /* 0x000fea0003800000 */
[----:B------:R-:W2:Y:S01]  /*25b70*/  LDC R6, c[0x0][0x43c] ;  /* 0x00010f00ff067b82 */ /* 0x000ea20000000800 */
[----:B------:R-:W-:Y:S01]  /*25b80*/  IMAD.MOV.U32 R9, RZ, RZ, R0 ;  /* 0x000000ffff097224 */ /* 0x000fe200078e0000 */
[----:B------:R-:W-:-:S03]  /*25b90*/  ULDC.64 UR4, c[0x0][0x428] ;  /* 0x00010a0000047ab9 */ /* 0x000fc60000000a00 */
[----:B---3--:R-:W-:Y:S01]  /*25ba0*/  IMAD.MOV.U32 R0, RZ, RZ, R9 ;  /* 0x000000ffff007224 */ /* 0x008fe200078e0009 */
[----:B--2---:R-:W-:-:S13]  /*25bb0*/  ISETP.NE.AND P0, PT, R6, 0x1, PT ;  /* 0x000000010600780c */ /* 0x004fda0003f05270 */
[----:B------:R-:W2:Y:S02]  /*25bc0*/  @P0 LDC.64 R4, c[0x0][0x440] ;  /* 0x00011000ff040b82 */ /* 0x000ea40000000a00 */
[----:B--2---:R-:W-:-:S05]  /*25bd0*/  @P0 IMAD.HI.U32 R4, R9, R4, RZ ;  /* 0x0000000409040227 */ /* 0x004fca00078e00ff */
        /* <DEDUP_REMOVED lines=13> */
.L_x_2047:
[----:B-1----:R-:W4:Y:S04]  /*25cb0*/  LDL R7, [R1+0x4] ;  /* 0x0000040001077983 */ /* 0x002f280000100800 */
[----:B---3--:R-:W4:Y:S04]  /*25cc0*/  LDL R0, [R1+0x8] ;  /* 0x0000080001007983 */ /* 0x008f280000100800 */
[----:B--2---:R-:W2:Y:S01]  /*25cd0*/  LDL R2, [R1+0x14] ;  /* 0x0000140001027983 */ /* 0x004ea20000100800 */
[----:B----4-:R-:W-:Y:S01]  /*25ce0*/  IMAD R0, R0, 0x8, R7 ;  /* 0x0000000800007824 */ /* 0x010fe200078e0207 */
[----:B--2---:R-:W-:-:S04]  /*25cf0*/  SHF.L.U32 R2, R2, 0x1f, RZ ;  /* 0x0000001f02027819 */ /* 0x004fc800000006ff */
[----:B------:R-:W1:Y:S02]  /*25d00*/  SYNCS.PHASECHK.TRANS64.TRYWAIT P0, [R0+URZ+0x30840], R2 ;  /* 0x03084002000075a7 */ /* 0x000e64000800017f */
[----:B-1----:R-:W-:Y:S05]  /*25d10*/  @!P0 BRA `(.L_x_2048) ;  /* 0x0000005c005c8947 */ /* 0x002fea0003800000 */
.L_x_2195:
        /* <DEDUP_REMOVED lines=11> */
.L_x_2049:
[----:B------:R-:W2:Y:S04]  /*25dd0*/  LDL R6, [R1+0x4] ;  /* 0x0000040001067983 */ /* 0x000ea80000100800 */
[----:B------:R-:W2:Y:S04]  /*25de0*/  LDL R5, [R1+0x8] ;  /* 0x0000080001057983 */ /* 0x000ea80000100800 */
[----:B------:R-:W3:Y:S04]  /*25df0*/  LDL R4, [R1+0xc] ;  /* 0x00000c0001047983 */ /* 0x000ee80000100800 */
[----:B------:R-:W4:Y:S04]  /*25e00*/  LDL R3, [R1+0x18] ;  /* 0x0000180001037983 */ /* 0x000f280000100800 */
[----:B-1----:R-:W4:Y:S01]  /*25e10*/  LDL.LU R2, [R1] ;  /* 0x0000000001027983 */ /* 0x002f220000300800 */
        /* <DEDUP_REMOVED lines=10> */
[----:B--2---:R-:W-:Y:S01]  /*25ec0*/  IMAD R0, R5, 0x9000, R6 ;  /* 0x0000900005007824 */ /* 0x004fe200078e0206 */
[----:B---3--:R-:W-:-:S04]  /*25ed0*/  R2UR UR11, R4 ;  /* 0x00000000040b72ca */ /* 0x008fc800000e0000 */
[----:B------:R-:W-:Y:S02]  /*25ee0*/  R2UR UR8, R0 ;  /* 0x00000000000872ca */ /* 0x000fe400000e0000 */
[----:B----4-:R-:W-:Y:S02]  /*25ef0*/  R2UR UR5, R3 ;  /* 0x00000000030572ca */ /* 0x010fe400000e0000 */
[----:B------:R-:W-:-:S04]  /*25f00*/  LOP3.LUT R2, R2, 0xfffffffe, RZ, 0xc0, !PT ;  /* 0xfffffffe02027812 */ /* 0x000fc800078ec0ff */
[----:B------:R-:W-:-:S05]  /*25f10*/  @P0 LOP3.LUT R2, R2, 0x1, RZ, 0xfc, !PT ;  /* 0x0000000102020812 */ /* 0x000fca00078efcff */
[----:B------:R-:W-:Y:S02]  /*25f20*/  UIADD3 UR14, UR8, 0x1e400, URZ ;  /* 0x0001e400080e7890 */ /* 0x000fe4000fffe03f */
[----:B------:R-:W-:Y:S01]  /*25f30*/  UIMAD UR11, UR11, 0x60, UR5 ;  /* 0x000000600b0b78a4 */ /* 0x000fe2000f8e0205 */
[----:B------:R2:W-:Y:S01]  /*25f40*/  STL [R1], R2 ;  /* 0x0000000201007387 */ /* 0x0005e20000100800 */
[----:B------:R-:W-:Y:S02]  /*25f50*/  UIADD3.X UR5, URZ, UR37, URZ, UP0, !UPT ;  /* 0x000000253f057290 */ /* 0x000fe400087fe43f */
[----:B------:R-:W-:Y:S02]  /*25f60*/  UIADD3 UR15, UR8, 0x21400, URZ ;  /* 0x00021400080f7890 */ /* 0x000fe4000fffe03f */
        /* <DEDUP_REMOVED lines=11> */
.L_x_2045:
[----:B---3--:R-:W2:Y:S04]  /*26020*/  LDL R4, [R1+0x4] ;  /* 0x0000040001047983 */ /* 0x008ea80000100800 */
[----:B------:R-:W3:Y:S01]  /*26030*/  LDL.LU R3, [R1+0x40] ;  /* 0x0000400001037983 */ /* 0x000ee20000300800 */
[----:B------:R-:W-:Y:S05]  /*26040*/  WARPSYNC.ALL ;  /* 0x0000000000007948 */ /* 0x000fea0003800000 */
[----:B------:R-:W-:Y:S01]  /*26050*/  ULDC.64 UR4, c[0x0][0x298] ;  /* 0x0000a60000047ab9 */ /* 0x000fe20000000a00 */
[----:B------:R-:W-:Y:S01]  /*26060*/  BSSY B6, `(.L_x_2050) ;  /* 0x000001c000067945 */ /* 0x000fe20003800000 */
[----:B------:R-:W-:Y:S01]  /*26070*/  BAR.SYNC.DEFER_BLOCKING 0x8, 0x180 ;  /* 0x0206000000007b1d */ /* 0x000fe20000010000 */
[----:B---3--:R-:W-:-:S05]  /*26080*/  SHF.R.S32.HI R0, RZ, 0x1f, R3 ;  /* 0x0000001fff007819 */ /* 0x008fca0000011403 */
[----:B------:R-:W-:Y:S02]  /*26090*/  IMAD R2, R0, UR4, RZ ;  /* 0x0000000400027c24 */ /* 0x000fe4000f8e02ff */
[----:B--2---:R-:W-:Y:S02]  /*260a0*/  VIADD R0, R4, 0x12400 ;  /* 0x0001240004007836 */ /* 0x004fe40000000000 */
[C---:B------:R-:W-:Y:S02]  /*260b0*/  IMAD R2, R3.reuse, UR5, R2 ;  /* 0x0000000503027c24 */ /* 0x040fe4000f8e0202 */
[----:B------:R-:W-:Y:S01]  /*260c0*/  IMAD.WIDE.U32 R4, R3, UR4, RZ ;  /* 0x0000000403047c25 */ /* 0x000fe2000f8e00ff */
[----:B------:R-:W-:-:S03]  /*260d0*/  LOP3.LUT P0, RZ, R0, 0x3ff, RZ, 0xc0, !PT ;  /* 0x000003ff00ff7812 */ /* 0x000fc6000780c0ff */
[----:B------:R-:W-:Y:S01]  /*260e0*/  IMAD.IADD R0, R5, 0x1, R2 ;  /* 0x0000000105007824 */ /* 0x000fe200078e0202 */
[----:B------:R2:W-:Y:S04]  /*260f0*/  STL.64 [R1+0x40], R4 ;  /* 0x0000400401007387 */ /* 0x0005e80000100a00 */
[----:B------:R2:W-:Y:S05]  /*26100*/  STL [R1+0x4c], R0 ;  /* 0x00004c0001007387 */ /* 0x0005ea0000100800 */
[----:B------:R-:W-:Y:S05]  /*26110*/  @!P0 BRA `(.L_x_2051) ;  /* 0x0000000000408947 */ /* 0x000fea0003800000 */
[----:B------:R-:W-:Y:S01]  /*26120*/  MOV R2, 0x0 ;  /* 0x0000000000027802 */ /* 0x000fe20000000f00 */
[----:B------:R-:W-:Y:S01]  /*26130*/  ULDC.64 UR4, c[0x4][0xa8] ;  /* 0x01002a0000047ab9 */ /* 0x000fe20000000a00 */
[----:B------:R-:W-:Y:S01]  /*26140*/  ULDC.64 UR6, c[0x4][0xb0] ;  /* 0x01002c0000067ab9 */ /* 0x000fe20000000a00 */
[----:B------:R-:W-:Y:S01]  /*26150*/  ULDC.64 UR8, c[0x4][0x20] ;  /* 0x0100080000087ab9 */ /* 0x000fe20000000a00 */
[----:B--2---:R-:W-:Y:S02]  /*26160*/  IMAD.U32 R4, RZ, RZ, UR4 ;  /* 0x00000004ff047e24 */ /* 0x004fe4000f8e00ff */
[----:B------:R-:W2:Y:S01]  /*26170*/  LDC.64 R2, c[0x4][R2] ;  /* 0x0100000002027b82 */ /* 0x000ea20000000a00 */
[----:B------:R-:W-:Y:S02]  /*26180*/  IMAD.U32 R5, RZ, RZ, UR5 ;  /* 0x00000005ff057e24 */ /* 0x000fe4000f8e00ff */
[----:B------:R-:W-:Y:S02]  /*26190*/  IMAD.U32 R6, RZ, RZ, UR6 ;  /* 0x00000006ff067e24 */ /* 0x000fe4000f8e00ff */
[----:B-1----:R-:W-:-:S02]  /*261a0*/  IMAD.U32 R7, RZ, RZ, UR7 ;  /* 0x00000007ff077e24 */ /* 0x002fc4000f8e00ff */
[----:B------:R-:W-:Y:S02]  /*261b0*/  IMAD.U32 R10, RZ, RZ, UR8 ;  /* 0x00000008ff0a7e24 */ /* 0x000fe4000f8e00ff */
[----:B0-----:R-:W-:Y:S02]  /*261c0*/  IMAD.U32 R11, RZ, RZ, UR9 ;  /* 0x00000009ff0b7e24 */ /* 0x001fe4000f8e00ff */
[----:B------:R-:W-:Y:S02]  /*261d0*/  IMAD.MOV.U32 R8, RZ, RZ, 0x70 ;  /* 0x00000070ff087424 */ /* 0x000fe400078e00ff */
[----:B------:R-:W-:Y:S02]  /*261e0*/  IMAD.MOV.U32 R12, RZ, RZ, 0x1 ;  /* 0x00000001ff0c7424 */ /* 0x000fe400078e00ff */
[----:B------:R-:W-:-:S07]  /*261f0*/  IMAD.MOV.U32 R13, RZ, RZ, RZ ;  /* 0x000000ffff0d7224 */ /* 0x000fce00078e00ff */
[----:B------:R-:W-:-:S07]  /*26200*/  LEPC R20, `(.L_x_2051) ;  /* 0x000000001014794e */ /* 0x000fce0000000000 */
[----:B--2---:R-:W-:Y:S05]  /*26210*/  CALL.ABS.NOINC R2 ;  /* 0x0000000002007343 */ /* 0x004fea0003c00000 */
.L_x_2051:
[----:B------:R-:W-:Y:S05]  /*26220*/  BSYNC B6 ;  /* 0x0000000000067941 */ /* 0x000fea0003800000 */
.L_x_2050:
[----:B--2---:R-:W2:Y:S01]  /*26230*/  LDL.LU R0, [R1+0x4c] ;  /* 0x00004c0001007983 */ /* 0x004ea20000300800 */
[----:B-1----:R-:W1:Y:S01]  /*26240*/  LDC R7, c[0x0][0x448] ;  /* 0x00011200ff077b82 */ /* 0x002e620000000800 */
[----:B------:R-:W-:Y:S01]  /*26250*/  ULDC.64 UR4, c[0x0][0x2d8] ;  /* 0x0000b60000047ab9 */ /* 0x000fe20000000a00 */
[----:B------:R-:W-:Y:S01]  /*26260*/  ULDC.64 UR6, c[0x0][0x280] ;  /* 0x0000a00000067ab9 */ /* 0x000fe20000000a00 */
[----:B------:R-:W2:Y:S04]  /*26270*/  LDL.LU.64 R2, [R1+0x40] ;  /* 0x0000400001027983 */ /* 0x000ea80000300a00 */
[----:B------:R-:W3:Y:S01]  /*26280*/  LDL R9, [R1+0x30] ;  /* 0x0000300001097983 */ /* 0x000ee20000100800 */
[----:B------:R-:W4:Y:S01]  /*26290*/  S2R R5, SR_TID.X ;  /* 0x0000000000057919 */ /* 0x000f220000002100 */
[----:B------:R-:W0:Y:S01]  /*262a0*/  S2R R8, SR_TID.X ;  /* 0x0000000000087919 */ /* 0x000e220000002100 */
[----:B------:R-:W0:Y:S01]  /*262b0*/  S2R R10, SR_TID.X ;  /* 0x00000000000a7919 */ /* 0x000e220000002100 */
[----:B----4-:R-:W-:-:S04]  /*262c0*/  LOP3.LUT R5, R5, 0x7f, RZ, 0xc0, !PT ;  /* 0x0000007f05057812 */ /* 0x010fc800078ec0ff */
[----:B------:R-:W-:Y:S01]  /*262d0*/  SHF.R.U32.HI R5, RZ, 0x3, R5 ;  /* 0x00000003ff057819 */ /* 0x000fe20000011605 */
[----:B0-----:R-:W-:-:S05]  /*262e0*/  IMAD.SHL.U32 R8, R8, 0x10, RZ ;  /* 0x0000001008087824 */ /* 0x001fca00078e00ff */
[----:B------:R-:W-:Y:S01]  /*262f0*/  LOP3.LUT R8, R5, 0x70, R8, 0xf8, !PT ;  /* 0x0000007005087812 */ /* 0x000fe200078ef808 */
[----:B------:R-:W-:-:S05]  /*26300*/  IMAD.SHL.U32 R10, R10, 0x8, RZ ;  /* 0x000000080a0a7824 */ /* 0x000fca00078e00ff */
[----:B------:R-:W-:-:S04]  /*26310*/  LOP3.LUT R10, R10, 0x38, RZ, 0xc0, !PT ;  /* 0x000000380a0a7812 */ /* 0x000fc800078ec0ff */
[C---:B------:R-:W-:Y:S02]  /*26320*/  LOP3.LUT R11, R10.reuse, 0x40, RZ, 0xfc, !PT ;  /* 0x000000400a0b7812 */ /* 0x040fe400078efcff */
[----:B------:R-:W-:Y:S01]  /*26330*/  LOP3.LUT R10, R10, 0x80, RZ, 0xfc, !PT ;  /* 0x000000800a0a7812 */ /* 0x000fe200078efcff */
[----:B--2---:R-:W-:Y:S01]  /*26340*/  IMAD.MOV.U32 R3, RZ, RZ, R0 ;  /* 0x000000ffff037224 */ /* 0x004fe200078e0000 */
        /* <DEDUP_REMOVED lines=12> */
[----:B-1----:R-:W-:-:S13]  /*26410*/  ISETP.NE.AND P0, PT, R7, 0x1, PT ;  /* 0x000000010700780c */ /* 0x002fda0003f05270 */
[----:B------:R-:W0:Y:S08]  /*26420*/  @P0 LDC R5, c[0x0][0x44c] ;  /* 0x00011300ff050b82 */ /* 0x000e300000000800 */
[----:B------:R-:W1:Y:S01]  /*26430*/  @P0 LDC R6, c[0x0][0x450] ;  /* 0x00011400ff060b82 */ /* 0x000e620000000800 */
[----:B------:R-:W-:Y:S02]  /*26440*/  IMAD R4, R4, UR4, RZ ;  /* 0x0000000404047c24 */ /* 0x000fe4000f8e02ff */
[----:B------:R-:W-:-:S04]  /*26450*/  IMAD.WIDE.U32 R2, R0, UR4, R2 ;  /* 0x0000000400027c25 */ /* 0x000fc8000f8e0002 */
[----:B------:R-:W-:Y:S01]  /*26460*/  IMAD R0, R0, UR5, R4 ;  /* 0x0000000500007c24 */ /* 0x000fe2000f8e0204 */
[----:B------:R-:W-:Y:S01]  /*26470*/  ULDC.64 UR4, c[0x0][0x2d0] ;  /* 0x0000b40000047ab9 */ /* 0x000fe20000000a00 */
[----:B---3--:R-:W-:Y:S02]  /*26480*/  IMAD.IADD R4, R8, 0x1, R9 ;  /* 0x0000000108047824 */ /* 0x008fe400078e0209 */
[----:B------:R-:W-:Y:S02]  /*26490*/  IMAD.IADD R3, R3, 0x1, R0 ;  /* 0x0000000103037824 */ /* 0x000fe400078e0200 */
        /* <DEDUP_REMOVED lines=32> */
[----:B------:R-:W3:Y:S01]  /*266a0*/  LDL.LU R6, [R1+0x3c] ;  /* 0x00003c0001067983 */ /* 0x000ee20000300800 */
[----:B------:R-:W0:Y:S02]  /*266b0*/  S2R R11, SR_TID.X ;  /* 0x00000000000b7919 */ /* 0x000e240000002100 */
[----:B0-----:R-:W-:-:S05]  /*266c0*/  IMAD.SHL.U32 R11, R11, 0x8, RZ ;  /* 0x000000080b0b7824 */ /* 0x001fca00078e00ff */
[----:B------:R-:W-:Y:S01]  /*266d0*/  LOP3.LUT R11, R11, 0x38, RZ, 0xc0, !PT ;  /* 0x000000380b0b7812 */ /* 0x000fe200078ec0ff */
[----:B--2---:R-:W-:-:S04]  /*266e0*/  IMAD.IADD R0, R8, 0x1, R9 ;  /* 0x0000000108007824 */ /* 0x004fc800078e0209 */
[----:B------:R-:W-:Y:S01]  /*266f0*/  VIADD R5, R0, 0x10 ;  /* 0x0000001000057836 */ /* 0x000fe20000000000 */
[----:B------:R-:W-:Y:S01]  /*26700*/  SHFL.IDX PT, R9, R3, 0x1, 0x181f ;  /* 0x00381f0003097f89 */ /* 0x000fe200000e0000 */
[----:B---3--:R-:W-:-:S03]  /*26710*/  IMAD R2, R6, R7, RZ ;  /* 0x0000000706027224 */ /* 0x008fc600078e02ff */
[----:B------:R-:W0:Y:S04]  /*26720*/  SHFL.IDX PT, R7, R4, RZ, 0x181f ;  /* 0x00181fff04077589 */ /* 0x000e2800000e0000 */
[----:B------:R-:W1:Y:S01]  /*26730*/  SHFL.IDX PT, R6, R3, RZ, 0x181f ;  /* 0x00181fff03067589 */ /* 0x000e6200000e0000 */
[-C--:B------:R-:W-:Y:S02]  /*26740*/  ISETP.GE.AND P4, PT, R0, R2.reuse, PT ;  /* 0x000000020000720c */ /* 0x080fe40003f86270 */
[----:B------:R-:W-:Y:S02]  /*26750*/  ISETP.GE.AND P3, PT, R5, R2, PT ;  /* 0x000000020500720c */ /* 0x000fe40003f66270 */
[----:B------:R-:W2:Y:S09]  /*26760*/  SHFL.IDX PT, R5, R4, 0x1, 0x181f ;  /* 0x00381f0004057f89 */ /* 0x000eb200000e0000 */
[----:B0-----:R-:W-:-:S05]  /*26770*/  @!P4 LEA R7, P5, R11, R7, 0x1 ;  /* 0x000000070b07c211 */ /* 0x001fca00078a08ff */
[----:B-1----:R-:W-:-:S05]  /*26780*/  @!P4 IMAD.X R6, RZ, RZ, R6, P5 ;  /* 0x000000ffff06c224 */ /* 0x002fca00028e0606 */
        /* <DEDUP_REMOVED lines=70> */
.L_x_2212:
        /* <DEDUP_REMOVED lines=15> */
.L_x_2054:
[----:B------:R-:W-:Y:S05]  /*26ce0*/  BSYNC B0 ;  /* 0x0000000000007941 */ /* 0x000fea0003800000 */
.L_x_2053:
[----:B01--4-:R-:W4:Y:S01]  /*26cf0*/  LDL R10, [R1+0x4] ;  /* 0x00000400010a7983 */ /* 0x013f220000100800 */
[----:B------:R-:W-:Y:S01]  /*26d00*/  PLOP3.LUT P0, PT, PT, PT, PT, 0x80, 0x0 ;  /* 0x000000000000781c */ /* 0x000fe20003f0f070 */
[----:B------:R-:W-:Y:S01]  /*26d10*/  NOP ;  /* 0x0000000000007918 */ /* 0x000fe20000000000 */
[----:B----4-:R-:W-:-:S11]  /*26d20*/  VIADD R11, R10, 0x30800 ;  /* 0x000308000a0b7836 */ /* 0x010fd60000000000 */
.L_x_2055:
        /* <DEDUP_REMOVED lines=19> */
.L_x_2213:
[----:B------:R-:W-:Y:S05]  /*26e60*/  BSYNC B0 ;  /* 0x0000000000007941 */ /* 0x000fea0003800000 */
.L_x_2056:
[----:B------:R-:W3:Y:S04]  /*26e70*/  LDL R3, [R1+0x34] ;  /* 0x0000340001037983 */ /* 0x000ee80000100800 */
[----:B0-----:R-:W4:Y:S01]  /*26e80*/  LDL R2, [R1+0x2c] ;  /* 0x00002c0001027983 */ /* 0x001f220000100800 */
[----:B------:R-:W-:Y:S01]  /*26e90*/  BSSY B0, `(.L_x_2058) ;  /* 0x0000250000007945 */ /* 0x000fe20003800000 */
[----:B---3--:R-:W-:-:S05]  /*26ea0*/  VIADD R0, R3, 0xfffffffe ;  /* 0xfffffffe03007836 */ /* 0x008fca0000000000 */
[----:B----4-:R-:W-:-:S13]  /*26eb0*/  ISETP.GE.AND P0, PT, R0, R2, PT ;  /* 0x000000020000720c */ /* 0x010fda0003f06270 */
[----:B------:R-:W-:Y:S05]  /*26ec0*/  @!P0 BRA `(.L_x_2059) ;  /* 0x0000002400308947 */ /* 0x000fea0003800000 */
[----:B------:R-:W-:Y:S01]  /*26ed0*/  IMAD.MOV R8, RZ, RZ, -R3 ;  /* 0x000000ffff087224 */ /* 0x000fe200078e0a03 */
[----:B------:R-:W-:Y:S01]  /*26ee0*/  LOP3.LUT R2, RZ, R2, RZ, 0x33, !PT ;  /* 0x00000002ff027212 */ /* 0x000fe200078e33ff */
[----:B------:R-:W-:Y:S03]  /*26ef0*/  BSSY B2, `(.L_x_2060) ;  /* 0x00000c8000027945 */ /* 0x000fe60003800000 */
[----:B------:R-:W-:-:S05]  /*26f00*/  VIADDMNMX R8, R8, 0x1, R2, !PT ;  /* 0x0000000108087846 */ /* 0x000fca0007800102 */
[----:B------:R-:W-:-:S05]  /*26f10*/  IMAD.IADD R2, R3, 0x1, R8 ;  /* 0x0000000103027824 */ /* 0x000fca00078e0208 */
[----:B------:R-:W-:-:S04]  /*26f20*/  LOP3.LUT R2, R2, 0x1, RZ, 0xc0, !PT ;  /* 0x0000000102027812 */ /* 0x000fc800078ec0ff */
[----:B------:R-:W-:-:S13]  /*26f30*/  ISETP.NE.U32.AND P0, PT, R2, 0x1, PT ;  /* 0x000000010200780c */ /* 0x000fda0003f05070 */
[----:B------:R-:W-:Y:S05]  /*26f40*/  @P0 BRA `(.L_x_2061) ;  /* 0x0000000c00080947 */ /* 0x000fea0003800000 */
[----:B--2---:R-:W2:Y:S04]  /*26f50*/  LDL R5, [R1] ;  /* 0x0000000001057983 */ /* 0x004ea80000100800 */
        /* <DEDUP_REMOVED lines=34> */
.L_x_2064:
[----:B------:R-:W2:Y:S01]  /*27180*/  LDL R2, [R1+0x4] ;  /* 0x0000040001027983 */ /* 0x000ea20000100800 */
[----:B------:R-:W-:Y:S01]  /*27190*/  BSSY B3, `(.L_x_2065) ;  /* 0x0000005000037945 */ /* 0x000fe20003800000 */
[----:B--2---:R-:W-:Y:S01]  /*271a0*/  IMAD R3, R7, 0x8, R2 ;  /* 0x0000000807037824 */ /* 0x004fe200078e0202 */
[----:B------:R-:W-:-:S04]  /*271b0*/  SHF.L.U32 R2, R9, 0x1f, RZ ;  /* 0x0000001f09027819 */ /* 0x000fc800000006ff */
[----:B------:R-:W1:Y:S02]  /*271c0*/  SYNCS.PHASECHK.TRANS64.TRYWAIT P0, [R3+URZ+0x30840], R2 ;  /* 0x03084002030075a7 */ /* 0x000e64000800017f */
[----:B-1----:R-:W-:Y:S05]  /*271d0*/  @!P0 BRA `(.L_x_2066) ;  /* 0x0000005400508947 */ /* 0x002fea0003800000 */
.L_x_2214:
[----:B------:R-:W-:Y:S05]  /*271e0*/  BSYNC B3 ;  /* 0x0000000000037941 */ /* 0x000fea0003800000 */
.L_x_2065:
        /* <DEDUP_REMOVED lines=12> */
.L_x_2068:
[----:B------:R-:W-:Y:S05]  /*272b0*/  BSYNC B3 ;  /* 0x0000000000037941 */ /* 0x000fea0003800000 */
.L_x_2067:
        /* <DEDUP_REMOVED lines=13> */
.L_x_2069:
        /* <DEDUP_REMOVED lines=16> */
.L_x_2070:
        /* <DEDUP_REMOVED lines=16> */
.L_x_2071:
        /* <DEDUP_REMOVED lines=17> */
.L_x_2215:
[----:B------:R-:W-:Y:S05]  /*276a0*/  BSYNC B3 ;  /* 0x0000000000037941 */ /* 0x000fea0003800000 */
.L_x_2072:
[----:B------:R1:W5:Y:S01]  /*276b0*/  LDL R6, [R1+0x8] ;  /* 0x0000080001067983 */ /* 0x0003620000100800 */
[----:B------:R-:W-:Y:S01]  /*276c0*/  BSSY B3, `(.L_x_2074) ;  /* 0x000000d000037945 */ /* 0x000fe20003800000 */
[----:B------:R-:W-:Y:S02]  /*276d0*/  IMAD.MOV.U32 R12, RZ, RZ, 0x0 ;  /* 0x00000000ff0c7424 */ /* 0x000fe400078e00ff */
[----:B------:R-:W-:Y:S01]  /*276e0*/  IMAD.MOV.U32 R13, RZ, RZ, 0x14f00000 ;  /* 0x14f00000ff0d7424 */ /* 0x000fe200078e00ff */
[----:B------:R-:W-:Y:S06]  /*276f0*/  @P1 BRA `(.L_x_2075) ;  /* 0x0000000000241947 */ /* 0x000fec0003800000 */
[----:B0-----:R-:W2:Y:S01]  /*27700*/  LDL R3, [R1+0x4] ;  /* 0x0000040001037983 */ /* 0x001ea20000100800 */
[----:B------:R-:W0:Y:S02]  /*27710*/  S2R R5, SR_TID.X ;  /* 0x0000000000057919 */ /* 0x000e240000002100 */
[----:B0-----:R-:W-:-:S04]  /*27720*/  LOP3.LUT R5, R5, 0x1f, RZ, 0xc0, !PT ;  /* 0x0000001f05057812 */ /* 0x001fc800078ec0ff */
[----:B------:R-:W-:Y:S01]  /*27730*/  ISETP.NE.AND P0, PT, R5, RZ, PT ;  /* 0x000000ff0500720c */ /* 0x000fe20003f05270 */
[----:B--2--5:R-:W-:Y:S02]  /*27740*/  IMAD R2, R6, 0x8, R3 ;  /* 0x0000000806027824 */ /* 0x024fe400078e0203 */
[----:B------:R-:W-:-:S04]  /*27750*/  IMAD.MOV.U32 R3, RZ, RZ, 0x9000 ;  /* 0x00009000ff037424 */ /* 0x000fc800078e00ff */
[----:B------:R2:W-:Y:S06]  /*27760*/  SYNCS.ARRIVE.TRANS64 RZ, [R2+URZ+0x30850], R3 ;  /* 0x0308500302ff79a7 */ /* 0x0005ec000800003f */
[----:B------:R-:W-:Y:S05]  /*27770*/  @!P0 BRA `(.L_x_2075) ;  /* 0x0000000000048947 */ /* 0x000fea0003800000 */
[----:B------:R-:W-:Y:S01]  /*27780*/  BPT.TRAP 0x1 ;  /* 0x000000040000795c */ /* 0x000fe20000300000 */
.L_x_2075:
[----:B------:R-:W-:Y:S05]  /*27790*/  BSYNC B3 ;  /* 0x0000000000037941 */ /* 0x000fea0003800000 */
.L_x_2074:
[----:B------:R-:W3:Y:S01]  /*277a0*/  LDL R5, [R1+0x18] ;  /* 0x0000180001057983 */ /* 0x000ee20000100800 */
[----:B------:R-:W-:-:S03]  /*277b0*/  R2UR UR10, R10 ;  /* 0x000000000a0a72ca */ /* 0x000fc600000e0000 */
[----:B0-2---:R-:W3:Y:S04]  /*277c0*/  LDL.LU R3, [R1+0xc] ;  /* 0x00000c0001037983 */ /* 0x005ee80000300800 */
[----:B------:R-:W2:Y:S01]  /*277d0*/  LDL R10, [R1+0x4] ;  /* 0x00000400010a7983 */ /* 0x000ea20000100800 */
[----:B------:R-:W-:Y:S01]  /*277e0*/  R2UR UR6, R12 ;  /* 0x000000000c0672ca */ /* 0x000fe200000e0000 */
[----:B------:R-:W-:Y:S01]  /*277f0*/  UIADD3 UR4, UP0, UR36, 0x470, URZ ;  /* 0x0000047024047890 */ /* 0x000fe2000ff1e03f */
[----:B------:R-:W-:Y:S02]  /*27800*/  R2UR UR7, R13 ;  /* 0x000000000d0772ca */ /* 0x000fe400000e0000 */
[----:B------:R-:W-:Y:S01]  /*27810*/  PLOP3.LUT P0, PT, PT, PT, PT, 0x80, 0x0 ;  /* 0x000000000000781c */ /* 0x000fe20003f0f070 */
[----:B------:R-:W-:Y:S01]  /*27820*/  UIADD3.X UR5, URZ, UR37, URZ, UP0, !UPT ;  /* 0x000000253f057290 */ /* 0x000fe200087fe43f */
[----:B---3--:R-:W-:-:S02]  /*27830*/  IMAD R3, R3, 0x60, R5 ;  /* 0x0000006003037824 */ /* 0x008fc400078e0205 */
[C-C-:B--2--5:R-:W-:Y:S02]  /*27840*/  IMAD R2, R6.reuse, 0x8, R10.reuse ;  /* 0x0000000806027824 */ /* 0x164fe400078e020a */
[----:B------:R-:W-:Y:S02]  /*27850*/  IMAD R6, R6, 0x9000, R10 ;  /* 0x0000900006067824 */ /* 0x000fe400078e020a */
[----:B------:R-:W-:Y:S02]  /*27860*/  VIADD R2, R2, 0x30850 ;  /* 0x0003085002027836 */ /* 0x000fe40000000000 */
[----:B------:R-:W-:-:S07]  /*27870*/  VIADD R5, R6, 0x400 ;  /* 0x0000040006057836 */ /* 0x000fce0000000000 */
.L_x_2076:
        /* <DEDUP_REMOVED lines=15> */
.L_x_2077:
        /* <DEDUP_REMOVED lines=15> */
.L_x_2078:
        /* <DEDUP_REMOVED lines=12> */
.L_x_2063:
[----:B------:R-:W-:Y:S05]  /*27b20*/  BSYNC B1 ;  /* 0x0000000000017941 */ /* 0x000fea0003800000 */
.L_x_2062:
[----:B0-----:R-:W2:Y:S04]  /*27b30*/  LDL R0, [R1+0x34] ;  /* 0x0000340001007983 */ /* 0x001ea80000100800 */
[----:B------:R0:W-:Y:S04]  /*27b40*/  STL [R1+0x8], R7 ;  /* 0x0000080701007387 */ /* 0x0001e80000100800 */
[----:B------:R0:W-:Y:S02]  /*27b50*/  STL [R1+0x14], R9 ;  /* 0x0000140901007387 */ /* 0x0001e40000100800 */
[----:B0-2---:R-:W-:-:S07]  /*27b60*/  VIADD R0, R0, 0xfffffffd ;  /* 0xfffffffd00007836 */ /* 0x005fce0000000000 */
.L_x_2061:
[----:B------:R-:W-:Y:S05]  /*27b70*/  BSYNC B2 ;  /* 0x0000000000027941 */ /* 0x000fea0003800000 */
.L_x_2060:
[----:B------:R-:W3:Y:S01]  /*27b80*/  LDL.LU R2, [R1+0x34] ;  /* 0x0000340001027983 */ /* 0x000ee20000300800 */
[----:B------:R-:W-:Y:S01]  /*27b90*/  VIADD R8, R8, 0xfffffffe ;  /* 0xfffffffe08087836 */ /* 0x000fe20000000000 */
[----:B---3--:R-:W-:-:S04]  /*27ba0*/  LOP3.LUT R2, RZ, R2, RZ, 0x33, !PT ;  /* 0x00000002ff027212 */ /* 0x008fc800078e33ff */
[----:B------:R-:W-:-:S13]  /*27bb0*/  ISETP.NE.AND P0, PT, R8, R2, PT ;  /* 0x000000020800720c */ /* 0x000fda0003f05270 */
[----:B------:R-:W-:Y:S05]  /*27bc0*/  @!P0 BRA `(.L_x_2059) ;  /* 0x0000001400f08947 */ /* 0x000fea0003800000 */
[----:B------:R-:W-:-:S07]  /*27bd0*/  IMAD.MOV.U32 R9, RZ, RZ, R17 ;  /* 0x000000ffff097224 */ /* 0x000fce00078e0011 */
.L_x_2113:
[----:B------:R-:W3:Y:S04]  /*27be0*/  LDL R4, [R1] ;  /* 0x0000000001047983 */ /* 0x000ee80000100800 */
[----:B------:R-:W4:Y:S04]  /*27bf0*/  LDL R3, [R1+0x8] ;  /* 0x0000080001037983 */ /* 0x000f280000100800 */
[----:B------:R-:W5:Y:S01]  /*27c00*/  LDL R2, [R1+0x14] ;  /* 0x0000140001027983 */ /* 0x000f620000100800 */
[----:B------:R-:W-:Y:S05]  /*27c10*/  YIELD ;  /* 0x0000000000007946 */ /* 0x000fea0003800000 */
[----:B------:R-:W-:Y:S01]  /*27c20*/  BSSY B1, `(.L_x_2079) ;  /* 0x00000b7000017945 */ /* 0x000fe20003800000 */
[----:B---3--:R-:W-:Y:S01]  /*27c30*/  LOP3.LUT P1, RZ, R4, 0x1, RZ, 0xc0, !PT ;  /* 0x0000000104ff7812 */ /* 0x008fe2000782c0ff */
[----:B----4-:R-:W-:-:S05]  /*27c40*/  VIADD R4, R3, 0x1 ;  /* 0x0000000103047836 */ /* 0x010fca0000000000 */
[----:B------:R-:W-:-:S04]  /*27c50*/  ISETP.NE.AND P0, PT, R4, 0x2, PT ;  /* 0x000000020400780c */ /* 0x000fc80003f05270 */
[----:B--2---:R-:W-:Y:S02]  /*27c60*/  SEL R5, RZ, 0x1, P0 ;  /* 0x00000001ff057807 */ /* 0x004fe40000000000 */
[----:B------:R-:W-:Y:S02]  /*27c70*/  SEL R4, R4, RZ, P0 ;  /* 0x000000ff04047207 */ /* 0x000fe40000000000 */
[----:B-----5:R-:W-:Y:S01]  /*27c80*/  LOP3.LUT R5, R2, R5, RZ, 0x3c, !PT ;  /* 0x0000000502057212 */ /* 0x020fe200078e3cff */
[----:B0-----:R-:W-:Y:S06]  /*27c90*/  @!P1 BRA `(.L_x_2080) ;  /* 0x0000000800bc9947 */ /* 0x001fec0003800000 */
        /* <DEDUP_REMOVED lines=24> */
.L_x_2081:
[----:B------:R-:W2:Y:S01]  /*27e20*/  LDL R2, [R1+0x4] ;  /* 0x0000040001027983 */ /* 0x000ea20000100800 */
[----:B------:R-:W-:Y:S01]  /*27e30*/  BSSY B2, `(.L_x_2082) ;  /* 0x0000005000027945 */ /* 0x000fe20003800000 */
[----:B--2---:R-:W-:Y:S01]  /*27e40*/  IMAD R3, R4, 0x8, R2 ;  /* 0x0000000804037824 */ /* 0x004fe200078e0202 */
[----:B------:R-:W-:-:S04]  /*27e50*/  SHF.L.U32 R2, R5, 0x1f, RZ ;  /* 0x0000001f05027819 */ /* 0x000fc800000006ff */
[----:B------:R-:W2:Y:S02]  /*27e60*/  SYNCS.PHASECHK.TRANS64.TRYWAIT P0, [R3+URZ+0x30840], R2 ;  /* 0x03084002030075a7 */ /* 0x000ea4000800017f */
[----:B--2---:R-:W-:Y:S05]  /*27e70*/  @!P0 BRA `(.L_x_2083) ;  /* 0x0000004800508947 */ /* 0x004fea0003800000 */
.L_x_2216:
[----:B------:R-:W-:Y:S05]  /*27e80*/  BSYNC B2 ;  /* 0x0000000000027941 */ /* 0x000fea0003800000 */
.L_x_2082:
[----:B------:R-:W3:Y:S01]  /*27e90*/  S2R R7, SR_TID.X ;  /* 0x0000000000077919 */ /* 0x000ee20000002100 */
[----:B------:R-:W-:Y:S01]  /*27ea0*/  BSSY B2, `(.L_x_2084) ;  /* 0x000000b000027945 */ /* 0x000fe20003800000 */
        /* <DEDUP_REMOVED lines=10> */
.L_x_2085:
[----:B------:R-:W-:Y:S05]  /*27f50*/  BSYNC B2 ;  /* 0x0000000000027941 */ /* 0x000fea0003800000 */
.L_x_2084:
[----:B------:R-:W3:Y:S04]  /*27f60*/  LDL R7, [R1+0x4] ;  /* 0x0000040001077983 */ /* 0x000ee80000100800 */
[----:B--2---:R-:W2:Y:S01]  /*27f70*/  LDL R2, [R1+0x18] ;  /* 0x0000180001027983 */ /* 0x004ea20000100800 */
        /* <DEDUP_REMOVED lines=8> */
[----:B---3--:R-:W-:-:S02]  /*28000*/  IMAD R7, R4, 0x9000, R7 ;  /* 0x0000900004077824 */ /* 0x008fc400078e0207 */
[----:B--2---:R-:W-:Y:S02]  /*28010*/  IMAD R2, R6, 0x60, R2 ;  /* 0x0000006006027824 */ /* 0x004fe400078e0202 */
[----:B0-----:R-:W-:-:S08]  /*28020*/  VIADD R8, R7, 0x1e400 ;  /* 0x0001e40007087836 */ /* 0x001fd00000000000 */
.L_x_2086:
        /* <DEDUP_REMOVED lines=16> */
.L_x_2087:
        /* <DEDUP_REMOVED lines=16> */
.L_x_2088:
        /* <DEDUP_REMOVED lines=17> */
.L_x_2217:
[----:B------:R-:W-:Y:S05]  /*28340*/  BSYNC B2 ;  /* 0x0000000000027941 */ /* 0x000fea0003800000 */
.L_x_2089:
[----:B------:R-:W-:Y:S01]  /*28350*/  BSSY B2, `(.L_x_2091) ;  /* 0x000000b000027945 */ /* 0x000fe20003800000 */
[----:B------:R-:W-:Y:S02]  /*28360*/  IMAD.MOV.U32 R12, RZ, RZ, 0x0 ;  /* 0x00000000ff0c7424 */ /* 0x000fe400078e00ff */
[----:B------:R-:W-:Y:S01]  /*28370*/  IMAD.MOV.U32 R13, RZ, RZ, 0x14f00000 ;  /* 0x14f00000ff0d7424 */ /* 0x000fe200078e00ff */
[----:B------:R-:W-:Y:S06]  /*28380*/  @P1 BRA `(.L_x_2092) ;  /* 0x00000000001c1947 */ /* 0x000fec0003800000 */
[----:B------:R-:W2:Y:S01]  /*28390*/  S2R R7, SR_TID.X ;  /* 0x0000000000077919 */ /* 0x000ea20000002100 */
[----:B0-----:R-:W-:-:S04]  /*283a0*/  IMAD.MOV.U32 R3, RZ, RZ, 0x9000 ;  /* 0x00009000ff037424 */ /* 0x001fc800078e00ff */
[----:B------:R3:W-:Y:S01]  /*283b0*/  SYNCS.ARRIVE.TRANS64 RZ, [R2+URZ+0x50], R3 ;  /* 0x0000500302ff79a7 */ /* 0x0007e2000800003f */
[----:B--2---:R-:W-:-:S04]  /*283c0*/  LOP3.LUT R7, R7, 0x1f, RZ, 0xc0, !PT ;  /* 0x0000001f07077812 */ /* 0x004fc800078ec0ff */
[----:B------:R-:W-:-:S13]  /*283d0*/  ISETP.NE.AND P0, PT, R7, RZ, PT ;  /* 0x000000ff0700720c */ /* 0x000fda0003f05270 */
[----:B---3--:R-:W-:Y:S05]  /*283e0*/  @!P0 BRA `(.L_x_2092) ;  /* 0x0000000000048947 */ /* 0x008fea0003800000 */
[----:B------:R-:W-:Y:S01]  /*283f0*/  BPT.TRAP 0x1 ;  /* 0x000000040000795c */ /* 0x000fe20000300000 */
.L_x_2092:
[----:B------:R-:W-:Y:S05]  /*28400*/  BSYNC B2 ;  /* 0x0000000000027941 */ /* 0x000fea0003800000 */
.L_x_2091:
[----:B0-----:R-:W2:Y:S01]  /*28410*/  LDL.LU R3, [R1+0x8] ;  /* 0x0000080001037983 */ /* 0x001ea20000300800 */
[----:B------:R-:W-:-:S03]  /*28420*/  R2UR UR10, R10 ;  /* 0x000000000a0a72ca */ /* 0x000fc600000e0000 */
[----:B------:R-:W3:Y:S04]  /*28430*/  LDL R8, [R1+0x18] ;  /* 0x0000180001087983 */ /* 0x000ee80000100800 */
[----:B------:R-:W3:Y:S04]  /*28440*/  LDL.LU R7, [R1+0xc] ;  /* 0x00000c0001077983 */ /* 0x000ee80000300800 */
[----:B------:R-:W2:Y:S01]  /*28450*/  LDL R10, [R1+0x4] ;  /* 0x00000400010a7983 */ /* 0x000ea20000100800 */
        /* <DEDUP_REMOVED lines=9> */
.L_x_2093:
        /* <DEDUP_REMOVED lines=15> */
.L_x_2094:
        /* <DEDUP_REMOVED lines=15> */
.L_x_2095:
        /* <DEDUP_REMOVED lines=12> */
.L_x_2080:
[----:B------:R-:W-:Y:S05]  /*28790*/  BSYNC B1 ;  /* 0x0000000000017941 */ /* 0x000fea0003800000 */
.L_x_2079:
[----:B------:R-:W2:Y:S01]  /*287a0*/  LDL R2, [R1] ;  /* 0x0000000001027983 */ /* 0x000ea20000100800 */
[----:B------:R-:W-:Y:S01]  /*287b0*/  VIADD R3, R4, 0x1 ;  /* 0x0000000104037836 */ /* 0x000fe20000000000 */
[----:B------:R-:W-:Y:S01]  /*287c0*/  BSSY B1, `(.L_x_2096) ;  /* 0x00000b8000017945 */ /* 0x000fe20003800000 */
[----:B0-----:R-:W-:-:S03]  /*287d0*/  VIADD R6, R0, 0xffffffff ;  /* 0xffffffff00067836 */ /* 0x001fc60000000000 */
        /* <DEDUP_REMOVED lines=30> */
[----:B------:R-:W-:-:S06]  /*289c0*/  LEA.HI.X R9, R2, UR5, R3, 0x2, P0 ;  /* 0x0000000502097c11 */ /* 0x000fcc00080f1403 */
[----:B------:R2:W5:Y:S03]  /*289d0*/  LDG.E R9, desc[UR60][R8.64] ;  /* 0x0000003c08097981 */ /* 0x000566000c1e1900 */
.L_x_2098:
[----:B------:R-:W3:Y:S01]  /*289e0*/  LDL R2, [R1+0x4] ;  /* 0x0000040001027983 */ /* 0x000ee20000100800 */
[----:B------:R-:W-:Y:S01]  /*289f0*/  SHF.L.U32 R3, R10, 0x1f, RZ ;  /* 0x0000001f0a037819 */ /* 0x000fe200000006ff */
[----:B------:R-:W-:Y:S01]  /*28a00*/  BSSY B2, `(.L_x_2099) ;  /* 0x0000004000027945 */ /* 0x000fe20003800000 */
[----:B---3--:R-:W-:-:S04]  /*28a10*/  IMAD R2, R12, 0x8, R2 ;  /* 0x000000080c027824 */ /* 0x008fc800078e0202 */
[----:B------:R-:W3:Y:S02]  /*28a20*/  SYNCS.PHASECHK.TRANS64.TRYWAIT P0, [R2+URZ+0x30840], R3 ;  /* 0x03084003020075a7 */ /* 0x000ee4000800017f */
[----:B---3--:R-:W-:Y:S05]  /*28a30*/  @!P0 BRA `(.L_x_2100) ;  /* 0x0000003c00888947 */ /* 0x008fea0003800000 */
.L_x_2218:
[----:B------:R-:W-:Y:S05]  /*28a40*/  BSYNC B2 ;  /* 0x0000000000027941 */ /* 0x000fea0003800000 */
.L_x_2099:
        /* <DEDUP_REMOVED lines=12> */
.L_x_2102:
[----:B------:R-:W-:Y:S05]  /*28b10*/  BSYNC B2 ;  /* 0x0000000000027941 */ /* 0x000fea0003800000 */
.L_x_2101:
[----:B------:R-:W2:Y:S04]  /*28b20*/  LDL R8, [R1+0x8] ;  /* 0x0000080001087983 */ /* 0x000ea80000100800 */
[----:B0-----:R-:W4:Y:S04]  /*28b30*/  LDL R10, [R1+0x4] ;  /* 0x00000400010a7983 */ /* 0x001f280000100800 */
        /* <DEDUP_REMOVED lines=13> */
.L_x_2103:
        /* <DEDUP_REMOVED lines=16> */
.L_x_2104:
        /* <DEDUP_REMOVED lines=16> */
.L_x_2105:
        /* <DEDUP_REMOVED lines=15> */
.L_x_2219:
[----:B------:R-:W-:Y:S05]  /*28f00*/  BSYNC B2 ;  /* 0x0000000000027941 */ /* 0x000fea0003800000 */
.L_x_2106:
        /* <DEDUP_REMOVED lines=11> */
.L_x_2109:
[----:B------:R-:W-:Y:S05]  /*28fc0*/  BSYNC B2 ;  /* 0x0000000000027941 */ /* 0x000fea0003800000 */
.L_x_2108:
        /* <DEDUP_REMOVED lines=13> */
.L_x_2110:
        /* <DEDUP_REMOVED lines=15> */
.L_x_2111:
        /* <DEDUP_REMOVED lines=15> */
.L_x_2112:
        /* <DEDUP_REMOVED lines=12> */
.L_x_2097:
[----:B------:R-:W-:Y:S05]  /*29340*/  BSYNC B1 ;  /* 0x0000000000017941 */ /* 0x000fea0003800000 */
.L_x_2096:
[----:B------:R-:W3:Y:S01]  /*29350*/  LDL R2, [R1+0x2c] ;  /* 0x00002c0001027983 */ /* 0x000ee20000100800 */
[----:B------:R-:W-:Y:S01]  /*29360*/  VIADD R0, R0, 0xfffffffe ;  /* 0xfffffffe00007836 */ /* 0x000fe20000000000 */
[----:B---3--:R-:W-:-:S13]  /*29370*/  ISETP.GT.AND P0, PT, R6, R2, PT ;  /* 0x000000020600720c */ /* 0x008fda0003f04270 */
[----:B------:R-:W-:Y:S05]  /*29380*/  @P0 BRA `(.L_x_2113) ;  /* 0xffffffe800140947 */ /* 0x000fea000383ffff */
.L_x_2059:
[----:B------:R-:W-:Y:S05]  /*29390*/  BSYNC B0 ;  /* 0x0000000000007941 */ /* 0x000fea0003800000 */
.L_x_2058:
[----:B------:R-:W3:Y:S01]  /*293a0*/  S2R R3, SR_TID.X ;  /* 0x0000000000037919 */ /* 0x000ee20000002100 */
[----:B------:R-:W-:Y:S01]  /*293b0*/  BSSY B0, `(.L_x_2114) ;  /* 0x0000010000007945 */ /* 0x000fe20003800000 */
[----:B---3--:R-:W-:-:S04]  /*293c0*/  LOP3.LUT R3, R3, 0x7f, RZ, 0xc0, !PT ;  /* 0x0000007f03037812 */ /* 0x008fc800078ec0ff */
[----:B------:R-:W-:-:S13]  /*293d0*/  ISETP.NE.AND P0, PT, R3, RZ, PT ;  /* 0x000000ff0300720c */ /* 0x000fda0003f05270 */
[----:B------:R-:W-:Y:S05]  /*293e0*/  @P0 BRA `(.L_x_2115) ;  /* 0x0000000000300947 */ /* 0x000fea0003800000 */
[----:B------:R-:W3:Y:S01]  /*293f0*/  S2R R2, SR_LANEID ;  /* 0x0000000000027919 */ /* 0x000ee20000000000 */
[----:B------:R-:W-:Y:S01]  /*29400*/  VOTEU.ANY UR4, UPT, PT ;  /* 0x0000000000047886 */ /* 0x000fe200038e0100 */
[----:B--2---:R-:W2:Y:S01]  /*29410*/  LDC.64 R4, c[0x0][0xc60] ;  /* 0x00031800ff047b82 */ /* 0x004ea20000000a00 */
[----:B------:R-:W3:Y:S02]  /*29420*/  FLO.U32 R0, UR4 ;  /* 0x0000000400007d00 */ /* 0x000ee400080e0000 */
[----:B---3--:R-:W-:-:S06]  /*29430*/  ISETP.EQ.U32.AND P0, PT, R0, R2, PT ;  /* 0x000000020000720c */ /* 0x008fcc0003f02070 */
[----:B------:R-:W2:Y:S07]  /*29440*/  POPC R2, UR4 ;  /* 0x0000000400027d09 */ /* 0x000eae0008000000 */
[----:B--2---:R-:W2:Y:S04]  /*29450*/  @P0 ATOMG.E.ADD.STRONG.GPU PT, R2, desc[UR60][R4.64], R2 ;  /* 0x00000002040209a8 */ /* 0x004ea800081ee1fc */
[----:B--2---:R2:W3:Y:S02]  /*29460*/  SHFL.IDX PT, R2, R2, R0, 0x1f ;  /* 0x00001f0002027589 */ /* 0x0044e400000e0000 */
[----:B--2---:R-:W2:Y:S02]  /*29470*/  S2R R0, SR_LTMASK ;  /* 0x0000000000007919 */ /* 0x004ea40000003900 */
[----:B--2---:R-:W-:-:S06]  /*29480*/  LOP3.LUT R0, R0, UR4, RZ, 0xc0, !PT ;  /* 0x0000000400007c12 */ /* 0x004fcc000f8ec0ff */
[----:B------:R-:W3:Y:S02]  /*29490*/  POPC R0, R0 ;  /* 0x0000000000007309 */ /* 0x000ee40000000000 */
[----:B---3--:R-:W-:-:S07]  /*294a0*/  IADD3 R16, R2, UR38, R0 ;  /* 0x0000002602107c10 */ /* 0x008fce000fffe000 */
.L_x_2115:
[----:B------:R-:W-:Y:S05]  /*294b0*/  BSYNC B0 ;  /* 0x0000000000007941 */ /* 0x000fea0003800000 */
.L_x_2114:
[----:B------:R-:W3:Y:S01]  /*294c0*/  LDL R0, [R1] ;  /* 0x0000000001007983 */ /* 0x000ee20000100800 */
[----:B------:R-:W-:Y:S01]  /*294d0*/  BSSY B0, `(.L_x_2116) ;  /* 0x000004d000007945 */ /* 0x000fe20003800000 */
[----:B---3--:R-:W-:-:S13]  /*294e0*/  LOP3.LUT P0, RZ, R0, 0x1, RZ, 0xc0, !PT ;  /* 0x0000000100ff7812 */ /* 0x008fda000780c0ff */
[----:B------:R-:W-:Y:S05]  /*294f0*/  @!P0 BRA `(.L_x_2117) ;  /* 0x0000000400288947 */ /* 0x000fea0003800000 */
[----:B------:R-:W3:Y:S04]  /*29500*/  LDL R4, [R1+0x4] ;  /* 0x0000040001047983 */ /* 0x000ee80000100800 */
        /* <DEDUP_REMOVED lines=8> */
.L_x_2220:
[----:B------:R-:W-:Y:S05]  /*29590*/  BSYNC B1 ;  /* 0x0000000000017941 */ /* 0x000fea0003800000 */
.L_x_2118:
        /* <DEDUP_REMOVED lines=9> */
.L_x_2121:
[----:B------:R-:W-:Y:S05]  /*29630*/  BSYNC B1 ;  /* 0x0000000000017941 */ /* 0x000fea0003800000 */
.L_x_2120:
[----:B--2---:R-:W2:Y:S04]  /*29640*/  LDL.LU R5, [R1+0x18] ;  /* 0x0000180001057983 */ /* 0x004ea80000300800 */
[----:B------:R-:W2:Y:S04]  /*29650*/  LDL.LU R3, [R1+0xc] ;  /* 0x00000c0001037983 */ /* 0x000ea80000300800 */
[----:B------:R-:W4:Y:S04]  /*29660*/  LDL R4, [R1+0x4] ;  /* 0x0000040001047983 */ /* 0x000f280000100800 */
[----:B---3--:R-:W4:Y:S01]  /*29670*/  LDL R2, [R1+0x8] ;  /* 0x0000080001027983 */ /* 0x008f220000100800 */
        /* <DEDUP_REMOVED lines=8> */
[----:B----4-:R-:W-:-:S04]  /*29700*/  IMAD R2, R2, 0x9000, R4 ;  /* 0x0000900002027824 */ /* 0x010fc800078e0204 */
[----:B------:R-:W-:-:S07]  /*29710*/  VIADD R4, R2, 0x400 ;  /* 0x0000040002047836 */ /* 0x000fce0000000000 */
.L_x_2122:
        /* <DEDUP_REMOVED lines=10> */
[----:B------:R-:W-:Y:S01]  /*297c0*/  PLOP3.LUT P0, PT, PT, PT, PT, 0x80, 0x0 ;  /* 0x000000000000781c */ /* 0x000fe20003f0f070 */
[----:B------:R-:W-:Y:S01]  /*297d0*/  VIADD R4, R2, 0x3400 ;  /* 0x0000340002047836 */ /* 0x000fe20000000000 */
[----:B------:R-:W-:Y:S01]  /*297e0*/  UMOV UR6, 0x0 ;  /* 0x0000000000067882 */ /* 0x000fe20000000000 */
[----:B------:R-:W-:Y:S01]  /*297f0*/  UMOV UR7, 0x14f00000 ;  /* 0x14f0000000077882 */ /* 0x000fe20000000000 */
[----:B------:R-:W-:-:S09]  /*29800*/  UMOV UR10, 0x40 ;  /* 0x00000040000a7882 */ /* 0x000fd20000000000 */
.L_x_2123:
        /* <DEDUP_REMOVED lines=15> */
.L_x_2124:
        /* <DEDUP_REMOVED lines=10> */
.L_x_2117:
[----:B------:R-:W-:Y:S05]  /*299a0*/  BSYNC B0 ;  /* 0x0000000000007941 */ /* 0x000fea0003800000 */
.L_x_2116:
[----:B--2---:R-:W2:Y:S04]  /*299b0*/  LDL.LU R5, [R1+0x8] ;  /* 0x0000080001057983 */ /* 0x004ea80000300800 */
        /* <DEDUP_REMOVED lines=8> */
.L_x_2038:
[----:B------:R-:W-:Y:S05]  /*29a40*/  BSYNC B7 ;  /* 0x0000000000077941 */ /* 0x000fea0003800000 */
.L_x_2036:
[----:B--2---:R-:W2:Y:S02]  /*29a50*/  LDL R0, [R1] ;  /* 0x0000000001007983 */ /* 0x004ea40000100800 */
[----:B--2---:R-:W-:-:S13]  /*29a60*/  LOP3.LUT P0, RZ, R0, 0x2, RZ, 0xc0, !PT ;  /* 0x0000000200ff7812 */ /* 0x004fda000780c0ff */
[----:B------:R-:W-:Y:S05]  /*29a70*/  @!P0 BRA `(.L_x_2125) ;  /* 0x0000000000288947 */ /* 0x000fea0003800000 */
[----:B------:R-:W-:Y:S05]  /*29a80*/  WARPSYNC.ALL ;  /* 0x0000000000007948 */ /* 0x000fea0003800000 */
[----:B------:R-:W2:Y:S08]  /*29a90*/  S2UR UR5, SR_CgaCtaId ;  /* 0x00000000000579c3 */ /* 0x000eb00000008800 */
[----:B------:R-:W-:Y:S06]  /*29aa0*/  BAR.SYNC.DEFER_BLOCKING 0x5, 0x180 ;  /* 0x0146000000007b1d */ /* 0x000fec0000010000 */
[----:B------:R-:W-:-:S02]  /*29ab0*/  UMOV UR4, 0x400 ;  /* 0x0000040000047882 */ /* 0x000fc40000000000 */
[----:B--2---:R-:W-:-:S06]  /*29ac0*/  ULEA UR4, UR5, UR4, 0x18 ;  /* 0x0000000405047291 */ /* 0x004fcc000f8ec03f */
[----:B------:R-:W-:-:S05]  /*29ad0*/  IMAD.U32 R0, RZ, RZ, UR4 ;  /* 0x00000004ff007e24 */ /* 0x000fca000f8e00ff */
[----:B------:R3:W4:Y:S04]  /*29ae0*/  LDS.128 R16, [R0+0x308d0] ;  /* 0x0308d00000107984 */ /* 0x0007280000000c00 */
[----:B------:R3:W-:Y:S01]  /*29af0*/  STL [R1+0x4], R0 ;  /* 0x0000040001007387 */ /* 0x0007e20000100800 */
[----:B------:R-:W-:Y:S06]  /*29b00*/  BAR.ARV 0x4, 0x180 ;  /* 0x0106000000007b1d */ /* 0x000fec0000002000 */
[----:B------:R-:W-:Y:S05]  /*29b10*/  BRA `(.L_x_2126) ;  /* 0x0000000800d87947 */ /* 0x000fea0003800000 */
.L_x_2125:
[----:B------:R-:W2:Y:S01]  /*29b20*/  S2R R6, SR_TID.X ;  /* 0x0000000000067919 */ /* 0x000ea20000002100 */
[----:B------:R-:W-:Y:S01]  /*29b30*/  UMOV UR4, 0xffffffff ;  /* 0xffffffff00047882 */ /* 0x000fe20000000000 */
[----:B--2---:R-:W-:-:S04]  /*29b40*/  LOP3.LUT R6, R6, 0x1f, RZ, 0xc0, !PT ;  /* 0x0000001f06067812 */ /* 0x004fc800078ec0ff */
[----:B------:R-:W-:Y:S01]  /*29b50*/  ISETP.NE.AND P0, PT, R6, 0x1f, PT ;  /* 0x0000001f0600780c */ /* 0x000fe20003f05270 */
[----:B------:R-:W-:-:S12]  /*29b60*/  BRA.DIV UR4, `(.L_x_2127) ;  /* 0x0000002e04787947 */ /* 0x000fd8000b800000 */
[----:B------:R-:W-:Y:S01]  /*29b70*/  IMAD.IADD R0, R19, 0x1, R6 ;  /* 0x0000000113007824 */ /* 0x000fe200078e0206 */
[----:B------:R-:W-:-:S04]  /*29b80*/  ULDC UR4, c[0x0][0xc3c] ;  /* 0x00030f0000047ab9 */ /* 0x000fc80000000800 */
[----:B------:R-:W-:-:S13]  /*29b90*/  ISETP.GE.OR P1, PT, R0, UR4, !P0 ;  /* 0x0000000400007c0c */ /* 0x000fda000c726670 */
[----:B------:R-:W2:Y:S02]  /*29ba0*/  @!P1 LDC.64 R2, c[0x0][0xc80] ;  /* 0x00032000ff029b82 */ /* 0x000ea40000000a00 */
[----:B--2---:R-:W-:-:S06]  /*29bb0*/  @!P1 IMAD.WIDE R2, R0, 0x4, R2 ;  /* 0x0000000400029825 */ /* 0x004fcc00078e0202 */
[----:B------:R2:W3:Y:S01]  /*29bc0*/  @!P1 LDG.E R2, desc[UR60][R2.64] ;  /* 0x0000003c02029981 */ /* 0x0004e2000c1e1900 */
[C---:B------:R-:W-:Y:S02]  /*29bd0*/  ISETP.GE.U32.AND P2, PT, R6.reuse, 0x2, PT ;  /* 0x000000020600780c */ /* 0x040fe40003f46070 */
[C---:B------:R-:W-:Y:S01]  /*29be0*/  ISETP.GE.U32.AND P3, PT, R6.reuse, 0x4, PT ;  /* 0x000000040600780c */ /* 0x040fe20003f66070 */
[----:B------:R-:W-:Y:S01]  /*29bf0*/  SHFL.IDX PT, R5, R16, 0x1, 0x1f ;  /* 0x00201f0010057f89 */ /* 0x000fe200000e0000 */
[C---:B------:R-:W-:Y:S02]  /*29c00*/  ISETP.GE.U32.AND P4, PT, R6.reuse, 0x8, PT ;  /* 0x000000080600780c */ /* 0x040fe40003f86070 */
[C---:B------:R-:W-:Y:S01]  /*29c10*/  ISETP.GE.U32.AND P5, PT, R6.reuse, 0x10, PT ;  /* 0x000000100600780c */ /* 0x040fe20003fa6070 */
[----:B--2---:R-:W-:Y:S02]  /*29c20*/  IMAD.MOV.U32 R3, RZ, RZ, RZ ;  /* 0x000000ffff037224 */ /* 0x004fe400078e00ff */
[----:B---3--:R-:W-:Y:S01]  /*29c30*/  @!P1 IMAD.MOV.U32 R3, RZ, RZ, R2 ;  /* 0x000000ffff039224 */ /* 0x008fe200078e0002 */
[----:B------:R-:W-:-:S04]  /*29c40*/  ISETP.NE.AND P1, PT, R6, RZ, PT ;  /* 0x000000ff0600720c */ /* 0x000fc80003f25270 */
[----:B------:R-:W2:Y:S02]  /*29c50*/  SHFL.UP PT, R2, R3, 0x1, RZ ;  /* 0x0420000003027989 */ /* 0x000ea400000e00ff */
[----:B--2---:R-:W-:-:S05]  /*29c60*/  SEL R0, R2, RZ, P1 ;  /* 0x000000ff02007207 */ /* 0x004fca0000800000 */
[----:B------:R-:W-:Y:S02]  /*29c70*/  IMAD.IADD R2, R3, 0x1, R0 ;  /* 0x0000000103027824 */ /* 0x000fe400078e0200 */
[----:B------:R-:W-:Y:S04]  /*29c80*/  SHFL.IDX PT, R0, R16, RZ, 0x1f ;  /* 0x00001fff10007589 */ /* 0x000fe800000e0000 */
[----:B------:R-:W2:Y:S02]  /*29c90*/  SHFL.UP PT, R4, R2, 0x2, RZ ;  /* 0x0440000002047989 */ /* 0x000ea400000e00ff */
[----:B--2---:R-:W-:-:S05]  /*29ca0*/  SEL R4, R4, RZ, P2 ;  /* 0x000000ff04047207 */ /* 0x004fca0001000000 */
[----:B------:R-:W-:-:S05]  /*29cb0*/  IMAD.IADD R2, R2, 0x1, R4 ;  /* 0x0000000102027824 */ /* 0x000fca00078e0204 */
        /* <DEDUP_REMOVED lines=9> */
[----:B------:R2:W3:Y:S02]  /*29d50*/  SHFL.IDX PT, R16, R2, 0x1f, 0x1f ;  /* 0x03e01f0002107f89 */ /* 0x0004e400000e0000 */
.L_x_2230:
[----:B------:R-:W-:Y:S02]  /*29d60*/  ULDC UR4, c[0x0][0xc38] ;  /* 0x00030e0000047ab9 */ /* 0x000fe40000000800 */
[----:B------:R-:W-:-:S04]  /*29d70*/  IMAD.U32 R4, RZ, RZ, UR4 ;  /* 0x00000004ff047e24 */ /* 0x000fc8000f8e00ff */
[----:B---3--:R-:W-:-:S04]  /*29d80*/  IMAD R16, R16, R4, RZ ;  /* 0x0000000410107224 */ /* 0x008fc800078e02ff */
[----:B------:R-:W-:-:S05]  /*29d90*/  IMAD.IADD R5, R5, 0x1, R16 ;  /* 0x0000000105057824 */ /* 0x000fca00078e0210 */
[----:B------:R-:W-:-:S13]  /*29da0*/  ISETP.GT.AND P6, PT, R5, R0, PT ;  /* 0x000000000500720c */ /* 0x000fda0003fc4270 */
[----:B------:R-:W-:Y:S05]  /*29db0*/  @P6 BRA `(.L_x_2128) ;  /* 0x00000000009c6947 */ /* 0x000fea0003800000 */
.L_x_2133:
[----:B--2---:R-:W2:Y:S01]  /*29dc0*/  LDC R2, c[0x0][0xc3c] ;  /* 0x00030f00ff027b82 */ /* 0x004ea20000000800 */
[----:B------:R-:W-:-:S05]  /*29dd0*/  VIADD R19, R19, 0x1f ;  /* 0x0000001f13137836 */ /* 0x000fca0000000000 */
[----:B--2---:R-:W-:-:S13]  /*29de0*/  ISETP.GE.AND P6, PT, R19, R2, PT ;  /* 0x000000021300720c */ /* 0x004fda0003fc6270 */
[----:B------:R-:W-:Y:S05]  /*29df0*/  @P6 BRA `(.L_x_2129) ;  /* 0x0000000400d46947 */ /* 0x000fea0003800000 */
[----:B------:R-:W2:Y:S01]  /*29e00*/  S2R R3, SR_TID.X ;  /* 0x0000000000037919 */ /* 0x000ea20000002100 */
[----:B------:R-:W-:Y:S01]  /*29e10*/  BSSY B0, `(.L_x_2130) ;  /* 0x0000009000007945 */ /* 0x000fe20003800000 */
[----:B--2---:R-:W-:-:S05]  /*29e20*/  LOP3.LUT R3, R3, 0x1f, RZ, 0xc0, !PT ;  /* 0x0000001f03037812 */ /* 0x004fca00078ec0ff */
[----:B------:R-:W-:Y:S02]  /*29e30*/  IMAD.IADD R4, R19, 0x1, R3 ;  /* 0x0000000113047824 */ /* 0x000fe400078e0203 */
[----:B------:R-:W-:-:S03]  /*29e40*/  IMAD.MOV.U32 R3, RZ, RZ, RZ ;  /* 0x000000ffff037224 */ /* 0x000fc600078e00ff */
[----:B------:R-:W-:-:S13]  /*29e50*/  ISETP.GE.OR P6, PT, R4, R2, !P0 ;  /* 0x000000020400720c */ /* 0x000fda00047c6670 */
[----:B------:R-:W-:Y:S05]  /*29e60*/  @P6 BRA `(.L_x_2131) ;  /* 0x00000000000c6947 */ /* 0x000fea0003800000 */
[----:B------:R-:W2:Y:S02]  /*29e70*/  LDC.64 R2, c[0x0][0xc80] ;  /* 0x00032000ff027b82 */ /* 0x000ea40000000a00 */
[----:B--2---:R-:W-:-:S06]  /*29e80*/  IMAD.WIDE R2, R4, 0x4, R2 ;  /* 0x0000000404027825 */ /* 0x004fcc00078e0202 */
[----:B------:R2:W5:Y:S02]  /*29e90*/  LDG.E R3, desc[UR60][R2.64] ;  /* 0x0000003c02037981 */ /* 0x000564000c1e1900 */
.L_x_2131:
[----:B------:R-:W-:Y:S05]  /*29ea0*/  BSYNC B0 ;  /* 0x0000000000007941 */ /* 0x000fea0003800000 */
.L_x_2130:
[----:B------:R-:W-:-:S03]  /*29eb0*/  UMOV UR4, 0xffffffff ;  /* 0xffffffff00047882 */ /* 0x000fc60000000000 */
[----:B------:R-:W-:Y:S05]  /*29ec0*/  BRA.DIV UR4, `(.L_x_2132) ;  /* 0x0000002e04dc7947 */ /* 0x000fea000b800000 */
[----:B--2--5:R-:W2:Y:S02]  /*29ed0*/  SHFL.UP PT, R2, R3, 0x1, RZ ;  /* 0x0420000003027989 */ /* 0x024ea400000e00ff */
        /* <DEDUP_REMOVED lines=15> */
.L_x_2238:
[----:B------:R-:W-:Y:S02]  /*29fd0*/  ULDC UR4, c[0x0][0xc38] ;  /* 0x00030e0000047ab9 */ /* 0x000fe40000000800 */
[----:B------:R-:W-:-:S04]  /*29fe0*/  IMAD.U32 R4, RZ, RZ, UR4 ;  /* 0x00000004ff047e24 */ /* 0x000fc8000f8e00ff */
[----:B---3--:R-:W-:-:S04]  /*29ff0*/  IMAD R16, R16, R4, RZ ;  /* 0x0000000410107224 */ /* 0x008fc800078e02ff */
[----:B------:R-:W-:-:S05]  /*2a000*/  IMAD.IADD R5, R16, 0x1, R5 ;  /* 0x0000000110057824 */ /* 0x000fca00078e0205 */
[----:B------:R-:W-:-:S13]  /*2a010*/  ISETP.GT.AND P6, PT, R5, R0, PT ;  /* 0x000000000500720c */ /* 0x000fda0003fc4270 */
[----:B------:R-:W-:Y:S05]  /*2a020*/  @!P6 BRA `(.L_x_2133) ;  /* 0xfffffffc0064e947 */ /* 0x000fea000383ffff */
.L_x_2128:
[----:B------:R-:W-:Y:S01]  /*2a030*/  IMAD.IADD R16, R5, 0x1, -R16 ;  /* 0x0000000105107824 */ /* 0x000fe200078e0a10 */
[----:B------:R-:W-:-:S03]  /*2a040*/  UMOV UR4, 0xffffffff ;  /* 0xffffffff00047882 */ /* 0x000fc60000000000 */
[----:B------:R-:W-:-:S05]  /*2a050*/  IMAD R5, R2, R4, R16 ;  /* 0x0000000402057224 */ /* 0x000fca00078e0210 */
[----:B------:R-:W-:Y:S01]  /*2a060*/  ISETP.GT.AND P6, PT, R5, R0, PT ;  /* 0x000000000500720c */ /* 0x000fe20003fc4270 */
[----:B------:R-:W-:-:S12]  /*2a070*/  BRA.DIV UR4, `(.L_x_2134) ;  /* 0x0000003204487947 */ /* 0x000fd8000b800000 */
[----:B------:R-:W-:-:S04]  /*2a080*/  VOTE.ANY R5, PT, !P6 ;  /* 0x0000000000057806 */ /* 0x000fc800070e0100 */
[----:B------:R-:W3:Y:S02]  /*2a090*/  POPC R6, R5 ;  /* 0x0000000500067309 */ /* 0x000ee40000000000 */
[----:B---3--:R3:W4:Y:S02]  /*2a0a0*/  SHFL.IDX PT, R17, R3, R6, 0x1f ;  /* 0x00001f0603117589 */ /* 0x00872400000e0000 */
.L_x_2242:
[----:B------:R-:W-:Y:S01]  /*2a0b0*/  ISETP.NE.AND P0, PT, R5, RZ, PT ;  /* 0x000000ff0500720c */ /* 0x000fe20003f05270 */
[----:B------:R-:W-:-:S12]  /*2a0c0*/  IMAD.MOV.U32 R5, RZ, RZ, RZ ;  /* 0x000000ffff057224 */ /* 0x000fd800078e00ff */
[----:B------:R-:W-:Y:S05]  /*2a0d0*/  @!P0 BRA `(.L_x_2135) ;  /* 0x0000000000148947 */ /* 0x000fea0003800000 */
[----:B------:R-:W-:Y:S01]  /*2a0e0*/  UMOV UR4, 0xffffffff ;  /* 0xffffffff00047882 */ /* 0x000fe20000000000 */
[----:B0-----:R-:W-:Y:S02]  /*2a0f0*/  VIADD R12, R6, 0xffffffff ;  /* 0xffffffff060c7836 */ /* 0x001fe40000000000 */
[----:B------:R-:W-:Y:S05]  /*2a100*/  BRA.DIV UR4, `(.L_x_2136) ;  /* 0x00000032046c7947 */ /* 0x000fea000b800000 */
[----:B--2---:R0:W2:Y:S02]  /*2a110*/  SHFL.IDX PT, R2, R2, R12, 0x1f ;  /* 0x00001f0c02027589 */ /* 0x0040a400000e0000 */
.L_x_2245:
[----:B--2---:R-:W-:-:S07]  /*2a120*/  IMAD.MOV.U32 R5, RZ, RZ, R2 ;  /* 0x000000ffff057224 */ /* 0x004fce00078e0002 */
.L_x_2135:
[----:B--23--:R-:W2:Y:S01]  /*2a130*/  LDC.64 R2, c[0x0][0xc90] ;  /* 0x00032400ff027b82 */ /* 0x00cea20000000a00 */
[----:B------:R-:W-:-:S04]  /*2a140*/  IMAD.IADD R19, R6, 0x1, R19 ;  /* 0x0000000106137824 */ /* 0x000fc800078e0213 */
[----:B--2---:R-:W-:-:S05]  /*2a150*/  IMAD.WIDE R2, R19, 0x4, R2 ;  /* 0x0000000413027825 */ /* 0x004fca00078e0202 */
[----:B------:R-:W4:Y:S01]  /*2a160*/  LDG.E R7, desc[UR60][R2.64] ;  /* 0x0000003c02077981 */ /* 0x000f22000c1e1900 */
[----:B------:R-:W-:-:S04]  /*2a170*/  IMAD R16, R5, R4, R16 ;  /* 0x0000000405107224 */ /* 0x000fc800078e0210 */
[----:B------:R-:W-:Y:S02]  /*2a180*/  IMAD.IADD R0, R0, 0x1, -R16 ;  /* 0x0000000100007824 */ /* 0x000fe400078e0a10 */
[----:B----4-:R-:W-:-:S05]  /*2a190*/  IMAD R6, R17, R7, RZ ;  /* 0x0000000711067224 */ /* 0x010fca00078e02ff */
[----:B------:R-:W-:-:S04]  /*2a1a0*/  IABS R8, R6 ;  /* 0x0000000600087213 */ /* 0x000fc80000000000 */
[----:B------:R-:W2:Y:S08]  /*2a1b0*/  I2F.RP R2, R8 ;  /* 0x0000000800027306 */ /* 0x000eb00000209400 */
[----:B--2---:R-:W2:Y:S02]  /*2a1c0*/  MUFU.RCP R2, R2 ;  /* 0x0000000200027308 */ /* 0x004ea40000001000 */
[----:B--2---:R-:W-:-:S06]  /*2a1d0*/  VIADD R2, R2, 0xffffffe ;  /* 0x0ffffffe02027836 */ /* 0x004fcc0000000000 */
[----:B------:R-:W2:Y:S02]  /*2a1e0*/  F2I.FTZ.U32.TRUNC.NTZ R3, R2 ;  /* 0x0000000200037305 */ /* 0x000ea4000021f000 */
[----:B--2---:R-:W-:-:S04]  /*2a1f0*/  IMAD.MOV R2, RZ, RZ, -R3 ;  /* 0x000000ffff027224 */ /* 0x004fc800078e0a03 */
        /* <DEDUP_REMOVED lines=22> */
[----:B------:R-:W-:-:S04]  /*2a360*/  VIADDMNMX R4, R3, R4, R7, PT ;  /* 0x0000000403047246 */ /* 0x000fc80003800107 */
        /* <DEDUP_REMOVED lines=19> */
[C---:B------:R-:W-:Y:S01]  /*2a4a0*/  LOP3.LUT R3, R0.reuse, R4, RZ, 0x3c, !PT ;  /* 0x0000000400037212 */ /* 0x040fe200078e3cff */
[----:B------:R-:W-:-:S03]  /*2a4b0*/  IMAD.IADD R0, R0, 0x1, R5 ;  /* 0x0000000100007824 */ /* 0x000fc600078e0205 */
        /* <DEDUP_REMOVED lines=9> */
.L_x_2129:
[----:B------:R-:W-:Y:S01]  /*2a550*/  UMOV UR4, URZ ;  /* 0x0000003f00047c82 */ /* 0x000fe20008000000 */
[----:B------:R-:W-:Y:S01]  /*2a560*/  UMOV UR5, URZ ;  /* 0x0000003f00057c82 */ /* 0x000fe20008000000 */
[----:B------:R-:W-:Y:S01]  /*2a570*/  ULDC UR6, c[0x0][0xc3c] ;  /* 0x00030f0000067ab9 */ /* 0x000fe20000000800 */
[----:B------:R-:W-:Y:S02]  /*2a580*/  IMAD.MOV.U32 R16, RZ, RZ, R0 ;  /* 0x000000ffff107224 */ /* 0x000fe400078e0000 */
[----:B------:R-:W-:Y:S02]  /*2a590*/  IMAD.U32 R17, RZ, RZ, UR4 ;  /* 0x00000004ff117e24 */ /* 0x000fe4000f8e00ff */
[----:B------:R-:W-:Y:S02]  /*2a5a0*/  IMAD.U32 R18, RZ, RZ, UR5 ;  /* 0x00000005ff127e24 */ /* 0x000fe4000f8e00ff */
[----:B------:R-:W-:-:S07]  /*2a5b0*/  IMAD.U32 R19, RZ, RZ, UR6 ;  /* 0x00000006ff137e24 */ /* 0x000fce000f8e00ff */
.L_x_2137:
[----:B------:R2:W3:Y:S01]  /*2a5c0*/  LDL R3, [R1+0x4] ;  /* 0x0000040001037983 */ /* 0x0004e20000100800 */
[----:B------:R-:W4:Y:S01]  /*2a5d0*/  S2R R0, SR_TID.X ;  /* 0x0000000000007919 */ /* 0x000f220000002100 */
[----:B------:R-:W-:Y:S05]  /*2a5e0*/  WARPSYNC.ALL ;  /* 0x0000000000007948 */ /* 0x000fea0003800000 */
[----:B----4-:R-:W-:Y:S01]  /*2a5f0*/  LOP3.LUT R0, R0, 0x1f, RZ, 0xc0, !PT ;  /* 0x0000001f00007812 */ /* 0x010fe200078ec0ff */
[----:B------:R-:W-:Y:S03]  /*2a600*/  BAR.SYNC.DEFER_BLOCKING 0x4, 0x180 ;  /* 0x0106000000007b1d */ /* 0x000fe60000010000 */
[----:B------:R-:W-:-:S13]  /*2a610*/  ISETP.NE.AND P0, PT, R0, RZ, PT ;  /* 0x000000ff0000720c */ /* 0x000fda0003f05270 */
[----:B------:R-:W3:Y:S01]  /*2a620*/  @!P0 S2R R0, SR_CgaCtaId ;  /* 0x0000000000008919 */ /* 0x000ee20000008800 */
[----:B------:R-:W-:-:S04]  /*2a630*/  @!P0 MOV R2, 0x400 ;  /* 0x0000040000028802 */ /* 0x000fc80000000f00 */
[----:B---3--:R-:W-:-:S05]  /*2a640*/  @!P0 LEA R3, R0, R2, 0x18 ;  /* 0x0000000200038211 */ /* 0x008fca00078ec0ff */
[----:B------:R2:W-:Y:S04]  /*2a650*/  @!P0 STS.128 [R3+0x308d0], R16 ;  /* 0x0308d01003008388 */ /* 0x0005e80000000c00 */
[----:B------:R2:W-:Y:S01]  /*2a660*/  @!P0 STL [R1+0x4], R3 ;  /* 0x0000040301008387 */ /* 0x0005e20000100800 */
[----:B------:R-:W-:Y:S06]  /*2a670*/  BAR.ARV 0x5, 0x180 ;  /* 0x0146000000007b1d */ /* 0x000fec0000002000 */
.L_x_2126:
[----:B------:R-:W-:Y:S02]  /*2a680*/  ULDC UR4, c[0x0][0xc3c] ;  /* 0x00030f0000047ab9 */ /* 0x000fe40000000800 */
[----:B----4-:R-:W-:-:S13]  /*2a690*/  ISETP.GE.AND P0, PT, R19, UR4, PT ;  /* 0x0000000413007c0c */ /* 0x010fda000bf06270 */
[----:B------:R-:W-:Y:S05]  /*2a6a0*/  @!P0 BRA `(.L_x_2138) ;  /* 0xffffff88006c8947 */ /* 0x000fea000383ffff */
[----:B------:R-:W-:Y:S05]  /*2a6b0*/  BSYNC B8 ;  /* 0x0000000000087941 */ /* 0x000fea0003800000 */
.L_x_1976:
[----:B---3--:R-:W3:Y:S01]  /*2a6c0*/  LDL.LU R0, [R1+0x48] ;  /* 0x0000480001007983 */ /* 0x008ee20000300800 */
[----:B------:R-:W-:Y:S01]  /*2a6d0*/  BSSY B0, `(.L_x_2139) ;  /* 0x000000b000007945 */ /* 0x000fe20003800000 */
[----:B------:R-:W4:Y:S01]  /*2a6e0*/  S2R R5, SR_CgaCtaId ;  /* 0x0000000000057919 */ /* 0x000f220000008800 */
[----:B---3--:R-:W-:-:S05]  /*2a6f0*/  VIADD R0, R0, 0x1 ;  /* 0x0000000100007836 */ /* 0x008fca0000000000 */
[----:B0-----:R-:W-:-:S04]  /*2a700*/  LEA.HI R2, R0, R0, RZ, 0x1 ;  /* 0x0000000000027211 */ /* 0x001fc800078f08ff */
[----:B--2---:R-:W-:-:S05]  /*2a710*/  LOP3.LUT R3, R2, 0xfffffffe, RZ, 0xc0, !PT ;  /* 0xfffffffe02037812 */ /* 0x004fca00078ec0ff */
[----:B------:R-:W-:Y:S01]  /*2a720*/  IMAD.IADD R3, R0, 0x1, -R3 ;  /* 0x0000000100037824 */ /* 0x000fe200078e0a03 */
[----:B------:R-:W-:-:S04]  /*2a730*/  MOV R0, 0x400 ;  /* 0x0000040000007802 */ /* 0x000fc80000000f00 */
[----:B----4-:R-:W-:Y:S02]  /*2a740*/  LEA R0, R5, R0, 0x18 ;  /* 0x0000000005007211 */ /* 0x010fe400078ec0ff */
[----:B------:R-:W-:-:S04]  /*2a750*/  SHF.L.U32 R3, R3, 0x1f, RZ ;  /* 0x0000001f03037819 */ /* 0x000fc800000006ff */
[----:B------:R-:W0:Y:S02]  /*2a760*/  SYNCS.PHASECHK.TRANS64.TRYWAIT P0, [R0+URZ+0x30820], R3 ;  /* 0x03082003000075a7 */ /* 0x000e24000800017f */
[----:B0-----:R-:W-:Y:S05]  /*2a770*/  @!P0 BRA `(.L_x_2140) ;  /* 0x0000002800f88947 */ /* 0x001fea0003800000 */
.L_x_2246:
[----:B------:R-:W-:Y:S05]  /*2a780*/  BSYNC B0 ;  /* 0x0000000000007941 */ /* 0x000fea0003800000 */
.L_x_2139:
[----:B------:R-:W-:-:S03]  /*2a790*/  UMOV UR4, 0xffffffff ;  /* 0xffffffff00047882 */ /* 0x000fc60000000000 */
[----:B------:R-:W-:Y:S05]  /*2a7a0*/  BRA.DIV UR4, `(.L_x_2141) ;  /* 0x0000002e04007947 */ /* 0x000fea000b800000 */
[----:B------:R-:W2:Y:S02]  /*2a7b0*/  S2R R2, SR_TID.X ;  /* 0x0000000000027919 */ /* 0x000ea40000002100 */
[----:B--2---:R-:W-:-:S04]  /*2a7c0*/  SHF.R.U32.HI R2, RZ, 0x5, R2 ;  /* 0x00000005ff027819 */ /* 0x004fc80000011602 */
[----:B------:R-:W-:-:S05]  /*2a7d0*/  LOP3.LUT R2, R2, 0x3, RZ, 0xc0, !PT ;  /* 0x0000000302027812 */ /* 0x000fca00078ec0ff */
[----:B------:R2:W3:Y:S02]  /*2a7e0*/  SHFL.IDX PT, R14, R2, RZ, 0x1f ;  /* 0x00001fff020e7589 */ /* 0x0004e400000e0000 */
.L_x_2249:
[----:B---3--:R-:W-:-:S13]  /*2a7f0*/  ISETP.NE.AND P0, PT, R14, RZ, PT ;  /* 0x000000ff0e00720c */ /* 0x008fda0003f05270 */
[----:B------:R-:W-:Y:S05]  /*2a800*/  @P0 BRA `(.L_x_1680) ;  /* 0x00000000009c0947 */ /* 0x000fea0003800000 */
[----:B------:R-:W-:-:S03]  /*2a810*/  UMOV UR4, 0xffffffff ;  /* 0xffffffff00047882 */ /* 0x000fc60000000000 */
[----:B------:R-:W-:Y:S05]  /*2a820*/  BRA.DIV UR4, `(.L_x_2142) ;  /* 0x0000002e04147947 */ /* 0x000fea000b800000 */
[----:B------:R-:W-:-:S13]  /*2a830*/  ELECT P6, URZ, PT ;  /* 0x00000000003f782f */ /* 0x000fda00038c0000 */
.L_x_2252:
        /* <DEDUP_REMOVED lines=8> */
.L_x_2143:
[----:B0-----:R-:W2:Y:S04]  /*2a8c0*/  LDL R3, [R1+0x8] ;  /* 0x0000080001037983 */ /* 0x001ea80000100800 */
[----:B------:R-:W3:Y:S01]  /*2a8d0*/  LDL.LU R7, [R1+0x14] ;  /* 0x0000140001077983 */ /* 0x000ee20000300800 */
        /* <DEDUP_REMOVED lines=12> */
.L_x_2253:
[----:B------:R-:W2:Y:S02]  /*2a9a0*/  SYNCS.PHASECHK.TRANS64.TRYWAIT P0, [R7+URZ], R2 ;  /* 0x00000002070075a7 */ /* 0x000ea4000800017f */
[----:B--2---:R-:W-:Y:S05]  /*2a9b0*/  @!P0 BRA `(.L_x_2145) ;  /* 0x0000002800e48947 */ /* 0x004fea0003800000 */
.L_x_2254:
[----:B------:R-:W-:Y:S05]  /*2a9c0*/  @!P2 BRA `(.L_x_2146) ;  /* 0x000000000004a947 */ /* 0x000fea0003800000 */
[----:B------:R-:W-:Y:S01]  /*2a9d0*/  BPT.TRAP 0x1 ;  /* 0x000000040000795c */ /* 0x000fe20000300000 */
.L_x_2146:
[----:B------:R-:W3:Y:S01]  /*2a9e0*/  LDL.LU R4, [R1+0x8] ;  /* 0x0000080001047983 */ /* 0x000ee20000300800 */
[----:B------:R-:W-:-:S04]  /*2a9f0*/  VIADD R0, R0, 0x30860 ;  /* 0x0003086000007836 */ /* 0x000fc80000000000 */
[----:B---3--:R-:W-:-:S04]  /*2aa00*/  IMAD R4, R4, 0x8, R0 ;  /* 0x0000000804047824 */ /* 0x008fc800078e0200 */
[----:B------:R-:W3:Y:S02]  /*2aa10*/  SYNCS.PHASECHK.TRANS64.TRYWAIT P0, [R4+URZ], R5 ;  /* 0x00000005040075a7 */ /* 0x000ee4000800017f */
[----:B---3--:R-:W-:Y:S05]  /*2aa20*/  @!P0 BRA `(.L_x_2147) ;  /* 0x0000002800dc8947 */ /* 0x008fea0003800000 */
.L_x_2255:
[----:B------:R-:W-:-:S07]  /*2aa30*/  IMAD R3, R3, 0x8, R0 ;  /* 0x0000000803037824 */ /* 0x000fce00078e0200 */
.L_x_2148:
[----:B----4-:R4:W0:Y:S02]  /*2aa40*/  SYNCS.PHASECHK.TRANS64.TRYWAIT P0, [R3+URZ], R2 ;  /* 0x00000002030075a7 */ /* 0x010824000800017f */
[----:B0-----:R-:W-:Y:S05]  /*2aa50*/  @!P0 NANOSLEEP.SYNCS 0x989680 ;  /* 0x009896800000895d */ /* 0x001fea0003900000 */
[----:B------:R-:W0:Y:S02]  /*2aa60*/  @!P0 SYNCS.PHASECHK.TRANS64 P0, [R3+URZ], R2 ;  /* 0x00000002030085a7 */ /* 0x000e24000800007f */
[----:B0-----:R-:W-:Y:S05]  /*2aa70*/  @!P0 BRA `(.L_x_2148) ;  /* 0xfffffffc00f08947 */ /* 0x001fea000383ffff */
.L_x_1680:
[----:B------:R-:W-:Y:S05]  /*2aa80*/  BSYNC B9 ;  /* 0x0000000000097941 */ /* 0x000fea0003800000 */
.L_x_1677:
[----:B------:R-:W-:Y:S05]  /*2aa90*/  EXIT ;  /* 0x000000000000794d */ /* 0x000fea0003800000 */
.L_x_1706:
[----:B0-----:R0:W1:Y:S02]  /*2aaa0*/  SYNCS.PHASECHK.TRANS64.TRYWAIT P5, [R90+URZ+0x30890], R91 ;  /* 0x0308905b5a0075a7 */ /* 0x00106400080a017f */
[----:B-1----:R-:W-:Y:S05]  /*2aab0*/  @!P5 NANOSLEEP.SYNCS 0x989680 ;  /* 0x009896800000d95d */ /* 0x002fea0003900000 */
[----:B------:R-:W1:Y:S02]  /*2aac0*/  @!P5 SYNCS.PHASECHK.TRANS64 P5, [R90+URZ+0x30890], R91 ;  /* 0x0308905b5a00d5a7 */ /* 0x000e6400080a007f */
[----:B-1----:R-:W-:Y:S05]  /*2aad0*/  @!P5 BRA `(.L_x_1706) ;  /* 0xfffffffc00f0d947 */ /* 0x002fea000383ffff */
[----:B------:R-:W-:Y:S05]  /*2aae0*/  BRA `(.L_x_2149) ;  /* 0xfffffd90004c7947 */ /* 0x000fea000383ffff */
.L_x_1760:
[----:B-1----:R1:W3:Y:S02]  /*2aaf0*/  SYNCS.PHASECHK.TRANS64.TRYWAIT P5, [R90+URZ+0x30890], R91 ;  /* 0x0308905b5a0075a7 */ /* 0x0022e400080a017f */
[----:B---3--:R-:W-:Y:S05]  /*2ab00*/  @!P5 NANOSLEEP.SYNCS 0x989680 ;  /* 0x009896800000d95d */ /* 0x008fea0003900000 */
[----:B------:R-:W3:Y:S02]  /*2ab10*/  @!P5 SYNCS.PHASECHK.TRANS64 P5, [R90+URZ+0x30890], R91 ;  /* 0x0308905b5a00d5a7 */ /* 0x000ee400080a007f */
[----:B---3--:R-:W-:Y:S05]  /*2ab20*/  @!P5 BRA `(.L_x_1760) ;  /* 0xfffffffc00f0d947 */ /* 0x008fea000383ffff */
[----:B------:R-:W-:Y:S05]  /*2ab30*/  BRA `(.L_x_2150) ;  /* 0xfffffdc400947947 */ /* 0x000fea000383ffff */
.L_x_1785:
[----:B-1----:R1:W2:Y:S02]  /*2ab40*/  SYNCS.PHASECHK.TRANS64.TRYWAIT P3, [R90+URZ+0x30890], R91 ;  /* 0x0308905b5a0075a7 */ /* 0x0022a4000806017f */
[----:B--2---:R-:W-:Y:S05]  /*2ab50*/  @!P3 NANOSLEEP.SYNCS 0x989680 ;  /* 0x009896800000b95d */ /* 0x004fea0003900000 */
[----:B------:R-:W2:Y:S02]  /*2ab60*/  @!P3 SYNCS.PHASECHK.TRANS64 P3, [R90+URZ+0x30890], R91 ;  /* 0x0308905b5a00b5a7 */ /* 0x000ea4000806007f */
[----:B--2---:R-:W-:Y:S05]  /*2ab70*/  @!P3 BRA `(.L_x_1785) ;  /* 0xfffffffc00f0b947 */ /* 0x004fea000383ffff */
[----:B------:R-:W-:Y:S05]  /*2ab80*/  BRA `(.L_x_2151) ;  /* 0xfffffdf800487947 */ /* 0x000fea000383ffff */
.L_x_1791:
[----:B-1----:R1:W2:Y:S02]  /*2ab90*/  SYNCS.PHASECHK.TRANS64.TRYWAIT P2, [R90+URZ+0x308b0], R91 ;  /* 0x0308b05b5a0075a7 */ /* 0x0022a4000804017f */
[----:B--2---:R-:W-:Y:S05]  /*2aba0*/  @!P2 NANOSLEEP.SYNCS 0x989680 ;  /* 0x009896800000a95d */ /* 0x004fea0003900000 */
[----:B------:R-:W2:Y:S02]  /*2abb0*/  @!P2 SYNCS.PHASECHK.TRANS64 P2, [R90+URZ+0x308b0], R91 ;  /* 0x0308b05b5a00a5a7 */ /* 0x000ea4000804007f */
[----:B--2---:R-:W-:Y:S05]  /*2abc0*/  @!P2 BRA `(.L_x_1791) ;  /* 0xfffffffc00f0a947 */ /* 0x004fea000383ffff */
[----:B------:R-:W-:Y:S05]  /*2abd0*/  BRA `(.L_x_2152) ;  /* 0xfffffdfc00407947 */ /* 0x000fea000383ffff */
.L_x_1817:
        /* <DEDUP_REMOVED lines=8> */
.L_x_2154:
[----:B------:R-:W-:Y:S05]  /*2ac60*/  BSYNC B1 ;  /* 0x0000000000017941 */ /* 0x000fea0003800000 */
.L_x_2153:
        /* <DEDUP_REMOVED lines=8> */
.L_x_2155:
[----:B------:R-:W-:Y:S02]  /*2acf0*/  IMAD.MOV.U32 R13, RZ, RZ, R8 ;  /* 0x000000ffff0d7224 */ /* 0x000fe400078e0008 */
[----:B------:R-:W-:-:S07]  /*2ad00*/  IMAD.MOV.U32 R0, RZ, RZ, R14 ;  /* 0x000000ffff007224 */ /* 0x000fce00078e000e */
[----:B------:R-:W-:Y:S05]  /*2ad10*/  WARPSYNC.COLLECTIVE R15, `(.L_x_2156) ;  /* 0x000000000f087348 */ /* 0x000fea0003c00000 */
[----:B------:R0:W1:Y:S02]  /*2ad20*/  SHFL.IDX P6, R14, R13, R12, R11 ;  /* 0x0000000c0d0e7389 */ /* 0x00006400000c000b */
[----:B01----:R-:W-:Y:S01]  /*2ad30*/  ENDCOLLECTIVE ;  /* 0x000000000000791b */ /* 0x003fe20003800000 */
.L_x_2156:
[----:B------:R-:W-:Y:S02]  /*2ad40*/  IMAD.MOV.U32 R13, RZ, RZ, R4 ;  /* 0x000000ffff0d7224 */ /* 0x000fe400078e0004 */
[----:B------:R-:W-:-:S07]  /*2ad50*/  IMAD.MOV.U32 R5, RZ, RZ, R14 ;  /* 0x000000ffff057224 */ /* 0x000fce00078e000e */
[----:B------:R-:W-:Y:S05]  /*2ad60*/  WARPSYNC.COLLECTIVE R15, `(.L_x_2157) ;  /* 0x000000000f087348 */ /* 0x000fea0003c00000 */
[----:B------:R0:W1:Y:S02]  /*2ad70*/  SHFL.IDX P6, R14, R13, R12, R11 ;  /* 0x0000000c0d0e7389 */ /* 0x00006400000c000b */
[----:B01----:R-:W-:Y:S01]  /*2ad80*/  ENDCOLLECTIVE ;  /* 0x000000000000791b */ /* 0x003fe20003800000 */
.L_x_2157:
[----:B------:R-:W-:Y:S05]  /*2ad90*/  BRA `(.L_x_2158) ;  /* 0xfffffe0c00f47947 */ /* 0x000fea000383ffff */
.L_x_1820:
[----:B------:R-:W-:Y:S01]  /*2ada0*/  BSSY B1, `(.L_x_2159) ;  /* 0x0000008000017945 */ /* 0x000fe20003800000 */
[----:B------:R-:W-:Y:S02]  /*2adb0*/  IMAD.MOV.U32 R13, RZ, RZ, R7 ;  /* 0x000000ffff0d7224 */ /* 0x000fe400078e0007 */
[----:B------:R-:W-:Y:S02]  /*2adc0*/  IMAD.MOV.U32 R12, RZ, RZ, 0x1 ;  /* 0x00000001ff0c7424 */ /* 0x000fe400078e00ff */
[----:B------:R-:W-:Y:S02]  /*2add0*/  IMAD.MOV.U32 R11, RZ, RZ, 0x1c1f ;  /* 0x00001c1fff0b7424 */ /* 0x000fe400078e00ff */
[----:B------:R-:W-:-:S07]  /*2ade0*/  IMAD.MOV.U32 R15, RZ, RZ, -0x1 ;  /* 0xffffffffff0f7424 */ /* 0x000fce00078e00ff */
[----:B0---4-:R-:W-:Y:S05]  /*2adf0*/  WARPSYNC.COLLECTIVE R15, `(.L_x_2160) ;  /* 0x000000000f087348 */ /* 0x011fea0003c00000 */
[----:B----4-:R1:W2:Y:S02]  /*2ae00*/  SHFL.IDX P6, R14, R13, R12, R11 ;  /* 0x0000000c0d0e7389 */ /* 0x0102a400000c000b */
[----:B012---:R-:W-:Y:S01]  /*2ae10*/  ENDCOLLECTIVE ;  /* 0x000000000000791b */ /* 0x007fe20003800000 */
.L_x_2160:
[----:B------:R-:W-:Y:S05]  /*2ae20*/  BSYNC B1 ;  /* 0x0000000000017941 */ /* 0x000fea0003800000 */
.L_x_2159:
[----:B------:R-:W-:Y:S02]  /*2ae30*/  IMAD.MOV.U32 R13, RZ, RZ, R6 ;  /* 0x000000ffff0d7224 */ /* 0x000fe400078e0006 */
[----:B------:R-:W-:Y:S02]  /*2ae40*/  IMAD.MOV.U32 R12, RZ, RZ, 0x1 ;  /* 0x00000001ff0c7424 */ /* 0x000fe400078e00ff */
[----:B------:R-:W-:Y:S02]  /*2ae50*/  IMAD.MOV.U32 R11, RZ, RZ, 0x1c1f ;  /* 0x00001c1fff0b7424 */ /* 0x000fe400078e00ff */
[----:B------:R-:W-:Y:S02]  /*2ae60*/  IMAD.MOV.U32 R15, RZ, RZ, -0x1 ;  /* 0xffffffffff0f7424 */ /* 0x000fe400078e00ff */
[----:B------:R-:W-:-:S07]  /*2ae70*/  IMAD.MOV.U32 R3, RZ, RZ, R14 ;  /* 0x000000ffff037224 */ /* 0x000fce00078e000e */
[----:B------:R-:W-:Y:S05]  /*2ae80*/  WARPSYNC.COLLECTIVE R15, `(.L_x_2161) ;  /* 0x000000000f087348 */ /* 0x000fea0003c00000 */
[----:B------:R0:W1:Y:S02]  /*2ae90*/  SHFL.IDX P6, R14, R13, R12, R11 ;  /* 0x0000000c0d0e7389 */ /* 0x00006400000c000b */
[----:B01----:R-:W-:Y:S01]  /*2aea0*/  ENDCOLLECTIVE ;  /* 0x000000000000791b */ /* 0x003fe20003800000 */
.L_x_2161:
[----:B------:R-:W-:Y:S02]  /*2aeb0*/  IMAD.MOV.U32 R13, RZ, RZ, R8 ;  /* 0x000000ffff0d7224 */ /* 0x000fe400078e0008 */
[----:B------:R-:W-:-:S07]  /*2aec0*/  IMAD.MOV.U32 R0, RZ, RZ, R14 ;  /* 0x000000ffff007224 */ /* 0x000fce00078e000e */
[----:B------:R-:W-:Y:S05]  /*2aed0*/  WARPSYNC.COLLECTIVE R15, `(.L_x_2162) ;  /* 0x000000000f087348 */ /* 0x000fea0003c00000 */
[----:B------:R0:W1:Y:S02]  /*2aee0*/  SHFL.IDX P6, R14, R13, R12, R11 ;  /* 0x0000000c0d0e7389 */ /* 0x00006400000c000b */
[----:B01----:R-:W-:Y:S01]  /*2aef0*/  ENDCOLLECTIVE ;  /* 0x000000000000791b */ /* 0x003fe20003800000 */
.L_x_2162:
[----:B------:R-:W-:Y:S02]  /*2af00*/  IMAD.MOV.U32 R13, RZ, RZ, R4 ;  /* 0x000000ffff0d7224 */ /* 0x000fe400078e0004 */
[----:B------:R-:W-:-:S07]  /*2af10*/  IMAD.MOV.U32 R5, RZ, RZ, R14 ;  /* 0x000000ffff057224 */ /* 0x000fce00078e000e */
[----:B------:R-:W-:Y:S05]  /*2af20*/  WARPSYNC.COLLECTIVE R15, `(.L_x_2163) ;  /* 0x000000000f087348 */ /* 0x000fea0003c00000 */
[----:B------:R0:W1:Y:S02]  /*2af30*/  SHFL.IDX P6, R14, R13, R12, R11 ;  /* 0x0000000c0d0e7389 */ /* 0x00006400000c000b */
[----:B01----:R-:W-:Y:S01]  /*2af40*/  ENDCOLLECTIVE ;  /* 0x000000000000791b */ /* 0x003fe20003800000 */
.L_x_2163:
[----:B------:R-:W-:Y:S01]  /*2af50*/  IMAD.MOV.U32 R4, RZ, RZ, R14 ;  /* 0x000000ffff047224 */ /* 0x000fe200078e000e */
[----:B------:R-:W-:Y:S06]  /*2af60*/  BRA `(.L_x_2164) ;  /* 0xfffffe1400a87947 */ /* 0x000fec000383ffff */
.L_x_1824:
[----:B0-----:R0:W1:Y:S02]  /*2af70*/  SYNCS.PHASECHK.TRANS64.TRYWAIT P0, [R16+URZ+0x30800], R5 ;  /* 0x03080005100075a7 */ /* 0x001064000800017f */
[----:B-1----:R-:W-:Y:S05]  /*2af80*/  @!P0 NANOSLEEP.SYNCS 0x989680 ;  /* 0x009896800000895d */ /* 0x002fea0003900000 */
[----:B------:R-:W1:Y:S02]  /*2af90*/  @!P0 SYNCS.PHASECHK.TRANS64 P0, [R16+URZ+0x30800], R5 ;  /* 0x03080005100085a7 */ /* 0x000e64000800007f */
[----:B-1----:R-:W-:Y:S05]  /*2afa0*/  @!P0 BRA `(.L_x_1824) ;  /* 0xfffffffc00f08947 */ /* 0x002fea000383ffff */
[----:B------:R-:W-:Y:S05]  /*2afb0*/  BRA `(.L_x_2165) ;  /* 0xfffffe1c00d47947 */ /* 0x000fea000383ffff */
.L_x_1848:
        /* <DEDUP_REMOVED lines=8> */
.L_x_2167:
[----:B------:R-:W-:Y:S05]  /*2b040*/  BSYNC B1 ;  /* 0x0000000000017941 */ /* 0x000fea0003800000 */
.L_x_2166:
        /* <DEDUP_REMOVED lines=8> */
.L_x_2168:
[----:B------:R-:W-:Y:S02]  /*2b0d0*/  IMAD.MOV.U32 R21, RZ, RZ, R3 ;  /* 0x000000ffff157224 */ /* 0x000fe400078e0003 */
[----:B------:R-:W-:Y:S02]  /*2b0e0*/  IMAD.MOV.U32 R13, RZ, RZ, R7 ;  /* 0x000000ffff0d7224 */ /* 0x000fe400078e0007 */
[----:B------:R-:W-:-:S07]  /*2b0f0*/  IMAD.MOV.U32 R0, RZ, RZ, R14 ;  /* 0x000000ffff007224 */ /* 0x000fce00078e000e */
[----:B------:R-:W-:Y:S05]  /*2b100*/  WARPSYNC.COLLECTIVE R15, `(.L_x_2169) ;  /* 0x000000000f087348 */ /* 0x000fea0003c00000 */
[----:B------:R0:W1:Y:S02]  /*2b110*/  SHFL.IDX P6, R14, R13, R12, R11 ;  /* 0x0000000c0d0e7389 */ /* 0x00006400000c000b */
[----:B01----:R-:W-:Y:S01]  /*2b120*/  ENDCOLLECTIVE ;  /* 0x000000000000791b */ /* 0x003fe20003800000 */
.L_x_2169:
[----:B------:R-:W-:Y:S02]  /*2b130*/  IMAD.MOV.U32 R20, RZ, RZ, R0 ;  /* 0x000000ffff147224 */ /* 0x000fe400078e0000 */
[----:B------:R-:W-:Y:S02]  /*2b140*/  IMAD.MOV.U32 R13, RZ, RZ, R9 ;  /* 0x000000ffff0d7224 */ /* 0x000fe400078e0009 */
[----:B------:R-:W-:-:S07]  /*2b150*/  IMAD.MOV.U32 R5, RZ, RZ, R14 ;  /* 0x000000ffff057224 */ /* 0x000fce00078e000e */
[----:B------:R-:W-:Y:S05]  /*2b160*/  WARPSYNC.COLLECTIVE R15, `(.L_x_2170) ;  /* 0x000000000f087348 */ /* 0x000fea0003c00000 */
[----:B------:R0:W1:Y:S02]  /*2b170*/  SHFL.IDX P6, R14, R13, R12, R11 ;  /* 0x0000000c0d0e7389 */ /* 0x00006400000c000b */
[----:B01----:R-:W-:Y:S01]  /*2b180*/  ENDCOLLECTIVE ;  /* 0x000000000000791b */ /* 0x003fe20003800000 */
.L_x_2170:
[----:B------:R-:W-:Y:S05]  /*2b190*/  BRA `(.L_x_2171) ;  /* 0xfffffe4400687947 */ /* 0x000fea000383ffff */
.L_x_1851:
[----:B------:R-:W-:Y:S01]  /*2b1a0*/  BSSY B1, `(.L_x_2172) ;  /* 0x0000008000017945 */ /* 0x000fe20003800000 */
[----:B------:R-:W-:Y:S02]  /*2b1b0*/  IMAD.MOV.U32 R13, RZ, RZ, R8 ;  /* 0x000000ffff0d7224 */ /* 0x000fe400078e0008 */
[----:B------:R-:W-:Y:S02]  /*2b1c0*/  IMAD.MOV.U32 R12, RZ, RZ, 0x1 ;  /* 0x00000001ff0c7424 */ /* 0x000fe400078e00ff */
[----:B------:R-:W-:Y:S02]  /*2b1d0*/  IMAD.MOV.U32 R11, RZ, RZ, 0x1c1f ;  /* 0x00001c1fff0b7424 */ /* 0x000fe400078e00ff */
[----:B------:R-:W-:-:S07]  /*2b1e0*/  IMAD.MOV.U32 R15, RZ, RZ, -0x1 ;  /* 0xffffffffff0f7424 */ /* 0x000fce00078e00ff */
[----:B------:R-:W-:Y:S05]  /*2b1f0*/  WARPSYNC.COLLECTIVE R15, `(.L_x_2173) ;  /* 0x000000000f087348 */ /* 0x000fea0003c00000 */
[----:B------:R0:W1:Y:S02]  /*2b200*/  SHFL.IDX P6, R14, R13, R12, R11 ;  /* 0x0000000c0d0e7389 */ /* 0x00006400000c000b */
[----:B01----:R-:W-:Y:S01]  /*2b210*/  ENDCOLLECTIVE ;  /* 0x000000000000791b */ /* 0x003fe20003800000 */
.L_x_2173:
[----:B------:R-:W-:Y:S05]  /*2b220*/  BSYNC B1 ;  /* 0x0000000000017941 */ /* 0x000fea0003800000 */
.L_x_2172:
        /* <DEDUP_REMOVED lines=8> */
.L_x_2174:
[----:B------:R-:W-:Y:S02]  /*2b2b0*/  IMAD.MOV.U32 R61, RZ, RZ, R3 ;  /* 0x000000ffff3d7224 */ /* 0x000fe400078e0003 */
[----:B------:R-:W-:Y:S02]  /*2b2c0*/  IMAD.MOV.U32 R13, RZ, RZ, R7 ;  /* 0x000000ffff0d7224 */ /* 0x000fe400078e0007 */
[----:B------:R-:W-:-:S07]  /*2b2d0*/  IMAD.MOV.U32 R0, RZ, RZ, R14 ;  /* 0x000000ffff007224 */ /* 0x000fce00078e000e */
[----:B------:R-:W-:Y:S05]  /*2b2e0*/  WARPSYNC.COLLECTIVE R15, `(.L_x_2175) ;  /* 0x000000000f087348 */ /* 0x000fea0003c00000 */
[----:B------:R0:W1:Y:S02]  /*2b2f0*/  SHFL.IDX P6, R14, R13, R12, R11 ;  /* 0x0000000c0d0e7389 */ /* 0x00006400000c000b */
[----:B01----:R-:W-:Y:S01]  /*2b300*/  ENDCOLLECTIVE ;  /* 0x000000000000791b */ /* 0x003fe20003800000 */
.L_x_2175:
[----:B------:R-:W-:Y:S02]  /*2b310*/  IMAD.MOV.U32 R60, RZ, RZ, R0 ;  /* 0x000000ffff3c7224 */ /* 0x000fe400078e0000 */
[----:B------:R-:W-:Y:S02]  /*2b320*/  IMAD.MOV.U32 R13, RZ, RZ, R9 ;  /* 0x000000ffff0d7224 */ /* 0x000fe400078e0009 */
[----:B------:R-:W-:-:S07]  /*2b330*/  IMAD.MOV.U32 R7, RZ, RZ, R14 ;  /* 0x000000ffff077224 */ /* 0x000fce00078e000e */
[----:B------:R-:W-:Y:S05]  /*2b340*/  WARPSYNC.COLLECTIVE R15, `(.L_x_2176) ;  /* 0x000000000f087348 */ /* 0x000fea0003c00000 */
[----:B------:R0:W1:Y:S02]  /*2b350*/  SHFL.IDX P6, R14, R13, R12, R11 ;  /* 0x0000000c0d0e7389 */ /* 0x00006400000c000b */
[----:B01----:R-:W-:Y:S01]  /*2b360*/  ENDCOLLECTIVE ;  /* 0x000000000000791b */ /* 0x003fe20003800000 */
.L_x_2176:
[----:B------:R-:W-:Y:S05]  /*2b370*/  BRA `(.L_x_2177) ;  /* 0xfffffe4800987947 */ /* 0x000fea000383ffff */
.L_x_1855:
[----:B0-----:R0:W1:Y:S02]  /*2b380*/  SYNCS.PHASECHK.TRANS64.TRYWAIT P0, [R16+URZ+0x30800], R61 ;  /* 0x0308003d100075a7 */ /* 0x001064000800017f */
[----:B-1----:R-:W-:Y:S05]  /*2b390*/  @!P0 NANOSLEEP.SYNCS 0x989680 ;  /* 0x009896800000895d */ /* 0x002fea0003900000 */
[----:B------:R-:W1:Y:S02]  /*2b3a0*/  @!P0 SYNCS.PHASECHK.TRANS64 P0, [R16+URZ+0x30800], R61 ;  /* 0x0308003d100085a7 */ /* 0x000e64000800007f */
[----:B-1----:R-:W-:Y:S05]  /*2b3b0*/  @!P0 BRA `(.L_x_1855) ;  /* 0xfffffffc00f08947 */ /* 0x002fea000383ffff */
[----:B------:R-:W-:Y:S05]  /*2b3c0*/  BRA `(.L_x_2178) ;  /* 0xfffffe50001c7947 */ /* 0x000fea000383ffff */
.L_x_1869:
[----:B-1----:R1:W2:Y:S02]  /*2b3d0*/  SYNCS.PHASECHK.TRANS64.TRYWAIT P2, [R5+URZ+0x30830], R0 ;  /* 0x03083000050075a7 */ /* 0x0022a4000804017f */
[----:B--2---:R-:W-:Y:S05]  /*2b3e0*/  @!P2 NANOSLEEP.SYNCS 0x989680 ;  /* 0x009896800000a95d */ /* 0x004fea0003900000 */
[----:B------:R-:W2:Y:S02]  /*2b3f0*/  @!P2 SYNCS.PHASECHK.TRANS64 P2, [R5+URZ+0x30830], R0 ;  /* 0x030830000500a5a7 */ /* 0x000ea4000804007f */
[----:B--2---:R-:W-:Y:S05]  /*2b400*/  @!P2 BRA `(.L_x_1869) ;  /* 0xfffffffc00f0a947 */ /* 0x004fea000383ffff */
[----:B------:R-:W-:Y:S05]  /*2b410*/  BRA `(.L_x_1868) ;  /* 0xfffffe7800947947 */ /* 0x000fea000383ffff */
.L_x_1889:
[----:B-1----:R1:W2:Y:S02]  /*2b420*/  SYNCS.PHASECHK.TRANS64.TRYWAIT P2, [R0+URZ+0x30830], R11 ;  /* 0x0308300b000075a7 */ /* 0x0022a4000804017f */
[----:B--2---:R-:W-:Y:S05]  /*2b430*/  @!P2 NANOSLEEP.SYNCS 0x989680 ;  /* 0x009896800000a95d */ /* 0x004fea0003900000 */
[----:B------:R-:W2:Y:S02]  /*2b440*/  @!P2 SYNCS.PHASECHK.TRANS64 P2, [R0+URZ+0x30830], R11 ;  /* 0x0308300b0000a5a7 */ /* 0x000ea4000804007f */
[----:B--2---:R-:W-:Y:S05]  /*2b450*/  @!P2 BRA `(.L_x_1889) ;  /* 0xfffffffc00f0a947 */ /* 0x004fea000383ffff */
[----:B------:R-:W-:Y:S05]  /*2b460*/  BRA `(.L_x_1888) ;  /* 0xfffffea800807947 */ /* 0x000fea000383ffff */
.L_x_1894:
[----:B-1----:R1:W2:Y:S02]  /*2b470*/  SYNCS.PHASECHK.TRANS64.TRYWAIT P2, [R21+URZ+0x30850], R2 ;  /* 0x03085002150075a7 */ /* 0x0022a4000804017f */
[----:B--2---:R-:W-:Y:S05]  /*2b480*/  @!P2 NANOSLEEP.SYNCS 0x989680 ;  /* 0x009896800000a95d */ /* 0x004fea0003900000 */
[----:B------:R-:W2:Y:S02]  /*2b490*/  @!P2 SYNCS.PHASECHK.TRANS64 P2, [R21+URZ+0x30850], R2 ;  /* 0x030850021500a5a7 */ /* 0x000ea4000804007f */
[----:B--2---:R-:W-:Y:S05]  /*2b4a0*/  @!P2 BRA `(.L_x_1894) ;  /* 0xfffffffc00f0a947 */ /* 0x004fea000383ffff */
[----:B------:R-:W-:Y:S05]  /*2b4b0*/  BRA `(.L_x_1893) ;  /* 0xfffffeb400c87947 */ /* 0x000fea000383ffff */
.L_x_1914:
[----:B--2---:R2:W3:Y:S02]  /*2b4c0*/  SYNCS.PHASECHK.TRANS64.TRYWAIT P2, [R0+URZ+0x30830], R3 ;  /* 0x03083003000075a7 */ /* 0x0044e4000804017f */
[----:B---3--:R-:W-:Y:S05]  /*2b4d0*/  @!P2 NANOSLEEP.SYNCS 0x989680 ;  /* 0x009896800000a95d */ /* 0x008fea0003900000 */
[----:B------:R-:W3:Y:S02]  /*2b4e0*/  @!P2 SYNCS.PHASECHK.TRANS64 P2, [R0+URZ+0x30830], R3 ;  /* 0x030830030000a5a7 */ /* 0x000ee4000804007f */
[----:B---3--:R-:W-:Y:S05]  /*2b4f0*/  @!P2 BRA `(.L_x_1914) ;  /* 0xfffffffc00f0a947 */ /* 0x008fea000383ffff */
[----:B------:R-:W-:Y:S05]  /*2b500*/  BRA `(.L_x_1913) ;  /* 0xfffffee000407947 */ /* 0x000fea000383ffff */
.L_x_1919:
[----:B-1----:R1:W2:Y:S02]  /*2b510*/  SYNCS.PHASECHK.TRANS64.TRYWAIT P2, [R15+URZ+0x30850], R0 ;  /* 0x030850000f0075a7 */ /* 0x0022a4000804017f */
[----:B--2---:R-:W-:Y:S05]  /*2b520*/  @!P2 NANOSLEEP.SYNCS 0x989680 ;  /* 0x009896800000a95d */ /* 0x004fea0003900000 */
[----:B------:R-:W2:Y:S02]  /*2b530*/  @!P2 SYNCS.PHASECHK.TRANS64 P2, [R15+URZ+0x30850], R0 ;  /* 0x030850000f00a5a7 */ /* 0x000ea4000804007f */
[----:B--2---:R-:W-:Y:S05]  /*2b540*/  @!P2 BRA `(.L_x_1919) ;  /* 0xfffffffc00f0a947 */ /* 0x004fea000383ffff */
[----:B------:R-:W-:Y:S05]  /*2b550*/  BRA `(.L_x_1918) ;  /* 0xfffffeec00907947 */ /* 0x000fea000383ffff */
.L_x_1927:
[----:B--2---:R2:W3:Y:S02]  /*2b560*/  SYNCS.PHASECHK.TRANS64.TRYWAIT P2, [R3+URZ+0x30830], R4 ;  /* 0x03083004030075a7 */ /* 0x0044e4000804017f */
[----:B---3--:R-:W-:Y:S05]  /*2b570*/  @!P2 NANOSLEEP.SYNCS 0x989680 ;  /* 0x009896800000a95d */ /* 0x008fea0003900000 */
[----:B------:R-:W3:Y:S02]  /*2b580*/  @!P2 SYNCS.PHASECHK.TRANS64 P2, [R3+URZ+0x30830], R4 ;  /* 0x030830040300a5a7 */ /* 0x000ee4000804007f */
[----:B---3--:R-:W-:Y:S05]  /*2b590*/  @!P2 BRA `(.L_x_1927) ;  /* 0xfffffffc00f0a947 */ /* 0x008fea000383ffff */
[----:B------:R-:W-:Y:S05]  /*2b5a0*/  BRA `(.L_x_1926) ;  /* 0xffffff00008c7947 */ /* 0x000fea000383ffff */
.L_x_1932:
[----:B-1----:R1:W2:Y:S02]  /*2b5b0*/  SYNCS.PHASECHK.TRANS64.TRYWAIT P2, [R14+URZ+0x30850], R2 ;  /* 0x030850020e0075a7 */ /* 0x0022a4000804017f */
[----:B--2---:R-:W-:Y:S05]  /*2b5c0*/  @!P2 NANOSLEEP.SYNCS 0x989680 ;  /* 0x009896800000a95d */ /* 0x004fea0003900000 */
[----:B------:R-:W2:Y:S02]  /*2b5d0*/  @!P2 SYNCS.PHASECHK.TRANS64 P2, [R14+URZ+0x30850], R2 ;  /* 0x030850020e00a5a7 */ /* 0x000ea4000804007f */
[----:B--2---:R-:W-:Y:S05]  /*2b5e0*/  @!P2 BRA `(.L_x_1932) ;  /* 0xfffffffc00f0a947 */ /* 0x004fea000383ffff */
[----:B------:R-:W-:Y:S05]  /*2b5f0*/  BRA `(.L_x_1931) ;  /* 0xffffff0c00cc7947 */ /* 0x000fea000383ffff */
.L_x_1946:
[----:B--2---:R2:W3:Y:S02]  /*2b600*/  SYNCS.PHASECHK.TRANS64.TRYWAIT P0, [R12+URZ+0x30850], R7 ;  /* 0x030850070c0075a7 */ /* 0x0044e4000800017f */
[----:B---3--:R-:W-:Y:S05]  /*2b610*/  @!P0 NANOSLEEP.SYNCS 0x989680 ;  /* 0x009896800000895d */ /* 0x008fea0003900000 */
[----:B------:R-:W3:Y:S02]  /*2b620*/  @!P0 SYNCS.PHASECHK.TRANS64 P0, [R12+URZ+0x30850], R7 ;  /* 0x030850070c0085a7 */ /* 0x000ee4000800007f */
[----:B---3--:R-:W-:Y:S05]  /*2b630*/  @!P0 BRA `(.L_x_1946) ;  /* 0xfffffffc00f08947 */ /* 0x008fea000383ffff */
[----:B------:R-:W-:Y:S05]  /*2b640*/  BRA `(.L_x_1945) ;  /* 0xffffff3800dc7947 */ /* 0x000fea000383ffff */
.L_x_1990:
[----:B------:R-:W1:Y:S01]  /*2b650*/  S2R R7, SR_TID.X ;  /* 0x0000000000077919 */ /* 0x000e620000002100 */
[----:B------:R-:W-:Y:S01]  /*2b660*/  BSSY B1, `(.L_x_2179) ;  /* 0x000000a000017945 */ /* 0x000fe20003800000 */
[----:B------:R-:W-:Y:S02]  /*2b670*/  IMAD.MOV.U32 R12, RZ, RZ, RZ ;  /* 0x000000ffff0c7224 */ /* 0x000fe400078e00ff */
[----:B0-----:R-:W-:Y:S02]  /*2b680*/  IMAD.MOV.U32 R11, RZ, RZ, 0x1f ;  /* 0x0000001fff0b7424 */ /* 0x001fe400078e00ff */
[----:B------:R-:W-:Y:S01]  /*2b690*/  IMAD.MOV.U32 R15, RZ, RZ, -0x1 ;  /* 0xffffffffff0f7424 */ /* 0x000fe200078e00ff */
[----:B-1----:R-:W-:-:S04]  /*2b6a0*/  SHF.R.U32.HI R7, RZ, 0x5, R7 ;  /* 0x00000005ff077819 */ /* 0x002fc80000011607 */
[----:B------:R-:W-:-:S05]  /*2b6b0*/  LOP3.LUT R7, R7, 0x3, RZ, 0xc0, !PT ;  /* 0x0000000307077812 */ /* 0x000fca00078ec0ff */
[----:B------:R-:W-:-:S07]  /*2b6c0*/  IMAD.MOV.U32 R13, RZ, RZ, R7 ;  /* 0x000000ffff0d7224 */ /* 0x000fce00078e0007 */
[----:B------:R-:W-:Y:S05]  /*2b6d0*/  WARPSYNC.COLLECTIVE R15, `(.L_x_2180) ;  /* 0x000000000f087348 */ /* 0x000fea0003c00000 */
[----:B------:R0:W1:Y:S02]  /*2b6e0*/  SHFL.IDX P6, R14, R13, R12, R11 ;  /* 0x0000000c0d0e7389 */ /* 0x00006400000c000b */
[----:B01----:R-:W-:Y:S01]  /*2b6f0*/  ENDCOLLECTIVE ;  /* 0x000000000000791b */ /* 0x003fe20003800000 */
.L_x_2180:
[----:B------:R-:W-:Y:S05]  /*2b700*/  BSYNC B1 ;  /* 0x0000000000017941 */ /* 0x000fea0003800000 */
.L_x_2179:
[----:B------:R-:W-:Y:S05]  /*2b710*/  BRA `(.L_x_2181) ;  /* 0xffffff8000f87947 */ /* 0x000fea000383ffff */
.L_x_1992:
[----:B------:R-:W-:Y:S01]  /*2b720*/  BSSY B1, `(.L_x_2182) ;  /* 0x0000006000017945 */ /* 0x000fe20003800000 */
[----:B------:R-:W-:-:S07]  /*2b730*/  IMAD.MOV.U32 R15, RZ, RZ, -0x1 ;  /* 0xffffffffff0f7424 */ /* 0x000fce00078e00ff */
[----:B01----:R-:W-:Y:S05]  /*2b740*/  WARPSYNC.COLLECTIVE R15, `(.L_x_2183) ;  /* 0x000000000f0c7348 */ /* 0x003fea0003c00000 */
[----:B------:R-:W-:Y:S02]  /*2b750*/  ELECT P6, UR62, PT ;  /* 0x00000000003e782f */ /* 0x000fe400038c0000 */
[----:B------:R-:W-:Y:S01]  /*2b760*/  MOV R14, UR62 ;  /* 0x0000003e000e7c02 */ /* 0x000fe20008000f00 */
[----:B01----:R-:W-:Y:S10]  /*2b770*/  ENDCOLLECTIVE ;  /* 0x000000000000791b */ /* 0x003ff40003800000 */
.L_x_2183:
[----:B------:R-:W-:Y:S05]  /*2b780*/  BSYNC B1 ;  /* 0x0000000000017941 */ /* 0x000fea0003800000 */
.L_x_2182:
[----:B------:R-:W-:Y:S05]  /*2b790*/  BRA `(.L_x_1991) ;  /* 0xffffff8000f07947 */ /* 0x000fea000383ffff */
.L_x_1994:
[----:B-1----:R-:W2:Y:S02]  /*2b7a0*/  LDL R5, [R1+0x4] ;  /* 0x0000040001057983 */ /* 0x002ea40000100800 */
[----:B--2---:R1:W2:Y:S02]  /*2b7b0*/  SYNCS.PHASECHK.TRANS64.TRYWAIT P0, [R5+URZ+0x30820], R4 ;  /* 0x03082004050075a7 */ /* 0x0042a4000800017f */
[----:B--2---:R-:W-:Y:S05]  /*2b7c0*/  @!P0 NANOSLEEP.SYNCS 0x989680 ;  /* 0x009896800000895d */ /* 0x004fea0003900000 */
[----:B------:R-:W2:Y:S02]  /*2b7d0*/  @!P0 SYNCS.PHASECHK.TRANS64 P0, [R5+URZ+0x30820], R4 ;  /* 0x03082004050085a7 */ /* 0x000ea4000800007f */
[----:B--2---:R-:W-:Y:S05]  /*2b7e0*/  @!P0 BRA `(.L_x_1994) ;  /* 0xfffffffc00ec8947 */ /* 0x004fea000383ffff */
[----:B------:R-:W-:Y:S05]  /*2b7f0*/  BRA `(.L_x_2184) ;  /* 0xffffff8400007947 */ /* 0x000fea000383ffff */
.L_x_1998:
[----:B-1----:R1:W2:Y:S02]  /*2b800*/  SYNCS.PHASECHK.TRANS64.TRYWAIT P0, [R7+URZ+0x308a0], R10 ;  /* 0x0308a00a070075a7 */ /* 0x0022a4000800017f */
[----:B--2---:R-:W-:Y:S05]  /*2b810*/  @!P0 NANOSLEEP.SYNCS 0x989680 ;  /* 0x009896800000895d */ /* 0x004fea0003900000 */
[----:B------:R-:W2:Y:S02]  /*2b820*/  @!P0 SYNCS.PHASECHK.TRANS64 P0, [R7+URZ+0x308a0], R10 ;  /* 0x0308a00a070085a7 */ /* 0x000ea4000800007f */
[----:B--2---:R-:W-:Y:S05]  /*2b830*/  @!P0 BRA `(.L_x_1998) ;  /* 0xfffffffc00f08947 */ /* 0x004fea000383ffff */
[----:B------:R-:W-:Y:S05]  /*2b840*/  BRA `(.L_x_2185) ;  /* 0xffffff8400247947 */ /* 0x000fea000383ffff */
.L_x_2005:
[----:B--2---:R2:W3:Y:S02]  /*2b850*/  SYNCS.PHASECHK.TRANS64.TRYWAIT P0, [R7+URZ+0x308c0], R10 ;  /* 0x0308c00a070075a7 */ /* 0x0044e4000800017f */
[----:B---3--:R-:W-:Y:S05]  /*2b860*/  @!P0 NANOSLEEP.SYNCS 0x989680 ;  /* 0x009896800000895d */ /* 0x008fea0003900000 */
[----:B------:R-:W3:Y:S02]  /*2b870*/  @!P0 SYNCS.PHASECHK.TRANS64 P0, [R7+URZ+0x308c0], R10 ;  /* 0x0308c00a070085a7 */ /* 0x000ee4000800007f */
[----:B---3--:R-:W-:Y:S05]  /*2b880*/  @!P0 BRA `(.L_x_2005) ;  /* 0xfffffffc00f08947 */ /* 0x008fea000383ffff */
[----:B------:R-:W-:Y:S05]  /*2b890*/  BRA `(.L_x_2186) ;  /* 0xffffff8800287947 */ /* 0x000fea000383ffff */
.L_x_2014:
[----:B-1----:R1:W2:Y:S02]  /*2b8a0*/  SYNCS.PHASECHK.TRANS64.TRYWAIT P1, [R8+URZ+0x308a0], R7 ;  /* 0x0308a007080075a7 */ /* 0x0022a4000802017f */
[----:B--2---:R-:W-:Y:S05]  /*2b8b0*/  @!P1 NANOSLEEP.SYNCS 0x989680 ;  /* 0x009896800000995d */ /* 0x004fea0003900000 */
[----:B------:R-:W2:Y:S02]  /*2b8c0*/  @!P1 SYNCS.PHASECHK.TRANS64 P1, [R8+URZ+0x308a0], R7 ;  /* 0x0308a007080095a7 */ /* 0x000ea4000802007f */
[----:B--2---:R-:W-:Y:S05]  /*2b8d0*/  @!P1 BRA `(.L_x_2014) ;  /* 0xfffffffc00f09947 */ /* 0x004fea000383ffff */
[----:B------:R-:W-:Y:S05]  /*2b8e0*/  BRA `(.L_x_2187) ;  /* 0xffffff8c00787947 */ /* 0x000fea000383ffff */
.L_x_2021:
[----:B--2---:R2:W3:Y:S02]  /*2b8f0*/  SYNCS.PHASECHK.TRANS64.TRYWAIT P1, [R8+URZ+0x308c0], R7 ;  /* 0x0308c007080075a7 */ /* 0x0044e4000802017f */
[----:B---3--:R-:W-:Y:S05]  /*2b900*/  @!P1 NANOSLEEP.SYNCS 0x989680 ;  /* 0x009896800000995d */ /* 0x008fea0003900000 */
[----:B------:R-:W3:Y:S02]  /*2b910*/  @!P1 SYNCS.PHASECHK.TRANS64 P1, [R8+URZ+0x308c0], R7 ;  /* 0x0308c007080095a7 */ /* 0x000ee4000802007f */
[----:B---3--:R-:W-:Y:S05]  /*2b920*/  @!P1 BRA `(.L_x_2021) ;  /* 0xfffffffc00f09947 */ /* 0x008fea000383ffff */
[----:B------:R-:W-:Y:S05]  /*2b930*/  BRA `(.L_x_2188) ;  /* 0xffffff9000787947 */ /* 0x000fea000383ffff */
.L_x_2044:
[----:B------:R-:W2:Y:S01]  /*2b940*/  S2R R4, SR_TID.X ;  /* 0x0000000000047919 */ /* 0x000ea20000002100 */
[----:B------:R-:W-:Y:S01]  /*2b950*/  BSSY B0, `(.L_x_2189) ;  /* 0x000000a000007945 */ /* 0x000fe20003800000 */
[----:B------:R-:W-:Y:S02]  /*2b960*/  IMAD.MOV.U32 R12, RZ, RZ, RZ ;  /* 0x000000ffff0c7224 */ /* 0x000fe400078e00ff */
[----:B0-----:R-:W-:Y:S02]  /*2b970*/  IMAD.MOV.U32 R11, RZ, RZ, 0x1f ;  /* 0x0000001fff0b7424 */ /* 0x001fe400078e00ff */
[----:B------:R-:W-:Y:S01]  /*2b980*/  IMAD.MOV.U32 R15, RZ, RZ, -0x1 ;  /* 0xffffffffff0f7424 */ /* 0x000fe200078e00ff */
[----:B--2---:R-:W-:-:S04]  /*2b990*/  SHF.R.U32.HI R4, RZ, 0x5, R4 ;  /* 0x00000005ff047819 */ /* 0x004fc80000011604 */
[----:B------:R-:W-:-:S05]  /*2b9a0*/  LOP3.LUT R4, R4, 0x3, RZ, 0xc0, !PT ;  /* 0x0000000304047812 */ /* 0x000fca00078ec0ff */
[----:B------:R-:W-:-:S07]  /*2b9b0*/  IMAD.MOV.U32 R13, RZ, RZ, R4 ;  /* 0x000000ffff0d7224 */ /* 0x000fce00078e0004 */
[----:B-1----:R-:W-:Y:S05]  /*2b9c0*/  WARPSYNC.COLLECTIVE R15, `(.L_x_2190) ;  /* 0x000000000f087348 */ /* 0x002fea0003c00000 */
[----:B------:R0:W2:Y:S02]  /*2b9d0*/  SHFL.IDX P6, R14, R13, R12, R11 ;  /* 0x0000000c0d0e7389 */ /* 0x0000a400000c000b */
[----:B012---:R-:W-:Y:S01]  /*2b9e0*/  ENDCOLLECTIVE ;  /* 0x000000000000791b */ /* 0x007fe20003800000 */
.L_x_2190:
[----:B------:R-:W-:Y:S05]  /*2b9f0*/  BSYNC B0 ;  /* 0x0000000000007941 */ /* 0x000fea0003800000 */
.L_x_2189:
[----:B------:R-:W-:Y:S05]  /*2ba00*/  BRA `(.L_x_2191) ;  /* 0xffffffa0001c7947 */ /* 0x000fea000383ffff */
.L_x_2046:
[----:B------:R-:W-:Y:S01]  /*2ba10*/  BSSY B0, `(.L_x_2192) ;  /* 0x0000006000007945 */ /* 0x000fe20003800000 */
[----:B------:R-:W-:-:S07]  /*2ba20*/  IMAD.MOV.U32 R15, RZ, RZ, -0x1 ;  /* 0xffffffffff0f7424 */ /* 0x000fce00078e00ff */
[----:B01-3--:R-:W-:Y:S05]  /*2ba30*/  WARPSYNC.COLLECTIVE R15, `(.L_x_2193) ;  /* 0x000000000f0c7348 */ /* 0x00bfea0003c00000 */
[----:B------:R-:W-:Y:S02]  /*2ba40*/  ELECT P6, UR62, PT ;  /* 0x00000000003e782f */ /* 0x000fe400038c0000 */
[----:B------:R-:W-:Y:S01]  /*2ba50*/  MOV R14, UR62 ;  /* 0x0000003e000e7c02 */ /* 0x000fe20008000f00 */
[----:B01-3--:R-:W-:Y:S10]  /*2ba60*/  ENDCOLLECTIVE ;  /* 0x000000000000791b */ /* 0x00bff40003800000 */
.L_x_2193:
[----:B------:R-:W-:Y:S05]  /*2ba70*/  BSYNC B0 ;  /* 0x0000000000007941 */ /* 0x000fea0003800000 */
.L_x_2192:
[----:B------:R-:W-:Y:S05]  /*2ba80*/  BRA `(.L_x_2194) ;  /* 0xffffffa000287947 */ /* 0x000fea000383ffff */
.L_x_2048:
[----:B-1----:R1:W2:Y:S02]  /*2ba90*/  SYNCS.PHASECHK.TRANS64.TRYWAIT P0, [R0+URZ+0x30840], R2 ;  /* 0x03084002000075a7 */ /* 0x0022a4000800017f */
[----:B--2---:R-:W-:Y:S05]  /*2baa0*/  @!P0 NANOSLEEP.SYNCS 0x989680 ;  /* 0x009896800000895d */ /* 0x004fea0003900000 */
[----:B------:R-:W2:Y:S02]  /*2bab0*/  @!P0 SYNCS.PHASECHK.TRANS64 P0, [R0+URZ+0x30840], R2 ;  /* 0x03084002000085a7 */ /* 0x000ea4000800007f */
[----:B--2---:R-:W-:Y:S05]  /*2bac0*/  @!P0 BRA `(.L_x_2048) ;  /* 0xfffffffc00f08947 */ /* 0x004fea000383ffff */
[----:B------:R-:W-:Y:S05]  /*2bad0*/  BRA `(.L_x_2195) ;  /* 0xffffffa000907947 */ /* 0x000fea000383ffff */
.L_x_2052:
[----:B------:R-:W2:Y:S01]  /*2bae0*/  LDL.LU R11, [R1+0x3c] ;  /* 0x00003c00010b7983 */ /* 0x000ea20000300800 */
[----:B------:R-:W-:Y:S02]  /*2baf0*/  IMAD.MOV.U32 R13, RZ, RZ, R3 ;  /* 0x000000ffff0d7224 */ /* 0x000fe400078e0003 */
[----:B------:R-:W-:Y:S01]  /*2bb00*/  IMAD.MOV.U32 R12, RZ, RZ, RZ ;  /* 0x000000ffff0c7224 */ /* 0x000fe200078e00ff */
[----:B------:R-:W0:Y:S01]  /*2bb10*/  S2R R5, SR_TID.X ;  /* 0x0000000000057919 */ /* 0x000e220000002100 */
[----:B------:R-:W-:Y:S01]  /*2bb20*/  IMAD.MOV.U32 R15, RZ, RZ, -0x1 ;  /* 0xffffffffff0f7424 */ /* 0x000fe200078e00ff */
[----:B0-----:R-:W-:-:S04]  /*2bb30*/  LOP3.LUT R5, R5, 0x7f, RZ, 0xc0, !PT ;  /* 0x0000007f05057812 */ /* 0x001fc800078ec0ff */
        /* <DEDUP_REMOVED lines=9> */
.L_x_2196:
[----:B------:R-:W-:Y:S02]  /*2bbd0*/  IMAD.MOV.U32 R13, RZ, RZ, R4 ;  /* 0x000000ffff0d7224 */ /* 0x000fe400078e0004 */
[----:B------:R-:W-:-:S07]  /*2bbe0*/  IMAD.MOV.U32 R6, RZ, RZ, R14 ;  /* 0x000000ffff067224 */ /* 0x000fce00078e000e */
[----:B------:R-:W-:Y:S05]  /*2bbf0*/  WARPSYNC.COLLECTIVE R15, `(.L_x_2197) ;  /* 0x000000000f087348 */ /* 0x000fea0003c00000 */
[----:B------:R0:W1:Y:S02]  /*2bc00*/  SHFL.IDX P6, R14, R13, R12, R11 ;  /* 0x0000000c0d0e7389 */ /* 0x00006400000c000b */
[----:B01----:R-:W-:Y:S01]  /*2bc10*/  ENDCOLLECTIVE ;  /* 0x000000000000791b */ /* 0x003fe20003800000 */
.L_x_2197:
[----:B------:R-:W-:Y:S02]  /*2bc20*/  IMAD.MOV.U32 R13, RZ, RZ, R3 ;  /* 0x000000ffff0d7224 */ /* 0x000fe400078e0003 */
[----:B------:R-:W-:Y:S02]  /*2bc30*/  IMAD.MOV.U32 R12, RZ, RZ, 0x1 ;  /* 0x00000001ff0c7424 */ /* 0x000fe400078e00ff */
[----:B------:R-:W-:-:S07]  /*2bc40*/  IMAD.MOV.U32 R7, RZ, RZ, R14 ;  /* 0x000000ffff077224 */ /* 0x000fce00078e000e */
[----:B------:R-:W-:Y:S05]  /*2bc50*/  WARPSYNC.COLLECTIVE R15, `(.L_x_2198) ;  /* 0x000000000f087348 */ /* 0x000fea0003c00000 */
[----:B------:R0:W1:Y:S02]  /*2bc60*/  SHFL.IDX P6, R14, R13, R12, R11 ;  /* 0x0000000c0d0e7389 */ /* 0x00006400000c000b */
[----:B01----:R-:W-:Y:S01]  /*2bc70*/  ENDCOLLECTIVE ;  /* 0x000000000000791b */ /* 0x003fe20003800000 */
.L_x_2198:
[----:B------:R-:W-:-:S05]  /*2bc80*/  @!P3 LEA R7, P5, R8, R7, 0x1 ;  /* 0x000000070807b211 */ /* 0x000fca00078a08ff */
[----:B------:R-:W-:-:S05]  /*2bc90*/  @!P3 IMAD.X R6, RZ, RZ, R6, P5 ;  /* 0x000000ffff06b224 */ /* 0x000fca00028e0606 */
[----:B------:R-:W-:Y:S01]  /*2bca0*/  @!P3 LOP3.LUT R7, R7, R6, RZ, 0x3c, !PT ;  /* 0x000000060707b212 */ /* 0x000fe200078e3cff */
[----:B------:R-:W-:-:S03]  /*2bcb0*/  IMAD.MOV.U32 R13, RZ, RZ, R4 ;  /* 0x000000ffff0d7224 */ /* 0x000fc600078e0004 */
[----:B------:R-:W-:-:S04]  /*2bcc0*/  @!P3 LOP3.LUT R6, R7, R6, RZ, 0x3c, !PT ;  /* 0x000000060706b212 */ /* 0x000fc800078e3cff */
[----:B------:R-:W-:Y:S01]  /*2bcd0*/  @!P3 LOP3.LUT R7, R7, R6, RZ, 0x3c, !PT ;  /* 0x000000060707b212 */ /* 0x000fe200078e3cff */
[----:B------:R-:W-:-:S07]  /*2bce0*/  IMAD.MOV.U32 R9, RZ, RZ, R14 ;  /* 0x000000ffff097224 */ /* 0x000fce00078e000e */
[----:B------:R-:W-:Y:S05]  /*2bcf0*/  WARPSYNC.COLLECTIVE R15, `(.L_x_2199) ;  /* 0x000000000f087348 */ /* 0x000fea0003c00000 */
[----:B------:R0:W1:Y:S02]  /*2bd00*/  SHFL.IDX P6, R14, R13, R12, R11 ;  /* 0x0000000c0d0e7389 */ /* 0x00006400000c000b */
[----:B01----:R-:W-:Y:S01]  /*2bd10*/  ENDCOLLECTIVE ;  /* 0x000000000000791b */ /* 0x003fe20003800000 */
.L_x_2199:
        /* <DEDUP_REMOVED lines=13> */
.L_x_2200:
[----:B------:R-:W-:-:S05]  /*2bdf0*/  @!P3 LEA R8, P5, R8, R5, 0x1 ;  /* 0x000000050808b211 */ /* 0x000fca00078a08ff */
[----:B------:R-:W-:Y:S02]  /*2be00*/  @!P3 IMAD.X R5, RZ, RZ, R9, P5 ;  /* 0x000000ffff05b224 */ /* 0x000fe400028e0609 */
[----:B------:R-:W0:Y:S01]  /*2be10*/  S2R R9, SR_TID.X ;  /* 0x0000000000097919 */ /* 0x000e220000002100 */
[----:B------:R-:W-:Y:S02]  /*2be20*/  @!P3 IMAD.MOV.U32 R6, RZ, RZ, R8 ;  /* 0x000000ffff06b224 */ /* 0x000fe400078e0008 */
[----:B------:R-:W-:Y:S02]  /*2be30*/  @!P3 IMAD.MOV.U32 R7, RZ, RZ, R5 ;  /* 0x000000ffff07b224 */ /* 0x000fe400078e0005 */
[----:B------:R-:W-:Y:S02]  /*2be40*/  IMAD.MOV.U32 R13, RZ, RZ, R4 ;  /* 0x000000ffff0d7224 */ /* 0x000fe400078e0004 */
[----:B------:R-:W-:Y:S01]  /*2be50*/  VIADD R5, R0, 0x20 ;  /* 0x0000002000057836 */ /* 0x000fe20000000000 */
[----:B------:R-:W-:Y:S01]  /*2be60*/  @!PT LDS RZ, [RZ] ;  /* 0x00000000fffff984 */ /* 0x000fe20000000800 */
[----:B------:R-:W-:Y:S01]  /*2be70*/  @!PT LDS RZ, [RZ] ;  /* 0x00000000fffff984 */ /* 0x000fe20000000800 */
[----:B------:R-:W-:Y:S01]  /*2be80*/  @!PT LDS RZ, [RZ] ;  /* 0x00000000fffff984 */ /* 0x000fe20000000800 */
[----:B------:R1:W-:Y:S04]  /*2be90*/  @!P3 LDGSTS.E.BYPASS.LTC128B.128 [R10+0x12c00], desc[UR60][R6.64], !P2 ;  /* 0x12c00000060abfae */ /* 0x0003e8000d101d7c */
[----:B------:R1:W-:Y:S01]  /*2bea0*/  @!P3 LDGSTS.E.BYPASS.LTC128B.128 [R10+0x16c00], desc[UR60][R6.64+0x80], !P1 ;  /* 0x16c00080060abfae */ /* 0x0003e2000c901d7c */
[----:B------:R-:W-:-:S07]  /*2beb0*/  IMAD.MOV.U32 R8, RZ, RZ, R14 ;  /* 0x000000ffff087224 */ /* 0x000fce00078e000e */
[----:B01----:R-:W-:Y:S05]  /*2bec0*/  WARPSYNC.COLLECTIVE R15, `(.L_x_2201) ;  /* 0x000000000f087348 */ /* 0x003fea0003c00000 */
[----:B------:R2:W3:Y:S02]  /*2bed0*/  SHFL.IDX P6, R14, R13, R12, R11 ;  /* 0x0000000c0d0e7389 */ /* 0x0004e400000c000b */
[----:B0123--:R-:W-:Y:S01]  /*2bee0*/  ENDCOLLECTIVE ;  /* 0x000000000000791b */ /* 0x00ffe20003800000 */
.L_x_2201:
[----:B------:R-:W-:Y:S01]  /*2bef0*/  @!PT LDS RZ, [RZ] ;  /* 0x00000000fffff984 */ /* 0x000fe20000000800 */
[----:B------:R-:W-:Y:S01]  /*2bf00*/  @!PT LDS RZ, [RZ] ;  /* 0x00000000fffff984 */ /* 0x000fe20000000800 */
[----:B------:R-:W-:Y:S01]  /*2bf10*/  @!PT LDS RZ, [RZ] ;  /* 0x00000000fffff984 */ /* 0x000fe20000000800 */
[----:B------:R0:W-:Y:S01]  /*2bf20*/  @!P3 LDGSTS.E.BYPASS.LTC128B.128 [R10+0x1ac00], desc[UR60][R6.64+0x100], !P0 ;  /* 0x1ac00100060abfae */ /* 0x0001e2000c101d7c */
[----:B------:R-:W-:Y:S01]  /*2bf30*/  ISETP.GE.AND P3, PT, R5, R2, PT ;  /* 0x000000020500720c */ /* 0x000fe20003f66270 */
[----:B------:R-:W-:Y:S02]  /*2bf40*/  IMAD.MOV.U32 R13, RZ, RZ, R3 ;  /* 0x000000ffff0d7224 */ /* 0x000fe400078e0003 */
[----:B------:R-:W-:Y:S02]  /*2bf50*/  IMAD.MOV.U32 R12, RZ, RZ, 0x3 ;  /* 0x00000003ff0c7424 */ /* 0x000fe400078e00ff */
[----:B------:R-:W-:-:S05]  /*2bf60*/  IMAD.SHL.U32 R9, R9, 0x8, RZ ;  /* 0x0000000809097824 */ /* 0x000fca00078e00ff */
[----:B------:R-:W-:Y:S01]  /*2bf70*/  LOP3.LUT R9, R9, 0x38, RZ, 0xc0, !PT ;  /* 0x0000003809097812 */ /* 0x000fe200078ec0ff */
[----:B0-----:R-:W-:-:S07]  /*2bf80*/  IMAD.MOV.U32 R5, RZ, RZ, R14 ;  /* 0x000000ffff057224 */ /* 0x001fce00078e000e */
[----:B------:R-:W-:Y:S05]  /*2bf90*/  WARPSYNC.COLLECTIVE R15, `(.L_x_2202) ;  /* 0x000000000f087348 */ /* 0x000fea0003c00000 */
[----:B------:R0:W1:Y:S02]  /*2bfa0*/  SHFL.IDX P6, R14, R13, R12, R11 ;  /* 0x0000000c0d0e7389 */ /* 0x00006400000c000b */
[----:B01----:R-:W-:Y:S01]  /*2bfb0*/  ENDCOLLECTIVE ;  /* 0x000000000000791b */ /* 0x003fe20003800000 */
.L_x_2202:
        /* <DEDUP_REMOVED lines=17> */
.L_x_2203:
[----:B------:R-:W-:Y:S02]  /*2c0d0*/  IMAD.MOV.U32 R13, RZ, RZ, R3 ;  /* 0x000000ffff0d7224 */ /* 0x000fe400078e0003 */
[----:B------:R-:W-:Y:S02]  /*2c0e0*/  IMAD.MOV.U32 R12, RZ, RZ, 0x4 ;  /* 0x00000004ff0c7424 */ /* 0x000fe400078e00ff */
[----:B------:R-:W-:-:S07]  /*2c0f0*/  IMAD.MOV.U32 R5, RZ, RZ, R14 ;  /* 0x000000ffff057224 */ /* 0x000fce00078e000e */
[----:B------:R-:W-:Y:S05]  /*2c100*/  WARPSYNC.COLLECTIVE R15, `(.L_x_2204) ;  /* 0x000000000f087348 */ /* 0x000fea0003c00000 */
[----:B------:R0:W1:Y:S02]  /*2c110*/  SHFL.IDX P6, R14, R13, R12, R11 ;  /* 0x0000000c0d0e7389 */ /* 0x00006400000c000b */
[----:B01----:R-:W-:Y:S01]  /*2c120*/  ENDCOLLECTIVE ;  /* 0x000000000000791b */ /* 0x003fe20003800000 */
.L_x_2204:
        /* <DEDUP_REMOVED lines=17> */
.L_x_2205:
[----:B------:R-:W-:Y:S02]  /*2c240*/  IMAD.MOV.U32 R13, RZ, RZ, R3 ;  /* 0x000000ffff0d7224 */ /* 0x000fe400078e0003 */
[----:B------:R-:W-:Y:S02]  /*2c250*/  IMAD.MOV.U32 R12, RZ, RZ, 0x5 ;  /* 0x00000005ff0c7424 */ /* 0x000fe400078e00ff */
[----:B------:R-:W-:-:S07]  /*2c260*/  IMAD.MOV.U32 R5, RZ, RZ, R14 ;  /* 0x000000ffff057224 */ /* 0x000fce00078e000e */
[----:B------:R-:W-:Y:S05]  /*2c270*/  WARPSYNC.COLLECTIVE R15, `(.L_x_2206) ;  /* 0x000000000f087348 */ /* 0x000fea0003c00000 */
[----:B------:R0:W1:Y:S02]  /*2c280*/  SHFL.IDX P6, R14, R13, R12, R11 ;  /* 0x0000000c0d0e7389 */ /* 0x00006400000c000b */
[----:B01----:R-:W-:Y:S01]  /*2c290*/  ENDCOLLECTIVE ;  /* 0x000000000000791b */ /* 0x003fe20003800000 */
.L_x_2206:
        /* <DEDUP_REMOVED lines=17> */
.L_x_2207:
[----:B------:R-:W-:Y:S02]  /*2c3b0*/  IMAD.MOV.U32 R13, RZ, RZ, R3 ;  /* 0x000000ffff0d7224 */ /* 0x000fe400078e0003 */
[----:B------:R-:W-:Y:S02]  /*2c3c0*/  IMAD.MOV.U32 R12, RZ, RZ, 0x6 ;  /* 0x00000006ff0c7424 */ /* 0x000fe400078e00ff */
[----:B------:R-:W-:-:S07]  /*2c3d0*/  IMAD.MOV.U32 R5, RZ, RZ, R14 ;  /* 0x000000ffff057224 */ /* 0x000fce00078e000e */
[----:B------:R-:W-:Y:S05]  /*2c3e0*/  WARPSYNC.COLLECTIVE R15, `(.L_x_2208) ;  /* 0x000000000f087348 */ /* 0x000fea0003c00000 */
[----:B------:R0:W1:Y:S02]  /*2c3f0*/  SHFL.IDX P6, R14, R13, R12, R11 ;  /* 0x0000000c0d0e7389 */ /* 0x00006400000c000b */
[----:B01----:R-:W-:Y:S01]  /*2c400*/  ENDCOLLECTIVE ;  /* 0x000000000000791b */ /* 0x003fe20003800000 */
.L_x_2208:
        /* <DEDUP_REMOVED lines=15> */
.L_x_2209:
        /* <DEDUP_REMOVED lines=8> */
.L_x_2210:
        /* <DEDUP_REMOVED lines=14> */
.L_x_2211:
[----:B------:R-:W-:Y:S01]  /*2c660*/  @!PT LDS RZ, [RZ] ;  /* 0x00000000fffff984 */ /* 0x000fe20000000800 */
[----:B------:R-:W-:Y:S01]  /*2c670*/  @!PT LDS RZ, [RZ] ;  /* 0x00000000fffff984 */ /* 0x000fe20000000800 */
[----:B------:R-:W-:Y:S01]  /*2c680*/  @!PT LDS RZ, [RZ] ;  /* 0x00000000fffff984 */ /* 0x000fe20000000800 */
[----:B------:R0:W-:Y:S01]  /*2c690*/  @!P4 LDGSTS.E.BYPASS.LTC128B.128 [R10+0x1d400], desc[UR60][R6.64+0x100], !P0 ;  /* 0x1d400100060acfae */ /* 0x0001e2000c101d7c */
[----:B------:R-:W-:Y:S01]  /*2c6a0*/  IMAD.MOV.U32 R3, RZ, RZ, R14 ;  /* 0x000000ffff037224 */ /* 0x000fe200078e000e */
[----:B------:R-:W-:Y:S06]  /*2c6b0*/  BRA `(.L_x_2212) ;  /* 0xffffffa4004c7947 */ /* 0x000fec000383ffff */
.L_x_2057:
[----:B0-----:R-:W3:Y:S02]  /*2c6c0*/  LDL R2, [R1+0x4] ;  /* 0x0000040001027983 */ /* 0x001ee40000100800 */
[----:B---3--:R0:W1:Y:S02]  /*2c6d0*/  SYNCS.PHASECHK.TRANS64.TRYWAIT P0, [R2+URZ+0x30820], R0 ;  /* 0x03082000020075a7 */ /* 0x008064000800017f */
[----:B-1----:R-:W-:Y:S05]  /*2c6e0*/  @!P0 NANOSLEEP.SYNCS 0x989680 ;  /* 0x009896800000895d */ /* 0x002fea0003900000 */
[----:B------:R-:W1:Y:S02]  /*2c6f0*/  @!P0 SYNCS.PHASECHK.TRANS64 P0, [R2+URZ+0x30820], R0 ;  /* 0x03082000020085a7 */ /* 0x000e64000800007f */
[----:B-1----:R-:W-:Y:S05]  /*2c700*/  @!P0 BRA `(.L_x_2057) ;  /* 0xfffffffc00ec8947 */ /* 0x002fea000383ffff */
[----:B------:R-:W-:Y:S05]  /*2c710*/  BRA `(.L_x_2213) ;  /* 0xffffffa400d07947 */ /* 0x000fea000383ffff */
.L_x_2066:
[----:B-1----:R1:W2:Y:S02]  /*2c720*/  SYNCS.PHASECHK.TRANS64.TRYWAIT P0, [R3+URZ+0x30840], R2 ;  /* 0x03084002030075a7 */ /* 0x0022a4000800017f */
[----:B--2---:R-:W-:Y:S05]  /*2c730*/  @!P0 NANOSLEEP.SYNCS 0x989680 ;  /* 0x009896800000895d */ /* 0x004fea0003900000 */
[----:B------:R-:W2:Y:S02]  /*2c740*/  @!P0 SYNCS.PHASECHK.TRANS64 P0, [R3+URZ+0x30840], R2 ;  /* 0x03084002030085a7 */ /* 0x000ea4000800007f */
[----:B--2---:R-:W-:Y:S05]  /*2c750*/  @!P0 BRA `(.L_x_2066) ;  /* 0xfffffffc00f08947 */ /* 0x004fea000383ffff */
[----:B------:R-:W-:Y:S05]  /*2c760*/  BRA `(.L_x_2214) ;  /* 0xffffffa8009c7947 */ /* 0x000fea000383ffff */
.L_x_2073:
[----:B0-----:R0:W1:Y:S02]  /*2c770*/  SYNCS.PHASECHK.TRANS64.TRYWAIT P0, [R3+URZ+0x60], R2 ;  /* 0x00006002030075a7 */ /* 0x001064000800017f */
[----:B-1----:R-:W-:Y:S05]  /*2c780*/  @!P0 NANOSLEEP.SYNCS 0x989680 ;  /* 0x009896800000895d */ /* 0x002fea0003900000 */
[----:B------:R-:W1:Y:S02]  /*2c790*/  @!P0 SYNCS.PHASECHK.TRANS64 P0, [R3+URZ+0x60], R2 ;  /* 0x00006002030085a7 */ /* 0x000e64000800007f */
[----:B-1----:R-:W-:Y:S05]  /*2c7a0*/  @!P0 BRA `(.L_x_2073) ;  /* 0xfffffffc00f08947 */ /* 0x002fea000383ffff */
[----:B------:R-:W-:Y:S05]  /*2c7b0*/  BRA `(.L_x_2215) ;  /* 0xffffffac00b87947 */ /* 0x000fea000383ffff */
.L_x_2083:
[----:B--2---:R2:W3:Y:S02]  /*2c7c0*/  SYNCS.PHASECHK.TRANS64.TRYWAIT P0, [R3+URZ+0x30840], R2 ;  /* 0x03084002030075a7 */ /* 0x0044e4000800017f */
[----:B---3--:R-:W-:Y:S05]  /*2c7d0*/  @!P0 NANOSLEEP.SYNCS 0x989680 ;  /* 0x009896800000895d */ /* 0x008fea0003900000 */
[----:B------:R-:W3:Y:S02]  /*2c7e0*/  @!P0 SYNCS.PHASECHK.TRANS64 P0, [R3+URZ+0x30840], R2 ;  /* 0x03084002030085a7 */ /* 0x000ee4000800007f */
[----:B---3--:R-:W-:Y:S05]  /*2c7f0*/  @!P0 BRA `(.L_x_2083) ;  /* 0xfffffffc00f08947 */ /* 0x008fea000383ffff */
[----:B------:R-:W-:Y:S05]  /*2c800*/  BRA `(.L_x_2216) ;  /* 0xffffffb4009c7947 */ /* 0x000fea000383ffff */
.L_x_2090:
[----:B0-----:R0:W2:Y:S02]  /*2c810*/  SYNCS.PHASECHK.TRANS64.TRYWAIT P0, [R2+URZ+0x60], R3 ;  /* 0x00006003020075a7 */ /* 0x0010a4000800017f */
[----:B--2---:R-:W-:Y:S05]  /*2c820*/  @!P0 NANOSLEEP.SYNCS 0x989680 ;  /* 0x009896800000895d */ /* 0x004fea0003900000 */
[----:B------:R-:W2:Y:S02]  /*2c830*/  @!P0 SYNCS.PHASECHK.TRANS64 P0, [R2+URZ+0x60], R3 ;  /* 0x00006003020085a7 */ /* 0x000ea4000800007f */
[----:B--2---:R-:W-:Y:S05]  /*2c840*/  @!P0 BRA `(.L_x_2090) ;  /* 0xfffffffc00f08947 */ /* 0x004fea000383ffff */
[----:B------:R-:W-:Y:S05]  /*2c850*/  BRA `(.L_x_2217) ;  /* 0xffffffb800b87947 */ /* 0x000fea000383ffff */
.L_x_2100:
[----:B---3--:R3:W4:Y:S02]  /*2c860*/  SYNCS.PHASECHK.TRANS64.TRYWAIT P0, [R2+URZ+0x30840], R3 ;  /* 0x03084003020075a7 */ /* 0x008724000800017f */
[----:B----4-:R-:W-:Y:S05]  /*2c870*/  @!P0 NANOSLEEP.SYNCS 0x989680 ;  /* 0x009896800000895d */ /* 0x010fea0003900000 */
[----:B------:R-:W4:Y:S02]  /*2c880*/  @!P0 SYNCS.PHASECHK.TRANS64 P0, [R2+URZ+0x30840], R3 ;  /* 0x03084003020085a7 */ /* 0x000f24000800007f */
[----:B----4-:R-:W-:Y:S05]  /*2c890*/  @!P0 BRA `(.L_x_2100) ;  /* 0xfffffffc00f08947 */ /* 0x010fea000383ffff */
[----:B------:R-:W-:Y:S05]  /*2c8a0*/  BRA `(.L_x_2218) ;  /* 0xffffffc000647947 */ /* 0x000fea000383ffff */
.L_x_2107:
[----:B0-----:R0:W2:Y:S02]  /*2c8b0*/  SYNCS.PHASECHK.TRANS64.TRYWAIT P0, [R2+URZ+0x60], R5 ;  /* 0x00006005020075a7 */ /* 0x0010a4000800017f */
[----:B--2---:R-:W-:Y:S05]  /*2c8c0*/  @!P0 NANOSLEEP.SYNCS 0x989680 ;  /* 0x009896800000895d */ /* 0x004fea0003900000 */
[----:B------:R-:W2:Y:S02]  /*2c8d0*/  @!P0 SYNCS.PHASECHK.TRANS64 P0, [R2+URZ+0x60], R5 ;  /* 0x00006005020085a7 */ /* 0x000ea4000800007f */
[----:B--2---:R-:W-:Y:S05]  /*2c8e0*/  @!P0 BRA `(.L_x_2107) ;  /* 0xfffffffc00f08947 */ /* 0x004fea000383ffff */
[----:B------:R-:W-:Y:S05]  /*2c8f0*/  BRA `(.L_x_2219) ;  /* 0xffffffc400807947 */ /* 0x000fea000383ffff */
.L_x_2119:
[----:B---3--:R3:W4:Y:S02]  /*2c900*/  SYNCS.PHASECHK.TRANS64.TRYWAIT P0, [R0+URZ+0x30860], R2 ;  /* 0x03086002000075a7 */ /* 0x008724000800017f */
[----:B----4-:R-:W-:Y:S05]  /*2c910*/  @!P0 NANOSLEEP.SYNCS 0x989680 ;  /* 0x009896800000895d */ /* 0x010fea0003900000 */
[----:B------:R-:W4:Y:S02]  /*2c920*/  @!P0 SYNCS.PHASECHK.TRANS64 P0, [R0+URZ+0x30860], R2 ;  /* 0x03086002000085a7 */ /* 0x000f24000800007f */
[----:B----4-:R-:W-:Y:S05]  /*2c930*/  @!P0 BRA `(.L_x_2119) ;  /* 0xfffffffc00f08947 */ /* 0x010fea000383ffff */
[----:B------:R-:W-:Y:S05]  /*2c940*/  BRA `(.L_x_2220) ;  /* 0xffffffcc00107947 */ /* 0x000fea000383ffff */
.L_x_2127:
[----:B------:R-:W-:Y:S01]  /*2c950*/  BSSY B0, `(.L_x_2221) ;  /* 0x0000008000007945 */ /* 0x000fe20003800000 */
[----:B------:R-:W-:Y:S02]  /*2c960*/  IMAD.MOV.U32 R13, RZ, RZ, R16 ;  /* 0x000000ffff0d7224 */ /* 0x000fe400078e0010 */
[----:B0-----:R-:W-:Y:S02]  /*2c970*/  IMAD.MOV.U32 R12, RZ, RZ, RZ ;  /* 0x000000ffff0c7224 */ /* 0x001fe400078e00ff */
[----:B------:R-:W-:Y:S02]  /*2c980*/  IMAD.MOV.U32 R11, RZ, RZ, 0x1f ;  /* 0x0000001fff0b7424 */ /* 0x000fe400078e00ff */
[----:B------:R-:W-:-:S07]  /*2c990*/  IMAD.MOV.U32 R15, RZ, RZ, -0x1 ;  /* 0xffffffffff0f7424 */ /* 0x000fce00078e00ff */
[----:B-1----:R-:W-:Y:S05]  /*2c9a0*/  WARPSYNC.COLLECTIVE R15, `(.L_x_2222) ;  /* 0x000000000f087348 */ /* 0x002fea0003c00000 */
[----:B------:R0:W2:Y:S02]  /*2c9b0*/  SHFL.IDX P6, R14, R13, R12, R11 ;  /* 0x0000000c0d0e7389 */ /* 0x0000a400000c000b */
[----:B012---:R-:W-:Y:S01]  /*2c9c0*/  ENDCOLLECTIVE ;  /* 0x000000000000791b */ /* 0x007fe20003800000 */
.L_x_2222:
[----:B------:R-:W-:Y:S05]  /*2c9d0*/  BSYNC B0 ;  /* 0x0000000000007941 */ /* 0x000fea0003800000 */
.L_x_2221:
        /* <DEDUP_REMOVED lines=9> */
.L_x_2223:
        /* <DEDUP_REMOVED lines=18> */
.L_x_2224:
        /* <DEDUP_REMOVED lines=8> */
.L_x_2225:
        /* <DEDUP_REMOVED lines=8> */
.L_x_2226:
        /* <DEDUP_REMOVED lines=8> */
.L_x_2227:
        /* <DEDUP_REMOVED lines=8> */
.L_x_2228:
        /* <DEDUP_REMOVED lines=9> */
.L_x_2229:
[----:B------:R-:W-:Y:S01]  /*2ce20*/  IMAD.MOV.U32 R16, RZ, RZ, R14 ;  /* 0x000000ffff107224 */ /* 0x000fe200078e000e */
[----:B------:R-:W-:Y:S06]  /*2ce30*/  BRA `(.L_x_2230) ;  /* 0xffffffcc00c87947 */ /* 0x000fec000383ffff */
.L_x_2132:
[----:B------:R-:W-:Y:S01]  /*2ce40*/  BSSY B0, `(.L_x_2231) ;  /* 0x0000008000007945 */ /* 0x000fe20003800000 */
[----:B-----5:R-:W-:Y:S02]  /*2ce50*/  IMAD.MOV.U32 R13, RZ, RZ, R3 ;  /* 0x000000ffff0d7224 */ /* 0x020fe400078e0003 */
[----:B0-----:R-:W-:Y:S02]  /*2ce60*/  IMAD.MOV.U32 R12, RZ, RZ, 0x1 ;  /* 0x00000001ff0c7424 */ /* 0x001fe400078e00ff */
[----:B------:R-:W-:Y:S02]  /*2ce70*/  IMAD.MOV.U32 R11, RZ, RZ, RZ ;  /* 0x000000ffff0b7224 */ /* 0x000fe400078e00ff */
[----:B------:R-:W-:-:S07]  /*2ce80*/  IMAD.MOV.U32 R15, RZ, RZ, -0x1 ;  /* 0xffffffffff0f7424 */ /* 0x000fce00078e00ff */
[----:B-12---:R-:W-:Y:S05]  /*2ce90*/  WARPSYNC.COLLECTIVE R15, `(.L_x_2232) ;  /* 0x000000000f087348 */ /* 0x006fea0003c00000 */
[----:B------:R0:W3:Y:S02]  /*2cea0*/  SHFL.UP P6, R14, R13, R12, R11 ;  /* 0x0400000c0d0e7389 */ /* 0x0000e400000c000b */
[----:B0123--:R-:W-:Y:S01]  /*2ceb0*/  ENDCOLLECTIVE ;  /* 0x000000000000791b */ /* 0x00ffe20003800000 */
.L_x_2232:
[----:B------:R-:W-:Y:S05]  /*2cec0*/  BSYNC B0 ;  /* 0x0000000000007941 */ /* 0x000fea0003800000 */
.L_x_2231:
        /* <DEDUP_REMOVED lines=10> */
.L_x_2233:
        /* <DEDUP_REMOVED lines=8> */
.L_x_2234:
        /* <DEDUP_REMOVED lines=8> */
.L_x_2235:
        /* <DEDUP_REMOVED lines=8> */
.L_x_2236:
        /* <DEDUP_REMOVED lines=9> */
.L_x_2237:
[----:B------:R-:W-:Y:S01]  /*2d180*/  IMAD.MOV.U32 R16, RZ, RZ, R14 ;  /* 0x000000ffff107224 */ /* 0x000fe200078e000e */
[----:B------:R-:W-:Y:S06]  /*2d190*/  BRA `(.L_x_2238) ;  /* 0xffffffcc008c7947 */ /* 0x000fec000383ffff */
.L_x_2134:
[----:B------:R-:W-:Y:S01]  /*2d1a0*/  BSSY B0, `(.L_x_2239) ;  /* 0x0000006000007945 */ /* 0x000fe20003800000 */
[----:B------:R-:W-:Y:S01]  /*2d1b0*/  PLOP3.LUT P6, PT, P6, PT, PT, 0x8, 0x0 ;  /* 0x000000000000781c */ /* 0x000fe200037ce170 */
[----:B------:R-:W-:-:S12]  /*2d1c0*/  IMAD.MOV.U32 R15, RZ, RZ, -0x1 ;  /* 0xffffffffff0f7424 */ /* 0x000fd800078e00ff */
[----:B012---:R-:W-:Y:S05]  /*2d1d0*/  WARPSYNC.COLLECTIVE R15, `(.L_x_2240) ;  /* 0x000000000f087348 */ /* 0x007fea0003c00000 */
[----:B------:R-:W-:Y:S01]  /*2d1e0*/  VOTE.ANY R14, PT, P6 ;  /* 0x00000000000e7806 */ /* 0x000fe200030e0100 */
[----:B012---:R-:W-:Y:S06]  /*2d1f0*/  ENDCOLLECTIVE ;  /* 0x000000000000791b */ /* 0x007fec0003800000 */
.L_x_2240:
[----:B------:R-:W-:Y:S05]  /*2d200*/  BSYNC B0 ;  /* 0x0000000000007941 */ /* 0x000fea0003800000 */
.L_x_2239:
        /* <DEDUP_REMOVED lines=9> */
.L_x_2241:
[----:B------:R-:W-:Y:S01]  /*2d2a0*/  IMAD.MOV.U32 R17, RZ, RZ, R14 ;  /* 0x000000ffff117224 */ /* 0x000fe200078e000e */
[----:B------:R-:W-:Y:S06]  /*2d2b0*/  BRA `(.L_x_2242) ;  /* 0xffffffcc007c7947 */ /* 0x000fec000383ffff */
.L_x_2136:
[----:B------:R-:W-:Y:S01]  /*2d2c0*/  BSSY B0, `(.L_x_2243) ;  /* 0x0000007000007945 */ /* 0x000fe20003800000 */
[----:B------:R-:W-:Y:S02]  /*2d2d0*/  IMAD.MOV.U32 R13, RZ, RZ, R2 ;  /* 0x000000ffff0d7224 */ /* 0x000fe400078e0002 */
[----:B------:R-:W-:Y:S02]  /*2d2e0*/  IMAD.MOV.U32 R11, RZ, RZ, 0x1f ;  /* 0x0000001fff0b7424 */ /* 0x000fe400078e00ff */
[----:B------:R-:W-:-:S07]  /*2d2f0*/  IMAD.MOV.U32 R15, RZ, RZ, -0x1 ;  /* 0xffffffffff0f7424 */ /* 0x000fce00078e00ff */
[----:B-1234-:R-:W-:Y:S05]  /*2d300*/  WARPSYNC.COLLECTIVE R15, `(.L_x_2244) ;  /* 0x000000000f087348 */ /* 0x01efea0003c00000 */
[----:B------:R0:W0:Y:S02]  /*2d310*/  SHFL.IDX P6, R14, R13, R12, R11 ;  /* 0x0000000c0d0e7389 */ /* 0x00002400000c000b */
[----:B01234-:R-:W-:Y:S01]  /*2d320*/  ENDCOLLECTIVE ;  /* 0x000000000000791b */ /* 0x01ffe20003800000 */
.L_x_2244:
[----:B------:R-:W-:Y:S05]  /*2d330*/  BSYNC B0 ;  /* 0x0000000000007941 */ /* 0x000fea0003800000 */
.L_x_2243:
[----:B------:R-:W-:Y:S01]  /*2d340*/  IMAD.MOV.U32 R2, RZ, RZ, R14 ;  /* 0x000000ffff027224 */ /* 0x000fe200078e000e */
[----:B------:R-:W-:Y:S06]  /*2d350*/  BRA `(.L_x_2245) ;  /* 0xffffffcc00707947 */ /* 0x000fec000383ffff */
.L_x_2140:
[----:B0-----:R0:W2:Y:S02]  /*2d360*/  SYNCS.PHASECHK.TRANS64.TRYWAIT P0, [R0+URZ+0x30820], R3 ;  /* 0x03082003000075a7 */ /* 0x0010a4000800017f */
[----:B--2---:R-:W-:Y:S05]  /*2d370*/  @!P0 NANOSLEEP.SYNCS 0x989680 ;  /* 0x009896800000895d */ /* 0x004fea0003900000 */
[----:B------:R-:W2:Y:S02]  /*2d380*/  @!P0 SYNCS.PHASECHK.TRANS64 P0, [R0+URZ+0x30820], R3 ;  /* 0x03082003000085a7 */ /* 0x000ea4000800007f */
[----:B--2---:R-:W-:Y:S05]  /*2d390*/  @!P0 BRA `(.L_x_2140) ;  /* 0xfffffffc00f08947 */ /* 0x004fea000383ffff */
[----:B------:R-:W-:Y:S05]  /*2d3a0*/  BRA `(.L_x_2246) ;  /* 0xffffffd000f47947 */ /* 0x000fea000383ffff */
.L_x_2141:
        /* <DEDUP_REMOVED lines=8> */
[----:B01----:R-:W-:Y:S05]  /*2d430*/  WARPSYNC.COLLECTIVE R15, `(.L_x_2248) ;  /* 0x000000000f087348 */ /* 0x003fea0003c00000 */
[----:B------:R2:W3:Y:S02]  /*2d440*/  SHFL.IDX P6, R14, R13, R12, R11 ;  /* 0x0000000c0d0e7389 */ /* 0x0004e400000c000b */
[----:B0123--:R-:W-:Y:S01]  /*2d450*/  ENDCOLLECTIVE ;  /* 0x000000000000791b */ /* 0x00ffe20003800000 */
.L_x_2248:
[----:B------:R-:W-:Y:S05]  /*2d460*/  BSYNC B0 ;  /* 0x0000000000007941 */ /* 0x000fea0003800000 */
.L_x_2247:
[----:B------:R-:W-:Y:S05]  /*2d470*/  BRA `(.L_x_2249) ;  /* 0xffffffd000dc7947 */ /* 0x000fea000383ffff */
.L_x_2142:
[----:B------:R-:W-:Y:S01]  /*2d480*/  BSSY B0, `(.L_x_2250) ;  /* 0x0000006000007945 */ /* 0x000fe20003800000 */
[----:B------:R-:W-:-:S07]  /*2d490*/  IMAD.MOV.U32 R15, RZ, RZ, -0x1 ;  /* 0xffffffffff0f7424 */ /* 0x000fce00078e00ff */
[----:B012---:R-:W-:Y:S05]  /*2d4a0*/  WARPSYNC.COLLECTIVE R15, `(.L_x_2251) ;  /* 0x000000000f0c7348 */ /* 0x007fea0003c00000 */
[----:B------:R-:W-:Y:S02]  /*2d4b0*/  ELECT P6, UR62, PT ;  /* 0x00000000003e782f */ /* 0x000fe400038c0000 */
[----:B------:R-:W-:Y:S01]  /*2d4c0*/  MOV R14, UR62 ;  /* 0x0000003e000e7c02 */ /* 0x000fe20008000f00 */
[----:B012---:R-:W-:Y:S10]  /*2d4d0*/  ENDCOLLECTIVE ;  /* 0x000000000000791b */ /* 0x007ff40003800000 */
.L_x_2251:
[----:B------:R-:W-:Y:S05]  /*2d4e0*/  BSYNC B0 ;  /* 0x0000000000007941 */ /* 0x000fea0003800000 */
.L_x_2250:
[----:B------:R-:W-:Y:S05]  /*2d4f0*/  BRA `(.L_x_2252) ;  /* 0xffffffd000d07947 */ /* 0x000fea000383ffff */
.L_x_2144:
[----:B0-----:R0:W2:Y:S02]  /*2d500*/  SYNCS.PHASECHK.TRANS64.TRYWAIT P0, [R6+URZ], R5 ;  /* 0x00000005060075a7 */ /* 0x0010a4000800017f */
[----:B--2---:R-:W-:Y:S05]  /*2d510*/  @!P0 NANOSLEEP.SYNCS 0x989680 ;  /* 0x009896800000895d */ /* 0x004fea0003900000 */
[----:B------:R-:W2:Y:S02]  /*2d520*/  @!P0 SYNCS.PHASECHK.TRANS64 P0, [R6+URZ], R5 ;  /* 0x00000005060085a7 */ /* 0x000ea4000800007f */
[----:B--2---:R-:W-:Y:S05]  /*2d530*/  @!P0 BRA `(.L_x_2144) ;  /* 0xfffffffc00f08947 */ /* 0x004fea000383ffff */
[----:B------:R-:W-:Y:S05]  /*2d540*/  BRA `(.L_x_2253) ;  /* 0xffffffd400147947 */ /* 0x000fea000383ffff */
.L_x_2145:
[----:B--2---:R2:W3:Y:S02]  /*2d550*/  SYNCS.PHASECHK.TRANS64.TRYWAIT P0, [R7+URZ], R2 ;  /* 0x00000002070075a7 */ /* 0x0044e4000800017f */
[----:B---3--:R-:W-:Y:S05]  /*2d560*/  @!P0 NANOSLEEP.SYNCS 0x989680 ;  /* 0x009896800000895d */ /* 0x008fea0003900000 */
[----:B------:R-:W3:Y:S02]  /*2d570*/  @!P0 SYNCS.PHASECHK.TRANS64 P0, [R7+URZ], R2 ;  /* 0x00000002070085a7 */ /* 0x000ee4000800007f */
[----:B---3--:R-:W-:Y:S05]  /*2d580*/  @!P0 BRA `(.L_x_2145) ;  /* 0xfffffffc00f08947 */ /* 0x008fea000383ffff */
[----:B------:R-:W-:Y:S05]  /*2d590*/  BRA `(.L_x_2254) ;  /* 0xffffffd400087947 */ /* 0x000fea000383ffff */
.L_x_2147:
[----:B---3--:R3:W4:Y:S02]  /*2d5a0*/  SYNCS.PHASECHK.TRANS64.TRYWAIT P0, [R4+URZ], R5 ;  /* 0x00000005040075a7 */ /* 0x008724000800017f */
[----:B----4-:R-:W-:Y:S05]  /*2d5b0*/  @!P0 NANOSLEEP.SYNCS 0x989680 ;  /* 0x009896800000895d */ /* 0x010fea0003900000 */
[----:B------:R-:W4:Y:S02]  /*2d5c0*/  @!P0 SYNCS.PHASECHK.TRANS64 P0, [R4+URZ], R5 ;  /* 0x00000005040085a7 */ /* 0x000f24000800007f */
[----:B----4-:R-:W-:Y:S05]  /*2d5d0*/  @!P0 BRA `(.L_x_2147) ;  /* 0xfffffffc00f08947 */ /* 0x010fea000383ffff */
[----:B------:R-:W-:Y:S05]  /*2d5e0*/  BRA `(.L_x_2255) ;  /* 0xffffffd400107947 */ /* 0x000fea000383ffff */
.L_x_2256:
        /* <DEDUP_REMOVED lines=9> */
.L_x_3245:


//--------------------- .text._ZN7cutlass13device_kernelIN5flash11enable_sm90INS1_16FlashAttnFwdSm90INS1_25CollectiveMainloopFwdSm90ILi2EN4cute5tupleIJNS5_1CILi1EEES8_S8_EEENS6_IJNS7_ILi128EEENS7_ILi112EEENS7_ILi192EEEEEELi192ENS_10bfloat16_tEfNS_4arch4Sm90ELb1ELb0ELb0ELb0ELb0ELb0ELb0ELb1ELb1ELb1ELb0ELb0EEENS1_21CollectiveEpilogueFwdINS6_IJSA_SC_SB_EEES9_SE_SG_Li256ELb0ELb1ELb0ELb0EEENS1_30DynamicPersistentTileSchedulerILi256ELi128ELb0ELb1ELb1EEEEEEEEEvNT_6ParamsE --------------------------
	.section	.text._ZN7cutlass13device_kernelIN5flash11enable_sm90INS1_16FlashAttnFwdSm90INS1_25CollectiveMainloopFwdSm90ILi2EN4cute5tupleIJNS5_1CILi1EEES8_S8_EEENS6_IJNS7_ILi128EEENS7_ILi112EEENS7_ILi192EEEEEELi192ENS_10bfloat16_tEfNS_4arch4Sm90ELb1ELb0ELb0ELb0ELb0ELb0ELb0ELb1ELb1ELb1ELb0ELb0EEENS1_21CollectiveEpilogueFwdINS6_IJSA_SC_SB_EEES9_SE_SG_Li256ELb0ELb1ELb0ELb0EEENS1_30DynamicPersistentTileSchedulerILi256ELi128ELb0ELb1ELb1EEEEEEEEEvNT_6ParamsE,"ax",@progbits
	.align	128
.text._ZN7cutlass13device_kernelIN5flash11enable_sm90INS1_16FlashAttnFwdSm90INS1_25CollectiveMainloopFwdSm90ILi2EN4cute5tupleIJNS5_1CILi1EEES8_S8_EEENS6_IJNS7_ILi128EEENS7_ILi112EEENS7_ILi192EEEEEELi192ENS_10bfloat16_tEfNS_4arch4Sm90ELb1ELb0ELb0ELb0ELb0ELb0ELb0ELb1ELb1ELb1ELb0ELb0EEENS1_21CollectiveEpilogueFwdINS6_IJSA_SC_SB_EEES9_SE_SG_Li256ELb0ELb1ELb0ELb0EEENS1_30DynamicPersistentTileSchedulerILi256ELi128ELb0ELb1ELb1EEEEEEEEEvNT_6ParamsE:
        .type           _ZN7cutlass13device_kernelIN5flash11enable_sm90INS1_16FlashAttnFwdSm90INS1_25CollectiveMainloopFwdSm90ILi2EN4cute5tupleIJNS5_1CILi1EEES8_S8_EEENS6_IJNS7_ILi128EEENS7_ILi112EEENS7_ILi192EEEEEELi192ENS_10bfloat16_tEfNS_4arch4Sm90ELb1ELb0ELb0ELb0ELb0ELb0ELb0ELb1ELb1ELb1ELb0ELb0EEENS1_21CollectiveEpilogueFwdINS6_IJSA_SC_SB_EEES9_SE_SG_Li256ELb0ELb1ELb0ELb0EEENS1_30DynamicPersistentTileSchedulerILi256ELi128ELb0ELb1ELb1EEEEEEEEEvNT_6ParamsE,@function
        .size           _ZN7cutlass13device_kernelIN5flash11enable_sm90INS1_16FlashAttnFwdSm90INS1_25CollectiveMainloopFwdSm90ILi2EN4cute5tupleIJNS5_1CILi1EEES8_S8_EEENS6_IJNS7_ILi128EEENS7_ILi112EEENS7_ILi192EEEEEELi192ENS_10bfloat16_tEfNS_4arch4Sm90ELb1ELb0ELb0ELb0ELb0ELb0ELb0ELb1ELb1ELb1ELb0ELb0EEENS1_21CollectiveEpilogueFwdINS6_IJSA_SC_SB_EEES9_SE_SG_Li256ELb0ELb1ELb0ELb0EEENS1_30DynamicPersistentTileSchedulerILi256ELi128ELb0ELb1ELb1EEEEEEEEEvNT_6ParamsE,(.L_x_3246 - _ZN7cutlass13device_kernelIN5flash11enable_sm90INS1_16FlashAttnFwdSm90INS1_25CollectiveMainloopFwdSm90ILi2EN4cute5tupleIJNS5_1CILi1EEES8_S8_EEENS6_IJNS7_ILi128EEENS7_ILi112EEENS7_ILi192EEEEEELi192ENS_10bfloat16_tEfNS_4arch4Sm90ELb1ELb0ELb0ELb0ELb0ELb0ELb0ELb1ELb1ELb1ELb0ELb0EEENS1_21CollectiveEpilogueFwdINS6_IJSA_SC_SB_EEES9_SE_SG_Li256ELb0ELb1ELb0ELb0EEENS1_30DynamicPersistentTileSchedulerILi256ELi128ELb0ELb1ELb1EEEEEEEEEvNT_6ParamsE)
        .other          _ZN7cutlass13device_kernelIN5flash11enable_sm90INS1_16FlashAttnFwdSm90INS1_25CollectiveMainloopFwdSm90ILi2EN4cute5tupleIJNS5_1CILi1EEES8_S8_EEENS6_IJNS7_ILi128EEENS7_ILi112EEENS7_ILi192EEEEEELi192ENS_10bfloat16_tEfNS_4arch4Sm90ELb1ELb0ELb0ELb0ELb0ELb0ELb0ELb1ELb1ELb1ELb0ELb0EEENS1_21CollectiveEpilogueFwdINS6_IJSA_SC_SB_EEES9_SE_SG_Li256ELb0ELb1ELb0ELb0EEENS1_30DynamicPersistentTileSchedulerILi256ELi128ELb0ELb1ELb1EEEEEEEEEvNT_6ParamsE,@"STO_CUDA_ENTRY STV_DEFAULT"
_ZN7cutlass13device_kernelIN5flash11enable_sm90INS1_16FlashAttnFwdSm90INS1_25CollectiveMainloopFwdSm90ILi2EN4cute5tupleIJNS5_1CILi1EEES8_S8_EEENS6_IJNS7_ILi128EEENS7_ILi112EEENS7_ILi192EEEEEELi192ENS_10bfloat16_tEfNS_4arch4Sm90ELb1ELb0ELb0ELb0ELb0ELb0ELb0ELb1ELb1ELb1ELb0ELb0EEENS1_21CollectiveEpilogueFwdINS6_IJSA_SC_SB_EEES9_SE_SG_Li256ELb0ELb1ELb0ELb0EEENS1_30DynamicPersistentTileSchedulerILi256ELi128ELb0ELb1ELb1EEEEEEEEEvNT_6ParamsE:
        /* <DEDUP_REMOVED lines=17> */
.L_x_2258:
[----:B------:R-:W-:Y:S05]  /*0110*/  BSYNC B0 ;  /* 0x0000000000007941 */ /* 0x000fea0003800000 */
.L_x_2257:
        /* <DEDUP_REMOVED lines=40> */
.L_x_2259:
        /* <DEDUP_REMOVED lines=22> */
.L_x_2260:
        /* <DEDUP_REMOVED lines=18> */
.L_x_2261:
        /* <DEDUP_REMOVED lines=22> */
.L_x_2262:
        /* <DEDUP_REMOVED lines=22> */
.L_x_2263:
[----:B0-----:R-:W-:Y:S01]  /*08e0*/  ISETP.NE.AND P0, PT, R2, RZ, PT ;  /* 0x000000ff0200720c */ /* 0x001fe20003f05270 */
[----:B------:R-:W-:Y:S01]  /*08f0*/  IMAD.MOV.U32 R2, RZ, RZ, 0x1 ;  /* 0x00000001ff027424 */ /* 0x000fe200078e00ff */
[----:B------:R-:W-:-:S04]  /*0900*/  NOP ;  /* 0x0000000000007918 */ /* 0x000fc80000000000 */
[----:B------:R-:W-:-:S05]  /*0910*/  SEL R2, R2, 0x2, !P0 ;  /* 0x0000000202027807 */ /* 0x000fca0004000000 */
[----:B------:R0:W-:Y:S01]  /*0920*/  STL [R1+0x30], R2 ;  /* 0x0000300201007387 */ /* 0x0001e20000100800 */
[----:B-123--:R-:W-:Y:S06]  /*0930*/  BAR.SYNC.DEFER_BLOCKING 0x0 ;  /* 0x0000000000007b1d */ /* 0x00efec0000010000 */
[----:B------:R-:W-:Y:S05]  /*0940*/  @!P0 BRA `(.L_x_2264) ;  /* 0x000000fc00bc8947 */ /* 0x000fea0003800000 */
.L_x_2265:
        /* <DEDUP_REMOVED lines=10> */
[----:B------:R-:W2:Y:S01]  /*09f0*/  LDL.LU R12, [R1+0x30] ;  /* 0x00003000010c7983 */ /* 0x000ea20000300800 */
[----:B0-----:R-:W0:Y:S02]  /*0a00*/  S2R R2, SR_TID.X ;  /* 0x0000000000027919 */ /* 0x001e240000002100 */
[----:B0-----:R-:W-:-:S05]  /*0a10*/  VIADD R217, R2, 0xffffff80 ;  /* 0xffffff8002d97836 */ /* 0x001fca0000000000 */
[----:B------:R-:W-:-:S04]  /*0a20*/  SHF.R.S32.HI R0, RZ, 0x1f, R217 ;  /* 0x0000001fff007819 */ /* 0x000fc800000114d9 */
[CC--:B------:R-:W-:Y:S02]  /*0a30*/  LEA.HI R2, R0.reuse, R217.reuse, RZ, 0x7 ;  /* 0x000000d900027211 */ /* 0x0c0fe400078f38ff */
[-C--:B------:R-:W-:Y:S02]  /*0a40*/  LEA.HI R3, R0, R217.reuse, RZ, 0x4 ;  /* 0x000000d900037211 */ /* 0x080fe400078f20ff */
[----:B------:R-:W-:Y:S02]  /*0a50*/  LOP3.LUT R210, R2, 0xffffff80, RZ, 0xc0, !PT ;  /* 0xffffff8002d27812 */ /* 0x000fe400078ec0ff */
[----:B------:R-:W-:Y:S02]  /*0a60*/  LEA.HI R4, R0, R217, RZ, 0x5 ;  /* 0x000000d900047211 */ /* 0x000fe400078f28ff */
[----:B------:R-:W-:Y:S01]  /*0a70*/  SHF.R.S32.HI R6, RZ, 0x4, R3 ;  /* 0x00000004ff067819 */ /* 0x000fe20000011403 */
[----:B------:R-:W-:Y:S02]  /*0a80*/  IMAD.IADD R210, R217, 0x1, -R210 ;  /* 0x00000001d9d27824 */ /* 0x000fe400078e0ad2 */
[----:B------:R-:W-:Y:S01]  /*0a90*/  IMAD.SHL.U32 R5, R4, 0x20, RZ ;  /* 0x0000002004057824 */ /* 0x000fe200078e00ff */
[----:B------:R-:W-:-:S02]  /*0aa0*/  LOP3.LUT R4, R3, 0x3fffff0, RZ, 0xc0, !PT ;  /* 0x03fffff003047812 */ /* 0x000fc400078ec0ff */
[----:B------:R-:W-:Y:S02]  /*0ab0*/  SHF.R.S32.HI R7, RZ, 0x1f, R210 ;  /* 0x0000001fff077819 */ /* 0x000fe400000114d2 */
[----:B------:R-:W-:Y:S02]  /*0ac0*/  LEA.HI R3, R3, R6, RZ, 0x1 ;  /* 0x0000000603037211 */ /* 0x000fe400078f08ff */
[----:B------:R-:W-:Y:S02]  /*0ad0*/  LEA.HI R8, R7, R210, RZ, 0x2 ;  /* 0x000000d207087211 */ /* 0x000fe400078f10ff */
[----:B------:R-:W-:Y:S02]  /*0ae0*/  LOP3.LUT R3, R3, 0x1ffffffe, RZ, 0xc0, !PT ;  /* 0x1ffffffe03037812 */ /* 0x000fe400078ec0ff */
[----:B------:R-:W-:Y:S02]  /*0af0*/  LEA.HI R11, R0, R217, RZ, 0x2 ;  /* 0x000000d9000b7211 */ /* 0x000fe400078f10ff */
[--C-:B------:R-:W-:Y:S01]  /*0b00*/  SHF.R.S32.HI R9, RZ, 0x2, R8.reuse ;  /* 0x00000002ff097819 */ /* 0x100fe20000011408 */
[----:B------:R-:W-:Y:S01]  /*0b10*/  IMAD.IADD R3, R6, 0x1, -R3 ;  /* 0x0000000106037824 */ /* 0x000fe200078e0a03 */
[----:B------:R-:W-:-:S02]  /*0b20*/  SHF.R.S32.HI R10, RZ, 0x1f, R8 ;  /* 0x0000001fff0a7819 */ /* 0x000fc40000011408 */
[----:B------:R-:W-:Y:S02]  /*0b30*/  LOP3.LUT R6, R11, 0xfffffffc, RZ, 0xc0, !PT ;  /* 0xfffffffc0b067812 */ /* 0x000fe400078ec0ff */
[----:B------:R-:W-:Y:S02]  /*0b40*/  LEA.HI R0, R0, R217, RZ, 0x3 ;  /* 0x000000d900007211 */ /* 0x000fe400078f18ff */
[----:B------:R-:W-:Y:S02]  /*0b50*/  LEA.HI R10, R10, R9, RZ, 0x3 ;  /* 0x000000090a0a7211 */ /* 0x000fe400078f18ff */
[----:B------:R-:W-:Y:S01]  /*0b60*/  SHF.R.S32.HI R211, RZ, 0x7, R2 ;  /* 0x00000007ffd37819 */ /* 0x000fe20000011402 */
[----:B------:R-:W-:Y:S01]  /*0b70*/  IMAD.IADD R4, R217, 0x1, -R4 ;  /* 0x00000001d9047824 */ /* 0x000fe200078e0a04 */
[----:B------:R-:W-:Y:S01]  /*0b80*/  LOP3.LUT R5, R5, 0xfffffc00, RZ, 0xc0, !PT ;  /* 0xfffffc0005057812 */ /* 0x000fe200078ec0ff */
[----:B------:R-:W-:Y:S01]  /*0b90*/  IMAD.IADD R6, R217, 0x1, -R6 ;  /* 0x00000001d9067824 */ /* 0x000fe200078e0a06 */
[----:B------:R-:W-:-:S02]  /*0ba0*/  LOP3.LUT R206, R0, 0xfffffff8, RZ, 0xc0, !PT ;  /* 0xfffffff800ce7812 */ /* 0x000fc400078ec0ff */
[----:B------:R-:W-:Y:S02]  /*0bb0*/  LOP3.LUT R10, R10, 0xfffffff8, RZ, 0xc0, !PT ;  /* 0xfffffff80a0a7812 */ /* 0x000fe400078ec0ff */
[----:B------:R-:W-:Y:S02]  /*0bc0*/  LEA.HI R7, R7, R210, RZ, 0x5 ;  /* 0x000000d207077211 */ /* 0x000fe400078f28ff */
[----:B------:R-:W-:Y:S01]  /*0bd0*/  LEA.HI R2, R2, R211, RZ, 0x1 ;  /* 0x000000d302027211 */ /* 0x000fe200078f08ff */
[----:B------:R-:W-:Y:S01]  /*0be0*/  IMAD R4, R4, 0x40, R5 ;  /* 0x0000004004047824 */ /* 0x000fe200078e0205 */
[----:B------:R-:W-:Y:S01]  /*0bf0*/  SHF.R.S32.HI R7, RZ, 0x5, R7 ;  /* 0x00000005ff077819 */ /* 0x000fe20000011407 */
[----:B------:R-:W-:Y:S01]  /*0c00*/  IMAD.IADD R206, R217, 0x1, -R206 ;  /* 0x00000001d9ce7824 */ /* 0x000fe200078e0ace */
[----:B------:R-:W-:Y:S01]  /*0c10*/  LEA.HI R5, R6, R6, RZ, 0x1 ;  /* 0x0000000606057211 */ /* 0x000fe200078f08ff */
[----:B------:R-:W-:Y:S01]  /*0c20*/  IMAD.IADD R10, R9, 0x1, -R10 ;  /* 0x00000001090a7824 */ /* 0x000fe200078e0a0a */
[----:B------:R-:W-:Y:S01]  /*0c30*/  LOP3.LUT R2, R2, 0x3fffffe, RZ, 0xc0, !PT ;  /* 0x03fffffe02027812 */ /* 0x000fe200078ec0ff */
[----:B------:R-:W-:Y:S01]  /*0c40*/  IMAD.SHL.U32 R16, R206, 0x8, RZ ;  /* 0x00000008ce107824 */ /* 0x000fe200078e00ff */
[----:B------:R-:W-:Y:S01]  /*0c50*/  LOP3.LUT R5, R5, 0x1ffffffe, RZ, 0xc0, !PT ;  /* 0x1ffffffe05057812 */ /* 0x000fe200078ec0ff */
[----:B------:R-:W-:-:S02]  /*0c60*/  IMAD R7, R7, 0x10, R10 ;  /* 0x0000001007077824 */ /* 0x000fc400078e020a */
[----:B------:R-:W-:Y:S01]  /*0c70*/  IMAD.IADD R2, R211, 0x1, -R2 ;  /* 0x00000001d3027824 */ /* 0x000fe200078e0a02 */
[----:B------:R-:W-:Y:S01]  /*0c80*/  LOP3.LUT R19, R8, 0x7ffffffc, RZ, 0xc0, !PT ;  /* 0x7ffffffc08137812 */ /* 0x000fe200078ec0ff */
[C---:B------:R-:W-:Y:S02]  /*0c90*/  VIADD R23, R16.reuse, 0x40 ;  /* 0x0000004010177836 */ /* 0x040fe40000000000 */
[----:B------:R-:W-:Y:S02]  /*0ca0*/  VIADD R204, R16, 0x80 ;  /* 0x0000008010cc7836 */ /* 0x000fe40000000000 */
[----:B------:R-:W-:Y:S02]  /*0cb0*/  IMAD.IADD R5, R6, 0x1, -R5 ;  /* 0x0000000106057824 */ /* 0x000fe400078e0a05 */
[----:B------:R-:W-:Y:S01]  /*0cc0*/  IMAD R212, R2, 0x40, R7 ;  /* 0x0000004002d47824 */ /* 0x000fe200078e0207 */
[----:B------:R-:W-:Y:S01]  /*0cd0*/  SHF.R.S32.HI R208, RZ, 0x3, R0 ;  /* 0x00000003ffd07819 */ /* 0x000fe20000011400 */
[----:B------:R-:W-:Y:S01]  /*0ce0*/  IMAD R213, R3, 0x8, R4 ;  /* 0x0000000803d57824 */ /* 0x000fe200078e0204 */
[----:B------:R-:W-:Y:S01]  /*0cf0*/  SHF.R.S32.HI R216, RZ, 0x1f, R16 ;  /* 0x0000001fffd87819 */ /* 0x000fe20000011410 */
[----:B------:R-:W-:Y:S01]  /*0d00*/  IMAD.U32 R52, RZ, RZ, UR4 ;  /* 0x00000004ff347e24 */ /* 0x000fe2000f8e00ff */
[----:B------:R-:W-:Y:S01]  /*0d10*/  SHF.R.S32.HI R215, RZ, 0x1f, R23 ;  /* 0x0000001fffd77819 */ /* 0x000fe20000011417 */
[----:B------:R-:W-:Y:S01]  /*0d20*/  IMAD.MOV.U32 R209, RZ, RZ, RZ ;  /* 0x000000ffffd17224 */ /* 0x000fe200078e00ff */
[----:B------:R-:W-:Y:S01]  /*0d30*/  SHF.R.S32.HI R214, RZ, 0x1f, R204 ;  /* 0x0000001fffd67819 */ /* 0x000fe200000114cc */
[----:B------:R-:W-:-:S02]  /*0d40*/  IMAD.IADD R19, R210, 0x1, -R19 ;  /* 0x00000001d2137824 */ /* 0x000fc400078e0a13 */
[----:B------:R-:W-:Y:S01]  /*0d50*/  IMAD R22, R5, 0x8, R212 ;  /* 0x0000000805167824 */ /* 0x000fe200078e02d4 */
[----:B------:R-:W-:Y:S01]  /*0d60*/  UMOV UR38, URZ ;  /* 0x0000003f00267c82 */ /* 0x000fe20008000000 */
[----:B------:R-:W-:Y:S01]  /*0d70*/  UMOV UR36, URZ ;  /* 0x0000003f00247c82 */ /* 0x000fe20008000000 */
[----:B--2---:R-:W-:-:S07]  /*0d80*/  LOP3.LUT R18, R12, 0x1, RZ, 0xfc, !PT ;  /* 0x000000010c127812 */ /* 0x004fce00078efcff */
.L_x_2316:
[----:B0-234-:R-:W0:Y:S01]  /*0d90*/  LDC R3, c[0x0][0xc60] ;  /* 0x00031800ff037b82 */ /* 0x01de220000000800 */
[----:B------:R-:W-:Y:S01]  /*0da0*/  IMAD.MOV.U32 R0, RZ, RZ, R52 ;  /* 0x000000ffff007224 */ /* 0x000fe200078e0034 */
[----:B------:R-:W-:Y:S01]  /*0db0*/  ULDC UR4, c[0x0][0xc78] ;  /* 0x00031e0000047ab9 */ /* 0x000fe20000000800 */
[----:B0-----:R-:W-:-:S13]  /*0dc0*/  ISETP.NE.AND P0, PT, R3, 0x1, PT ;  /* 0x000000010300780c */ /* 0x001fda0003f05270 */
[----:B------:R-:W0:Y:S08]  /*0dd0*/  @P0 LDC R5, c[0x0][0xc64] ;  /* 0x00031900ff050b82 */ /* 0x000e300000000800 */
[----:B------:R-:W1:Y:S01]  /*0de0*/  @P0 LDC R7, c[0x0][0xc68] ;  /* 0x00031a00ff070b82 */ /* 0x000e620000000800 */
[----:B0-----:R-:W-:-:S05]  /*0df0*/  @P0 IMAD.HI.U32 R2, R52, R5, RZ ;  /* 0x0000000534020227 */ /* 0x001fca00078e00ff */
[----:B-1----:R-:W-:-:S04]  /*0e00*/  @P0 SHF.R.U32.HI R0, RZ, R7, R2 ;  /* 0x00000007ff000219 */ /* 0x002fc80000011602 */
[----:B------:R-:W-:Y:S01]  /*0e10*/  ISETP.GE.AND P0, PT, R0, UR4, PT ;  /* 0x0000000400007c0c */ /* 0x000fe2000bf06270 */
[----:B------:R-:W-:-:S04]  /*0e20*/  IMAD.MOV R2, RZ, RZ, -R0 ;  /* 0x000000ffff027224 */ /* 0x000fc800078e0a00 */
[----:B------:R-:W-:-:S08]  /*0e30*/  IMAD R13, R3, R2, R52 ;  /* 0x00000002030d7224 */ /* 0x000fd000078e0234 */
[----:B------:R-:W-:Y:S05]  /*0e40*/  @!P0 BRA `(.L_x_2266) ;  /* 0x0000000000208947 */ /* 0x000fea0003800000 */
[----:B------:R-:W0:Y:S01]  /*0e50*/  LDC R3, c[0x0][0xc6c] ;  /* 0x00031b00ff037b82 */ /* 0x000e220000000800 */
[----:B------:R-:W-:Y:S01]  /*0e60*/  IMAD.MOV.U32 R2, RZ, RZ, R13 ;  /* 0x000000ffff027224 */ /* 0x000fe200078e000d */
[----:B0-----:R-:W-:-:S13]  /*0e70*/  ISETP.NE.AND P0, PT, R3, 0x1, PT ;  /* 0x000000010300780c */ /* 0x001fda0003f05270 */
[----:B------:R-:W0:Y:S02]  /*0e80*/  @P0 LDC.64 R4, c[0x0][0xc70] ;  /* 0x00031c00ff040b82 */ /* 0x000e240000000a00 */
[----:B0-----:R-:W-:-:S05]  /*0e90*/  @P0 IMAD.HI.U32 R4, R13, R4, RZ ;  /* 0x000000040d040227 */ /* 0x001fca00078e00ff */
[----:B------:R-:W-:-:S05]  /*0ea0*/  @P0 SHF.R.U32.HI R2, RZ, R5, R4 ;  /* 0x00000005ff020219 */ /* 0x000fca0000011604 */
[----:B------:R-:W-:Y:S01]  /*0eb0*/  IMAD R3, R2, R3, RZ ;  /* 0x0000000302037224 */ /* 0x000fe200078e02ff */
[----:B------:R-:W-:Y:S06]  /*0ec0*/  BRA `(.L_x_2267) ;  /* 0x00000000001c7947 */ /* 0x000fec0003800000 */
.L_x_2266:
[----:B------:R-:W0:Y:S01]  /*0ed0*/  LDC R3, c[0x0][0xc54] ;  /* 0x00031500ff037b82 */ /* 0x000e220000000800 */
[----:B------:R-:W-:Y:S01]  /*0ee0*/  IMAD.MOV.U32 R2, RZ, RZ, R13 ;  /* 0x000000ffff027224 */ /* 0x000fe200078e000d */
[----:B0-----:R-:W-:-:S13]  /*0ef0*/  ISETP.NE.AND P0, PT, R3, 0x1, PT ;  /* 0x000000010300780c */ /* 0x001fda0003f05270 */
[----:B------:R-:W0:Y:S02]  /*0f00*/  @P0 LDC.64 R4, c[0x0][0xc58] ;  /* 0x00031600ff040b82 */ /* 0x000e240000000a00 */
[----:B0-----:R-:W-:-:S05]  /*0f10*/  @P0 IMAD.HI.U32 R4, R13, R4, RZ ;  /* 0x000000040d040227 */ /* 0x001fca00078e00ff */
[----:B------:R-:W-:-:S05]  /*0f20*/  @P0 SHF.R.U32.HI R2, RZ, R5, R4 ;  /* 0x00000005ff020219 */ /* 0x000fca0000011604 */
[----:B------:R-:W-:-:S07]  /*0f30*/  IMAD R3, R2, R3, RZ ;  /* 0x0000000302037224 */ /* 0x000fce00078e02ff */
.L_x_2267:
[----:B------:R-:W0:Y:S01]  /*0f40*/  LDC R4, c[0x0][0x448] ;  /* 0x00011200ff047b82 */ /* 0x000e220000000800 */
[----:B------:R-:W-:Y:S01]  /*0f50*/  LOP3.LUT R2, RZ, R2, RZ, 0x33, !PT ;  /* 0x00000002ff027212 */ /* 0x000fe200078e33ff */
[----:B------:R-:W-:Y:S01]  /*0f60*/  ULDC UR4, c[0x0][0xc3c] ;  /* 0x00030f0000047ab9 */ /* 0x000fe20000000800 */
[----:B------:R-:W-:Y:S01]  /*0f70*/  ULDC.64 UR6, c[0x0][0x418] ;  /* 0x0001060000067ab9 */ /* 0x000fe20000000a00 */
[----:B------:R-:W-:Y:S01]  /*0f80*/  ULDC UR39, c[0x0][0x424] ;  /* 0x0001090000277ab9 */ /* 0x000fe20000000800 */
[----:B------:R-:W-:Y:S01]  /*0f90*/  UISETP.NE.U32.AND UP0, UPT, UR6, URZ, UPT ;  /* 0x0000003f0600728c */ /* 0x000fe2000bf05070 */
[----:B------:R-:W-:Y:S01]  /*0fa0*/  VIADD R2, R2, UR4 ;  /* 0x0000000402027c36 */ /* 0x000fe20008000000 */
[----:B------:R-:W-:Y:S01]  /*0fb0*/  ULDC UR4, c[0x0][0x288] ;  /* 0x0000a20000047ab9 */ /* 0x000fe20000000800 */
[----:B------:R-:W1:Y:S01]  /*0fc0*/  LDC R207, c[0x0][0xc48] ;  /* 0x00031200ffcf7b82 */ /* 0x000e620000000800 */
[----:B------:R-:W-:Y:S01]  /*0fd0*/  UISETP.NE.AND.EX UP0, UPT, UR7, URZ, UPT, UP0 ;  /* 0x0000003f0700728c */ /* 0x000fe2000bf05300 */
[----:B------:R-:W-:Y:S01]  /*0fe0*/  IMAD.SHL.U32 R17, R2, 0x80, RZ ;  /* 0x0000008002117824 */ /* 0x000fe200078e00ff */
[----:B------:R-:W-:Y:S01]  /*0ff0*/  UIADD3 UR4, -UR4, 0x70, URZ ;  /* 0x0000007004047890 */ /* 0x000fe2000fffe13f */
[----:B------:R-:W-:Y:S01]  /*1000*/  IMAD.IADD R3, R13, 0x1, -R3 ;  /* 0x000000010d037824 */ /* 0x000fe200078e0a03 */
[----:B------:R-:W-:Y:S01]  /*1010*/  USEL UR39, UR39, 0x1, UP0 ;  /* 0x0000000127277887 */ /* 0x000fe20008000000 */
[----:B------:R-:W-:Y:S01]  /*1020*/  VIADD R2, R17, 0x7f ;  /* 0x0000007f11027836 */ /* 0x000fe20000000000 */
[----:B------:R-:W-:Y:S01]  /*1030*/  ULDC UR5, c[0x0][0x2f0] ;  /* 0x0000bc0000057ab9 */ /* 0x000fe20000000800 */
[----:B------:R-:W-:Y:S01]  /*1040*/  ULDC UR6, c[0x0][0xc54] ;  /* 0x0003150000067ab9 */ /* 0x000fe20000000800 */
[----:B------:R-:W-:Y:S01]  /*1050*/  UIMAD UR4, UR39, UR5, UR4 ;  /* 0x00000005270472a4 */ /* 0x000fe2000f8e0204 */
[----:B------:R-:W-:Y:S01]  /*1060*/  IMAD R6, R0, UR6, R3 ;  /* 0x0000000600067c24 */ /* 0x000fe2000f8e0203 */
[----:B------:R-:W-:Y:S01]  /*1070*/  UIMAD UR5, UR39, UR5, 0x6f ;  /* 0x0000006f270574a4 */ /* 0x000fe2000f8e0205 */
[----:B------:R-:W-:-:S02]  /*1080*/  CS2R R118, SRZ ;  /* 0x0000000000767805 */ /* 0x000fc4000001ff00 */
[----:B------:R-:W-:Y:S01]  /*1090*/  CS2R R116, SRZ ;  /* 0x0000000000747805 */ /* 0x000fe2000001ff00 */
[----:B------:R-:W-:Y:S01]  /*10a0*/  IMAD.MOV.U32 R205, RZ, RZ, R6 ;  /* 0x000000ffffcd7224 */ /* 0x000fe200078e0006 */
[----:B------:R-:W-:Y:S02]  /*10b0*/  CS2R R114, SRZ ;  /* 0x0000000000727805 */ /* 0x000fe4000001ff00 */
[----:B0-----:R-:W-:Y:S02]  /*10c0*/  ISETP.NE.AND P1, PT, R4, 0x1, PT ;  /* 0x000000010400780c */ /* 0x001fe40003f25270 */
[----:B------:R-:W-:Y:S01]  /*10d0*/  CS2R R112, SRZ ;  /* 0x0000000000707805 */ /* 0x000fe2000001ff00 */
[----:B------:R-:W-:Y:S01]  /*10e0*/  IMAD.MOV.U32 R102, RZ, RZ, RZ ;  /* 0x000000ffff667224 */ /* 0x000fe200078e00ff */
[----:B------:R-:W-:Y:S02]  /*10f0*/  CS2R R106, SRZ ;  /* 0x00000000006a7805 */ /* 0x000fe4000001ff00 */
[----:B------:R-:W-:Y:S01]  /*1100*/  CS2R R108, SRZ ;  /* 0x00000000006c7805 */ /* 0x000fe2000001ff00 */
[----:B------:R-:W-:Y:S01]  /*1110*/  IMAD.MOV.U32 R95, RZ, RZ, RZ ;  /* 0x000000ffff5f7224 */ /* 0x000fe200078e00ff */
[----:B------:R-:W-:-:S02]  /*1120*/  CS2R R104, SRZ ;  /* 0x0000000000687805 */ /* 0x000fc4000001ff00 */
[----:B------:R-:W-:Y:S02]  /*1130*/  CS2R R126, SRZ ;  /* 0x00000000007e7805 */ /* 0x000fe4000001ff00 */
[----:B-1----:R-:W-:Y:S02]  /*1140*/  ISETP.NE.AND P0, PT, R207, 0x1, PT ;  /* 0x00000001cf00780c */ /* 0x002fe40003f05270 */
[----:B------:R-:W-:Y:S02]  /*1150*/  CS2R R98, SRZ ;  /* 0x0000000000627805 */ /* 0x000fe4000001ff00 */
[----:B------:R-:W-:Y:S02]  /*1160*/  CS2R R100, SRZ ;  /* 0x0000000000647805 */ /* 0x000fe4000001ff00 */
[----:B------:R-:W-:Y:S02]  /*1170*/  CS2R R96, SRZ ;  /* 0x0000000000607805 */ /* 0x000fe4000001ff00 */
[----:B------:R-:W-:Y:S01]  /*1180*/  CS2R R128, SRZ ;  /* 0x0000000000807805 */ /* 0x000fe2000001ff00 */
[----:B------:R-:W0:Y:S01]  /*1190*/  @P1 LDC R9, c[0x0][0x44c] ;  /* 0x00011300ff091b82 */ /* 0x000e220000000800 */
[----:B------:R-:W-:-:S02]  /*11a0*/  CS2R R124, SRZ ;  /* 0x00000000007c7805 */ /* 0x000fc4000001ff00 */
[----:B------:R-:W-:Y:S02]  /*11b0*/  CS2R R92, SRZ ;  /* 0x00000000005c7805 */ /* 0x000fe4000001ff00 */
[----:B------:R-:W-:Y:S02]  /*11c0*/  CS2R R130, SRZ ;  /* 0x0000000000827805 */ /* 0x000fe4000001ff00 */
[----:B------:R-:W-:Y:S02]  /*11d0*/  CS2R R88, SRZ ;  /* 0x0000000000587805 */ /* 0x000fe4000001ff00 */
[----:B------:R-:W-:Y:S02]  /*11e0*/  CS2R R122, SRZ ;  /* 0x00000000007a7805 */ /* 0x000fe4000001ff00 */
[----:B------:R-:W-:Y:S02]  /*11f0*/  CS2R R84, SRZ ;  /* 0x0000000000547805 */ /* 0x000fe4000001ff00 */
[----:B------:R-:W-:Y:S01]  /*1200*/  CS2R R80, SRZ ;  /* 0x0000000000507805 */ /* 0x000fe2000001ff00 */
[----:B------:R-:W1:Y:S01]  /*1210*/  @P1 LDC R11, c[0x0][0x450] ;  /* 0x00011400ff0b1b82 */ /* 0x000e620000000800 */
[----:B------:R-:W-:-:S02]  /*1220*/  CS2R R138, SRZ ;  /* 0x00000000008a7805 */ /* 0x000fc4000001ff00 */
[----:B------:R-:W-:Y:S02]  /*1230*/  CS2R R132, SRZ ;  /* 0x0000000000847805 */ /* 0x000fe4000001ff00 */
[----:B------:R-:W-:Y:S02]  /*1240*/  CS2R R76, SRZ ;  /* 0x00000000004c7805 */ /* 0x000fe4000001ff00 */
[----:B------:R-:W-:Y:S02]  /*1250*/  CS2R R72, SRZ ;  /* 0x0000000000487805 */ /* 0x000fe4000001ff00 */
[----:B------:R-:W-:Y:S02]  /*1260*/  CS2R R140, SRZ ;  /* 0x00000000008c7805 */ /* 0x000fe4000001ff00 */
[----:B------:R-:W-:Y:S02]  /*1270*/  CS2R R134, SRZ ;  /* 0x0000000000867805 */ /* 0x000fe4000001ff00 */
[----:B------:R-:W-:Y:S01]  /*1280*/  CS2R R68, SRZ ;  /* 0x0000000000447805 */ /* 0x000fe2000001ff00 */
[----:B------:R-:W2:Y:S01]  /*1290*/  @P0 LDC R5, c[0x0][0xc4c] ;  /* 0x00031300ff050b82 */ /* 0x000ea20000000800 */
[----:B------:R-:W-:-:S02]  /*12a0*/  CS2R R142, SRZ ;  /* 0x00000000008e7805 */ /* 0x000fc4000001ff00 */
[----:B------:R-:W-:Y:S02]  /*12b0*/  CS2R R64, SRZ ;  /* 0x0000000000407805 */ /* 0x000fe4000001ff00 */
[----:B------:R-:W-:Y:S02]  /*12c0*/  CS2R R136, SRZ ;  /* 0x0000000000887805 */ /* 0x000fe4000001ff00 */
[----:B------:R-:W-:Y:S02]  /*12d0*/  CS2R R60, SRZ ;  /* 0x00000000003c7805 */ /* 0x000fe4000001ff00 */
[----:B------:R-:W-:Y:S02]  /*12e0*/  CS2R R56, SRZ ;  /* 0x0000000000387805 */ /* 0x000fe4000001ff00 */
[----:B------:R-:W-:Y:S01]  /*12f0*/  CS2R R144, SRZ ;  /* 0x0000000000907805 */ /* 0x000fe2000001ff00 */
[----:B------:R-:W-:Y:S01]  /*1300*/  IMAD.MOV.U32 R53, RZ, RZ, RZ ;  /* 0x000000ffff357224 */ /* 0x000fe200078e00ff */
[----:B------:R-:W3:Y:S01]  /*1310*/  @P0 LDC R7, c[0x0][0xc50] ;  /* 0x00031400ff070b82 */ /* 0x000ee20000000800 */
[----:B0-----:R-:W-:Y:S01]  /*1320*/  @P1 IMAD.HI.U32 R4, R2, R9, RZ ;  /* 0x0000000902041227 */ /* 0x001fe200078e00ff */
[----:B------:R-:W-:-:S02]  /*1330*/  CS2R R14, SRZ ;  /* 0x00000000000e7805 */ /* 0x000fc4000001ff00 */
[----:B------:R-:W-:Y:S02]  /*1340*/  CS2R R150, SRZ ;  /* 0x0000000000967805 */ /* 0x000fe4000001ff00 */
[----:B------:R-:W-:Y:S02]  /*1350*/  CS2R R146, SRZ ;  /* 0x0000000000927805 */ /* 0x000fe4000001ff00 */
[----:B------:R-:W-:Y:S02]  /*1360*/  CS2R R12, SRZ ;  /* 0x00000000000c7805 */ /* 0x000fe4000001ff00 */
[----:B------:R-:W-:Y:S02]  /*1370*/  CS2R R152, SRZ ;  /* 0x0000000000987805 */ /* 0x000fe4000001ff00 */
[----:B------:R-:W-:Y:S02]  /*1380*/  CS2R R148, SRZ ;  /* 0x0000000000947805 */ /* 0x000fe4000001ff00 */
[----:B-1----:R-:W-:-:S02]  /*1390*/  @P1 SHF.R.U32.HI R2, RZ, R11, R4 ;  /* 0x0000000bff021219 */ /* 0x002fc40000011604 */
[----:B------:R-:W-:Y:S02]  /*13a0*/  CS2R R10, SRZ ;  /* 0x00000000000a7805 */ /* 0x000fe4000001ff00 */
[----:B------:R-:W-:Y:S02]  /*13b0*/  CS2R R8, SRZ ;  /* 0x0000000000087805 */ /* 0x000fe4000001ff00 */
[----:B------:R-:W-:Y:S02]  /*13c0*/  CS2R R154, SRZ ;  /* 0x00000000009a7805 */ /* 0x000fe4000001ff00 */
[----:B------:R-:W-:Y:S01]  /*13d0*/  CS2R R120, SRZ ;  /* 0x0000000000787805 */ /* 0x000fe2000001ff00 */
[----:B------:R-:W-:Y:S01]  /*13e0*/  VIADD R3, R2, UR4 ;  /* 0x0000000402037c36 */ /* 0x000fe20008000000 */
[----:B------:R-:W-:Y:S01]  /*13f0*/  UMOV UR4, URZ ;  /* 0x0000003f00047c82 */ /* 0x000fe20008000000 */
[----:B------:R-:W-:Y:S01]  /*1400*/  IMAD.MOV.U32 R2, RZ, RZ, RZ ;  /* 0x000000ffff027224 */ /* 0x000fe200078e00ff */
[----:B------:R-:W-:Y:S01]  /*1410*/  UIMAD.WIDE UR4, UR5, -0x6db6db6d, UR4 ;  /* 0x92492493050478a5 */ /* 0x000fe2000f8e0204 */
[----:B--2---:R-:W-:Y:S01]  /*1420*/  @P0 IMAD.HI.U32 R0, R6, R5, RZ ;  /* 0x0000000506000227 */ /* 0x004fe200078e00ff */
[----:B------:R-:W-:-:S02]  /*1430*/  CS2R R4, SRZ ;  /* 0x0000000000047805 */ /* 0x000fc4000001ff00 */
[----:B------:R-:W-:Y:S01]  /*1440*/  USHF.R.U32.HI UR4, URZ, 0x1f, UR5 ;  /* 0x0000001f3f047899 */ /* 0x000fe20008011605 */
[----:B------:R-:W-:-:S03]  /*1450*/  IMAD.HI R2, R3, -0x6db6db6d, R2 ;  /* 0x9249249303027827 */ /* 0x000fc600078e0202 */
[----:B------:R-:W-:Y:S01]  /*1460*/  ULEA.HI.SX32 UR4, UR5, UR4, 0x1a ;  /* 0x0000000405047291 */ /* 0x000fe2000f8fd23f */
[----:B---3--:R-:W-:Y:S01]  /*1470*/  @P0 SHF.R.U32.HI R205, RZ, R7, R0 ;  /* 0x00000007ffcd0219 */ /* 0x008fe20000011600 */
[----:B------:R-:W-:Y:S01]  /*1480*/  IMAD.MOV.U32 R156, RZ, RZ, RZ ;  /* 0x000000ffff9c7224 */ /* 0x000fe200078e00ff */
[----:B------:R-:W-:Y:S01]  /*1490*/  SHF.R.U32.HI R3, RZ, 0x1f, R2 ;  /* 0x0000001fff037819 */ /* 0x000fe20000011602 */
[----:B------:R-:W-:Y:S01]  /*14a0*/  IMAD.MOV.U32 R33, RZ, RZ, RZ ;  /* 0x000000ffff217224 */ /* 0x000fe200078e00ff */
[----:B------:R-:W-:Y:S01]  /*14b0*/  PLOP3.LUT P0, PT, PT, PT, PT, 0x80, 0x0 ;  /* 0x000000000000781c */ /* 0x000fe20003f0f070 */
[----:B------:R-:W-:Y:S01]  /*14c0*/  IMAD.MOV R0, RZ, RZ, -R205 ;  /* 0x000000ffff007224 */ /* 0x000fe200078e0acd */
[----:B------:R-:W-:Y:S02]  /*14d0*/  LEA.HI.SX32 R82, R2, R3, 0x1a ;  /* 0x0000000302527211 */ /* 0x000fe400078fd2ff */
[----:B------:R-:W-:Y:S01]  /*14e0*/  CS2R R2, SRZ ;  /* 0x0000000000027805 */ /* 0x000fe2000001ff00 */
[----:B------:R-:W-:Y:S01]  /*14f0*/  IMAD.MOV.U32 R158, RZ, RZ, RZ ;  /* 0x000000ffff9e7224 */ /* 0x000fe200078e00ff */
[----:B------:R-:W-:Y:S01]  /*1500*/  VIMNMX R82, R82, UR4, PT ;  /* 0x0000000452527c48 */ /* 0x000fe2000bfe0100 */
[----:B------:R-:W-:Y:S01]  /*1510*/  IMAD R207, R207, R0, R6 ;  /* 0x00000000cfcf7224 */ /* 0x000fe200078e0206 */
[----:B------:R-:W-:Y:S01]  /*1520*/  CS2R R6, SRZ ;  /* 0x0000000000067805 */ /* 0x000fe2000001ff00 */
[----:B------:R-:W-:Y:S01]  /*1530*/  IMAD.MOV.U32 R0, RZ, RZ, RZ ;  /* 0x000000ffff007224 */ /* 0x000fe200078e00ff */
[----:B------:R-:W-:Y:S01]  /*1540*/  ISETP.GE.AND P1, PT, R82, 0x1, PT ;  /* 0x000000015200780c */ /* 0x000fe20003f26270 */
[----:B------:R-:W-:-:S12]  /*1550*/  IMAD.MOV.U32 R37, RZ, RZ, RZ ;  /* 0x000000ffff257224 */ /* 0x000fd800078e00ff */
[----:B------:R-:W-:Y:S05]  /*1560*/  @!P1 BRA `(.L_x_2268) ;  /* 0x000000cc00f09947 */ /* 0x000fea0003800000 */
        /* <DEDUP_REMOVED lines=31> */
.L_x_2269:
[----:B------:R-:W-:Y:S02]  /*1760*/  LEA.HI R0, R209, R209, RZ, 0x1 ;  /* 0x000000d1d1007211 */ /* 0x000fe400078f08ff */
[----:B------:R-:W-:Y:S02]  /*1770*/  ISETP.NE.AND P0, PT, R18, 0x3, PT ;  /* 0x000000031200780c */ /* 0x000fe40003f05270 */
[----:B------:R-:W-:-:S05]  /*1780*/  LOP3.LUT R0, R0, 0xfffffffe, RZ, 0xc0, !PT ;  /* 0xfffffffe00007812 */ /* 0x000fca00078ec0ff */
[----:B------:R-:W-:-:S05]  /*1790*/  IMAD.IADD R0, R209, 0x1, -R0 ;  /* 0x00000001d1007824 */ /* 0x000fca00078e0a00 */
[----:B------:R-:W-:-:S04]  /*17a0*/  SHF.L.U32 R0, R0, 0x1f, RZ ;  /* 0x0000001f00007819 */ /* 0x000fc800000006ff */
[----:B------:R-:W0:Y:S02]  /*17b0*/  SYNCS.PHASECHK.TRANS64.TRYWAIT P1, [UR37+0x36800], R0 ;  /* 0x03680000ff0075a7 */ /* 0x000e240008020165 */
[----:B0-----:R-:W-:Y:S05]  /*17c0*/  @!P1 BRA `(.L_x_2270) ;  /* 0x0000013c00989947 */ /* 0x001fea0003800000 */
.L_x_2424:
[----:B------:R-:W-:Y:S05]  /*17d0*/  @!P0 BRA `(.L_x_2271) ;  /* 0x0000000000048947 */ /* 0x000fea0003800000 */
[----:B------:R-:W-:Y:S01]  /*17e0*/  BPT.TRAP 0x1 ;  /* 0x000000040000795c */ /* 0x000fe20000300000 */
.L_x_2271:
[----:B------:R-:W-:Y:S02]  /*17f0*/  IMAD.U32 R2, RZ, RZ, UR36 ;  /* 0x00000024ff027e24 */ /* 0x000fe4000f8e00ff */
[----:B0-----:R-:W-:-:S03]  /*1800*/  IMAD.U32 R3, RZ, RZ, UR38 ;  /* 0x00000026ff037e24 */ /* 0x001fc6000f8e00ff */
[----:B------:R-:W-:Y:S02]  /*1810*/  LEA R2, R2, UR37, 0x3 ;  /* 0x0000002502027c11 */ /* 0x000fe4000f8e18ff */
[----:B------:R-:W-:-:S04]  /*1820*/  SHF.L.U32 R3, R3, 0x1f, RZ ;  /* 0x0000001f03037819 */ /* 0x000fc800000006ff */
[----:B------:R0:W1:Y:S01]  /*1830*/  SYNCS.PHASECHK.TRANS64.TRYWAIT P2, [R2+URZ+0x36830], R3 ;  /* 0x03683003020075a7 */ /* 0x000062000804017f */
[----:B------:R-:W-:Y:S05]  /*1840*/  @!P0 BRA `(.L_x_2272) ;  /* 0x0000000000048947 */ /* 0x000fea0003800000 */
[----:B------:R-:W-:Y:S01]  /*1850*/  BPT.TRAP 0x1 ;  /* 0x000000040000795c */ /* 0x000fe20000300000 */
.L_x_2272:
[----:B------:R-:W2:Y:S02]  /*1860*/  S2R R0, SR_TID.X ;  /* 0x0000000000007919 */ /* 0x000ea40000002100 */
[----:B--2---:R-:W-:Y:S01]  /*1870*/  LOP3.LUT P1, RZ, R0, 0x7f, RZ, 0xc0, !PT ;  /* 0x0000007f00ff7812 */ /* 0x004fe2000782c0ff */
[----:B-1----:R-:W-:-:S12]  /*1880*/  @P2 BRA `(.L_x_2273) ;  /* 0x0000000000082947 */ /* 0x002fd80003800000 */
[----:B------:R-:W1:Y:S02]  /*1890*/  SYNCS.PHASECHK.TRANS64.TRYWAIT P2, [R2+URZ+0x36830], R3 ;  /* 0x03683003020075a7 */ /* 0x000e64000804017f */
[----:B-1----:R-:W-:Y:S05]  /*18a0*/  @!P2 BRA `(.L_x_2274) ;  /* 0x0000013c0078a947 */ /* 0x002fea0003800000 */
.L_x_2273:
[----:B------:R-:W-:Y:S05]  /*18b0*/  WARPSYNC.ALL ;  /* 0x0000000000007948 */ /* 0x000fea0003800000 */
[----:B------:R-:W-:Y:S01]  /*18c0*/  UIADD3 UR4, UR37, 0x21400, URZ ;  /* 0x0002140025047890 */ /* 0x000fe2000fffe03f */
[----:B------:R-:W-:Y:S01]  /*18d0*/  WARPGROUP.ARRIVE ;  /* 0x00000000000079c5 */ /* 0x000fe20000000000 */
[----:B------:R-:W-:Y:S01]  /*18e0*/  ULOP3.LUT UR5, UR40, 0x10000, URZ, 0xfc, !UPT ;  /* 0x0001000028057892 */ /* 0x000fe2000f8efc3f */
[----:B------:R-:W2:Y:S01]  /*18f0*/  LDC R0, c[0x0][0x448] ;  /* 0x00011200ff007b82 */ /* 0x000ea20000000800 */
[----:B------:R-:W-:Y:S01]  /*1900*/  USHF.R.U32.HI UR4, URZ, 0x4, UR4 ;  /* 0x000000043f047899 */ /* 0x000fe20008011604 */
[----:B01----:R-:W-:Y:S01]  /*1910*/  @!P1 VIADD R2, R2, 0x36840 ;  /* 0x0003684002029836 */ /* 0x003fe20000000000 */
[----:B------:R-:W-:Y:S01]  /*1920*/  UMOV UR57, 0x40000040 ;  /* 0x4000004000397882 */ /* 0x000fe20000000000 */
[----:B------:R-:W-:Y:S01]  /*1930*/  UMOV UR59, 0x40000040 ;  /* 0x40000040003b7882 */ /* 0x000fe20000000000 */
[----:B------:R-:W-:Y:S01]  /*1940*/  ULOP3.LUT UR4, UR4, 0x3fff, URZ, 0xc0, !UPT ;  /* 0x00003fff04047892 */ /* 0x000fe2000f8ec03f */
[----:B------:R-:W-:Y:S01]  /*1950*/  UMOV UR56, UR5 ;  /* 0x0000000500387c82 */ /* 0x000fe20008000000 */
[----:B------:R-:W-:Y:S01]  /*1960*/  UIADD3 UR8, UR5, 0x2, URZ ;  /* 0x0000000205087890 */ /* 0x000fe2000fffe03f */
[----:B------:R-:W0:Y:S01]  /*1970*/  LDC R3, c[0x0][0x2f0] ;  /* 0x0000bc00ff037b82 */ /* 0x000e220000000800 */
[----:B------:R-:W-:Y:S01]  /*1980*/  ULOP3.LUT UR60, UR4, 0x10000, URZ, 0xfc, !UPT ;  /* 0x00010000043c7892 */ /* 0x000fe2000f8efc3f */
[----:B------:R-:W-:Y:S01]  /*1990*/  @!P1 PRMT R2, RZ, 0x654, R2 ;  /* 0x00000654ff029816 */ /* 0x000fe20000000002 */
[----:B------:R-:W-:Y:S01]  /*19a0*/  UMOV UR9, 0x40000040 ;  /* 0x4000004000097882 */ /* 0x000fe20000000000 */
[----:B------:R-:W-:Y:S01]  /*19b0*/  UMOV UR11, 0x40000040 ;  /* 0x40000040000b7882 */ /* 0x000fe20000000000 */
[----:B------:R-:W-:-:S02]  /*19c0*/  UIMAD UR4, UR36, 0xa80, UR60 ;  /* 0x00000a80240478a4 */ /* 0x000fc4000f8e023c */
[----:B------:R-:W-:Y:S02]  /*19d0*/  UIADD3 UR12, UR5, 0x4, URZ ;  /* 0x00000004050c7890 */ /* 0x000fe4000fffe03f */
[----:B------:R-:W-:Y:S02]  /*19e0*/  UIADD3 UR6, UR4, 0x200, URZ ;  /* 0x0000020004067890 */ /* 0x000fe4000fffe03f */
[----:B------:R-:W-:Y:S02]  /*19f0*/  UIADD3 UR7, UR4, 0x280, URZ ;  /* 0x0000028004077890 */ /* 0x000fe4000fffe03f */
[----:B------:R-:W-:Y:S01]  /*1a00*/  UMOV UR58, UR4 ;  /* 0x00000004003a7c82 */ /* 0x000fe20008000000 */
[----:B------:R-:W-:Y:S01]  /*1a10*/  UIADD3 UR10, UR4, 0x2, URZ ;  /* 0x00000002040a7890 */ /* 0x000fe2000fffe03f */
[----:B------:R-:W-:Y:S01]  /*1a20*/  HGMMA.64x16x16.F32.BF16 R72, gdesc[UR56], RZ, !UPT, gsb0 ;  /* 0x00200000384879f0 */ /* 0x000fe2000c0018ff */
[----:B------:R-:W-:Y:S01]  /*1a30*/  UIADD3 UR58, UR4, 0x80, URZ ;  /* 0x00000080043a7890 */ /* 0x000fe2000fffe03f */
[----:B--2---:R-:W-:Y:S01]  /*1a40*/  ISETP.NE.AND P2, PT, R0, 0x1, PT ;  /* 0x000000010000780c */ /* 0x004fe20003f45270 */
[----:B------:R-:W-:Y:S01]  /*1a50*/  UMOV UR59, 0x40000040 ;  /* 0x40000040003b7882 */ /* 0x000fe20000000000 */
[----:B------:R-:W-:Y:S01]  /*1a60*/  UIADD3 UR14, UR4, 0x4, URZ ;  /* 0x00000004040e7890 */ /* 0x000fe2000fffe03f */
[----:B------:R-:W-:Y:S01]  /*1a70*/  IMAD.IADD R0, R22, 0x1, R17 ;  /* 0x0000000116007824 */ /* 0x000fe200078e0211 */
[----:B------:R-:W-:Y:S01]  /*1a80*/  UMOV UR13, 0x40000040 ;  /* 0x40000040000d7882 */ /* 0x000fe20000000000 */
[----:B------:R-:W-:Y:S01]  /*1a90*/  UMOV UR15, 0x40000040 ;  /* 0x40000040000f7882 */ /* 0x000fe20000000000 */
[----:B------:R-:W-:Y:S01]  /*1aa0*/  UIADD3 UR16, UR5, 0x6, URZ ;  /* 0x0000000605107890 */ /* 0x000fe2000fffe03f */
[----:B------:R-:W-:Y:S01]  /*1ab0*/  IMAD.MOV.U32 R4, RZ, RZ, R0 ;  /* 0x000000ffff047224 */ /* 0x000fe200078e0000 */
[----:B------:R-:W-:Y:S01]  /*1ac0*/  UIADD3 UR18, UR4, 0x6, URZ ;  /* 0x0000000604127890 */ /* 0x000fe2000fffe03f */
[----:B------:R-:W-:Y:S01]  /*1ad0*/  UMOV UR17, 0x40000040 ;  /* 0x4000004000117882 */ /* 0x000fe20000000000 */
[----:B------:R-:W-:Y:S01]  /*1ae0*/  UMOV UR19, 0x40000040 ;  /* 0x4000004000137882 */ /* 0x000fe20000000000 */
[----:B------:R-:W-:-:S02]  /*1af0*/  UIADD3 UR20, UR5, 0x400, URZ ;  /* 0x0000040005147890 */ /* 0x000fc4000fffe03f */
[----:B------:R-:W1:Y:S01]  /*1b00*/  @P2 LDC R5, c[0x0][0x44c] ;  /* 0x00011300ff052b82 */ /* 0x000e620000000800 */
[----:B------:R-:W-:Y:S01]  /*1b10*/  UIADD3 UR22, UR4, 0x380, URZ ;  /* 0x0000038004167890 */ /* 0x000fe2000fffe03f */
[----:B------:R-:W-:Y:S01]  /*1b20*/  UMOV UR21, 0x40000040 ;  /* 0x4000004000157882 */ /* 0x000fe20000000000 */
[----:B------:R-:W-:Y:S01]  /*1b30*/  UMOV UR23, 0x40000040 ;  /* 0x4000004000177882 */ /* 0x000fe20000000000 */
[----:B------:R-:W-:Y:S02]  /*1b40*/  UIADD3 UR24, UR5, 0x402, URZ ;  /* 0x0000040205187890 */ /* 0x000fe4000fffe03f */
[----:B------:R-:W-:Y:S02]  /*1b50*/  UIADD3 UR26, UR4, 0x382, URZ ;  /* 0x00000382041a7890 */ /* 0x000fe4000fffe03f */
[----:B------:R-:W2:Y:S01]  /*1b60*/  @P2 LDC R6, c[0x0][0x450] ;  /* 0x00011400ff062b82 */ /* 0x000ea20000000800 */
        /* <DEDUP_REMOVED lines=10> */
[----:B------:R-:W-:Y:S01]  /*1c10*/  UIADD3 UR40, UR5, 0x800, URZ ;  /* 0x0000080005287890 */ /* 0x000fe2000fffe03f */
[----:B-1----:R-:W-:Y:S01]  /*1c20*/  @P2 IMAD.HI.U32 R5, R0, R5, RZ ;  /* 0x0000000500052227 */ /* 0x002fe200078e00ff */
[----:B------:R-:W-:Y:S01]  /*1c30*/  UIADD3 UR42, UR4, 0x700, URZ ;  /* 0x00000700042a7890 */ /* 0x000fe2000fffe03f */
[----:B------:R-:W-:Y:S01]  /*1c40*/  UMOV UR41, 0x40000040 ;  /* 0x4000004000297882 */ /* 0x000fe20000000000 */
[----:B------:R-:W-:Y:S01]  /*1c50*/  UMOV UR43, 0x40000040 ;  /* 0x40000040002b7882 */ /* 0x000fe20000000000 */
[----:B------:R-:W-:Y:S01]  /*1c60*/  UIADD3 UR44, UR5, 0x802, URZ ;  /* 0x00000802052c7890 */ /* 0x000fe2000fffe03f */
[----:B------:R-:W-:Y:S01]  /*1c70*/  IMAD R0, R82, -0x70, RZ ;  /* 0xffffff9052007824 */ /* 0x000fe200078e02ff */
[----:B------:R-:W-:Y:S01]  /*1c80*/  UIADD3 UR46, UR4, 0x702, URZ ;  /* 0x00000702042e7890 */ /* 0x000fe2000fffe03f */
[----:B--2---:R-:W-:Y:S01]  /*1c90*/  @P2 SHF.R.U32.HI R4, RZ, R6, R5 ;  /* 0x00000006ff042219 */ /* 0x004fe20000011605 */
[----:B------:R-:W-:Y:S01]  /*1ca0*/  UMOV UR45, 0x40000040 ;  /* 0x40000040002d7882 */ /* 0x000fe20000000000 */
[----:B------:R-:W-:Y:S01]  /*1cb0*/  UMOV UR47, 0x40000040 ;  /* 0x40000040002f7882 */ /* 0x000fe20000000000 */
[----:B------:R-:W-:Y:S01]  /*1cc0*/  UIADD3 UR48, UR5, 0x804, URZ ;  /* 0x0000080405307890 */ /* 0x000fe2000fffe03f */
[----:B------:R-:W1:Y:S01]  /*1cd0*/  LDC R6, c[0x0][0x288] ;  /* 0x0000a200ff067b82 */ /* 0x000e620000000800 */
[----:B------:R-:W-:-:S02]  /*1ce0*/  WARPGROUP.DEPBAR.LE gsb0, 0x0 ;  /* 0x00008000000079c5 */ /* 0x000fc40000010000 */
[----:B------:R-:W-:Y:S01]  /*1cf0*/  WARPGROUP.ARRIVE ;  /* 0x00000000000079c5 */ /* 0x000fe20000000000 */
[----:B------:R-:W-:Y:S01]  /*1d00*/  UIADD3 UR50, UR4, 0x704, URZ ;  /* 0x0000070404327890 */ /* 0x000fe2000fffe03f */
[----:B------:R-:W2:Y:S01]  /*1d10*/  SHFL.IDX PT, R5, R4, 0x1, 0x1c1f ;  /* 0x003c1f0004057f89 */ /* 0x000ea200000e0000 */
[----:B------:R-:W-:Y:S01]  /*1d20*/  UMOV UR49, 0x40000040 ;  /* 0x4000004000317882 */ /* 0x000fe20000000000 */
[----:B------:R-:W-:Y:S01]  /*1d30*/  UMOV UR51, 0x40000040 ;  /* 0x4000004000337882 */ /* 0x000fe20000000000 */
[----:B------:R-:W-:Y:S01]  /*1d40*/  UIADD3 UR52, UR5, 0x806, URZ ;  /* 0x0000080605347890 */ /* 0x000fe2000fffe03f */
[----:B------:R-:W-:Y:S01]  /*1d50*/  HGMMA.64x16x16.F32.BF16 R64, gdesc[UR56], RZ, !UPT, gsb0 ;  /* 0x00200000384079f0 */ /* 0x000fe2000c0018ff */
[----:B------:R-:W-:Y:S01]  /*1d60*/  UIADD3 UR58, UR4, 0x100, URZ ;  /* 0x00000100043a7890 */ /* 0x000fe2000fffe03f */
[----:B------:R-:W-:Y:S01]  /*1d70*/  VIADD R8, R0, 0x71 ;  /* 0x0000007100087836 */ /* 0x000fe20000000000 */
[----:B------:R-:W-:Y:S01]  /*1d80*/  UMOV UR59, 0x40000040 ;  /* 0x40000040003b7882 */ /* 0x000fe20000000000 */
[----:B------:R-:W-:Y:S01]  /*1d90*/  UIADD3 UR5, UR4, 0x904, URZ ;  /* 0x0000090404057890 */ /* 0x000fe2000fffe03f */
[----:B0-----:R-:W-:Y:S01]  /*1da0*/  IMAD R0, R3, UR39, R0 ;  /* 0x0000002703007c24 */ /* 0x001fe2000f8e0200 */
[----:B------:R-:W-:Y:S01]  /*1db0*/  UIADD3 UR54, UR4, 0x706, URZ ;  /* 0x0000070604367890 */ /* 0x000fe2000fffe03f */
[----:B------:R-:W-:Y:S01]  /*1dc0*/  IMAD R8, R19, -0x2, R8 ;  /* 0xfffffffe13087824 */ /* 0x000fe200078e0208 */
[----:B------:R-:W-:Y:S01]  /*1dd0*/  UMOV UR53, 0x40000040 ;  /* 0x4000004000357882 */ /* 0x000fe20000000000 */
[----:B------:R-:W-:Y:S01]  /*1de0*/  UMOV UR55, 0x40000040 ;  /* 0x4000004000377882 */ /* 0x000fe20000000000 */
[----:B------:R-:W-:Y:S01]  /*1df0*/  VIADD R0, R0, 0x70 ;  /* 0x0000007000007836 */ /* 0x000fe20000000000 */
[----:B------:R-:W0:Y:S01]  /*1e00*/  SHFL.IDX PT, R4, R4, RZ, 0x1c1f ;  /* 0x001c1fff04047589 */ /* 0x000e2200000e0000 */
[----:B------:R-:W-:-:S02]  /*1e10*/  IMAD R9, R3, UR39, R8 ;  /* 0x0000002703097c24 */ /* 0x000fc4000f8e0208 */
[----:B------:R-:W-:Y:S02]  /*1e20*/  IMAD R7, R19, -0x2, R0 ;  /* 0xfffffffe13077824 */ /* 0x000fe400078e0200 */
[----:B-1----:R-:W-:Y:S01]  /*1e30*/  IMAD R3, R3, UR39, -R6 ;  /* 0x0000002703037c24 */ /* 0x002fe2000f8e0a06 */
[----:B--2---:R-:W-:-:S04]  /*1e40*/  IADD3 R0, R5, -R6, R9 ;  /* 0x8000000605007210 */ /* 0x004fc80007ffe009 */
[----:B------:R-:W-:-:S04]  /*1e50*/  VIMNMX R0, R7, R0, PT ;  /* 0x0000000007007248 */ /* 0x000fc80003fe0100 */
[C---:B------:R-:W-:Y:S02]  /*1e60*/  ISETP.GT.AND P3, PT, R0.reuse, RZ, PT ;  /* 0x000000ff0000720c */ /* 0x040fe40003f64270 */
[C---:B------:R-:W-:Y:S02]  /*1e70*/  ISETP.GT.AND P4, PT, R0.reuse, 0x1, PT ;  /* 0x000000010000780c */ /* 0x040fe40003f84270 */
[----:B------:R-:W-:Y:S01]  /*1e80*/  ISETP.GT.AND P5, PT, R0, 0x8, PT ;  /* 0x000000080000780c */ /* 0x000fe20003fa4270 */
        /* <DEDUP_REMOVED lines=394> */
[----:B------:R-:W-:Y:S02]  /*3730*/  FSEL R11, R74, -INF , P3 ;  /* 0xff8000004a0b7808 */ /* 0x000fe40001800000 */
[----:B------:R-:W-:Y:S02]  /*3740*/  FSEL R75, R75, -INF , P4 ;  /* 0xff8000004b4b7808 */ /* 0x000fe40002000000 */
[----:B------:R-:W-:Y:S01]  /*3750*/  ISETP.GT.AND P3, PT, R0, 0x9, PT ;  /* 0x000000090000780c */ /* 0x000fe20003f64270 */
[----:B------:R-:W-:Y:S01]  /*3760*/  HGMMA.64x16x16.F32.BF16 R64, gdesc[UR52], R64, gsb0 ;  /* 0x00200000344079f0 */ /* 0x000fe20008001840 */
[----:B------:R-:W-:Y:S01]  /*3770*/  UIADD3 UR54, UR4, 0x806, URZ ;  /* 0x0000080604367890 */ /* 0x000fe2000fffe03f */
[----:B------:R-:W-:Y:S01]  /*3780*/  FSEL R15, R78, -INF , P5 ;  /* 0xff8000004e0f7808 */ /* 0x000fe20002800000 */
[----:B------:R-:W-:Y:S01]  /*3790*/  UMOV UR55, 0x40000040 ;  /* 0x4000004000377882 */ /* 0x000fe20000000000 */
[----:B------:R-:W-:-:S02]  /*37a0*/  FMNMX.FTZ R8, R11, R75, !PT ;  /* 0x0000004b0b087209 */ /* 0x000fc40007810000 */
[C---:B------:R-:W-:Y:S02]  /*37b0*/  ISETP.GT.AND P4, PT, R0.reuse, 0x10, PT ;  /* 0x000000100000780c */ /* 0x040fe40003f84270 */
[----:B------:R-:W-:Y:S02]  /*37c0*/  FSEL R79, R79, -INF , P3 ;  /* 0xff8000004f4f7808 */ /* 0x000fe40001800000 */
[----:B------:R-:W-:Y:S02]  /*37d0*/  FMNMX.FTZ R8, R15, R8, !PT ;  /* 0x000000080f087209 */ /* 0x000fe40007810000 */
[----:B------:R-:W-:Y:S02]  /*37e0*/  ISETP.GT.AND P3, PT, R0, 0x11, PT ;  /* 0x000000110000780c */ /* 0x000fe40003f64270 */
[----:B------:R-:W-:Y:S01]  /*37f0*/  FMNMX.FTZ R8, R79, R8, !PT ;  /* 0x000000084f087209 */ /* 0x000fe20007810000 */
[----:B------:R-:W-:Y:S02]  /*3800*/  WARPGROUP.DEPBAR.LE gsb0, 0x0 ;  /* 0x00008000000079c5 */ /* 0x000fe40000010000 */
[----:B------:R-:W-:Y:S01]  /*3810*/  WARPGROUP.ARRIVE ;  /* 0x00000000000079c5 */ /* 0x000fe20000000000 */
[----:B------:R-:W-:-:S02]  /*3820*/  FSEL R81, R66, -INF , P4 ;  /* 0xff80000042517808 */ /* 0x000fc40002000000 */
[C---:B------:R-:W-:Y:S02]  /*3830*/  ISETP.GT.AND P4, PT, R0.reuse, 0x18, PT ;  /* 0x000000180000780c */ /* 0x040fe40003f84270 */
[----:B------:R-:W-:Y:S01]  /*3840*/  FSEL R67, R67, -INF , P3 ;  /* 0xff80000043437808 */ /* 0x000fe20001800000 */
[----:B------:R-:W-:Y:S01]  /*3850*/  HGMMA.64x16x16.F32.BF16 R56, gdesc[UR52], R56, gsb0 ;  /* 0x00200000343879f0 */ /* 0x000fe20008001838 */
[----:B------:R-:W-:Y:S01]  /*3860*/  UIADD3 UR54, UR4, 0x886, URZ ;  /* 0x0000088604367890 */ /* 0x000fe2000fffe03f */
[----:B------:R-:W-:Y:S01]  /*3870*/  FMNMX.FTZ R8, R81, R8, !PT ;  /* 0x0000000851087209 */ /* 0x000fe20007810000 */
[----:B------:R-:W-:Y:S01]  /*3880*/  UMOV UR55, 0x40000040 ;  /* 0x4000004000377882 */ /* 0x000fe20000000000 */
[----:B------:R-:W-:Y:S02]  /*3890*/  ISETP.GT.AND P3, PT, R0, 0x19, PT ;  /* 0x000000190000780c */ /* 0x000fe40003f64270 */
[----:B------:R-:W-:Y:S02]  /*38a0*/  FSEL R83, R70, -INF , P4 ;  /* 0xff80000046537808 */ /* 0x000fe40002000000 */
        /* <DEDUP_REMOVED lines=32> */
[----:B------:R-:W-:Y:S01]  /*3ab0*/  UMOV UR4, UR52 ;  /* 0x0000003400047c82 */ /* 0x000fe20008000000 */
[----:B------:R-:W-:Y:S02]  /*3ac0*/  ISETP.GT.AND P3, PT, R0, 0x39, PT ;  /* 0x000000390000780c */ /* 0x000fe40003f64270 */
[----:B------:R-:W-:-:S02]  /*3ad0*/  FSEL R93, R54, -INF , P4 ;  /* 0xff800000365d7808 */ /* 0x000fc40002000000 */
[----:B------:R-:W-:Y:S02]  /*3ae0*/  FMNMX.FTZ R8, R91, R8, !PT ;  /* 0x000000085b087209 */ /* 0x000fe40007810000 */
[C---:B------:R-:W-:Y:S02]  /*3af0*/  ISETP.GT.AND P4, PT, R0.reuse, 0x40, PT ;  /* 0x000000400000780c */ /* 0x040fe40003f84270 */
[----:B------:R-:W-:Y:S02]  /*3b00*/  FSEL R95, R55, -INF , P3 ;  /* 0xff800000375f7808 */ /* 0x000fe40001800000 */
[----:B------:R-:W-:Y:S02]  /*3b10*/  FMNMX.FTZ R8, R93, R8, !PT ;  /* 0x000000085d087209 */ /* 0x000fe40007810000 */
[----:B------:R-:W-:Y:S02]  /*3b20*/  ISETP.GT.AND P3, PT, R0, 0x41, PT ;  /* 0x000000410000780c */ /* 0x000fe40003f64270 */
[----:B------:R-:W-:Y:S01]  /*3b30*/  FMNMX.FTZ R8, R95, R8, !PT ;  /* 0x000000085f087209 */ /* 0x000fe20007810000 */
[----:B------:R-:W-:-:S02]  /*3b40*/  WARPGROUP.DEPBAR.LE gsb0, 0x0 ;  /* 0x00008000000079c5 */ /* 0x000fc40000010000 */
[----:B------:R-:W-:Y:S01]  /*3b50*/  WARPGROUP.ARRIVE ;  /* 0x00000000000079c5 */ /* 0x000fe20000000000 */
[----:B------:R-:W-:Y:S02]  /*3b60*/  FSEL R97, R42, -INF , P4 ;  /* 0xff8000002a617808 */ /* 0x000fe40002000000 */
[C---:B------:R-:W-:Y:S02]  /*3b70*/  ISETP.GT.AND P4, PT, R0.reuse, 0x48, PT ;  /* 0x000000480000780c */ /* 0x040fe40003f84270 */
[----:B------:R-:W-:Y:S01]  /*3b80*/  FSEL R99, R43, -INF , P3 ;  /* 0xff8000002b637808 */ /* 0x000fe20001800000 */
[----:B------:R-:W-:Y:S01]  /*3b90*/  HGMMA.64x16x16.F32.BF16 R32, gdesc[UR52], R32, gsb0 ;  /* 0x00200000342079f0 */ /* 0x000fe20008001820 */
[----:B------:R-:W-:Y:S02]  /*3ba0*/  FMNMX.FTZ R8, R97, R8, !PT ;  /* 0x0000000861087209 */ /* 0x000fe40007810000 */
[----:B------:R-:W-:Y:S02]  /*3bb0*/  ISETP.GT.AND P3, PT, R0, 0x49, PT ;  /* 0x000000490000780c */ /* 0x000fe40003f64270 */
[----:B------:R-:W-:Y:S01]  /*3bc0*/  FSEL R101, R46, -INF , P4 ;  /* 0xff8000002e657808 */ /* 0x000fe20002000000 */
[----:B------:R-:W-:Y:S01]  /*3bd0*/  IMAD.MOV.U32 R46, RZ, RZ, R17 ;  /* 0x000000ffff2e7224 */ /* 0x000fe200078e0011 */
        /* <DEDUP_REMOVED lines=12> */
[----:B------:R-:W-:Y:S01]  /*3ca0*/  FMNMX.FTZ R8, R105, R8, !PT ;  /* 0x0000000869087209 */ /* 0x000fe20007810000 */
[----:B------:R-:W-:Y:S01]  /*3cb0*/  ULDC UR4, c[0x0][0x988] ;  /* 0x0002620000047ab9 */ /* 0x000fe20000000800 */
        /* <DEDUP_REMOVED lines=9> */
[----:B------:R-:W-:Y:S01]  /*3d50*/  FSEL R113, R26, -INF , P4 ;  /* 0xff8000001a717808 */ /* 0x000fe20002000000 */
[----:B------:R1:W-:Y:S01]  /*3d60*/  @!P1 SYNCS.ARRIVE.TRANS64.RED.A1T0 RZ, [R2+URZ], RZ ;  /* 0x000000ff02ff99a7 */ /* 0x0003e2000810043f */
[----:B------:R-:W-:-:S02]  /*3d70*/  ISETP.GT.AND P4, PT, R0, 0x68, PT ;  /* 0x000000680000780c */ /* 0x000fc40003f84270 */
[----:B------:R-:W-:Y:S02]  /*3d80*/  FSEL R115, R27, -INF , P3 ;  /* 0xff8000001b737808 */ /* 0x000fe40001800000 */
[----:B------:R-:W-:Y:S02]  /*3d90*/  FMNMX.FTZ R8, R113, R8, !PT ;  /* 0x0000000871087209 */ /* 0x000fe40007810000 */
[----:B------:R-:W-:Y:S01]  /*3da0*/  ISETP.GT.AND P3, PT, R0, 0x69, PT ;  /* 0x000000690000780c */ /* 0x000fe20003f64270 */
[----:B------:R-:W-:Y:S01]  /*3db0*/  IMAD.U32 R0, RZ, RZ, UR4 ;  /* 0x00000004ff007e24 */ /* 0x000fe2000f8e00ff */
[----:B------:R-:W-:Y:S01]  /*3dc0*/  FSEL R117, R30, -INF , P4 ;  /* 0xff8000001e757808 */ /* 0x000fe20002000000 */
[----:B-1----:R-:W-:Y:S01]  /*3dd0*/  IMAD.MOV.U32 R2, RZ, RZ, RZ ;  /* 0x000000ffff027224 */ /* 0x002fe200078e00ff */
[----:B------:R-:W-:Y:S02]  /*3de0*/  FMNMX.FTZ R8, R115, R8, !PT ;  /* 0x0000000873087209 */ /* 0x000fe40007810000 */
[----:B------:R-:W-:-:S02]  /*3df0*/  FSEL R119, R31, -INF , P3 ;  /* 0xff8000001f777808 */ /* 0x000fc40001800000 */
[----:B------:R-:W-:-:S04]  /*3e00*/  FMNMX.FTZ R8, R117, R8, !PT ;  /* 0x0000000875087209 */ /* 0x000fc80007810000 */
[----:B------:R-:W-:Y:S01]  /*3e10*/  FMNMX.FTZ R10, R119, R8, !PT ;  /* 0x00000008770a7209 */ /* 0x000fe20007810000 */
[----:B------:R-:W-:-:S04]  /*3e20*/  IMAD.IADD R8, R9, 0x1, -R6 ;  /* 0x0000000109087824 */ /* 0x000fc800078e0a06 */
[----:B------:R-:W1:Y:S01]  /*3e30*/  SHFL.BFLY PT, R5, R10, 0x2, 0x1f ;  /* 0x0c401f000a057f89 */ /* 0x000e6200000e0000 */
[----:B0-----:R-:W-:-:S04]  /*3e40*/  VIADDMNMX R7, R4, R8, R7, PT ;  /* 0x0000000804077246 */ /* 0x001fc80003800107 */
[C---:B------:R-:W-:Y:S02]  /*3e50*/  ISETP.GT.AND P4, PT, R7.reuse, 0x1, PT ;  /* 0x000000010700780c */ /* 0x040fe40003f84270 */
[----:B------:R-:W-:Y:S02]  /*3e60*/  ISETP.GT.AND P5, PT, R7, 0x8, PT ;  /* 0x000000080700780c */ /* 0x000fe40003fa4270 */
[----:B------:R-:W-:Y:S02]  /*3e70*/  FSEL R73, R73, -INF , P4 ;  /* 0xff80000049497808 */ /* 0x000fe40002000000 */
[----:B------:R-:W-:-:S04]  /*3e80*/  ISETP.GT.AND P4, PT, R7, 0x11, PT ;  /* 0x000000110700780c */ /* 0x000fc80003f84270 */
[----:B------:R-:W-:Y:S02]  /*3e90*/  FSEL R65, R65, -INF , P4 ;  /* 0xff80000041417808 */ /* 0x000fe40002000000 */
[----:B------:R-:W-:-:S04]  /*3ea0*/  ISETP.GT.AND P4, PT, R7, 0x19, PT ;  /* 0x000000190700780c */ /* 0x000fc80003f84270 */
[----:B------:R-:W-:Y:S02]  /*3eb0*/  FSEL R69, R69, -INF , P4 ;  /* 0xff80000045457808 */ /* 0x000fe40002000000 */
[----:B------:R-:W-:Y:S02]  /*3ec0*/  ISETP.GT.AND P4, PT, R7, 0x21, PT ;  /* 0x000000210700780c */ /* 0x000fe40003f84270 */
[----:B-1----:R-:W-:Y:S02]  /*3ed0*/  FMNMX.FTZ R12, R10, R5, !PT ;  /* 0x000000050a0c7209 */ /* 0x002fe40007810000 */
[----:B------:R-:W-:Y:S02]  /*3ee0*/  FSEL R57, R57, -INF , P4 ;  /* 0xff80000039397808 */ /* 0x000fe40002000000 */
[----:B------:R-:W-:Y:S01]  /*3ef0*/  ISETP.GT.AND P4, PT, R7, 0x29, PT ;  /* 0x000000290700780c */ /* 0x000fe20003f84270 */
[----:B------:R-:W0:Y:S03]  /*3f00*/  SHFL.BFLY PT, R5, R12, 0x1, 0x1f ;  /* 0x0c201f000c057f89 */ /* 0x000e2600000e0000 */
[----:B------:R-:W-:-:S02]  /*3f10*/  FSEL R61, R61, -INF , P4 ;  /* 0xff8000003d3d7808 */ /* 0x000fc40002000000 */
[----:B------:R-:W-:-:S04]  /*3f20*/  ISETP.GT.AND P4, PT, R7, 0x31, PT ;  /* 0x000000310700780c */ /* 0x000fc80003f84270 */
[----:B------:R-:W-:Y:S02]  /*3f30*/  FSEL R49, R49, -INF , P4 ;  /* 0xff80000031317808 */ /* 0x000fe40002000000 */
[----:B------:R-:W-:-:S04]  /*3f40*/  ISETP.GT.AND P4, PT, R7, 0x39, PT ;  /* 0x000000390700780c */ /* 0x000fc80003f84270 */
[----:B------:R-:W-:Y:S02]  /*3f50*/  FSEL R53, R53, -INF , P4 ;  /* 0xff80000035357808 */ /* 0x000fe40002000000 */
[----:B------:R-:W-:-:S04]  /*3f60*/  ISETP.GT.AND P4, PT, R7, 0x41, PT ;  /* 0x000000410700780c */ /* 0x000fc80003f84270 */
[----:B------:R-:W-:Y:S02]  /*3f70*/  FSEL R41, R41, -INF , P4 ;  /* 0xff80000029297808 */ /* 0x000fe40002000000 */
[----:B------:R-:W-:Y:S02]  /*3f80*/  ISETP.GT.AND P4, PT, R7, 0x49, PT ;  /* 0x000000490700780c */ /* 0x000fe40003f84270 */
[----:B0-----:R-:W-:Y:S02]  /*3f90*/  FMNMX.FTZ R5, R12, R5, !PT ;  /* 0x000000050c057209 */ /* 0x001fe40007810000 */
[----:B------:R-:W-:Y:S02]  /*3fa0*/  FSEL R45, R45, -INF , P4 ;  /* 0xff8000002d2d7808 */ /* 0x000fe40002000000 */
[C---:B------:R-:W-:Y:S01]  /*3fb0*/  FSETP.NEU.FTZ.AND P3, PT, R5.reuse, -INF , PT ;  /* 0xff8000000500780b */ /* 0x040fe20003f7d000 */
[----:B------:R-:W-:Y:S01]  /*3fc0*/  FMUL.FTZ R9, R5, R0 ;  /* 0x0000000005097220 */ /* 0x000fe20000410000 */
[----:B------:R-:W-:-:S04]  /*3fd0*/  ISETP.GT.AND P4, PT, R7, 0x51, PT ;  /* 0x000000510700780c */ /* 0x000fc80003f84270 */
[----:B------:R-:W-:Y:S02]  /*3fe0*/  FSEL R30, R9, RZ, P3 ;  /* 0x000000ff091e7208 */ /* 0x000fe40001800000 */
[----:B------:R-:W-:Y:S02]  /*3ff0*/  ISETP.GT.AND P3, PT, R7, RZ, PT ;  /* 0x000000ff0700720c */ /* 0x000fe40003f64270 */
[----:B------:R-:W-:Y:S01]  /*4000*/  FSEL R33, R33, -INF , P4 ;  /* 0xff80000021217808 */ /* 0x000fe20002000000 */
[-CC-:B------:R-:W-:Y:S01]  /*4010*/  FFMA.FTZ R201, R11, R0.reuse, -R30.reuse ;  /* 0x000000000bc97223 */ /* 0x180fe2000001081e */
[----:B------:R-:W-:Y:S01]  /*4020*/  FSEL R9, R72, -INF , P3 ;  /* 0xff80000048097808 */ /* 0x000fe20001800000 */
[-CC-:B------:R-:W-:Y:S01]  /*4030*/  FFMA.FTZ R203, R15, R0.reuse, -R30.reuse ;  /* 0x000000000fcb7223 */ /* 0x180fe2000001081e */
[----:B------:R-:W-:Y:S01]  /*4040*/  ISETP.GT.AND P3, PT, R7, 0x9, PT ;  /* 0x000000090700780c */ /* 0x000fe20003f64270 */
[-CC-:B------:R-:W-:Y:S01]  /*4050*/  FFMA.FTZ R20, R59, R0.reuse, -R30.reuse ;  /* 0x000000003b147223 */ /* 0x180fe2000001081e */
[----:B------:R-:W-:Y:S01]  /*4060*/  FSEL R11, R76, -INF , P5 ;  /* 0xff8000004c0b7808 */ /* 0x000fe20002800000 */
[-CC-:B------:R-:W-:Y:S01]  /*4070*/  FFMA.FTZ R8, R75, R0.reuse, -R30.reuse ;  /* 0x000000004b087223 */ /* 0x180fe2000001081e */
[----:B------:R-:W-:Y:S01]  /*4080*/  FMNMX.FTZ R4, R9, R73, !PT ;  /* 0x0000004909047209 */ /* 0x000fe20007810000 */
[----:B------:R-:W-:Y:S01]  /*4090*/  MUFU.EX2 R201, R201 ;  /* 0x000000c900c97308 */ /* 0x000fe20000000800 */
[----:B------:R-:W-:Y:S01]  /*40a0*/  FSEL R77, R77, -INF , P3 ;  /* 0xff8000004d4d7808 */ /* 0x000fe20001800000 */
[-CC-:B------:R-:W-:Y:S01]  /*40b0*/  FFMA.FTZ R10, R79, R0.reuse, -R30.reuse ;  /* 0x000000004f0a7223 */ /* 0x180fe2000001081e */
[----:B------:R-:W-:Y:S01]  /*40c0*/  ISETP.GT.AND P3, PT, R7, 0x10, PT ;  /* 0x000000100700780c */ /* 0x000fe20003f64270 */
[--C-:B------:R-:W-:Y:S01]  /*40d0*/  FFMA.FTZ R197, R81, R0, -R30.reuse ;  /* 0x0000000051c57223 */ /* 0x100fe2000001081e */
[----:B------:R-:W-:Y:S01]  /*40e0*/  FMNMX.FTZ R4, R11, R4, !PT ;  /* 0x000000040b047209 */ /* 0x000fe20007810000 */
[--C-:B------:R-:W-:Y:S01]  /*40f0*/  FFMA.FTZ R12, R67, R0, -R30.reuse ;  /* 0x00000000430c7223 */ /* 0x100fe2000001081e */
[----:B------:R-:W-:Y:S01]  /*4100*/  FSEL R13, R64, -INF , P3 ;  /* 0xff800000400d7808 */ /* 0x000fe20001800000 */
[----:B------:R-:W0:Y:S01]  /*4110*/  MUFU.EX2 R8, R8 ;  /* 0x0000000800087308 */ /* 0x000e220000000800 */
[----:B------:R-:W-:Y:S01]  /*4120*/  FMNMX.FTZ R4, R77, R4, !PT ;  /* 0x000000044d047209 */ /* 0x000fe20007810000 */
[-CC-:B------:R-:W-:Y:S01]  /*4130*/  FFMA.FTZ R199, R83, R0.reuse, -R30.reuse ;  /* 0x0000000053c77223 */ /* 0x180fe2000001081e */
[----:B------:R-:W-:Y:S01]  /*4140*/  ISETP.GT.AND P3, PT, R7, 0x18, PT ;  /* 0x000000180700780c */ /* 0x000fe20003f64270 */
[--C-:B------:R-:W-:Y:S01]  /*4150*/  FFMA.FTZ R14, R71, R0, -R30.reuse ;  /* 0x00000000470e7223 */ /* 0x100fe2000001081e */
[----:B------:R-:W-:Y:S01]  /*4160*/  FMNMX.FTZ R4, R13, R4, !PT ;  /* 0x000000040d047209 */ /* 0x000fe20007810000 */
[--C-:B------:R-:W-:Y:S01]  /*4170*/  FFMA.FTZ R193, R85, R0, -R30.reuse ;  /* 0x0000000055c17223 */ /* 0x100fe2000001081e */
[----:B------:R-:W-:Y:S01]  /*4180*/  FSEL R15, R68, -INF , P3 ;  /* 0xff800000440f7808 */ /* 0x000fe20001800000 */
[----:B------:R-:W-:Y:S01]  /*4190*/  MUFU.EX2 R203, R203 ;  /* 0x000000cb00cb7308 */ /* 0x000fe20000000800 */
        /* <DEDUP_REMOVED lines=25> */
[----:B------:R-:W1:Y:S01]  /*4330*/  @P2 LDC R48, c[0x0][0x44c] ;  /* 0x00011300ff302b82 */ /* 0x000e620000000800 */
        /* <DEDUP_REMOVED lines=19> */
[----:B------:R-:W-:Y:S01]  /*4470*/  FFMA.FTZ R117, R117, R0, -R30 ;  /* 0x0000000075757223 */ /* 0x000fe2000001081e */
[----:B------:R-:W-:Y:S01]  /*4480*/  FSEL R43, R44, -INF , P3 ;  /* 0xff8000002c2b7808 */ /* 0x000fe20001800000 */
[----:B0-----:R-:W-:Y:S01]  /*4490*/  FADD.FTZ R44, R201, R8 ;  /* 0x00000008c92c7221 */ /* 0x001fe20000010000 */
[----:B------:R-:W-:Y:S01]  /*44a0*/  FMNMX.FTZ R4, R41, R4, !PT ;  /* 0x0000000429047209 */ /* 0x000fe20007810000 */
[----:B------:R-:W-:Y:S01]  /*44b0*/  MUFU.EX2 R193, R193 ;  /* 0x000000c100c17308 */ /* 0x000fe20000000800 */
[----:B------:R-:W-:Y:S01]  /*44c0*/  ISETP.GT.AND P3, PT, R7, 0x50, PT ;  /* 0x000000500700780c */ /* 0x000fe20003f64270 */
[----:B-1----:R-:W-:Y:S01]  /*44d0*/  @P2 IMAD.HI.U32 R48, R17, R48, RZ ;  /* 0x0000003011302227 */ /* 0x002fe200078e00ff */
[----:B------:R-:W-:-:S03]  /*44e0*/  FMNMX.FTZ R4, R43, R4, !PT ;  /* 0x000000042b047209 */ /* 0x000fc60007810000 */
[----:B------:R-:W-:Y:S01]  /*44f0*/  FFMA.FTZ R30, R119, R0, -R30 ;  /* 0x00000000771e7223 */ /* 0x000fe2000001081e */
[----:B------:R-:W-:Y:S02]  /*4500*/  FSEL R47, R32, -INF , P3 ;  /* 0xff800000202f7808 */ /* 0x000fe40001800000 */
[----:B------:R-:W-:Y:S02]  /*4510*/  CS2R R118, SRZ ;  /* 0x0000000000767805 */ /* 0x000fe4000001ff00 */
[----:B------:R-:W-:Y:S01]  /*4520*/  FMNMX.FTZ R4, R45, R4, !PT ;  /* 0x000000042d047209 */ /* 0x000fe20007810000 */
[----:B------:R-:W-:Y:S01]  /*4530*/  MUFU.EX2 R20, R20 ;  /* 0x0000001400147308 */ /* 0x000fe20000000800 */
[----:B------:R-:W-:Y:S02]  /*4540*/  ISETP.GT.AND P3, PT, R7, 0x58, PT ;  /* 0x000000580700780c */ /* 0x000fe40003f64270 */
[----:B------:R-:W-:Y:S02]  /*4550*/  CS2R R88, SRZ ;  /* 0x0000000000587805 */ /* 0x000fe4000001ff00 */
[----:B------:R-:W-:-:S02]  /*4560*/  FMNMX.FTZ R4, R47, R4, !PT ;  /* 0x000000042f047209 */ /* 0x000fc40007810000 */
[----:B------:R-:W-:Y:S02]  /*4570*/  CS2R R86, SRZ ;  /* 0x0000000000567805 */ /* 0x000fe4000001ff00 */
[----:B------:R-:W-:Y:S02]  /*4580*/  ISETP.GT.AND P4, PT, R7, 0x59, PT ;  /* 0x000000590700780c */ /* 0x000fe40003f84270 */
[----:B------:R-:W-:Y:S02]  /*4590*/  CS2R R84, SRZ ;  /* 0x0000000000547805 */ /* 0x000fe4000001ff00 */
[----:B------:R-:W-:Y:S01]  /*45a0*/  FSEL R51, R36, -INF , P3 ;  /* 0xff80000024337808 */ /* 0x000fe20001800000 */
[----:B------:R-:W-:Y:S01]  /*45b0*/  MUFU.EX2 R195, R195 ;  /* 0x000000c300c37308 */ /* 0x000fe20000000800 */
[----:B------:R-:W-:Y:S02]  /*45c0*/  FMNMX.FTZ R4, R33, R4, !PT ;  /* 0x0000000421047209 */ /* 0x000fe40007810000 */
[----:B------:R-:W-:-:S02]  /*45d0*/  CS2R R80, SRZ ;  /* 0x0000000000507805 */ /* 0x000fc4000001ff00 */
[----:B------:R-:W-:Y:S02]  /*45e0*/  FSEL R37, R37, -INF , P4 ;  /* 0xff80000025257808 */ /* 0x000fe40002000000 */
[----:B------:R-:W-:Y:S02]  /*45f0*/  CS2R R78, SRZ ;  /* 0x00000000004e7805 */ /* 0x000fe4000001ff00 */
[----:B------:R-:W-:Y:S02]  /*4600*/  ISETP.GT.AND P3, PT, R7, 0x60, PT ;  /* 0x000000600700780c */ /* 0x000fe40003f64270 */
[----:B------:R-:W-:Y:S02]  /*4610*/  CS2R R74, SRZ ;  /* 0x00000000004a7805 */ /* 0x000fe4000001ff00 */
[----:B------:R-:W-:Y:S01]  /*4620*/  FMNMX.FTZ R4, R51, R4, !PT ;  /* 0x0000000433047209 */ /* 0x000fe20007810000 */
[----:B------:R-:W-:Y:S01]  /*4630*/  MUFU.EX2 R26, R26 ;  /* 0x0000001a001a7308 */ /* 0x000fe20000000800 */
[----:B------:R-:W-:-:S02]  /*4640*/  ISETP.GT.AND P4, PT, R7, 0x61, PT ;  /* 0x000000610700780c */ /* 0x000fc40003f84270 */
[----:B------:R-:W-:Y:S02]  /*4650*/  CS2R R70, SRZ ;  /* 0x0000000000467805 */ /* 0x000fe4000001ff00 */
[----:B------:R-:W-:Y:S02]  /*4660*/  FSEL R55, R24, -INF , P3 ;  /* 0xff80000018377808 */ /* 0x000fe40001800000 */
[----:B------:R-:W-:Y:S02]  /*4670*/  CS2R R66, SRZ ;  /* 0x0000000000427805 */ /* 0x000fe4000001ff00 */
[----:B------:R-:W-:Y:S02]  /*4680*/  FMNMX.FTZ R4, R37, R4, !PT ;  /* 0x0000000425047209 */ /* 0x000fe40007810000 */
[----:B------:R-:W-:Y:S02]  /*4690*/  CS2R R62, SRZ ;  /* 0x00000000003e7805 */ /* 0x000fe4000001ff00 */
[----:B------:R-:W-:Y:S01]  /*46a0*/  ISETP.GT.AND P3, PT, R7, 0x68, PT ;  /* 0x000000680700780c */ /* 0x000fe20003f64270 */
[----:B------:R-:W-:Y:S01]  /*46b0*/  MUFU.EX2 R189, R189 ;  /* 0x000000bd00bd7308 */ /* 0x000fe20000000800 */
[----:B------:R-:W-:-:S02]  /*46c0*/  FSEL R25, R25, -INF , P4 ;  /* 0xff80000019197808 */ /* 0x000fc40002000000 */
[----:B------:R-:W-:Y:S02]  /*46d0*/  FMNMX.FTZ R4, R55, R4, !PT ;  /* 0x0000000437047209 */ /* 0x000fe40007810000 */
[----:B------:R-:W-:Y:S02]  /*46e0*/  ISETP.GT.AND P4, PT, R7, 0x69, PT ;  /* 0x000000690700780c */ /* 0x000fe40003f84270 */
[----:B------:R-:W-:Y:S01]  /*46f0*/  FSEL R7, R28, -INF , P3 ;  /* 0xff8000001c077808 */ /* 0x000fe20001800000 */
[----:B------:R-:W-:Y:S01]  /*4700*/  MUFU.EX2 R93, R93 ;  /* 0x0000005d005d7308 */ /* 0x000fe20000000800 */
[----:B------:R-:W-:Y:S02]  /*4710*/  FMNMX.FTZ R4, R25, R4, !PT ;  /* 0x0000000419047209 */ /* 0x000fe40007810000 */
[----:B------:R-:W-:Y:S02]  /*4720*/  FSEL R29, R29, -INF , P4 ;  /* 0xff8000001d1d7808 */ /* 0x000fe40002000000 */
[----:B------:R-:W-:-:S02]  /*4730*/  FMNMX.FTZ R4, R7, R4, !PT ;  /* 0x0000000407047209 */ /* 0x000fc40007810000 */
[----:B------:R-:W-:Y:S01]  /*4740*/  F2FP.BF16.F32.PACK_AB R201, R8, R201 ;  /* 0x000000c908c9723e */ /* 0x000fe200000010ff */
[----:B------:R0:W-:Y:S01]  /*4750*/  MUFU.EX2 R28, R91 ;  /* 0x0000005b001c7308 */ /* 0x0001e20000000800 */
[----:B------:R-:W-:-:S05]  /*4760*/  FMNMX.FTZ R4, R29, R4, !PT ;  /* 0x000000041d047209 */ /* 0x000fca0007810000 */
[----:B------:R-:W1:Y:S02]  /*4770*/  SHFL.BFLY PT, R59, R4, 0x2, 0x1f ;  /* 0x0c401f00043b7f89 */ /* 0x000e6400000e0000 */
[----:B------:R2:W3:Y:S01]  /*4780*/  MUFU.EX2 R32, R95 ;  /* 0x0000005f00207308 */ /* 0x0004e20000000800 */
[----:B0-----:R-:W-:-:S07]  /*4790*/  CS2R R90, SRZ ;  /* 0x00000000005a7805 */ /* 0x001fce000001ff00 */
[----:B------:R-:W-:Y:S01]  /*47a0*/  MUFU.EX2 R97, R97 ;  /* 0x0000006100617308 */ /* 0x000fe20000000800 */
[----:B--2---:R-:W-:-:S07]  /*47b0*/  CS2R R94, SRZ ;  /* 0x00000000005e7805 */ /* 0x004fce000001ff00 */
[----:B------:R0:W2:Y:S01]  /*47c0*/  MUFU.EX2 R34, R99 ;  /* 0x0000006300227308 */ /* 0x0000a20000000800 */
[----:B---3--:R-:W-:Y:S02]  /*47d0*/  F2FP.BF16.F32.PACK_AB R191, R32, R93 ;  /* 0x0000005d20bf723e */ /* 0x008fe400000010ff */
[----:B-1----:R-:W-:-:S05]  /*47e0*/  FMNMX.FTZ R59, R4, R59, !PT ;  /* 0x0000003b043b7209 */ /* 0x002fca0007810000 */
[----:B------:R-:W-:Y:S01]  /*47f0*/  MUFU.EX2 R101, R101 ;  /* 0x0000006500657308 */ /* 0x000fe20000000800 */
[----:B0-----:R-:W-:Y:S01]  /*4800*/  CS2R R98, SRZ ;  /* 0x0000000000627805 */ /* 0x001fe2000001ff00 */
[----:B------:R-:W0:Y:S06]  /*4810*/  SHFL.BFLY PT, R4, R59, 0x1, 0x1f ;  /* 0x0c201f003b047f89 */ /* 0x000e2c00000e0000 */
[----:B------:R1:W3:Y:S01]  /*4820*/  MUFU.EX2 R36, R103 ;  /* 0x0000006700247308 */ /* 0x0002e20000000800 */
[----:B--2---:R-:W-:-:S07]  /*4830*/  F2FP.BF16.F32.PACK_AB R185, R34, R97 ;  /* 0x0000006122b9723e */ /* 0x004fce00000010ff */
[----:B------:R-:W-:Y:S01]  /*4840*/  MUFU.EX2 R105, R105 ;  /* 0x0000006900697308 */ /* 0x000fe20000000800 */
[----:B-1----:R-:W-:-:S07]  /*4850*/  CS2R R102, SRZ ;  /* 0x0000000000667805 */ /* 0x002fce000001ff00 */
[----:B------:R1:W-:Y:S01]  /*4860*/  MUFU.EX2 R38, R107 ;  /* 0x0000006b00267308 */ /* 0x0003e20000000800 */
[----:B---3--:R-:W-:Y:S02]  /*4870*/  F2FP.BF16.F32.PACK_AB R187, R36, R101 ;  /* 0x0000006524bb723e */ /* 0x008fe400000010ff */
[----:B0-----:R-:W-:Y:S02]  /*4880*/  FMNMX.FTZ R4, R59, R4, !PT ;  /* 0x000000043b047209 */ /* 0x001fe40007810000 */
[----:B------:R-:W0:Y:S02]  /*4890*/  @P2 LDC R59, c[0x0][0x450] ;  /* 0x00011400ff3b2b82 */ /* 0x000e240000000800 */
[C---:B------:R-:W-:Y:S01]  /*48a0*/  FSETP.NEU.FTZ.AND P3, PT, R4.reuse, -INF , PT ;  /* 0xff8000000400780b */ /* 0x040fe20003f7d000 */
[----:B------:R-:W-:Y:S01]  /*48b0*/  FMUL.FTZ R24, R4, R0 ;  /* 0x0000000004187220 */ /* 0x000fe20000410000 */
[----:B------:R-:W-:Y:S01]  /*48c0*/  MUFU.EX2 R109, R109 ;  /* 0x0000006d006d7308 */ /* 0x000fe20000000800 */
[----:B-1----:R-:W-:-:S03]  /*48d0*/  CS2R R106, SRZ ;  /* 0x00000000006a7805 */ /* 0x002fc6000001ff00 */
[----:B------:R-:W-:-:S04]  /*48e0*/  FSEL R24, R24, RZ, P3 ;  /* 0x000000ff18187208 */ /* 0x000fc80001800000 */
        /* <DEDUP_REMOVED lines=13> */
[-CC-:B------:R-:W-:Y:S01]  /*49c0*/  FFMA.FTZ R21, R21, R0.reuse, -R24.reuse ;  /* 0x0000000015157223 */ /* 0x180fe20000010818 */
[-C--:B------:R-:W-:Y:S01]  /*49d0*/  FFMA.FTZ R27, R27, R0.reuse, -R24 ;  /* 0x000000001b1b7223 */ /* 0x080fe20000010818 */
[----:B0-----:R-:W-:Y:S01]  /*49e0*/  @P2 SHF.R.U32.HI R46, RZ, R59, R48 ;  /* 0x0000003bff2e2219 */ /* 0x001fe20000011630 */
[----:B------:R-:W0:Y:S01]  /*49f0*/  MUFU.EX2 R200, R73 ;  /* 0x0000004900c87308 */ /* 0x000e220000000800 */
[-CC-:B------:R-:W-:Y:S01]  /*4a00*/  FFMA.FTZ R41, R41, R0.reuse, -R24.reuse ;  /* 0x0000000029297223 */ /* 0x180fe20000010818 */
[-CC-:B------:R-:W-:Y:S01]  /*4a10*/  FFMA.FTZ R61, R61, R0.reuse, -R24.reuse ;  /* 0x000000003d3d7223 */ /* 0x180fe20000010818 */
[----:B------:R-:W-:Y:S01]  /*4a20*/  FFMA.FTZ R31, R31, R0, -R24 ;  /* 0x000000001f1f7223 */ /* 0x000fe20000010818 */
[----:B------:R-:W-:-:S02]  /*4a30*/  IMAD.IADD R3, R3, 0x1, R46 ;  /* 0x0000000103037824 */ /* 0x000fc400078e022e */
        /* <DEDUP_REMOVED lines=12> */
[----:B-1----:R-:W-:Y:S01]  /*4b00*/  FADD.FTZ R57, R203, R44 ;  /* 0x0000002ccb397221 */ /* 0x002fe20000010000 */
[----:B0-----:R-:W-:Y:S01]  /*4b10*/  FADD.FTZ R6, R9, R200 ;  /* 0x000000c809067221 */ /* 0x001fe20000010000 */
[-CC-:B------:R-:W-:Y:S01]  /*4b20*/  FFMA.FTZ R7, R7, R0.reuse, -R24.reuse ;  /* 0x0000000007077223 */ /* 0x180fe20000010818 */
[----:B------:R-:W-:Y:S01]  /*4b30*/  FFMA.FTZ R24, R29, R0, -R24 ;  /* 0x000000001d187223 */ /* 0x000fe20000010818 */
[----:B------:R-:W-:Y:S01]  /*4b40*/  FADD.FTZ R44, R10, R57 ;  /* 0x000000390a2c7221 */ /* 0x000fe20000010000 */
[----:B------:R-:W-:Y:S01]  /*4b50*/  F2FP.BF16.F32.PACK_AB R200, R200, R9 ;  /* 0x00000009c8c8723e */ /* 0x000fe200000010ff */
[----:B------:R-:W-:Y:S01]  /*4b60*/  VIADD R9, R82, 0xfffffffe ;  /* 0xfffffffe52097836 */ /* 0x000fe20000000000 */
[----:B------:R0:W1:Y:S01]  /*4b70*/  MUFU.EX2 R202, R77 ;  /* 0x0000004d00ca7308 */ /* 0x0000620000000800 */
[----:B------:R-:W-:Y:S01]  /*4b80*/  FADD.FTZ R57, R197, R44 ;  /* 0x0000002cc5397221 */ /* 0x000fe20000010000 */
[----:B------:R-:W-:-:S02]  /*4b90*/  F2FP.BF16.F32.PACK_AB R197, R12, R197 ;  /* 0x000000c50cc5723e */ /* 0x000fc400000010ff */
[----:B------:R-:W-:Y:S02]  /*4ba0*/  CS2R R110, SRZ ;  /* 0x00000000006e7805 */ /* 0x000fe4000001ff00 */
[----:B------:R-:W-:Y:S01]  /*4bb0*/  F2FP.BF16.F32.PACK_AB R181, R38, R105 ;  /* 0x0000006926b5723e */ /* 0x000fe200000010ff */
[----:B------:R-:W-:Y:S01]  /*4bc0*/  FADD.FTZ R44, R12, R57 ;  /* 0x000000390c2c7221 */ /* 0x000fe20000010000 */
[----:B------:R-:W-:Y:S02]  /*4bd0*/  F2FP.BF16.F32.PACK_AB R183, R40, R109 ;  /* 0x0000006d28b7723e */ /* 0x000fe400000010ff */
[----:B------:R-:W-:Y:S01]  /*4be0*/  CS2R R82, SRZ ;  /* 0x0000000000527805 */ /* 0x000fe2000001ff00 */
[----:B------:R-:W3:Y:S01]  /*4bf0*/  MUFU.EX2 R13, R13 ;  /* 0x0000000d000d7308 */ /* 0x000ee20000000800 */
[----:B------:R-:W-:Y:S01]  /*4c00*/  FADD.FTZ R57, R199, R44 ;  /* 0x0000002cc7397221 */ /* 0x000fe20000010000 */
[----:B------:R-:W-:Y:S02]  /*4c10*/  F2FP.BF16.F32.PACK_AB R203, R10, R203 ;  /* 0x000000cb0acb723e */ /* 0x000fe400000010ff */
[----:B0-----:R-:W-:-:S02]  /*4c20*/  CS2R R76, SRZ ;  /* 0x00000000004c7805 */ /* 0x001fc4000001ff00 */
[C---:B------:R-:W-:Y:S01]  /*4c30*/  F2FP.BF16.F32.PACK_AB R199, R14.reuse, R199 ;  /* 0x000000c70ec7723e */ /* 0x040fe200000010ff */
[----:B------:R-:W-:Y:S01]  /*4c40*/  FADD.FTZ R44, R14, R57 ;  /* 0x000000390e2c7221 */ /* 0x000fe20000010000 */
[----:B------:R-:W-:Y:S02]  /*4c50*/  CS2R R72, SRZ ;  /* 0x0000000000487805 */ /* 0x000fe4000001ff00 */
[----:B------:R-:W-:Y:S01]  /*4c60*/  CS2R R58, SRZ ;  /* 0x00000000003a7805 */ /* 0x000fe2000001ff00 */
[----:B------:R0:W4:Y:S01]  /*4c70*/  MUFU.EX2 R196, R65 ;  /* 0x0000004100c47308 */ /* 0x0001220000000800 */
[----:B------:R-:W-:-:S07]  /*4c80*/  CS2R R56, SRZ ;  /* 0x0000000000387805 */ /* 0x000fce000001ff00 */
[----:B------:R-:W5:Y:S01]  /*4c90*/  MUFU.EX2 R15, R15 ;  /* 0x0000000f000f7308 */ /* 0x000f620000000800 */
[----:B0-----:R-:W-:-:S07]  /*4ca0*/  CS2R R64, SRZ ;  /* 0x0000000000407805 */ /* 0x001fce000001ff00 */
[----:B------:R2:W-:Y:S08]  /*4cb0*/  MUFU.EX2 R188, R49 ;  /* 0x0000003100bc7308 */ /* 0x0005f00000000800 */
[----:B------:R0:W5:Y:S01]  /*4cc0*/  MUFU.EX2 R198, R69 ;  /* 0x0000004500c67308 */ /* 0x0001620000000800 */
[----:B--2---:R-:W-:-:S04]  /*4cd0*/  FADD.FTZ R49, R11, R6 ;  /* 0x000000060b317221 */ /* 0x004fc80000010000 */
[C---:B-1----:R-:W-:Y:S01]  /*4ce0*/  FADD.FTZ R6, R202.reuse, R49 ;  /* 0x00000031ca067221 */ /* 0x042fe20000010000 */
[----:B------:R-:W-:Y:S02]  /*4cf0*/  F2FP.BF16.F32.PACK_AB R202, R202, R11 ;  /* 0x0000000bcaca723e */ /* 0x000fe400000010ff */
[----:B------:R1:W-:Y:S01]  /*4d00*/  MUFU.EX2 R190, R53 ;  /* 0x0000003500be7308 */ /* 0x0003e20000000800 */
[----:B---3--:R-:W-:Y:S01]  /*4d10*/  FADD.FTZ R49, R13, R6 ;  /* 0x000000060d317221 */ /* 0x008fe20000010000 */
[----:B0-----:R-:W-:-:S03]  /*4d20*/  CS2R R68, SRZ ;  /* 0x0000000000447805 */ /* 0x001fc6000001ff00 */
[C---:B----4-:R-:W-:Y:S01]  /*4d30*/  FADD.FTZ R6, R196.reuse, R49 ;  /* 0x00000031c4067221 */ /* 0x050fe20000010000 */
[----:B------:R-:W-:Y:S02]  /*4d40*/  F2FP.BF16.F32.PACK_AB R196, R196, R13 ;  /* 0x0000000dc4c4723e */ /* 0x000fe400000010ff */
[----:B------:R-:W0:Y:S01]  /*4d50*/  MUFU.EX2 R21, R21 ;  /* 0x0000001500157308 */ /* 0x000e220000000800 */
[----:B-1----:R-:W-:Y:S01]  /*4d60*/  FADD.FTZ R53, R193, R44 ;  /* 0x0000002cc1357221 */ /* 0x002fe20000010000 */
[----:B------:R-:W-:-:S03]  /*4d70*/  F2FP.BF16.F32.PACK_AB R193, R20, R193 ;  /* 0x000000c114c1723e */ /* 0x000fc600000010ff */
[----:B------:R-:W-:Y:S01]  /*4d80*/  FADD.FTZ R44, R20, R53 ;  /* 0x00000035142c7221 */ /* 0x000fe20000010000 */
[----:B------:R-:W-:Y:S02]  /*4d90*/  CS2R R52, SRZ ;  /* 0x0000000000347805 */ /* 0x000fe4000001ff00 */
[----:B------:R-:W1:Y:S01]  /*4da0*/  MUFU.EX2 R27, R27 ;  /* 0x0000001b001b7308 */ /* 0x000e620000000800 */
[----:B------:R-:W-:Y:S01]  /*4db0*/  FADD.FTZ R49, R195, R44 ;  /* 0x0000002cc3317221 */ /* 0x000fe20000010000 */
[----:B------:R-:W-:Y:S01]  /*4dc0*/  IMAD.HI R44, R3, -0x6db6db6d, R2 ;  /* 0x92492493032c7827 */ /* 0x000fe200078e0202 */
[----:B------:R-:W-:-:S05]  /*4dd0*/  F2FP.BF16.F32.PACK_AB R195, R26, R195 ;  /* 0x000000c31ac3723e */ /* 0x000fca00000010ff */
[----:B------:R5:W-:Y:S08]  /*4de0*/  MUFU.EX2 R184, R41 ;  /* 0x0000002900b87308 */ /* 0x000bf00000000800 */
[----:B------:R2:W3:Y:S01]  /*4df0*/  MUFU.EX2 R194, R61 ;  /* 0x0000003d00c27308 */ /* 0x0004e20000000800 */
[----:B-----5:R-:W-:Y:S01]  /*4e00*/  FADD.FTZ R41, R15, R6 ;  /* 0x000000060f297221 */ /* 0x020fe20000010000 */
[----:B------:R-:W-:Y:S01]  /*4e10*/  FADD.FTZ R6, R26, R49 ;  /* 0x000000311a067221 */ /* 0x000fe20000010000 */
[----:B------:R-:W-:-:S02]  /*4e20*/  CS2R R48, SRZ ;  /* 0x0000000000307805 */ /* 0x000fc4000001ff00 */
[----:B------:R-:W-:Y:S01]  /*4e30*/  FADD.FTZ R2, R198, R41 ;  /* 0x00000029c6027221 */ /* 0x000fe20000010000 */
[----:B------:R-:W-:Y:S01]  /*4e40*/  FADD.FTZ R41, R189, R6 ;  /* 0x00000006bd297221 */ /* 0x000fe20000010000 */
[C---:B------:R-:W-:Y:S01]  /*4e50*/  F2FP.BF16.F32.PACK_AB R189, R28.reuse, R189 ;  /* 0x000000bd1cbd723e */ /* 0x040fe200000010ff */
[----:B------:R-:W4:Y:S01]  /*4e60*/  MUFU.EX2 R31, R31 ;  /* 0x0000001f001f7308 */ /* 0x000f220000000800 */
[----:B0-----:R-:W-:Y:S01]  /*4e70*/  FADD.FTZ R3, R21, R2 ;  /* 0x0000000215037221 */ /* 0x001fe20000010000 */
[----:B------:R-:W-:Y:S01]  /*4e80*/  FADD.FTZ R6, R28, R41 ;  /* 0x000000291c067221 */ /* 0x000fe20000010000 */
[----:B------:R-:W-:Y:S02]  /*4e90*/  F2FP.BF16.F32.PACK_AB R198, R198, R15 ;  /* 0x0000000fc6c6723e */ /* 0x000fe400000010ff */
[----:B--2---:R-:W-:Y:S01]  /*4ea0*/  CS2R R60, SRZ ;  /* 0x00000000003c7805 */ /* 0x004fe2000001ff00 */
[C---:B------:R-:W-:Y:S01]  /*4eb0*/  FADD.FTZ R2, R192.reuse, R3 ;  /* 0x00000003c0027221 */ /* 0x040fe20000010000 */
[----:B------:R-:W-:Y:S01]  /*4ec0*/  FADD.FTZ R41, R93, R6 ;  /* 0x000000065d297221 */ /* 0x000fe20000010000 */
[----:B------:R-:W-:Y:S01]  /*4ed0*/  F2FP.BF16.F32.PACK_AB R192, R192, R21 ;  /* 0x00000015c0c0723e */ /* 0x000fe200000010ff */
[----:B------:R-:W0:Y:S01]  /*4ee0*/  MUFU.EX2 R35, R35 ;  /* 0x0000002300237308 */ /* 0x000e220000000800 */
[----:B-1----:R-:W-:Y:S01]  /*4ef0*/  FADD.FTZ R3, R27, R2 ;  /* 0x000000021b037221 */ /* 0x002fe20000010000 */
[----:B------:R-:W-:Y:S01]  /*4f00*/  FADD.FTZ R6, R32, R41 ;  /* 0x0000002920067221 */ /* 0x000fe20000010000 */
[----:B------:R-:W-:-:S02]  /*4f10*/  CS2R R92, SRZ ;  /* 0x00000000005c7805 */ /* 0x000fc4000001ff00 */
[C---:B---3--:R-:W-:Y:S01]  /*4f20*/  FADD.FTZ R2, R194.reuse, R3 ;  /* 0x00000003c2027221 */ /* 0x048fe20000010000 */
[----:B------:R-:W-:Y:S01]  /*4f30*/  FADD.FTZ R41, R97, R6 ;  /* 0x0000000661297221 */ /* 0x000fe20000010000 */
[----:B------:R-:W-:Y:S01]  /*4f40*/  F2FP.BF16.F32.PACK_AB R194, R194, R27 ;  /* 0x0000001bc2c2723e */ /* 0x000fe200000010ff */
[----:B------:R-:W1:Y:S01]  /*4f50*/  MUFU.EX2 R39, R39 ;  /* 0x0000002700277308 */ /* 0x000e620000000800 */
[----:B----4-:R-:W-:Y:S01]  /*4f60*/  FADD.FTZ R3, R31, R2 ;  /* 0x000000021f037221 */ /* 0x010fe20000010000 */
[----:B------:R-:W-:Y:S01]  /*4f70*/  FADD.FTZ R6, R34, R41 ;  /* 0x0000002922067221 */ /* 0x000fe20000010000 */
[----:B------:R-:W-:Y:S02]  /*4f80*/  SHF.R.U32.HI R41, RZ, 0x1f, R44 ;  /* 0x0000001fff297819 */ /* 0x000fe4000001162c */
[----:B------:R-:W-:Y:S01]  /*4f90*/  CS2R R96, SRZ ;  /* 0x0000000000607805 */ /* 0x000fe2000001ff00 */
[----:B------:R-:W-:Y:S01]  /*4fa0*/  FADD.FTZ R2, R188, R3 ;  /* 0x00000003bc027221 */ /* 0x000fe20000010000 */
[----:B------:R-:W-:Y:S01]  /*4fb0*/  FADD.FTZ R29, R101, R6 ;  /* 0x00000006651d7221 */ /* 0x000fe20000010000 */
[----:B------:R-:W-:Y:S01]  /*4fc0*/  LEA.HI.SX32 R120, R44, R41, 0x1a ;  /* 0x000000292c787211 */ /* 0x000fe200078fd2ff */
[----:B------:R-:W2:Y:S01]  /*4fd0*/  MUFU.EX2 R43, R43 ;  /* 0x0000002b002b7308 */ /* 0x000ea20000000800 */
[----:B0-----:R-:W-:Y:S01]  /*4fe0*/  FADD.FTZ R3, R35, R2 ;  /* 0x0000000223037221 */ /* 0x001fe20000010000 */
[----:B------:R-:W-:Y:S01]  /*4ff0*/  FADD.FTZ R6, R36, R29 ;  /* 0x0000001d24067221 */ /* 0x000fe20000010000 */
[----:B------:R-:W-:-:S02]  /*5000*/  VIMNMX R12, RZ, R120, !PT ;  /* 0x00000078ff0c7248 */ /* 0x000fc40007fe0100 */
[----:B------:R-:W-:Y:S01]  /*5010*/  CS2R R100, SRZ ;  /* 0x0000000000647805 */ /* 0x000fe2000001ff00 */
[----:B------:R-:W-:Y:S01]  /*5020*/  FADD.FTZ R2, R190, R3 ;  /* 0x00000003be027221 */ /* 0x000fe20000010000 */
[----:B------:R-:W-:Y:S01]  /*5030*/  FADD.FTZ R29, R105, R6 ;  /* 0x00000006691d7221 */ /* 0x000fe20000010000 */
[----:B------:R-:W-:Y:S01]  /*5040*/  ISETP.GE.AND P3, PT, R9, R12, PT ;  /* 0x0000000c0900720c */ /* 0x000fe20003f66270 */
[----:B------:R0:W3:Y:S01]  /*5050*/  MUFU.EX2 R186, R45 ;  /* 0x0000002d00ba7308 */ /* 0x0000e20000000800 */
[----:B-1----:R-:W-:Y:S01]  /*5060*/  FADD.FTZ R3, R39, R2 ;  /* 0x0000000227037221 */ /* 0x002fe20000010000 */
[----:B------:R-:W-:Y:S01]  /*5070*/  FADD.FTZ R6, R38, R29 ;  /* 0x0000001d26067221 */ /* 0x000fe20000010000 */
[----:B------:R-:W-:Y:S02]  /*5080*/  F2FP.BF16.F32.PACK_AB R188, R188, R31 ;  /* 0x0000001fbcbc723e */ /* 0x000fe400000010ff */
[----:B------:R-:W-:Y:S01]  /*5090*/  CS2R R104, SRZ ;  /* 0x0000000000687805 */ /* 0x000fe2000001ff00 */
[----:B------:R-:W-:Y:S01]  /*50a0*/  FADD.FTZ R2, R184, R3 ;  /* 0x00000003b8027221 */ /* 0x000fe20000010000 */
[----:B------:R-:W-:Y:S01]  /*50b0*/  FADD.FTZ R29, R109, R6 ;  /* 0x000000066d1d7221 */ /* 0x000fe20000010000 */
[----:B------:R-:W-:Y:S01]  /*50c0*/  F2FP.BF16.F32.PACK_AB R190, R190, R35 ;  /* 0x00000023bebe723e */ /* 0x000fe200000010ff */
[----:B------:R-:W1:Y:S01]  /*50d0*/  MUFU.EX2 R113, R113 ;  /* 0x0000007100717308 */ /* 0x000e620000000800 */
[----:B--2---:R-:W-:Y:S01]  /*50e0*/  FADD.FTZ R3, R43, R2 ;  /* 0x000000022b037221 */ /* 0x004fe20000010000 */
[----:B------:R-:W-:Y:S01]  /*50f0*/  FADD.FTZ R6, R40, R29 ;  /* 0x0000001d28067221 */ /* 0x000fe20000010000 */
[----:B------:R-:W-:-:S02]  /*5100*/  F2FP.BF16.F32.PACK_AB R184, R184, R39 ;  /* 0x00000027b8b8723e */ /* 0x000fc400000010ff */
[----:B------:R-:W-:Y:S02]  /*5110*/  CS2R R108, SRZ ;  /* 0x00000000006c7805 */ /* 0x000fe4000001ff00 */
[----:B0-----:R-:W-:Y:S02]  /*5120*/  CS2R R44, SRZ ;  /* 0x00000000002c7805 */ /* 0x001fe4000001ff00 */
[----:B------:R-:W-:Y:S02]  /*5130*/  CS2R R40, SRZ ;  /* 0x0000000000287805 */ /* 0x000fe4000001ff00 */
[----:B------:R-:W-:Y:S01]  /*5140*/  CS2R R38, SRZ ;  /* 0x0000000000267805 */ /* 0x000fe2000001ff00 */
[----:B------:R-:W0:Y:S01]  /*5150*/  MUFU.EX2 R47, R47 ;  /* 0x0000002f002f7308 */ /* 0x000e220000000800 */
[C---:B---3--:R-:W-:Y:S01]  /*5160*/  FADD.FTZ R2, R186.reuse, R3 ;  /* 0x00000003ba027221 */ /* 0x048fe20000010000 */
[----:B------:R-:W-:Y:S02]  /*5170*/  F2FP.BF16.F32.PACK_AB R186, R186, R43 ;  /* 0x0000002bbaba723e */ /* 0x000fe400000010ff */
[----:B------:R-:W-:-:S02]  /*5180*/  CS2R R34, SRZ ;  /* 0x0000000000227805 */ /* 0x000fc4000001ff00 */
[----:B------:R-:W-:Y:S02]  /*5190*/  CS2R R26, SRZ ;  /* 0x00000000001a7805 */ /* 0x000fe4000001ff00 */
[----:B------:R2:W3:Y:S01]  /*51a0*/  MUFU.EX2 R42, R115 ;  /* 0x00000073002a7308 */ /* 0x0004e20000000800 */
[----:B-1----:R-:W-:-:S07]  /*51b0*/  FADD.FTZ R29, R113, R6 ;  /* 0x00000006711d7221 */ /* 0x002fce0000010000 */
[----:B------:R1:W4:Y:S01]  /*51c0*/  MUFU.EX2 R180, R33 ;  /* 0x0000002100b47308 */ /* 0x0003220000000800 */
[----:B0-----:R-:W-:Y:S01]  /*51d0*/  FADD.FTZ R3, R47, R2 ;  /* 0x000000022f037221 */ /* 0x001fe20000010000 */
[----:B--2---:R-:W-:-:S06]  /*51e0*/  CS2R R114, SRZ ;  /* 0x0000000000727805 */ /* 0x004fcc000001ff00 */
[----:B------:R-:W0:Y:S01]  /*51f0*/  MUFU.EX2 R117, R117 ;  /* 0x0000007500757308 */ /* 0x000e220000000800 */
[C---:B---3--:R-:W-:Y:S01]  /*5200*/  FADD.FTZ R6, R42.reuse, R29 ;  /* 0x0000001d2a067221 */ /* 0x048fe20000010000 */
[----:B------:R-:W-:Y:S02]  /*5210*/  F2FP.BF16.F32.PACK_AB R177, R42, R113 ;  /* 0x000000712ab1723e */ /* 0x000fe400000010ff */
[----:B------:R-:W-:Y:S02]  /*5220*/  CS2R R112, SRZ ;  /* 0x0000000000707805 */ /* 0x000fe4000001ff00 */
[----:B------:R-:W-:Y:S02]  /*5230*/  CS2R R42, SRZ ;  /* 0x00000000002a7805 */ /* 0x000fe4000001ff00 */
[----:B-1----:R-:W-:Y:S02]  /*5240*/  CS2R R32, SRZ ;  /* 0x0000000000207805 */ /* 0x002fe4000001ff00 */
[----:B------:R-:W-:Y:S01]  /*5250*/  CS2R R28, SRZ ;  /* 0x00000000001c7805 */ /* 0x000fe2000001ff00 */
[----:B------:R-:W-:Y:S01]  /*5260*/  MUFU.EX2 R51, R51 ;  /* 0x0000003300337308 */ /* 0x000fe20000000800 */
[C---:B----4-:R-:W-:Y:S01]  /*5270*/  FADD.FTZ R2, R180.reuse, R3 ;  /* 0x00000003b4027221 */ /* 0x050fe20000010000 */
[----:B------:R-:W-:-:S02]  /*5280*/  F2FP.BF16.F32.PACK_AB R180, R180, R47 ;  /* 0x0000002fb4b4723e */ /* 0x000fc400000010ff */
[----:B------:R-:W-:-:S04]  /*5290*/  CS2R R46, SRZ ;  /* 0x00000000002e7805 */ /* 0x000fc8000001ff00 */
[----:B------:R-:W1:Y:S01]  /*52a0*/  MUFU.EX2 R30, R30 ;  /* 0x0000001e001e7308 */ /* 0x000e620000000800 */
[----:B0-----:R-:W-:-:S07]  /*52b0*/  FADD.FTZ R3, R117, R6 ;  /* 0x0000000675037221 */ /* 0x001fce0000010000 */
[----:B------:R0:W2:Y:S08]  /*52c0*/  MUFU.EX2 R182, R37 ;  /* 0x0000002500b67308 */ /* 0x0000b00000000800 */
[----:B------:R-:W3:Y:S01]  /*52d0*/  MUFU.EX2 R55, R55 ;  /* 0x0000003700377308 */ /* 0x000ee20000000800 */
[C---:B-1----:R-:W-:Y:S01]  /*52e0*/  FADD.FTZ R6, R30.reuse, R3 ;  /* 0x000000031e067221 */ /* 0x042fe20000010000 */
[----:B------:R-:W-:-:S02]  /*52f0*/  F2FP.BF16.F32.PACK_AB R179, R30, R117 ;  /* 0x000000751eb3723e */ /* 0x000fc400000010ff */
[----:B------:R-:W-:Y:S02]  /*5300*/  CS2R R116, SRZ ;  /* 0x0000000000747805 */ /* 0x000fe4000001ff00 */
[----:B0-----:R-:W-:Y:S02]  /*5310*/  CS2R R36, SRZ ;  /* 0x0000000000247805 */ /* 0x001fe4000001ff00 */
[----:B------:R-:W-:Y:S01]  /*5320*/  CS2R R30, SRZ ;  /* 0x00000000001e7805 */ /* 0x000fe2000001ff00 */
[----:B------:R0:W1:Y:S08]  /*5330*/  MUFU.EX2 R176, R25 ;  /* 0x0000001900b07308 */ /* 0x0000700000000800 */
[----:B------:R3:W4:Y:S01]  /*5340*/  MUFU.EX2 R178, R7 ;  /* 0x0000000700b27308 */ /* 0x0007220000000800 */
[----:B0-----:R-:W-:-:S04]  /*5350*/  FADD.FTZ R25, R51, R2 ;  /* 0x0000000233197221 */ /* 0x001fc80000010000 */
[C---:B--2---:R-:W-:Y:S01]  /*5360*/  FADD.FTZ R2, R182.reuse, R25 ;  /* 0x00000019b6027221 */ /* 0x044fe20000010000 */
[----:B------:R-:W-:Y:S02]  /*5370*/  F2FP.BF16.F32.PACK_AB R182, R182, R51 ;  /* 0x00000033b6b6723e */ /* 0x000fe400000010ff */
[----:B------:R-:W-:Y:S01]  /*5380*/  CS2R R50, SRZ ;  /* 0x0000000000327805 */ /* 0x000fe2000001ff00 */
[----:B------:R0:W2:Y:S01]  /*5390*/  MUFU.EX2 R3, R24 ;  /* 0x0000001800037308 */ /* 0x0000a20000000800 */
[----:B---3--:R-:W-:-:S04]  /*53a0*/  FADD.FTZ R7, R55, R2 ;  /* 0x0000000237077221 */ /* 0x008fc80000010000 */
[C---:B-1----:R-:W-:Y:S01]  /*53b0*/  FADD.FTZ R7, R176.reuse, R7 ;  /* 0x00000007b0077221 */ /* 0x042fe20000010000 */
[----:B------:R-:W-:Y:S02]  /*53c0*/  F2FP.BF16.F32.PACK_AB R176, R176, R55 ;  /* 0x00000037b0b0723e */ /* 0x000fe400000010ff */
[----:B------:R-:W-:Y:S01]  /*53d0*/  CS2R R54, SRZ ;  /* 0x0000000000367805 */ /* 0x000fe2000001ff00 */
[----:B----4-:R-:W-:Y:S01]  /*53e0*/  FADD.FTZ R2, R178, R7 ;  /* 0x00000007b2027221 */ /* 0x010fe20000010000 */
[----:B0-----:R-:W-:-:S03]  /*53f0*/  CS2R R24, SRZ ;  /* 0x0000000000187805 */ /* 0x001fc6000001ff00 */
[C---:B--2---:R-:W-:Y:S01]  /*5400*/  FADD.FTZ R7, R3.reuse, R2 ;  /* 0x0000000203077221 */ /* 0x044fe20000010000 */
[----:B------:R-:W-:Y:S01]  /*5410*/  F2FP.BF16.F32.PACK_AB R178, R3, R178 ;  /* 0x000000b203b2723e */ /* 0x000fe200000010ff */
[----:B------:R-:W-:Y:S02]  /*5420*/  IMAD.MOV.U32 R3, RZ, RZ, 0x3f800000 ;  /* 0x3f800000ff037424 */ /* 0x000fe400078e00ff */
[----:B------:R-:W-:Y:S01]  /*5430*/  IMAD.MOV.U32 R2, RZ, RZ, 0x3f800000 ;  /* 0x3f800000ff027424 */ /* 0x000fe200078e00ff */
[----:B------:R-:W-:Y:S06]  /*5440*/  @!P3 BRA `(.L_x_2275) ;  /* 0x0000004000f4b947 */ /* 0x000fec0003800000 */
[----:B------:R-:W-:Y:S01]  /*5450*/  IMAD.MOV.U32 R8, RZ, RZ, R5 ;  /* 0x000000ffff087224 */ /* 0x000fe200078e0005 */
[----:B------:R-:W-:Y:S01]  /*5460*/  UMOV UR7, UR38 ;  /* 0x0000002600077c82 */ /* 0x000fe20008000000 */
[----:B------:R-:W-:Y:S01]  /*5470*/  IMAD.MOV.U32 R10, RZ, RZ, R4 ;  /* 0x000000ffff0a7224 */ /* 0x000fe200078e0004 */
[----:B------:R-:W-:Y:S01]  /*5480*/  UMOV UR5, UR36 ;  /* 0x0000002400057c82 */ /* 0x000fe20008000000 */
[----:B------:R-:W-:Y:S01]  /*5490*/  IMAD.MOV.U32 R3, RZ, RZ, 0x3f800000 ;  /* 0x3f800000ff037424 */ /* 0x000fe200078e00ff */
[----:B------:R-:W-:Y:S01]  /*54a0*/  ULDC UR61, c[0x0][0x288] ;  /* 0x0000a200003d7ab9 */ /* 0x000fe20000000800 */
[----:B------:R-:W-:-:S07]  /*54b0*/  IMAD.MOV.U32 R119, RZ, RZ, RZ ;  /* 0x000000ffff777224 */ /* 0x000fce00078e00ff */
.L_x_2284:
[----:B------:R-:W-:-:S04]  /*54c0*/  UIADD3 UR4, UR5, 0x1, URZ ;  /* 0x0000000105047890 */ /* 0x000fc8000fffe03f */
[----:B------:R-:W-:-:S04]  /*54d0*/  UISETP.NE.AND UP0, UPT, UR4, 0x2, UPT ;  /* 0x000000020400788c */ /* 0x000fc8000bf05270 */
[----:B------:R-:W-:Y:S02]  /*54e0*/  USEL UR38, URZ, 0x1, UP0 ;  /* 0x000000013f267887 */ /* 0x000fe40008000000 */
[----:B------:R-:W-:Y:S02]  /*54f0*/  USEL UR36, UR4, URZ, UP0 ;  /* 0x0000003f04247287 */ /* 0x000fe40008000000 */
[----:B------:R-:W-:Y:S01]  /*5500*/  ULOP3.LUT UR38, UR7, UR38, URZ, 0x3c, !UPT ;  /* 0x0000002607267292 */ /* 0x000fe2000f8e3c3f */
[----:B------:R-:W-:Y:S11]  /*5510*/  @!P0 BRA `(.L_x_2276) ;  /* 0x0000000000048947 */ /* 0x000ff60003800000 */
[----:B------:R-:W-:Y:S01]  /*5520*/  BPT.TRAP 0x1 ;  /* 0x000000040000795c */ /* 0x000fe20000300000 */
.L_x_2276:
[----:B------:R-:W-:Y:S01]  /*5530*/  ULEA UR6, UR36, UR37, 0x3 ;  /* 0x0000002524067291 */ /* 0x000fe2000f8e183f */
[----:B------:R-:W-:-:S05]  /*5540*/  IMAD.U32 R0, RZ, RZ, UR38 ;  /* 0x00000026ff007e24 */ /* 0x000fca000f8e00ff */
[----:B------:R-:W-:-:S04]  /*5550*/  SHF.L.U32 R0, R0, 0x1f, RZ ;  /* 0x0000001f00007819 */ /* 0x000fc800000006ff */
[----:B------:R0:W1:Y:S01]  /*5560*/  SYNCS.PHASECHK.TRANS64.TRYWAIT P3, [UR6+0x36830], R0 ;  /* 0x03683000ff0075a7 */ /* 0x0000620008060146 */
[----:B------:R-:W-:Y:S05]  /*5570*/  @!P0 BRA `(.L_x_2277) ;  /* 0x0000000000048947 */ /* 0x000fea0003800000 */
[----:B------:R-:W-:Y:S01]  /*5580*/  BPT.TRAP 0x1 ;  /* 0x000000040000795c */ /* 0x000fe20000300000 */
.L_x_2277:
[----:B-1----:R-:W-:Y:S05]  /*5590*/  @P3 BRA `(.L_x_2278) ;  /* 0x0000000000083947 */ /* 0x002fea0003800000 */
[----:B------:R-:W1:Y:S02]  /*55a0*/  SYNCS.PHASECHK.TRANS64.TRYWAIT P3, [UR6+0x36830], R0 ;  /* 0x03683000ff0075a7 */ /* 0x000e640008060146 */
[----:B-1----:R-:W-:Y:S05]  /*55b0*/  @!P3 BRA `(.L_x_2279) ;  /* 0x000001000048b947 */ /* 0x002fea0003800000 */
.L_x_2278:
[----:B------:R-:W-:Y:S01]  /*55c0*/  UIMAD UR4, UR36, 0xa80, UR60 ;  /* 0x00000a80240478a4 */ /* 0x000fe2000f8e023c */
[----:B------:R-:W-:Y:S01]  /*55d0*/  WARPGROUP.ARRIVE ;  /* 0x00000000000079c5 */ /* 0x000fe20000000000 */
[----:B------:R-:W-:Y:S01]  /*55e0*/  UMOV UR59, 0x40000040 ;  /* 0x40000040003b7882 */ /* 0x000fe20000000000 */
[----:B------:R-:W-:Y:S01]  /*55f0*/  UMOV UR19, 0x40000040 ;  /* 0x4000004000137882 */ /* 0x000fe20000000000 */
[----:B------:R-:W-:Y:S01]  /*5600*/  UIADD3 UR10, UR4, 0x80, URZ ;  /* 0x00000080040a7890 */ /* 0x000fe2000fffe03f */
[-C--:B------:R-:W-:Y:S01]  /*5610*/  FMUL.FTZ R24, R24, R2.reuse ;  /* 0x0000000218187220 */ /* 0x080fe20000410000 */
[----:B------:R-:W-:Y:S01]  /*5620*/  UIADD3 UR11, UR4, 0x100, URZ ;  /* 0x00000100040b7890 */ /* 0x000fe2000fffe03f */
[-C--:B------:R-:W-:Y:S01]  /*5630*/  FMUL.FTZ R25, R25, R2.reuse ;  /* 0x0000000219197220 */ /* 0x080fe20000410000 */
[----:B------:R-:W-:Y:S01]  /*5640*/  UMOV UR58, UR4 ;  /* 0x00000004003a7c82 */ /* 0x000fe20008000000 */
[----:B------:R-:W-:Y:S01]  /*5650*/  UIADD3 UR14, UR4, 0x82, URZ ;  /* 0x00000082040e7890 */ /* 0x000fe2000fffe03f */
[----:B------:R-:W-:Y:S01]  /*5660*/  HGMMA.64x16x16.F32.BF16 R168, gdesc[UR56], RZ, !UPT, gsb0 ;  /* 0x0020000038a879f0 */ /* 0x000fe2000c0018ff */
[----:B------:R-:W-:Y:S01]  /*5670*/  UMOV UR58, UR10 ;  /* 0x0000000a003a7c82 */ /* 0x000fe20008000000 */
[----:B------:R-:W-:Y:S01]  /*5680*/  UMOV UR59, 0x40000040 ;  /* 0x40000040003b7882 */ /* 0x000fe20000000000 */
        /* <DEDUP_REMOVED lines=142> */
[----:B------:R-:W-:Y:S01]  /*5f70*/  UMOV UR11, 0x40000040 ;  /* 0x40000040000b7882 */ /* 0x000fe20000000000 */
        /* <DEDUP_REMOVED lines=42> */
[----:B------:R-:W-:Y:S02]  /*6220*/  UIADD3 UR10, UR4, 0x84, URZ ;  /* 0x00000084040a7890 */ /* 0x000fe4000fffe03f */
        /* <DEDUP_REMOVED lines=392> */
.L_x_2280:
[----:B------:R-:W-:Y:S01]  /*7ab0*/  ULEA UR11, UR5, UR37, 0x3 ;  /* 0x00000025050b7291 */ /* 0x000fe2000f8e183f */
[----:B01----:R-:W-:-:S05]  /*7ac0*/  IMAD.U32 R0, RZ, RZ, UR7 ;  /* 0x00000007ff007e24 */ /* 0x003fca000f8e00ff */
[----:B------:R-:W-:-:S04]  /*7ad0*/  SHF.L.U32 R0, R0, 0x1f, RZ ;  /* 0x0000001f00007819 */ /* 0x000fc800000006ff */
[----:B------:R0:W1:Y:S01]  /*7ae0*/  SYNCS.PHASECHK.TRANS64.TRYWAIT P3, [UR11+0x36850], R0 ;  /* 0x03685000ff0075a7 */ /* 0x000062000806014b */
[----:B------:R-:W-:Y:S05]  /*7af0*/  @!P0 BRA `(.L_x_2281) ;  /* 0x0000000000048947 */ /* 0x000fea0003800000 */
[----:B------:R-:W-:Y:S01]  /*7b00*/  BPT.TRAP 0x1 ;  /* 0x000000040000795c */ /* 0x000fe20000300000 */
.L_x_2281:
[----:B-1----:R-:W-:Y:S05]  /*7b10*/  @P3 BRA `(.L_x_2282) ;  /* 0x0000000000083947 */ /* 0x002fea0003800000 */
[----:B------:R-:W1:Y:S02]  /*7b20*/  SYNCS.PHASECHK.TRANS64.TRYWAIT P3, [UR11+0x36850], R0 ;  /* 0x03685000ff0075a7 */ /* 0x000e64000806014b */
[----:B-1----:R-:W-:Y:S05]  /*7b30*/  @!P3 BRA `(.L_x_2283) ;  /* 0x000000dc0000b947 */ /* 0x002fea0003800000 */
.L_x_2282:
[----:B------:R-:W-:Y:S01]  /*7b40*/  UIADD3 UR4, UR37, 0x400, URZ ;  /* 0x0000040025047890 */ /* 0x000fe2000fffe03f */
[----:B------:R-:W-:Y:S01]  /*7b50*/  WARPGROUP.ARRIVE ;  /* 0x00000000000079c5 */ /* 0x000fe20000000000 */
[----:B------:R-:W-:Y:S01]  /*7b60*/  UMOV UR15, 0x40000040 ;  /* 0x40000040000f7882 */ /* 0x000fe20000000000 */
[----:B-1----:R-:W1:Y:S01]  /*7b70*/  @P2 LDC R3, c[0x0][0x44c] ;  /* 0x00011300ff032b82 */ /* 0x002e620000000800 */
[----:B------:R-:W-:Y:S01]  /*7b80*/  USHF.R.U32.HI UR4, URZ, 0x4, UR4 ;  /* 0x000000043f047899 */ /* 0x000fe20008011604 */
[----:B------:R-:W-:Y:S01]  /*7b90*/  IMAD.IADD R4, R22, 0x1, R17 ;  /* 0x0000000116047824 */ /* 0x000fe200078e0211 */
[----:B------:R-:W-:Y:S02]  /*7ba0*/  UMOV UR7, 0x40000040 ;  /* 0x4000004000077882 */ /* 0x000fe40000000000 */
[----:B------:R-:W-:-:S03]  /*7bb0*/  ULOP3.LUT UR4, UR4, 0x3fff, URZ, 0xc0, !UPT ;  /* 0x00003fff04047892 */ /* 0x000fc6000f8ec03f */
[----:B0-----:R-:W0:Y:S01]  /*7bc0*/  @P2 LDC R0, c[0x0][0x450] ;  /* 0x00011400ff002b82 */ /* 0x001e220000000800 */
[----:B------:R-:W-:-:S04]  /*7bd0*/  ULOP3.LUT UR4, UR4, 0x3800000, URZ, 0xfc, !UPT ;  /* 0x0380000004047892 */ /* 0x000fc8000f8efc3f */
[----:B------:R-:W-:-:S03]  /*7be0*/  UIMAD UR4, UR5, 0xa80, UR4 ;  /* 0x00000a80050478a4 */ /* 0x000fc6000f8e0204 */
[----:B------:R-:W2:Y:S01]  /*7bf0*/  LDC R5, c[0x0][0x2f0] ;  /* 0x0000bc00ff057b82 */ /* 0x000ea20000000800 */
[----:B------:R-:W-:Y:S01]  /*7c00*/  UIADD3 UR10, UR4, 0x80, URZ ;  /* 0x00000080040a7890 */ /* 0x000fe2000fffe03f */
[----:B------:R-:W-:Y:S02]  /*7c10*/  UMOV UR5, UR36 ;  /* 0x0000002400057c82 */ /* 0x000fe40008000000 */
[----:B------:R-:W-:Y:S02]  /*7c20*/  UMOV UR14, UR4 ;  /* 0x00000004000e7c82 */ /* 0x000fe40008000000 */
[----:B------:R-:W-:Y:S01]  /*7c30*/  HGMMA.64x192x16.F32.BF16 R24, R200, gdesc[UR12].tnspB, R24, gsb0 ;  /* 0x42e0000cc8187df0 */ /* 0x000fe20008001818 */
[----:B------:R-:W-:Y:S01]  /*7c40*/  UMOV UR15, 0x40000040 ;  /* 0x40000040000f7882 */ /* 0x000fe20000000000 */
[----:B------:R-:W-:Y:S01]  /*7c50*/  UMOV UR14, UR10 ;  /* 0x0000000a000e7c82 */ /* 0x000fe20008000000 */
[----:B------:R-:W-:Y:S01]  /*7c60*/  UIADD3 UR10, UR4, 0x100, URZ ;  /* 0x00000100040a7890 */ /* 0x000fe2000fffe03f */
[----:B-1----:R-:W-:-:S05]  /*7c70*/  @P2 IMAD.HI.U32 R3, R4, R3, RZ ;  /* 0x0000000304032227 */ /* 0x002fca00078e00ff */
[----:B0-----:R-:W-:Y:S01]  /*7c80*/  @P2 SHF.R.U32.HI R4, RZ, R0, R3 ;  /* 0x00000000ff042219 */ /* 0x001fe20000011603 */
[----:B------:R-:W-:-:S04]  /*7c90*/  IMAD.MOV.U32 R0, RZ, RZ, -0x70 ;  /* 0xffffff90ff007424 */ /* 0x000fc800078e00ff */
[----:B------:R-:W0:Y:S01]  /*7ca0*/  SHFL.IDX PT, R3, R4, 0x1, 0x1c1f ;  /* 0x003c1f0004037f89 */ /* 0x000e2200000e0000 */
[----:B------:R-:W-:-:S04]  /*7cb0*/  IMAD R0, R9, R0, 0x1 ;  /* 0x0000000109007424 */ /* 0x000fc800078e0200 */
[----:B------:R-:W-:-:S04]  /*7cc0*/  IMAD R0, R19, -0x2, R0 ;  /* 0xfffffffe13007824 */ /* 0x000fc800078e0200 */
[----:B--2---:R-:W-:-:S05]  /*7cd0*/  IMAD R2, R5, UR39, R0 ;  /* 0x0000002705027c24 */ /* 0x004fca000f8e0200 */
[----:B0-----:R-:W-:-:S04]  /*7ce0*/  IADD3 R0, R3, -UR61, R2 ;  /* 0x8000003d03007c10 */ /* 0x001fc8000fffe002 */
[C---:B------:R-:W-:Y:S02]  /*7cf0*/  ISETP.GT.AND P3, PT, R0.reuse, RZ, PT ;  /* 0x000000ff0000720c */ /* 0x040fe40003f64270 */
[----:B------:R-:W-:Y:S02]  /*7d00*/  ISETP.GT.AND P4, PT, R0, 0x1, PT ;  /* 0x000000010000780c */ /* 0x000fe40003f84270 */
[----:B------:R-:W-:Y:S02]  /*7d10*/  FSEL R219, R170, -INF , P3 ;  /* 0xff800000aadb7808 */ /* 0x000fe40001800000 */
[----:B------:R-:W-:Y:S02]  /*7d20*/  ISETP.GT.AND P3, PT, R0, 0x8, PT ;  /* 0x000000080000780c */ /* 0x000fe40003f64270 */
[----:B------:R-:W-:Y:S01]  /*7d30*/  FMNMX.FTZ R14, R219, R8, !PT ;  /* 0x00000008db0e7209 */ /* 0x000fe20007810000 */
[----:B------:R-:W-:Y:S02]  /*7d40*/  WARPGROUP.DEPBAR.LE gsb0, 0x0 ;  /* 0x00008000000079c5 */ /* 0x000fe40000010000 */
[----:B------:R-:W-:Y:S01]  /*7d50*/  WARPGROUP.ARRIVE ;  /* 0x00000000000079c5 */ /* 0x000fe20000000000 */
[----:B------:R-:W-:-:S02]  /*7d60*/  FSEL R201, R171, -INF , P4 ;  /* 0xff800000abc97808 */ /* 0x000fc40002000000 */
[----:B------:R-:W-:Y:S02]  /*7d70*/  ISETP.GT.AND P4, PT, R0, 0x9, PT ;  /* 0x000000090000780c */ /* 0x000fe40003f84270 */
[----:B------:R-:W-:Y:S01]  /*7d80*/  FSEL R203, R174, -INF , P3 ;  /* 0xff800000aecb7808 */ /* 0x000fe20001800000 */
[----:B------:R-:W-:Y:S01]  /*7d90*/  HGMMA.64x192x16.F32.BF16 R24, R196, gdesc[UR12].tnspB, R24, gsb0 ;  /* 0x42e0000cc4187df0 */ /* 0x000fe20008001818 */
[----:B------:R-:W-:Y:S01]  /*7da0*/  UMOV UR14, UR10 ;  /* 0x0000000a000e7c82 */ /* 0x000fe20008000000 */
[----:B------:R-:W-:Y:S01]  /*7db0*/  UMOV UR15, 0x40000040 ;  /* 0x40000040000f7882 */ /* 0x000fe20000000000 */
[----:B------:R-:W-:Y:S01]  /*7dc0*/  UIADD3 UR10, UR4, 0x180, URZ ;  /* 0x00000180040a7890 */ /* 0x000fe2000fffe03f */
[----:B------:R-:W-:Y:S02]  /*7dd0*/  FMNMX.FTZ R14, R201, R14, !PT ;  /* 0x0000000ec90e7209 */ /* 0x000fe40007810000 */
[----:B------:R-:W-:Y:S02]  /*7de0*/  ISETP.GT.AND P3, PT, R0, 0x10, PT ;  /* 0x000000100000780c */ /* 0x000fe40003f64270 */
[----:B------:R-:W-:-:S02]  /*7df0*/  FSEL R221, R175, -INF , P4 ;  /* 0xff800000afdd7808 */ /* 0x000fc40002000000 */
[----:B------:R-:W-:Y:S02]  /*7e00*/  FMNMX.FTZ R14, R203, R14, !PT ;  /* 0x0000000ecb0e7209 */ /* 0x000fe40007810000 */
[----:B------:R-:W-:Y:S02]  /*7e10*/  ISETP.GT.AND P4, PT, R0, 0x11, PT ;  /* 0x000000110000780c */ /* 0x000fe40003f84270 */
[----:B------:R-:W-:Y:S01]  /*7e20*/  FMNMX.FTZ R14, R221, R14, !PT ;  /* 0x0000000edd0e7209 */ /* 0x000fe20007810000 */
[----:B------:R-:W-:Y:S02]  /*7e30*/  WARPGROUP.DEPBAR.LE gsb0, 0x0 ;  /* 0x00008000000079c5 */ /* 0x000fe40000010000 */
[----:B------:R-:W-:Y:S01]  /*7e40*/  WARPGROUP.ARRIVE ;  /* 0x00000000000079c5 */ /* 0x000fe20000000000 */
[----:B------:R-:W-:Y:S02]  /*7e50*/  FSEL R199, R162, -INF , P3 ;  /* 0xff800000a2c77808 */ /* 0x000fe40001800000 */
[----:B------:R-:W-:-:S02]  /*7e60*/  ISETP.GT.AND P3, PT, R0, 0x18, PT ;  /* 0x000000180000780c */ /* 0x000fc40003f64270 */
[----:B------:R-:W-:Y:S01]  /*7e70*/  FSEL R197, R163, -INF , P4 ;  /* 0xff800000a3c57808 */ /* 0x000fe20002000000 */
[----:B------:R-:W-:Y:S01]  /*7e80*/  HGMMA.64x192x16.F32.BF16 R24, R192, gdesc[UR12].tnspB, R24, gsb0 ;  /* 0x42e0000cc0187df0 */ /* 0x000fe20008001818 */
[----:B------:R-:W-:Y:S01]  /*7e90*/  UMOV UR14, UR10 ;  /* 0x0000000a000e7c82 */ /* 0x000fe20008000000 */
[----:B------:R-:W-:Y:S01]  /*7ea0*/  UMOV UR15, 0x40000040 ;  /* 0x40000040000f7882 */ /* 0x000fe20000000000 */
[----:B------:R-:W-:Y:S01]  /*7eb0*/  FMNMX.FTZ R14, R199, R14, !PT ;  /* 0x0000000ec70e7209 */ /* 0x000fe20007810000 */
[----:B------:R-:W-:Y:S01]  /*7ec0*/  UIADD3 UR10, UR4, 0x200, URZ ;  /* 0x00000200040a7890 */ /* 0x000fe2000fffe03f */
[----:B------:R-:W-:Y:S02]  /*7ed0*/  ISETP.GT.AND P4, PT, R0, 0x19, PT ;  /* 0x000000190000780c */ /* 0x000fe40003f84270 */
[----:B------:R-:W-:Y:S01]  /*7ee0*/  FMNMX.FTZ R14, R197, R14, !PT ;  /* 0x0000000ec50e7209 */ /* 0x000fe20007810000 */
[----:B------:R-:W-:Y:S02]  /*7ef0*/  WARPGROUP.DEPBAR.LE gsb0, 0x0 ;  /* 0x00008000000079c5 */ /* 0x000fe40000010000 */
[----:B------:R-:W-:Y:S01]  /*7f00*/  WARPGROUP.ARRIVE ;  /* 0x00000000000079c5 */ /* 0x000fe20000000000 */
[----:B------:R-:W-:-:S02]  /*7f10*/  FSEL R195, R166, -INF , P3 ;  /* 0xff800000a6c37808 */ /* 0x000fc40001800000 */
[----:B------:R-:W-:Y:S02]  /*7f20*/  ISETP.GT.AND P3, PT, R0, 0x20, PT ;  /* 0x000000200000780c */ /* 0x000fe40003f64270 */
[----:B------:R-:W-:-:S05]  /*7f30*/  FSEL R193, R167, -INF , P4 ;  /* 0xff800000a7c17808 */ /* 0x000fca0002000000 */
[----:B------:R-:W-:Y:S01]  /*7f40*/  HGMMA.64x192x16.F32.BF16 R24, R188, gdesc[UR12].tnspB, R24, gsb0 ;  /* 0x42e0000cbc187df0 */ /* 0x000fe20008001818 */
[----:B------:R-:W-:Y:S01]  /*7f50*/  FMNMX.FTZ R14, R195, R14, !PT ;  /* 0x0000000ec30e7209 */ /* 0x000fe20007810000 */
[----:B------:R-:W-:Y:S01]  /*7f60*/  UMOV UR14, UR10 ;  /* 0x0000000a000e7c82 */ /* 0x000fe20008000000 */
[----:B------:R-:W-:Y:S01]  /*7f70*/  UMOV UR15, 0x40000040 ;  /* 0x40000040000f7882 */ /* 0x000fe20000000000 */
[----:B------:R-:W-:Y:S01]  /*7f80*/  ISETP.GT.AND P4, PT, R0, 0x21, PT ;  /* 0x000000210000780c */ /* 0x000fe20003f84270 */
[----:B------:R-:W-:Y:S01]  /*7f90*/  UIADD3 UR10, UR4, 0x280, URZ ;  /* 0x00000280040a7890 */ /* 0x000fe2000fffe03f */
[----:B------:R-:W-:Y:S01]  /*7fa0*/  FSEL R11, R154, -INF , P3 ;  /* 0xff8000009a0b7808 */ /* 0x000fe20001800000 */
[----:B------:R-:W-:Y:S01]  /*7fb0*/  UIADD3 UR4, UR4, 0x300, URZ ;  /* 0x0000030004047890 */ /* 0x000fe2000fffe03f */
[----:B------:R-:W-:Y:S02]  /*7fc0*/  FMNMX.FTZ R14, R193, R14, !PT ;  /* 0x0000000ec10e7209 */ /* 0x000fe40007810000 */
        /* <DEDUP_REMOVED lines=52> */
[----:B------:R-:W-:Y:S01]  /*8310*/  FMNMX.FTZ R14, R123, R14, !PT ;  /* 0x0000000e7b0e7209 */ /* 0x000fe20007810000 */
[----:B------:R-:W0:Y:S01]  /*8320*/  LDC R0, c[0x0][0x988] ;  /* 0x00026200ff007b82 */ /* 0x000e220000000800 */
[----:B------:R-:W-:Y:S01]  /*8330*/  FSEL R127, R127, -INF , P4 ;  /* 0xff8000007f7f7808 */ /* 0x000fe20002000000 */
[----:B------:R-:W-:Y:S02]  /*8340*/  WARPGROUP.DEPBAR.LE gsb0, 0x0 ;  /* 0x00008000000079c5 */ /* 0x000fe40000010000 */
[----:B------:R-:W-:Y:S01]  /*8350*/  WARPGROUP.ARRIVE ;  /* 0x00000000000079c5 */ /* 0x000fe20000000000 */
[----:B------:R-:W-:Y:S01]  /*8360*/  FSEL R189, R126, -INF , P3 ;  /* 0xff8000007ebd7808 */ /* 0x000fe20001800000 */
[----:B------:R-:W1:Y:S03]  /*8370*/  SHFL.IDX PT, R191, R4, RZ, 0x1c1f ;  /* 0x001c1fff04bf7589 */ /* 0x000e6600000e0000 */
[----:B------:R-:W-:Y:S01]  /*8380*/  FMNMX.FTZ R14, R189, R14, !PT ;  /* 0x0000000ebd0e7209 */ /* 0x000fe20007810000 */
[----:B------:R-:W-:Y:S01]  /*8390*/  HGMMA.64x192x16.F32.BF16 R24, R184, gdesc[UR12].tnspB, R24, gsb0 ;  /* 0x42e0000cb8187df0 */ /* 0x000fe20008001818 */
[----:B------:R-:W-:Y:S01]  /*83a0*/  UMOV UR14, UR10 ;  /* 0x0000000a000e7c82 */ /* 0x000fe20008000000 */
[----:B------:R-:W-:Y:S01]  /*83b0*/  UMOV UR15, 0x40000040 ;  /* 0x40000040000f7882 */ /* 0x000fe20000000000 */
[----:B------:R-:W-:-:S05]  /*83c0*/  FMNMX.FTZ R14, R127, R14, !PT ;  /* 0x0000000e7f0e7209 */ /* 0x000fca0007810000 */
[----:B------:R-:W2:Y:S01]  /*83d0*/  SHFL.BFLY PT, R5, R14, 0x2, 0x1f ;  /* 0x0c401f000e057f89 */ /* 0x000ea200000e0000 */
[----:B-1----:R-:W-:-:S04]  /*83e0*/  IADD3 R2, R191, -UR61, R2 ;  /* 0x8000003dbf027c10 */ /* 0x002fc8000fffe002 */
[C---:B------:R-:W-:Y:S02]  /*83f0*/  ISETP.GT.AND P4, PT, R2.reuse, RZ, PT ;  /* 0x000000ff0200720c */ /* 0x040fe40003f84270 */
[----:B------:R-:W-:-:S04]  /*8400*/  ISETP.GT.AND P5, PT, R2, 0x1, PT ;  /* 0x000000010200780c */ /* 0x000fc80003fa4270 */
[----:B------:R-:W-:Y:S02]  /*8410*/  FSEL R169, R169, -INF , P5 ;  /* 0xff800000a9a97808 */ /* 0x000fe40002800000 */
[----:B--2---:R-:W-:Y:S02]  /*8420*/  FMNMX.FTZ R20, R14, R5, !PT ;  /* 0x000000050e147209 */ /* 0x004fe40007810000 */
[----:B------:R-:W-:-:S03]  /*8430*/  ISETP.GT.AND P5, PT, R2, 0x9, PT ;  /* 0x000000090200780c */ /* 0x000fc60003fa4270 */
[----:B------:R-:W1:Y:S01]  /*8440*/  SHFL.BFLY PT, R5, R20, 0x1, 0x1f ;  /* 0x0c201f0014057f89 */ /* 0x000e6200000e0000 */
[----:B------:R-:W-:Y:S02]  /*8450*/  FSEL R173, R173, -INF , P5 ;  /* 0xff800000adad7808 */ /* 0x000fe40002800000 */
[----:B------:R-:W-:-:S04]  /*8460*/  ISETP.GT.AND P5, PT, R2, 0x11, PT ;  /* 0x000000110200780c */ /* 0x000fc80003fa4270 */
        /* <DEDUP_REMOVED lines=8> */
[C---:B------:R-:W-:Y:S01]  /*84f0*/  FSETP.NEU.FTZ.AND P3, PT, R5.reuse, -INF , PT ;  /* 0xff8000000500780b */ /* 0x040fe20003f7d000 */
[----:B0-----:R-:W-:Y:S01]  /*8500*/  FMUL.FTZ R122, R5, R0 ;  /* 0x00000000057a7220 */ /* 0x001fe20000410000 */
[----:B------:R-:W-:-:S04]  /*8510*/  ISETP.GT.AND P5, PT, R2, 0x31, PT ;  /* 0x000000310200780c */ /* 0x000fc80003fa4270 */
[----:B------:R-:W-:Y:S02]  /*8520*/  FSEL R14, R122, RZ, P3 ;  /* 0x000000ff7a0e7208 */ /* 0x000fe40001800000 */
[----:B------:R-:W-:Y:S02]  /*8530*/  FSEL R145, R145, -INF , P5 ;  /* 0xff80000091917808 */ /* 0x000fe40002800000 */
[C---:B------:R-:W-:Y:S01]  /*8540*/  ISETP.GT.AND P5, PT, R2.reuse, 0x39, PT ;  /* 0x000000390200780c */ /* 0x040fe20003fa4270 */
[-CC-:B------:R-:W-:Y:S01]  /*8550*/  FFMA.FTZ R20, R219, R0.reuse, -R14.reuse ;  /* 0x00000000db147223 */ /* 0x180fe2000001080e */
[-CC-:B------:R-:W-:Y:S01]  /*8560*/  FFMA.FTZ R122, R221, R0.reuse, -R14.reuse ;  /* 0x00000000dd7a7223 */ /* 0x180fe2000001080e */
[-CC-:B------:R-:W-:Y:S01]  /*8570*/  FFMA.FTZ R130, R193, R0.reuse, -R14.reuse ;  /* 0x00000000c1827223 */ /* 0x180fe2000001080e */
[----:B------:R-:W-:Y:S01]  /*8580*/  FSEL R149, R149, -INF , P5 ;  /* 0xff80000095957808 */ /* 0x000fe20002800000 */
[-CC-:B------:R-:W-:Y:S01]  /*8590*/  FFMA.FTZ R193, R11, R0.reuse, -R14.reuse ;  /* 0x000000000bc17223 */ /* 0x180fe2000001080e */
        /* <DEDUP_REMOVED lines=13> */
[----:B------:R-:W-:Y:S01]  /*8670*/  MUFU.EX2 R20, R20 ;  /* 0x0000001400147308 */ /* 0x000fe20000000800 */
[-CC-:B------:R-:W-:Y:S01]  /*8680*/  FFMA.FTZ R203, R203, R0.reuse, -R14.reuse ;  /* 0x00000000cbcb7223 */ /* 0x180fe2000001080e */
[-CC-:B------:R-:W-:Y:S01]  /*8690*/  FFMA.FTZ R197, R197, R0.reuse, -R14.reuse ;  /* 0x00000000c5c57223 */ /* 0x180fe2000001080e */
[----:B------:R-:W-:Y:S01]  /*86a0*/  FSEL R129, R129, -INF , P5 ;  /* 0xff80000081817808 */ /* 0x000fe20002800000 */
[-CC-:B------:R-:W-:Y:S01]  /*86b0*/  FFMA.FTZ R142, R123, R0.reuse, -R14.reuse ;  /* 0x000000007b8e7223 */ /* 0x180fe2000001080e */
[C---:B------:R-:W-:Y:S01]  /*86c0*/  ISETP.GT.AND P5, PT, R2.reuse, 0x59, PT ;  /* 0x000000590200780c */ /* 0x040fe20003fa4270 */
[-CC-:B------:R-:W-:Y:S01]  /*86d0*/  FFMA.FTZ R13, R13, R0.reuse, -R14.reuse ;  /* 0x000000000d0d7223 */ /* 0x180fe2000001080e */
[-CC-:B------:R-:W-:Y:S01]  /*86e0*/  FFMA.FTZ R21, R21, R0.reuse, -R14.reuse ;  /* 0x0000000015157223 */ /* 0x180fe2000001080e */
[----:B------:R-:W-:Y:S01]  /*86f0*/  MUFU.EX2 R201, R201 ;  /* 0x000000c900c97308 */ /* 0x000fe20000000800 */
[----:B------:R-:W-:Y:S01]  /*8700*/  FSEL R133, R133, -INF , P5 ;  /* 0xff80000085857808 */ /* 0x000fe20002800000 */
[----:B------:R-:W-:Y:S01]  /*8710*/  FFMA.FTZ R123, R189, R0, -R14 ;  /* 0x00000000bd7b7223 */ /* 0x000fe2000001080e */
[----:B------:R-:W-:-:S04]  /*8720*/  ISETP.GT.AND P5, PT, R2, 0x61, PT ;  /* 0x000000610200780c */ /* 0x000fc80003fa4270 */
[----:B------:R-:W-:Y:S01]  /*8730*/  FSEL R233, R121, -INF , P5 ;  /* 0xff80000079e97808 */ /* 0x000fe20002800000 */
[-CC-:B------:R-:W-:Y:S01]  /*8740*/  FFMA.FTZ R121, R15, R0.reuse, -R14.reuse ;  /* 0x000000000f797223 */ /* 0x180fe2000001080e */
[----:B------:R-:W-:Y:S01]  /*8750*/  ISETP.GT.AND P5, PT, R2, 0x69, PT ;  /* 0x000000690200780c */ /* 0x000fe20003fa4270 */
[-CC-:B------:R-:W-:Y:S01]  /*8760*/  FFMA.FTZ R15, R139, R0.reuse, -R14.reuse ;  /* 0x000000008b0f7223 */ /* 0x180fe2000001080e */
[----:B------:R-:W-:Y:S02]  /*8770*/  MUFU.EX2 R203, R203 ;  /* 0x000000cb00cb7308 */ /* 0x000fe40000000800 */
[----:B------:R-:W-:Y:S01]  /*8780*/  FSEL R237, R125, -INF , P5 ;  /* 0xff8000007ded7808 */ /* 0x000fe20002800000 */
[----:B------:R-:W-:-:S05]  /*8790*/  FFMA.FTZ R125, R151, R0, -R14 ;  /* 0x00000000977d7223 */ /* 0x000fca000001080e */
        /* <DEDUP_REMOVED lines=12> */
[----:B------:R-:W-:Y:S01]  /*8860*/  FSEL R185, R168, -INF , P4 ;  /* 0xff800000a8b97808 */ /* 0x000fe20002000000 */
[----:B------:R-:W-:Y:S01]  /*8870*/  WARPGROUP.ARRIVE ;  /* 0x00000000000079c5 */ /* 0x000fe20000000000 */
[----:B------:R-:W-:-:S03]  /*8880*/  ISETP.GT.AND P4, PT, R2, 0x8, PT ;  /* 0x000000080200780c */ /* 0x000fc60003f84270 */
[----:B------:R-:W-:Y:S01]  /*8890*/  MUFU.EX2 R21, R21 ;  /* 0x0000001500157308 */ /* 0x000fe20000000800 */
[----:B------:R-:W-:Y:S02]  /*88a0*/  FMNMX.FTZ R4, R185, R10, !PT ;  /* 0x0000000ab9047209 */ /* 0x000fe40007810000 */
[----:B------:R-:W-:Y:S01]  /*88b0*/  FSEL R187, R172, -INF , P4 ;  /* 0xff800000acbb7808 */ /* 0x000fe20002000000 */
[----:B------:R-:W-:Y:S01]  /*88c0*/  HGMMA.64x192x16.F32.BF16 R24, R180, gdesc[UR12].tnspB, R24, gsb0 ;  /* 0x42e0000cb4187df0 */ /* 0x000fe20008001818 */
[----:B------:R-:W-:Y:S02]  /*88d0*/  FMNMX.FTZ R4, R169, R4, !PT ;  /* 0x00000004a9047209 */ /* 0x000fe40007810000 */
[----:B------:R-:W-:Y:S01]  /*88e0*/  ISETP.GT.AND P4, PT, R2, 0x10, PT ;  /* 0x000000100200780c */ /* 0x000fe20003f84270 */
[----:B------:R-:W-:Y:S01]  /*88f0*/  MUFU.EX2 R138, R138 ;  /* 0x0000008a008a7308 */ /* 0x000fe20000000800 */
[----:B------:R-:W-:Y:S02]  /*8900*/  FMNMX.FTZ R4, R187, R4, !PT ;  /* 0x00000004bb047209 */ /* 0x000fe40007810000 */
[----:B------:R-:W-:-:S02]  /*8910*/  FSEL R191, R160, -INF , P4 ;  /* 0xff800000a0bf7808 */ /* 0x000fc40002000000 */
[----:B------:R-:W-:Y:S02]  /*8920*/  FMNMX.FTZ R4, R173, R4, !PT ;  /* 0x00000004ad047209 */ /* 0x000fe40007810000 */
[----:B------:R-:W-:Y:S01]  /*8930*/  ISETP.GT.AND P4, PT, R2, 0x18, PT ;  /* 0x000000180200780c */ /* 0x000fe20003f84270 */
[----:B------:R-:W-:Y:S01]  /*8940*/  MUFU.EX2 R131, R131 ;  /* 0x0000008300837308 */ /* 0x000fe20000000800 */
[----:B------:R-:W-:Y:S02]  /*8950*/  FMNMX.FTZ R4, R191, R4, !PT ;  /* 0x00000004bf047209 */ /* 0x000fe40007810000 */
[----:B------:R-:W-:Y:S02]  /*8960*/  FSEL R219, R164, -INF , P4 ;  /* 0xff800000a4db7808 */ /* 0x000fe40002000000 */
[----:B------:R-:W-:Y:S02]  /*8970*/  FMNMX.FTZ R4, R161, R4, !PT ;  /* 0x00000004a1047209 */ /* 0x000fe40007810000 */
[----:B------:R-:W-:Y:S01]  /*8980*/  ISETP.GT.AND P4, PT, R2, 0x20, PT ;  /* 0x000000200200780c */ /* 0x000fe20003f84270 */
[----:B------:R-:W-:Y:S01]  /*8990*/  MUFU.EX2 R142, R142 ;  /* 0x0000008e008e7308 */ /* 0x000fe20000000800 */
[----:B------:R-:W-:-:S02]  /*89a0*/  FMNMX.FTZ R4, R219, R4, !PT ;  /* 0x00000004db047209 */ /* 0x000fc40007810000 */
[----:B------:R-:W-:Y:S02]  /*89b0*/  FSEL R221, R152, -INF , P4 ;  /* 0xff80000098dd7808 */ /* 0x000fe40002000000 */
[----:B------:R-:W-:Y:S02]  /*89c0*/  FMNMX.FTZ R4, R165, R4, !PT ;  /* 0x00000004a5047209 */ /* 0x000fe40007810000 */
[----:B------:R-:W-:Y:S01]  /*89d0*/  ISETP.GT.AND P4, PT, R2, 0x28, PT ;  /* 0x000000280200780c */ /* 0x000fe20003f84270 */
[----:B------:R-:W-:Y:S01]  /*89e0*/  MUFU.EX2 R123, R123 ;  /* 0x0000007b007b7308 */ /* 0x000fe20000000800 */
[----:B------:R-:W-:Y:S02]  /*89f0*/  FMNMX.FTZ R4, R221, R4, !PT ;  /* 0x00000004dd047209 */ /* 0x000fe40007810000 */
[----:B------:R-:W-:Y:S02]  /*8a00*/  FSEL R223, R156, -INF , P4 ;  /* 0xff8000009cdf7808 */ /* 0x000fe40002000000 */
[----:B------:R-:W-:-:S02]  /*8a10*/  FMNMX.FTZ R4, R153, R4, !PT ;  /* 0x0000000499047209 */ /* 0x000fc40007810000 */
[----:B------:R-:W-:Y:S02]  /*8a20*/  ISETP.GT.AND P4, PT, R2, 0x30, PT ;  /* 0x000000300200780c */ /* 0x000fe40003f84270 */
[----:B------:R-:W-:Y:S02]  /*8a30*/  FMNMX.FTZ R4, R223, R4, !PT ;  /* 0x00000004df047209 */ /* 0x000fe40007810000 */
[----:B------:R-:W-:Y:S02]  /*8a40*/  FSEL R225, R144, -INF , P4 ;  /* 0xff80000090e17808 */ /* 0x000fe40002000000 */
[----:B------:R-:W-:Y:S02]  /*8a50*/  FMNMX.FTZ R4, R157, R4, !PT ;  /* 0x000000049d047209 */ /* 0x000fe40007810000 */
[----:B------:R-:W-:Y:S02]  /*8a60*/  ISETP.GT.AND P4, PT, R2, 0x38, PT ;  /* 0x000000380200780c */ /* 0x000fe40003f84270 */
[----:B------:R-:W-:-:S02]  /*8a70*/  FMNMX.FTZ R4, R225, R4, !PT ;  /* 0x00000004e1047209 */ /* 0x000fc40007810000 */
[----:B------:R-:W-:Y:S02]  /*8a80*/  FSEL R227, R148, -INF , P4 ;  /* 0xff80000094e37808 */ /* 0x000fe40002000000 */
[----:B------:R-:W-:Y:S02]  /*8a90*/  FMNMX.FTZ R4, R145, R4, !PT ;  /* 0x0000000491047209 */ /* 0x000fe40007810000 */
[----:B------:R-:W-:Y:S02]  /*8aa0*/  ISETP.GT.AND P4, PT, R2, 0x40, PT ;  /* 0x000000400200780c */ /* 0x000fe40003f84270 */
[----:B------:R-:W-:Y:S02]  /*8ab0*/  FMNMX.FTZ R4, R227, R4, !PT ;  /* 0x00000004e3047209 */ /* 0x000fe40007810000 */
[----:B------:R-:W-:Y:S01]  /*8ac0*/  FSEL R229, R136, -INF , P4 ;  /* 0xff80000088e57808 */ /* 0x000fe20002000000 */
[----:B------:R-:W-:Y:S01]  /*8ad0*/  FFMA.FTZ R136, R147, R0, -R14 ;  /* 0x0000000093887223 */ /* 0x000fe2000001080e */
[----:B------:R-:W-:-:S02]  /*8ae0*/  FMNMX.FTZ R4, R149, R4, !PT ;  /* 0x0000000495047209 */ /* 0x000fc40007810000 */
[----:B------:R-:W-:Y:S02]  /*8af0*/  ISETP.GT.AND P4, PT, R2, 0x48, PT ;  /* 0x000000480200780c */ /* 0x000fe40003f84270 */
[----:B------:R-:W-:Y:S01]  /*8b00*/  FMNMX.FTZ R4, R229, R4, !PT ;  /* 0x00000004e5047209 */ /* 0x000fe20007810000 */
[----:B------:R-:W-:Y:S01]  /*8b10*/  MUFU.EX2 R136, R136 ;  /* 0x0000008800887308 */ /* 0x000fe20000000800 */
[----:B------:R-:W-:Y:S01]  /*8b20*/  FSEL R11, R140, -INF , P4 ;  /* 0xff8000008c0b7808 */ /* 0x000fe20002000000 */
[----:B------:R-:W-:Y:S01]  /*8b30*/  FFMA.FTZ R140, R175, R0, -R14 ;  /* 0x00000000af8c7223 */ /* 0x000fe2000001080e */
[----:B------:R-:W-:Y:S02]  /*8b40*/  FMNMX.FTZ R4, R137, R4, !PT ;  /* 0x0000000489047209 */ /* 0x000fe40007810000 */
[----:B------:R-:W-:Y:S02]  /*8b50*/  ISETP.GT.AND P4, PT, R2, 0x50, PT ;  /* 0x000000500200780c */ /* 0x000fe40003f84270 */
[----:B------:R-:W-:Y:S01]  /*8b60*/  FMNMX.FTZ R4, R11, R4, !PT ;  /* 0x000000040b047209 */ /* 0x000fe20007810000 */
[----:B------:R-:W-:Y:S01]  /*8b70*/  MUFU.EX2 R140, R140 ;  /* 0x0000008c008c7308 */ /* 0x000fe20000000800 */
[----:B------:R-:W-:-:S02]  /*8b80*/  FSEL R155, R128, -INF , P4 ;  /* 0xff800000809b7808 */ /* 0x000fc40002000000 */
[----:B------:R-:W-:Y:S02]  /*8b90*/  FMNMX.FTZ R4, R141, R4, !PT ;  /* 0x000000048d047209 */ /* 0x000fe40007810000 */
[----:B------:R-:W-:Y:S02]  /*8ba0*/  ISETP.GT.AND P4, PT, R2, 0x58, PT ;  /* 0x000000580200780c */ /* 0x000fe40003f84270 */
[----:B------:R-:W-:Y:S01]  /*8bb0*/  FMNMX.FTZ R4, R155, R4, !PT ;  /* 0x000000049b047209 */ /* 0x000fe20007810000 */
[----:B------:R0:W-:Y:S01]  /*8bc0*/  MUFU.EX2 R128, R134 ;  /* 0x0000008600807308 */ /* 0x0001e20000000800 */
[----:B------:R-:W-:Y:S01]  /*8bd0*/  FSEL R231, R132, -INF , P4 ;  /* 0xff80000084e77808 */ /* 0x000fe20002000000 */
[----:B------:R-:W-:Y:S01]  /*8be0*/  FFMA.FTZ R132, R167, R0, -R14 ;  /* 0x00000000a7847223 */ /* 0x000fe2000001080e */
[----:B------:R-:W-:Y:S02]  /*8bf0*/  FMNMX.FTZ R4, R129, R4, !PT ;  /* 0x0000000481047209 */ /* 0x000fe40007810000 */
[----:B------:R-:W-:-:S02]  /*8c00*/  ISETP.GT.AND P4, PT, R2, 0x60, PT ;  /* 0x000000600200780c */ /* 0x000fc40003f84270 */
[----:B------:R-:W-:Y:S01]  /*8c10*/  FMNMX.FTZ R4, R231, R4, !PT ;  /* 0x00000004e7047209 */ /* 0x000fe20007810000 */
[----:B------:R-:W1:Y:S01]  /*8c20*/  MUFU.EX2 R132, R132 ;  /* 0x0000008400847308 */ /* 0x000e620000000800 */
[----:B------:R-:W-:Y:S01]  /*8c30*/  FSEL R159, R120, -INF , P4 ;  /* 0xff800000789f7808 */ /* 0x000fe20002000000 */
[--C-:B0-----:R-:W-:Y:S01]  /*8c40*/  FFMA.FTZ R134, R143, R0, -R14.reuse ;  /* 0x000000008f867223 */ /* 0x101fe2000001080e */
[----:B------:R-:W-:Y:S02]  /*8c50*/  FMNMX.FTZ R4, R133, R4, !PT ;  /* 0x0000000485047209 */ /* 0x000fe40007810000 */
[----:B------:R-:W-:Y:S02]  /*8c60*/  ISETP.GT.AND P4, PT, R2, 0x68, PT ;  /* 0x000000680200780c */ /* 0x000fe40003f84270 */
[----:B------:R-:W-:Y:S01]  /*8c70*/  FMNMX.FTZ R4, R159, R4, !PT ;  /* 0x000000049f047209 */ /* 0x000fe20007810000 */
[----:B------:R0:W-:Y:S01]  /*8c80*/  MUFU.EX2 R120, R3 ;  /* 0x0000000300787308 */ /* 0x0001e20000000800 */
[----:B------:R-:W-:Y:S01]  /*8c90*/  FSEL R235, R124, -INF , P4 ;  /* 0xff8000007ceb7808 */ /* 0x000fe20002000000 */
[----:B------:R-:W-:Y:S01]  /*8ca0*/  FFMA.FTZ R124, R163, R0, -R14 ;  /* 0x00000000a37c7223 */ /* 0x000fe2000001080e */
[----:B------:R-:W-:-:S04]  /*8cb0*/  FMNMX.FTZ R4, R233, R4, !PT ;  /* 0x00000004e9047209 */ /* 0x000fc80007810000 */
[----:B------:R-:W-:Y:S01]  /*8cc0*/  FMNMX.FTZ R4, R235, R4, !PT ;  /* 0x00000004eb047209 */ /* 0x000fe20007810000 */
[----:B------:R-:W-:Y:S01]  /*8cd0*/  MUFU.EX2 R124, R124 ;  /* 0x0000007c007c7308 */ /* 0x000fe20000000800 */
[----:B-1----:R-:W-:Y:S02]  /*8ce0*/  F2FP.BF16.F32.PACK_AB R189, R132, R13 ;  /* 0x0000000d84bd723e */ /* 0x002fe400000010ff */
[----:B------:R-:W-:-:S05]  /*8cf0*/  FMNMX.FTZ R4, R237, R4, !PT ;  /* 0x00000004ed047209 */ /* 0x000fca0007810000 */
[----:B0-----:R-:W0:Y:S01]  /*8d00*/  SHFL.BFLY PT, R3, R4, 0x2, 0x1f ;  /* 0x0c401f0004037f89 */ /* 0x001e2200000e0000 */
[----:B------:R-:W-:Y:S01]  /*8d10*/  MUFU.EX2 R134, R134 ;  /* 0x0000008600867308 */ /* 0x000fe20000000800 */
[----:B0-----:R-:W-:-:S05]  /*8d20*/  FMNMX.FTZ R3, R4, R3, !PT ;  /* 0x0000000304037209 */ /* 0x001fca0007810000 */
[----:B------:R-:W0:Y:S02]  /*8d30*/  SHFL.BFLY PT, R4, R3, 0x1, 0x1f ;  /* 0x0c201f0003047f89 */ /* 0x000e2400000e0000 */
[----:B0-----:R-:W-:Y:S02]  /*8d40*/  FMNMX.FTZ R4, R3, R4, !PT ;  /* 0x0000000403047209 */ /* 0x001fe40007810000 */
[----:B------:R-:W-:Y:S02]  /*8d50*/  FSEL R3, R5, RZ, P3 ;  /* 0x000000ff05037208 */ /* 0x000fe40001800000 */
[C---:B------:R-:W-:Y:S01]  /*8d60*/  FSETP.NEU.FTZ.AND P4, PT, R4.reuse, -INF , PT ;  /* 0xff8000000400780b */ /* 0x040fe20003f9d000 */
[----:B------:R-:W-:Y:S01]  /*8d70*/  FMUL.FTZ R144, R4, R0 ;  /* 0x0000000004907220 */ /* 0x000fe20000410000 */
[C---:B------:R-:W-:Y:S01]  /*8d80*/  ISETP.GT.AND P3, PT, R9.reuse, R12, PT ;  /* 0x0000000c0900720c */ /* 0x040fe20003f64270 */
[----:B------:R-:W-:-:S03]  /*8d90*/  VIADD R9, R9, 0xffffffff ;  /* 0xffffffff09097836 */ /* 0x000fc60000000000 */
[----:B------:R-:W-:-:S05]  /*8da0*/  FSEL R144, R144, RZ, P4 ;  /* 0x000000ff90907208 */ /* 0x000fca0002000000 */
[-CC-:B------:R-:W-:Y:S01]  /*8db0*/  FFMA.FTZ R151, R153, R0.reuse, -R144.reuse ;  /* 0x0000000099977223 */ /* 0x180fe20000010890 */
[-C--:B------:R-:W-:Y:S01]  /*8dc0*/  FFMA.FTZ R153, R157, R0.reuse, -R144 ;  /* 0x000000009d997223 */ /* 0x080fe20000010890 */
[----:B------:R-:W-:Y:S01]  /*8dd0*/  FADD.FTZ R157, -R3, R8 ;  /* 0x00000008039d7221 */ /* 0x000fe20000010100 */
[----:B------:R-:W-:Y:S01]  /*8de0*/  IMAD.U32 R8, RZ, RZ, UR6 ;  /* 0x00000006ff087e24 */ /* 0x000fe2000f8e00ff */
[----:B------:R-:W-:Y:S01]  /*8df0*/  UMOV UR6, UR4 ;  /* 0x0000000400067c82 */ /* 0x000fe20008000000 */
[----:B------:R-:W-:Y:S01]  /*8e00*/  FSEL R3, R4, RZ, P4 ;  /* 0x000000ff04037208 */ /* 0x000fe20002000000 */
[-C--:B------:R-:W-:Y:S01]  /*8e10*/  FMUL.FTZ R146, R157, R0.reuse ;  /* 0x000000009d927220 */ /* 0x080fe20000410000 */
[-CC-:B------:R-:W-:Y:S01]  /*8e20*/  FFMA.FTZ R135, R185, R0.reuse, -R144.reuse ;  /* 0x00000000b9877223 */ /* 0x180fe20000010890 */
[-CC-:B------:R-:W-:Y:S01]  /*8e30*/  FFMA.FTZ R200, R169, R0.reuse, -R144.reuse ;  /* 0x00000000a9c87223 */ /* 0x180fe20000010890 */
[-C--:B------:R-:W-:Y:S01]  /*8e40*/  FFMA.FTZ R202, R187, R0.reuse, -R144 ;  /* 0x00000000bbca7223 */ /* 0x080fe20000010890 */
[----:B------:R-:W-:Y:S01]  /*8e50*/  FADD.FTZ R157, -R3, R10 ;  /* 0x0000000a039d7221 */ /* 0x000fe20000010100 */
[----:B------:R-:W-:Y:S01]  /*8e60*/  @!P1 VIADD R8, R8, 0x36840 ;  /* 0x0003684008089836 */ /* 0x000fe20000000000 */
[----:B------:R-:W0:Y:S01]  /*8e70*/  MUFU.EX2 R3, R146 ;  /* 0x0000009200037308 */ /* 0x000e220000000800 */
[-CC-:B------:R-:W-:Y:S01]  /*8e80*/  FFMA.FTZ R139, R173, R0.reuse, -R144.reuse ;  /* 0x00000000ad8b7223 */ /* 0x180fe20000010890 */
[-C--:B------:R-:W-:Y:S01]  /*8e90*/  FMUL.FTZ R157, R157, R0.reuse ;  /* 0x000000009d9d7220 */ /* 0x080fe20000410000 */
[----:B------:R-:W-:Y:S01]  /*8ea0*/  FFMA.FTZ R196, R191, R0, -R144 ;  /* 0x00000000bfc47223 */ /* 0x000fe20000010890 */
[----:B------:R-:W-:Y:S01]  /*8eb0*/  @!P1 PRMT R8, RZ, 0x654, R8 ;  /* 0x00000654ff089816 */ /* 0x000fe20000000008 */
[----:B------:R-:W-:-:S02]  /*8ec0*/  IMAD.U32 R10, RZ, RZ, UR11 ;  /* 0x0000000bff0a7e24 */ /* 0x000fc4000f8e00ff */
        /* <DEDUP_REMOVED lines=8> */
[-CC-:B------:R-:W-:Y:S01]  /*8f50*/  FFMA.FTZ R145, R145, R0.reuse, -R144.reuse ;  /* 0x0000000091917223 */ /* 0x180fe20000010890 */
[----:B------:R-:W-:Y:S01]  /*8f60*/  FFMA.FTZ R190, R227, R0, -R144 ;  /* 0x00000000e3be7223 */ /* 0x000fe20000010890 */
[----:B------:R-:W-:-:S02]  /*8f70*/  WARPGROUP.DEPBAR.LE gsb0, 0x0 ;  /* 0x00008000000079c5 */ /* 0x000fc40000010000 */
[----:B------:R-:W-:Y:S01]  /*8f80*/  WARPGROUP.ARRIVE ;  /* 0x00000000000079c5 */ /* 0x000fe20000000000 */
[----:B------:R-:W1:Y:S01]  /*8f90*/  MUFU.EX2 R2, R157 ;  /* 0x0000009d00027308 */ /* 0x000e620000000800 */
[----:B0-----:R-:W-:Y:S01]  /*8fa0*/  FFMA.FTZ R6, R3, R6, R20 ;  /* 0x0000000603067223 */ /* 0x001fe20000010014 */
[-CC-:B------:R-:W-:Y:S01]  /*8fb0*/  FFMA.FTZ R183, R171, R0.reuse, -R14.reuse ;  /* 0x00000000abb77223 */ /* 0x180fe2000001080e */
[-C--:B------:R-:W-:Y:S01]  /*8fc0*/  FFMA.FTZ R14, R127, R0.reuse, -R14 ;  /* 0x000000007f0e7223 */ /* 0x080fe2000001080e */
[-C--:B------:R-:W-:Y:S01]  /*8fd0*/  FFMA.FTZ R149, R149, R0.reuse, -R144 ;  /* 0x0000000095957223 */ /* 0x080fe20000010890 */
[----:B------:R-:W-:Y:S01]  /*8fe0*/  HGMMA.64x192x16.F32.BF16 R24, R176, gdesc[UR4].tnspB, R24, gsb0 ;  /* 0x42e00004b0187df0 */ /* 0x000fe20008001818 */
        /* <DEDUP_REMOVED lines=8> */
[-CC-:B------:R-:W-:Y:S01]  /*9070*/  FFMA.FTZ R159, R159, R0.reuse, -R144.reuse ;  /* 0x000000009f9f7223 */ /* 0x180fe20000010890 */
[-CC-:B------:R-:W-:Y:S01]  /*9080*/  FFMA.FTZ R233, R233, R0.reuse, -R144.reuse ;  /* 0x00000000e9e97223 */ /* 0x180fe20000010890 */
[----:B------:R-:W-:Y:S01]  /*9090*/  MUFU.EX2 R202, R202 ;  /* 0x000000ca00ca7308 */ /* 0x000fe20000000800 */
[----:B-1----:R-:W-:Y:S01]  /*90a0*/  FFMA.FTZ R157, R2, R7, R135 ;  /* 0x00000007029d7223 */ /* 0x002fe20000010087 */
[-CC-:B------:R-:W-:Y:S01]  /*90b0*/  FFMA.FTZ R7, R137, R0.reuse, -R144.reuse ;  /* 0x0000000089077223 */ /* 0x180fe20000010890 */
[----:B------:R-:W-:Y:S01]  /*90c0*/  FADD.FTZ R137, R122, R11 ;  /* 0x0000000b7a897221 */ /* 0x000fe20000010000 */
[-CC-:B------:R-:W-:Y:S01]  /*90d0*/  FFMA.FTZ R11, R141, R0.reuse, -R144.reuse ;  /* 0x000000008d0b7223 */ /* 0x180fe20000010890 */
[-CC-:B------:R-:W-:Y:S01]  /*90e0*/  FFMA.FTZ R235, R235, R0.reuse, -R144.reuse ;  /* 0x00000000ebeb7223 */ /* 0x180fe20000010890 */
[----:B------:R-:W-:Y:S01]  /*90f0*/  FFMA.FTZ R144, R237, R0, -R144 ;  /* 0x00000000ed907223 */ /* 0x000fe20000010890 */
[----:B------:R-:W-:Y:S01]  /*9100*/  UMOV UR7, UR38 ;  /* 0x0000002600077c82 */ /* 0x000fe20008000000 */
[----:B------:R-:W-:Y:S01]  /*9110*/  MUFU.EX2 R139, R139 ;  /* 0x0000008b008b7308 */ /* 0x000fe20000000800 */
[----:B0-----:R-:W-:Y:S01]  /*9120*/  FADD.FTZ R157, R200, R157 ;  /* 0x0000009dc89d7221 */ /* 0x001fe20000010000 */
[----:B------:R-:W-:-:S02]  /*9130*/  F2FP.BF16.F32.PACK_AB R201, R201, R20 ;  /* 0x00000014c9c9723e */ /* 0x000fc400000010ff */
[----:B------:R-:W-:Y:S02]  /*9140*/  F2FP.BF16.F32.PACK_AB R203, R122, R203 ;  /* 0x000000cb7acb723e */ /* 0x000fe400000010ff */
[----:B------:R-:W-:Y:S02]  /*9150*/  F2FP.BF16.F32.PACK_AB R200, R200, R135 ;  /* 0x00000087c8c8723e */ /* 0x000fe400000010ff */
[----:B------:R-:W-:Y:S01]  /*9160*/  MUFU.EX2 R196, R196 ;  /* 0x000000c400c47308 */ /* 0x000fe20000000800 */
[----:B------:R-:W-:Y:S02]  /*9170*/  F2FP.BF16.F32.PACK_AB R191, R125, R124 ;  /* 0x0000007c7dbf723e */ /* 0x000fe400000010ff */
[----:B------:R-:W-:Y:S02]  /*9180*/  F2FP.BF16.F32.PACK_AB R185, R136, R121 ;  /* 0x0000007988b9723e */ /* 0x000fe400000010ff */
[----:B------:R-:W-:Y:S02]  /*9190*/  F2FP.BF16.F32.PACK_AB R187, R134, R15 ;  /* 0x0000000f86bb723e */ /* 0x000fe400000010ff */
[----:B------:R-:W-:Y:S01]  /*91a0*/  F2FP.BF16.F32.PACK_AB R181, R138, R21 ;  /* 0x000000158ab5723e */ /* 0x000fe200000010ff */
        /* <DEDUP_REMOVED lines=21> */
[----:B------:R-:W0:Y:S01]  /*9300*/  MUFU.EX2 R14, R14 ;  /* 0x0000000e000e7308 */ /* 0x000e220000000800 */
[----:B------:R-:W-:-:S02]  /*9310*/  WARPGROUP.DEPBAR.LE gsb0, 0x0 ;  /* 0x00008000000079c5 */ /* 0x000fc40000010000 */
[----:B------:R1:W-:Y:S01]  /*9320*/  @!P1 SYNCS.ARRIVE.TRANS64.RED.A1T0 RZ, [R8+URZ], RZ ;  /* 0x000000ff08ff99a7 */ /* 0x0003e2000810043f */
[----:B------:R-:W-:-:S04]  /*9330*/  F2FP.BF16.F32.PACK_AB R177, R142, R131 ;  /* 0x000000838eb1723e */ /* 0x000fc800000010ff */
[----:B------:R-:W-:Y:S01]  /*9340*/  MUFU.EX2 R176, R159 ;  /* 0x0000009f00b07308 */ /* 0x000fe20000000800 */
[----:B-1----:R-:W-:-:S07]  /*9350*/  @!P1 VIADD R8, R10, 0x36860 ;  /* 0x000368600a089836 */ /* 0x002fce0000000000 */
[----:B------:R1:W2:Y:S01]  /*9360*/  MUFU.EX2 R10, R129 ;  /* 0x00000081000a7308 */ /* 0x0002a20000000800 */
[----:B0-----:R-:W-:Y:S02]  /*9370*/  F2FP.BF16.F32.PACK_AB R179, R14, R123 ;  /* 0x0000007b0eb3723e */ /* 0x001fe400000010ff */
[----:B------:R-:W-:-:S04]  /*9380*/  @!P1 PRMT R8, RZ, 0x654, R8 ;  /* 0x00000654ff089816 */ /* 0x000fc80000000008 */
[----:B------:R0:W-:Y:S01]  /*9390*/  @!P1 SYNCS.ARRIVE.TRANS64.RED.A1T0 RZ, [R8+URZ], RZ ;  /* 0x000000ff08ff99a7 */ /* 0x0001e2000810043f */
[----:B------:R-:W3:Y:S01]  /*93a0*/  MUFU.EX2 R178, R235 ;  /* 0x000000eb00b27308 */ /* 0x000ee20000000800 */
[----:B0-----:R-:W-:Y:S01]  /*93b0*/  FADD.FTZ R8, R202, R157 ;  /* 0x0000009dca087221 */ /* 0x001fe20000010000 */
[----:B------:R-:W-:-:S03]  /*93c0*/  F2FP.BF16.F32.PACK_AB R202, R139, R202 ;  /* 0x000000ca8bca723e */ /* 0x000fc600000010ff */
[----:B------:R-:W-:Y:S01]  /*93d0*/  FADD.FTZ R127, R139, R8 ;  /* 0x000000088b7f7221 */ /* 0x000fe20000010000 */
[----:B------:R-:W-:-:S03]  /*93e0*/  FADD.FTZ R8, R126, R137 ;  /* 0x000000897e087221 */ /* 0x000fc60000010000 */
[----:B------:R-:W-:Y:S01]  /*93f0*/  FADD.FTZ R6, R196, R127 ;  /* 0x0000007fc4067221 */ /* 0x000fe20000010000 */
[C---:B------:R-:W-:Y:S01]  /*9400*/  FADD.FTZ R8, R197.reuse, R8 ;  /* 0x00000008c5087221 */ /* 0x040fe20000010000 */
[----:B------:R-:W-:Y:S02]  /*9410*/  F2FP.BF16.F32.PACK_AB R197, R197, R126 ;  /* 0x0000007ec5c5723e */ /* 0x000fe400000010ff */
[C---:B------:R-:W-:Y:S01]  /*9420*/  FADD.FTZ R127, R143.reuse, R6 ;  /* 0x000000068f7f7221 */ /* 0x040fe20000010000 */
[----:B------:R-:W-:-:S03]  /*9430*/  F2FP.BF16.F32.PACK_AB R196, R143, R196 ;  /* 0x000000c48fc4723e */ /* 0x000fc600000010ff */
        /* <DEDUP_REMOVED lines=20> */
[C---:B------:R-:W-:Y:S02]  /*9580*/  F2FP.BF16.F32.PACK_AB R188, R145.reuse, R188 ;  /* 0x000000bc91bc723e */ /* 0x040fe400000010ff */
[----:B-1----:R-:W-:Y:S01]  /*9590*/  FADD.FTZ R129, R145, R8 ;  /* 0x0000000891817221 */ /* 0x002fe20000010000 */
[----:B------:R-:W-:-:S03]  /*95a0*/  FADD.FTZ R127, R132, R127 ;  /* 0x0000007f847f7221 */ /* 0x000fc60000010000 */
[----:B------:R-:W-:Y:S01]  /*95b0*/  FADD.FTZ R6, R190, R129 ;  /* 0x00000081be067221 */ /* 0x000fe20000010000 */
[----:B------:R-:W-:Y:S01]  /*95c0*/  FADD.FTZ R8, R124, R127 ;  /* 0x0000007f7c087221 */ /* 0x000fe20000010000 */
[C---:B------:R-:W-:Y:S02]  /*95d0*/  F2FP.BF16.F32.PACK_AB R190, R149.reuse, R190 ;  /* 0x000000be95be723e */ /* 0x040fe400000010ff */
[----:B------:R-:W-:Y:S01]  /*95e0*/  FADD.FTZ R127, R149, R6 ;  /* 0x00000006957f7221 */ /* 0x000fe20000010000 */
        /* <DEDUP_REMOVED lines=10> */
[----:B------:R-:W-:Y:S01]  /*9690*/  FADD.FTZ R6, R134, R13 ;  /* 0x0000000d86067221 */ /* 0x000fe20000010000 */
[----:B------:R-:W-:Y:S02]  /*96a0*/  IMAD.MOV.U32 R8, RZ, RZ, R5 ;  /* 0x000000ffff087224 */ /* 0x000fe400078e0005 */
[----:B------:R-:W-:Y:S01]  /*96b0*/  FADD.FTZ R127, R180, R127 ;  /* 0x0000007fb47f7221 */ /* 0x000fe20000010000 */
[----:B------:R-:W-:Y:S01]  /*96c0*/  FADD.FTZ R7, R21, R6 ;  /* 0x0000000615077221 */ /* 0x000fe20000010000 */
[----:B--2---:R-:W-:-:S02]  /*96d0*/  F2FP.BF16.F32.PACK_AB R180, R10, R180 ;  /* 0x000000b40ab4723e */ /* 0x004fc400000010ff */
[----:B------:R-:W-:Y:S01]  /*96e0*/  FADD.FTZ R127, R10, R127 ;  /* 0x0000007f0a7f7221 */ /* 0x000fe20000010000 */
[----:B------:R-:W-:Y:S01]  /*96f0*/  FADD.FTZ R6, R138, R7 ;  /* 0x000000078a067221 */ /* 0x000fe20000010000 */
[----:B------:R-:W-:Y:S02]  /*9700*/  IMAD.MOV.U32 R10, RZ, RZ, R4 ;  /* 0x000000ffff0a7224 */ /* 0x000fe400078e0004 */
        /* <DEDUP_REMOVED lines=9> */
[----:B------:R-:W-:Y:S01]  /*97a0*/  FADD.FTZ R127, R233, R127 ;  /* 0x0000007fe97f7221 */ /* 0x000fe20000010000 */
[----:B------:R-:W-:-:S03]  /*97b0*/  FADD.FTZ R6, R142, R7 ;  /* 0x000000078e067221 */ /* 0x000fc60000010000 */
[----:B---3--:R-:W-:Y:S01]  /*97c0*/  FADD.FTZ R127, R178, R127 ;  /* 0x0000007fb27f7221 */ /* 0x008fe20000010000 */
[----:B------:R-:W-:Y:S01]  /*97d0*/  FADD.FTZ R6, R123, R6 ;  /* 0x000000067b067221 */ /* 0x000fe20000010000 */
[C---:B------:R-:W-:Y:S02]  /*97e0*/  F2FP.BF16.F32.PACK_AB R178, R144.reuse, R178 ;  /* 0x000000b290b2723e */ /* 0x040fe400000010ff */
[----:B------:R-:W-:Y:S01]  /*97f0*/  FADD.FTZ R7, R144, R127 ;  /* 0x0000007f90077221 */ /* 0x000fe20000010000 */
[----:B------:R-:W-:Y:S01]  /*9800*/  FADD.FTZ R6, R14, R6 ;  /* 0x000000060e067221 */ /* 0x000fe20000010000 */
[----:B------:R-:W-:Y:S06]  /*9810*/  @P3 BRA `(.L_x_2284) ;  /* 0xffffffbc00283947 */ /* 0x000fec000383ffff */
.L_x_2275:
[----:B------:R-:W-:-:S13]  /*9820*/  ISETP.GE.AND P2, PT, R9, RZ, PT ;  /* 0x000000ff0900720c */ /* 0x000fda0003f46270 */
[----:B------:R-:W-:Y:S05]  /*9830*/  @!P2 BRA `(.L_x_2285) ;  /* 0x0000003800e0a947 */ /* 0x000fea0003800000 */
[----:B------:R-:W-:Y:S01]  /*9840*/  IMAD.MOV.U32 R8, RZ, RZ, R5 ;  /* 0x000000ffff087224 */ /* 0x000fe200078e0005 */
[----:B------:R-:W-:Y:S01]  /*9850*/  UMOV UR6, UR38 ;  /* 0x0000002600067c82 */ /* 0x000fe20008000000 */
[----:B------:R-:W-:Y:S01]  /*9860*/  IMAD.MOV.U32 R11, RZ, RZ, R4 ;  /* 0x000000ffff0b7224 */ /* 0x000fe200078e0004 */
[----:B------:R-:W-:-:S06]  /*9870*/  UMOV UR5, UR36 ;  /* 0x0000002400057c82 */ /* 0x000fcc0008000000 */
.L_x_2294:
        /* <DEDUP_REMOVED lines=8> */
.L_x_2286:
[----:B------:R-:W-:Y:S01]  /*9900*/  ULEA UR4, UR36, UR37, 0x3 ;  /* 0x0000002524047291 */ /* 0x000fe2000f8e183f */
[----:B------:R-:W-:-:S05]  /*9910*/  IMAD.U32 R0, RZ, RZ, UR38 ;  /* 0x00000026ff007e24 */ /* 0x000fca000f8e00ff */
[----:B------:R-:W-:-:S04]  /*9920*/  SHF.L.U32 R0, R0, 0x1f, RZ ;  /* 0x0000001f00007819 */ /* 0x000fc800000006ff */
[----:B------:R0:W1:Y:S01]  /*9930*/  SYNCS.PHASECHK.TRANS64.TRYWAIT P2, [UR4+0x36830], R0 ;  /* 0x03683000ff0075a7 */ /* 0x0000620008040144 */
[----:B------:R-:W-:Y:S05]  /*9940*/  @!P0 BRA `(.L_x_2287) ;  /* 0x0000000000048947 */ /* 0x000fea0003800000 */
[----:B------:R-:W-:Y:S01]  /*9950*/  BPT.TRAP 0x1 ;  /* 0x000000040000795c */ /* 0x000fe20000300000 */
.L_x_2287:
[----:B-1----:R-:W-:Y:S05]  /*9960*/  @P2 BRA `(.L_x_2288) ;  /* 0x0000000000082947 */ /* 0x002fea0003800000 */
[----:B------:R-:W1:Y:S02]  /*9970*/  SYNCS.PHASECHK.TRANS64.TRYWAIT P2, [UR4+0x36830], R0 ;  /* 0x03683000ff0075a7 */ /* 0x000e640008040144 */
[----:B-1----:R-:W-:Y:S05]  /*9980*/  @!P2 BRA `(.L_x_2289) ;  /* 0x000000bc0084a947 */ /* 0x002fea0003800000 */
.L_x_2288:
        /* <DEDUP_REMOVED lines=591> */
.L_x_2290:
[----:B------:R-:W-:Y:S01]  /*be80*/  ULEA UR10, UR5, UR37, 0x3 ;  /* 0x00000025050a7291 */ /* 0x000fe2000f8e183f */
[----:B01----:R-:W-:-:S05]  /*be90*/  IMAD.U32 R0, RZ, RZ, UR6 ;  /* 0x00000006ff007e24 */ /* 0x003fca000f8e00ff */
[----:B------:R-:W-:-:S04]  /*bea0*/  SHF.L.U32 R0, R0, 0x1f, RZ ;  /* 0x0000001f00007819 */ /* 0x000fc800000006ff */
[----:B------:R0:W1:Y:S01]  /*beb0*/  SYNCS.PHASECHK.TRANS64.TRYWAIT P2, [UR10+0x36850], R0 ;  /* 0x03685000ff0075a7 */ /* 0x000062000804014a */
[----:B------:R-:W-:Y:S05]  /*bec0*/  @!P0 BRA `(.L_x_2291) ;  /* 0x0000000000048947 */ /* 0x000fea0003800000 */
[----:B------:R-:W-:Y:S01]  /*bed0*/  BPT.TRAP 0x1 ;  /* 0x000000040000795c */ /* 0x000fe20000300000 */
.L_x_2291:
[----:B-1----:R-:W-:Y:S05]  /*bee0*/  @P2 BRA `(.L_x_2292) ;  /* 0x0000000000082947 */ /* 0x002fea0003800000 */
[----:B------:R-:W1:Y:S02]  /*bef0*/  SYNCS.PHASECHK.TRANS64.TRYWAIT P2, [UR10+0x36850], R0 ;  /* 0x03685000ff0075a7 */ /* 0x000e64000804014a */
[----:B-1----:R-:W-:Y:S05]  /*bf00*/  @!P2 BRA `(.L_x_2293) ;  /* 0x00000098003ca947 */ /* 0x002fea0003800000 */
.L_x_2292:
[----:B------:R-:W-:Y:S01]  /*bf10*/  UIADD3 UR4, UR37, 0x400, URZ ;  /* 0x0000040025047890 */ /* 0x000fe2000fffe03f */
[----:B------:R-:W-:Y:S01]  /*bf20*/  WARPGROUP.ARRIVE ;  /* 0x00000000000079c5 */ /* 0x000fe20000000000 */
[----:B------:R-:W-:Y:S01]  /*bf30*/  UMOV UR15, 0x40000040 ;  /* 0x40000040000f7882 */ /* 0x000fe20000000000 */
[----:B01----:R-:W-:Y:S01]  /*bf40*/  FMNMX.FTZ R0, R168, R11, !PT ;  /* 0x0000000ba8007209 */ /* 0x003fe20007810000 */
[----:B------:R-:W-:Y:S01]  /*bf50*/  USHF.R.U32.HI UR4, URZ, 0x4, UR4 ;  /* 0x000000043f047899 */ /* 0x000fe20008011604 */
[C---:B------:R-:W-:Y:S01]  /*bf60*/  ISETP.GT.AND P2, PT, R9.reuse, RZ, PT ;  /* 0x000000ff0900720c */ /* 0x040fe20003f44270 */
[----:B------:R-:W-:Y:S01]  /*bf70*/  VIADD R9, R9, 0xffffffff ;  /* 0xffffffff09097836 */ /* 0x000fe20000000000 */
[----:B------:R-:W-:Y:S01]  /*bf80*/  FMNMX.FTZ R3, R169, R0, !PT ;  /* 0x00000000a9037209 */ /* 0x000fe20007810000 */
[----:B------:R-:W-:-:S03]  /*bf90*/  ULOP3.LUT UR4, UR4, 0x3fff, URZ, 0xc0, !UPT ;  /* 0x00003fff04047892 */ /* 0x000fc6000f8ec03f */
[----:B------:R-:W-:Y:S01]  /*bfa0*/  FMNMX.FTZ R0, R172, R3, !PT ;  /* 0x00000003ac007209 */ /* 0x000fe20007810000 */
[----:B------:R-:W-:-:S03]  /*bfb0*/  ULOP3.LUT UR4, UR4, 0x3800000, URZ, 0xfc, !UPT ;  /* 0x0380000004047892 */ /* 0x000fc6000f8efc3f */
[----:B------:R-:W-:Y:S01]  /*bfc0*/  FMNMX.FTZ R3, R173, R0, !PT ;  /* 0x00000000ad037209 */ /* 0x000fe20007810000 */
[----:B------:R-:W-:-:S03]  /*bfd0*/  UIMAD UR4, UR5, 0xa80, UR4 ;  /* 0x00000a80050478a4 */ /* 0x000fc6000f8e0204 */
[----:B------:R-:W-:Y:S01]  /*bfe0*/  FMNMX.FTZ R0, R160, R3, !PT ;  /* 0x00000003a0007209 */ /* 0x000fe20007810000 */
[----:B------:R-:W-:Y:S01]  /*bff0*/  UIADD3 UR6, UR4, 0x80, URZ ;  /* 0x0000008004067890 */ /* 0x000fe2000fffe03f */
[----:B------:R-:W-:Y:S02]  /*c000*/  UMOV UR5, UR36 ;  /* 0x0000002400057c82 */ /* 0x000fe40008000000 */
[----:B------:R-:W-:Y:S01]  /*c010*/  UMOV UR14, UR4 ;  /* 0x00000004000e7c82 */ /* 0x000fe20008000000 */
[----:B------:R-:W-:Y:S01]  /*c020*/  FMNMX.FTZ R3, R161, R0, !PT ;  /* 0x00000000a1037209 */ /* 0x000fe20007810000 */
[----:B------:R-:W-:Y:S01]  /*c030*/  HGMMA.64x192x16.F32.BF16 R24, R200, gdesc[UR12].tnspB, R24, gsb0 ;  /* 0x42e0000cc8187df0 */ /* 0x000fe20008001818 */
[----:B------:R-:W-:Y:S01]  /*c040*/  UMOV UR15, 0x40000040 ;  /* 0x40000040000f7882 */ /* 0x000fe20000000000 */
[----:B------:R-:W-:Y:S01]  /*c050*/  UMOV UR14, UR6 ;  /* 0x00000006000e7c82 */ /* 0x000fe20008000000 */
[----:B------:R-:W-:Y:S01]  /*c060*/  UIADD3 UR6, UR4, 0x100, URZ ;  /* 0x0000010004067890 */ /* 0x000fe2000fffe03f */
        /* <DEDUP_REMOVED lines=23> */
[----:B0-----:R-:W-:Y:S02]  /*c1e0*/  FMNMX.FTZ R10, R5, R0, !PT ;  /* 0x00000000050a7209 */ /* 0x001fe40007810000 */
[----:B------:R-:W0:Y:S03]  /*c1f0*/  LDC R0, c[0x0][0x988] ;  /* 0x00026200ff007b82 */ /* 0x000e260000000800 */
[----:B------:R-:W1:Y:S02]  /*c200*/  SHFL.BFLY PT, R3, R10, 0x1, 0x1f ;  /* 0x0c201f000a037f89 */ /* 0x000e6400000e0000 */
[----:B-1----:R-:W-:Y:S02]  /*c210*/  FMNMX.FTZ R4, R10, R3, !PT ;  /* 0x000000030a047209 */ /* 0x002fe40007810000 */
[----:B------:R-:W-:-:S03]  /*c220*/  FMNMX.FTZ R10, R170, R8, !PT ;  /* 0x00000008aa0a7209 */ /* 0x000fc60007810000 */
[----:B------:R-:W-:Y:S01]  /*c230*/  FADD.FTZ R3, -R4, R11 ;  /* 0x0000000b04037221 */ /* 0x000fe20000010100 */
[----:B------:R-:W-:-:S03]  /*c240*/  FMNMX.FTZ R5, R171, R10, !PT ;  /* 0x0000000aab057209 */ /* 0x000fc60007810000 */
[-C--:B0-----:R-:W-:Y:S01]  /*c250*/  FMUL.FTZ R2, R3, R0.reuse ;  /* 0x0000000003027220 */ /* 0x081fe20000410000 */
[----:B------:R-:W-:Y:S01]  /*c260*/  FMNMX.FTZ R10, R174, R5, !PT ;  /* 0x00000005ae0a7209 */ /* 0x000fe20007810000 */
[----:B------:R-:W-:-:S03]  /*c270*/  FMUL.FTZ R3, R4, R0 ;  /* 0x0000000004037220 */ /* 0x000fc60000410000 */
[----:B------:R-:W-:Y:S01]  /*c280*/  FMNMX.FTZ R5, R175, R10, !PT ;  /* 0x0000000aaf057209 */ /* 0x000fe20007810000 */
[-CC-:B------:R-:W-:Y:S01]  /*c290*/  FFMA.FTZ R21, R145, R0.reuse, -R3.reuse ;  /* 0x0000000091157223 */ /* 0x180fe20000010803 */
[-CC-:B------:R-:W-:Y:S01]  /*c2a0*/  FFMA.FTZ R145, R149, R0.reuse, -R3.reuse ;  /* 0x0000000095917223 */ /* 0x180fe20000010803 */
[-CC-:B------:R-:W-:Y:S01]  /*c2b0*/  FFMA.FTZ R149, R129, R0.reuse, -R3.reuse ;  /* 0x0000000081957223 */ /* 0x180fe20000010803 */
[----:B------:R-:W-:Y:S01]  /*c2c0*/  FMNMX.FTZ R10, R162, R5, !PT ;  /* 0x00000005a20a7209 */ /* 0x000fe20007810000 */
[-CC-:B------:R-:W-:Y:S01]  /*c2d0*/  FFMA.FTZ R11, R168, R0.reuse, -R3.reuse ;  /* 0x00000000a80b7223 */ /* 0x180fe20000010803 */
[-CC-:B------:R-:W-:Y:S01]  /*c2e0*/  FFMA.FTZ R161, R161, R0.reuse, -R3.reuse ;  /* 0x00000000a1a17223 */ /* 0x180fe20000010803 */
[--C-:B------:R-:W-:Y:S01]  /*c2f0*/  FFMA.FTZ R13, R165, R0, -R3.reuse ;  /* 0x00000000a50d7223 */ /* 0x100fe20000010803 */
        /* <DEDUP_REMOVED lines=12> */
[----:B------:R-:W-:-:S04]  /*c3c0*/  FMNMX.FTZ R10, R154, R5, !PT ;  /* 0x000000059a0a7209 */ /* 0x000fc80007810000 */
[----:B------:R-:W-:-:S03]  /*c3d0*/  FMNMX.FTZ R5, R155, R10, !PT ;  /* 0x0000000a9b057209 */ /* 0x000fc60007810000 */
[----:B------:R-:W0:Y:S01]  /*c3e0*/  MUFU.EX2 R11, R11 ;  /* 0x0000000b000b7308 */ /* 0x000e220000000800 */
[----:B------:R-:W-:-:S04]  /*c3f0*/  FMNMX.FTZ R10, R158, R5, !PT ;  /* 0x000000059e0a7209 */ /* 0x000fc80007810000 */
[----:B------:R-:W-:-:S03]  /*c400*/  FMNMX.FTZ R5, R159, R10, !PT ;  /* 0x0000000a9f057209 */ /* 0x000fc60007810000 */
[----:B------:R-:W-:Y:S01]  /*c410*/  MUFU.EX2 R161, R161 ;  /* 0x000000a100a17308 */ /* 0x000fe20000000800 */
[----:B------:R-:W-:-:S04]  /*c420*/  FMNMX.FTZ R10, R146, R5, !PT ;  /* 0x00000005920a7209 */ /* 0x000fc80007810000 */
[----:B------:R-:W-:-:S03]  /*c430*/  FMNMX.FTZ R5, R147, R10, !PT ;  /* 0x0000000a93057209 */ /* 0x000fc60007810000 */
[----:B------:R-:W-:Y:S01]  /*c440*/  MUFU.EX2 R13, R13 ;  /* 0x0000000d000d7308 */ /* 0x000fe20000000800 */
[----:B------:R-:W-:Y:S01]  /*c450*/  FMNMX.FTZ R10, R150, R5, !PT ;  /* 0x00000005960a7209 */ /* 0x000fe20007810000 */
[----:B0-----:R-:W-:Y:S01]  /*c460*/  FFMA.FTZ R7, R2, R7, R11 ;  /* 0x0000000702077223 */ /* 0x001fe2000001000b */
[----:B------:R-:W-:Y:S02]  /*c470*/  WARPGROUP.DEPBAR.LE gsb0, 0x0 ;  /* 0x00008000000079c5 */ /* 0x000fe40000010000 */
[----:B------:R-:W-:Y:S01]  /*c480*/  WARPGROUP.ARRIVE ;  /* 0x00000000000079c5 */ /* 0x000fe20000000000 */
[----:B------:R-:W-:Y:S01]  /*c490*/  FMNMX.FTZ R5, R151, R10, !PT ;  /* 0x0000000a97057209 */ /* 0x000fe20007810000 */
[-CC-:B------:R-:W-:Y:S01]  /*c4a0*/  FFMA.FTZ R200, R169, R0.reuse, -R3.reuse ;  /* 0x00000000a9c87223 */ /* 0x180fe20000010803 */
[-CC-:B------:R-:W-:Y:S01]  /*c4b0*/  FFMA.FTZ R202, R172, R0.reuse, -R3.reuse ;  /* 0x00000000acca7223 */ /* 0x180fe20000010803 */
[----:B------:R-:W-:Y:S01]  /*c4c0*/  FFMA.FTZ R169, R173, R0, -R3 ;  /* 0x00000000ada97223 */ /* 0x000fe20000010803 */
[----:B------:R-:W-:Y:S01]  /*c4d0*/  FMNMX.FTZ R10, R138, R5, !PT ;  /* 0x000000058a0a7209 */ /* 0x000fe20007810000 */
[----:B------:R-:W-:Y:S01]  /*c4e0*/  HGMMA.64x192x16.F32.BF16 R24, R196, gdesc[UR12].tnspB, R24, gsb0 ;  /* 0x42e0000cc4187df0 */ /* 0x000fe20008001818 */
[----:B------:R-:W-:Y:S01]  /*c4f0*/  UMOV UR14, UR6 ;  /* 0x00000006000e7c82 */ /* 0x000fe20008000000 */
[----:B------:R-:W-:Y:S01]  /*c500*/  UMOV UR15, 0x40000040 ;  /* 0x40000040000f7882 */ /* 0x000fe20000000000 */
[----:B------:R-:W-:Y:S01]  /*c510*/  UIADD3 UR6, UR4, 0x180, URZ ;  /* 0x0000018004067890 */ /* 0x000fe2000fffe03f */
[----:B------:R-:W-:Y:S01]  /*c520*/  FMNMX.FTZ R5, R139, R10, !PT ;  /* 0x0000000a8b057209 */ /* 0x000fe20007810000 */
[----:B------:R-:W0:Y:S03]  /*c530*/  MUFU.EX2 R200, R200 ;  /* 0x000000c800c87308 */ /* 0x000e260000000800 */
[----:B------:R-:W-:-:S04]  /*c540*/  FMNMX.FTZ R10, R142, R5, !PT ;  /* 0x000000058e0a7209 */ /* 0x000fc80007810000 */
[----:B------:R-:W-:Y:S01]  /*c550*/  FMNMX.FTZ R5, R143, R10, !PT ;  /* 0x0000000a8f057209 */ /* 0x000fe20007810000 */
[----:B------:R-:W-:Y:S03]  /*c560*/  MUFU.EX2 R202, R202 ;  /* 0x000000ca00ca7308 */ /* 0x000fe60000000800 */
[----:B------:R-:W-:-:S04]  /*c570*/  FMNMX.FTZ R10, R130, R5, !PT ;  /* 0x00000005820a7209 */ /* 0x000fc80007810000 */
[----:B------:R-:W-:Y:S01]  /*c580*/  FMNMX.FTZ R5, R131, R10, !PT ;  /* 0x0000000a83057209 */ /* 0x000fe20007810000 */
[----:B------:R-:W-:Y:S01]  /*c590*/  MUFU.EX2 R169, R169 ;  /* 0x000000a900a97308 */ /* 0x000fe20000000800 */
[C---:B0-----:R-:W-:Y:S01]  /*c5a0*/  FADD.FTZ R7, R200.reuse, R7 ;  /* 0x00000007c8077221 */ /* 0x041fe20000010000 */
[----:B------:R-:W-:Y:S02]  /*c5b0*/  F2FP.BF16.F32.PACK_AB R200, R200, R11 ;  /* 0x0000000bc8c8723e */ /* 0x000fe400000010ff */
[----:B------:R-:W-:-:S04]  /*c5c0*/  FMNMX.FTZ R10, R134, R5, !PT ;  /* 0x00000005860a7209 */ /* 0x000fc80007810000 */
[----:B------:R-:W-:Y:S01]  /*c5d0*/  FMNMX.FTZ R5, R135, R10, !PT ;  /* 0x0000000a87057209 */ /* 0x000fe20007810000 */
[----:B------:R-:W-:Y:S03]  /*c5e0*/  MUFU.EX2 R153, R153 ;  /* 0x0000009900997308 */ /* 0x000fe60000000800 */
[----:B------:R-:W-:-:S04]  /*c5f0*/  FMNMX.FTZ R10, R122, R5, !PT ;  /* 0x000000057a0a7209 */ /* 0x000fc80007810000 */
[----:B------:R-:W-:Y:S01]  /*c600*/  FMNMX.FTZ R5, R123, R10, !PT ;  /* 0x0000000a7b057209 */ /* 0x000fe20007810000 */
[----:B------:R-:W-:Y:S03]  /*c610*/  MUFU.EX2 R15, R15 ;  /* 0x0000000f000f7308 */ /* 0x000fe60000000800 */
[----:B------:R-:W-:-:S04]  /*c620*/  FMNMX.FTZ R10, R126, R5, !PT ;  /* 0x000000057e0a7209 */ /* 0x000fc80007810000 */
[----:B------:R-:W-:Y:S01]  /*c630*/  FMNMX.FTZ R10, R127, R10, !PT ;  /* 0x0000000a7f0a7209 */ /* 0x000fe20007810000 */
[----:B------:R-:W-:Y:S04]  /*c640*/  MUFU.EX2 R21, R21 ;  /* 0x0000001500157308 */ /* 0x000fe80000000800 */
[----:B------:R-:W0:Y:S04]  /*c650*/  SHFL.BFLY PT, R5, R10, 0x2, 0x1f ;  /* 0x0c401f000a057f89 */ /* 0x000e2800000e0000 */
[----:B------:R-:W-:Y:S08]  /*c660*/  MUFU.EX2 R145, R145 ;  /* 0x0000009100917308 */ /* 0x000ff00000000800 */
[----:B------:R-:W-:Y:S08]  /*c670*/  MUFU.EX2 R137, R137 ;  /* 0x0000008900897308 */ /* 0x000ff00000000800 */
[----:B------:R-:W-:Y:S01]  /*c680*/  MUFU.EX2 R141, R141 ;  /* 0x0000008d008d7308 */ /* 0x000fe20000000800 */
[----:B0-----:R-:W-:Y:S01]  /*c690*/  FMNMX.FTZ R12, R10, R5, !PT ;  /* 0x000000050a0c7209 */ /* 0x001fe20007810000 */
[----:B------:R-:W-:-:S06]  /*c6a0*/  FFMA.FTZ R10, R120, R0, -R3 ;  /* 0x00000000780a7223 */ /* 0x000fcc0000010803 */
[----:B------:R-:W-:Y:S01]  /*c6b0*/  MUFU.EX2 R149, R149 ;  /* 0x0000009500957308 */ /* 0x000fe20000000800 */
[----:B------:R-:W0:Y:S07]  /*c6c0*/  SHFL.BFLY PT, R5, R12, 0x1, 0x1f ;  /* 0x0c201f000c057f89 */ /* 0x000e2e00000e0000 */
[----:B------:R-:W-:Y:S08]  /*c6d0*/  MUFU.EX2 R129, R129 ;  /* 0x0000008100817308 */ /* 0x000ff00000000800 */
[----:B------:R-:W-:Y:S08]  /*c6e0*/  MUFU.EX2 R10, R10 ;  /* 0x0000000a000a7308 */ /* 0x000ff00000000800 */
[----:B------:R-:W-:Y:S01]  /*c6f0*/  MUFU.EX2 R121, R121 ;  /* 0x0000007900797308 */ /* 0x000fe20000000800 */
[----:B0-----:R-:W-:-:S05]  /*c700*/  FMNMX.FTZ R5, R12, R5, !PT ;  /* 0x000000050c057209 */ /* 0x001fca0007810000 */
[-C--:B------:R-:W-:Y:S02]  /*c710*/  FMUL.FTZ R133, R5, R0.reuse ;  /* 0x0000000005857220 */ /* 0x080fe40000410000 */
[----:B------:R0:W-:Y:S02]  /*c720*/  MUFU.EX2 R12, R124 ;  /* 0x0000007c000c7308 */ /* 0x0001e40000000800 */
[-CC-:B------:R-:W-:Y:S01]  /*c730*/  FFMA.FTZ R201, R171, R0.reuse, -R133.reuse ;  /* 0x00000000abc97223 */ /* 0x180fe20000010885 */
[-CC-:B------:R-:W-:Y:S01]  /*c740*/  FFMA.FTZ R203, R174, R0.reuse, -R133.reuse ;  /* 0x00000000aecb7223 */ /* 0x180fe20000010885 */
[-CC-:B------:R-:W-:Y:S01]  /*c750*/  FFMA.FTZ R14, R175, R0.reuse, -R133.reuse ;  /* 0x00000000af0e7223 */ /* 0x180fe20000010885 */
[-CC-:B------:R-:W-:Y:S01]  /*c760*/  FFMA.FTZ R20, R163, R0.reuse, -R133.reuse ;  /* 0x00000000a3147223 */ /* 0x180fe20000010885 */
[-CC-:B------:R-:W-:Y:S01]  /*c770*/  FFMA.FTZ R120, R167, R0.reuse, -R133.reuse ;  /* 0x00000000a7787223 */ /* 0x180fe20000010885 */
[-CC-:B------:R-:W-:Y:S01]  /*c780*/  FFMA.FTZ R151, R151, R0.reuse, -R133.reuse ;  /* 0x0000000097977223 */ /* 0x180fe20000010885 */
[----:B------:R-:W-:Y:S01]  /*c790*/  MUFU.EX2 R201, R201 ;  /* 0x000000c900c97308 */ /* 0x000fe20000000800 */
[-CC-:B0-----:R-:W-:Y:S01]  /*c7a0*/  FFMA.FTZ R124, R155, R0.reuse, -R133.reuse ;  /* 0x000000009b7c7223 */ /* 0x181fe20000010885 */
[-CC-:B------:R-:W-:Y:S01]  /*c7b0*/  FFMA.FTZ R143, R143, R0.reuse, -R133.reuse ;  /* 0x000000008f8f7223 */ /* 0x180fe20000010885 */
[-CC-:B------:R-:W-:Y:S01]  /*c7c0*/  FFMA.FTZ R131, R131, R0.reuse, -R133.reuse ;  /* 0x0000000083837223 */ /* 0x180fe20000010885 */
[-CC-:B------:R-:W-:Y:S01]  /*c7d0*/  FFMA.FTZ R134, R134, R0.reuse, -R133.reuse ;  /* 0x0000000086867223 */ /* 0x180fe20000010885 */
[-CC-:B------:R-:W-:Y:S01]  /*c7e0*/  FFMA.FTZ R135, R135, R0.reuse, -R133.reuse ;  /* 0x0000000087877223 */ /* 0x180fe20000010885 */
[-CC-:B------:R-:W-:Y:S01]  /*c7f0*/  FFMA.FTZ R123, R123, R0.reuse, -R133.reuse ;  /* 0x000000007b7b7223 */ /* 0x180fe20000010885 */
[-CC-:B------:R-:W-:Y:S01]  /*c800*/  FFMA.FTZ R126, R126, R0.reuse, -R133.reuse ;  /* 0x000000007e7e7223 */ /* 0x180fe20000010885 */
[----:B------:R-:W-:Y:S01]  /*c810*/  MUFU.EX2 R203, R203 ;  /* 0x000000cb00cb7308 */ /* 0x000fe20000000800 */
[----:B------:R-:W-:-:S07]  /*c820*/  FFMA.FTZ R127, R127, R0, -R133 ;  /* 0x000000007f7f7223 */ /* 0x000fce0000010885 */
        /* <DEDUP_REMOVED lines=16> */
[----:B------:R-:W-:Y:S01]  /*c930*/  UMOV UR14, UR6 ;  /* 0x00000006000e7c82 */ /* 0x000fe20008000000 */
[----:B------:R-:W-:Y:S01]  /*c940*/  UMOV UR15, 0x40000040 ;  /* 0x40000040000f7882 */ /* 0x000fe20000000000 */
[----:B------:R-:W-:Y:S01]  /*c950*/  UIADD3 UR6, UR4, 0x200, URZ ;  /* 0x0000020004067890 */ /* 0x000fe2000fffe03f */
        /* <DEDUP_REMOVED lines=14> */
[----:B------:R-:W-:Y:S01]  /*ca40*/  MUFU.EX2 R192, R192 ;  /* 0x000000c000c07308 */ /* 0x000fe20000000800 */
[----:B------:R-:W-:-:S07]  /*ca50*/  UIADD3 UR4, UR4, 0x300, URZ ;  /* 0x0000030004047890 */ /* 0x000fce000fffe03f */
[----:B------:R-:W-:Y:S08]  /*ca60*/  MUFU.EX2 R193, R193 ;  /* 0x000000c100c17308 */ /* 0x000ff00000000800 */
[----:B------:R-:W-:Y:S08]  /*ca70*/  MUFU.EX2 R194, R194 ;  /* 0x000000c200c27308 */ /* 0x000ff00000000800 */
[----:B------:R-:W-:Y:S01]  /*ca80*/  MUFU.EX2 R195, R195 ;  /* 0x000000c300c37308 */ /* 0x000fe20000000800 */
[----:B------:R-:W-:-:S02]  /*ca90*/  WARPGROUP.DEPBAR.LE gsb0, 0x0 ;  /* 0x00008000000079c5 */ /* 0x000fc40000010000 */
[----:B------:R-:W-:Y:S01]  /*caa0*/  WARPGROUP.ARRIVE ;  /* 0x00000000000079c5 */ /* 0x000fe20000000000 */
[-CC-:B------:R-:W-:Y:S01]  /*cab0*/  FFMA.FTZ R188, R144, R0.reuse, -R3.reuse ;  /* 0x0000000090bc7223 */ /* 0x180fe20000010803 */
[-C--:B------:R-:W-:Y:S01]  /*cac0*/  FFMA.FTZ R190, R148, R0.reuse, -R3 ;  /* 0x0000000094be7223 */ /* 0x080fe20000010803 */
[----:B------:R-:W-:Y:S02]  /*cad0*/  IMAD.U32 R144, RZ, RZ, UR10 ;  /* 0x0000000aff907e24 */ /* 0x000fe4000f8e00ff */
[-CC-:B------:R-:W-:Y:S01]  /*cae0*/  FFMA.FTZ R189, R146, R0.reuse, -R133.reuse ;  /* 0x0000000092bd7223 */ /* 0x180fe20000010885 */
[----:B------:R-:W-:Y:S01]  /*caf0*/  FFMA.FTZ R191, R150, R0, -R133 ;  /* 0x0000000096bf7223 */ /* 0x000fe20000010885 */
[----:B------:R-:W-:Y:S01]  /*cb00*/  HGMMA.64x192x16.F32.BF16 R24, R184, gdesc[UR12].tnspB, R24, gsb0 ;  /* 0x42e0000cb8187df0 */ /* 0x000fe20008001818 */
[----:B------:R-:W-:Y:S01]  /*cb10*/  UMOV UR14, UR6 ;  /* 0x00000006000e7c82 */ /* 0x000fe20008000000 */
[----:B------:R-:W-:Y:S01]  /*cb20*/  UMOV UR15, 0x40000040 ;  /* 0x40000040000f7882 */ /* 0x000fe20000000000 */
[----:B------:R-:W-:Y:S01]  /*cb30*/  UMOV UR6, UR4 ;  /* 0x0000000400067c82 */ /* 0x000fe20008000000 */
[----:B------:R-:W-:Y:S08]  /*cb40*/  MUFU.EX2 R188, R188 ;  /* 0x000000bc00bc7308 */ /* 0x000ff00000000800 */
[----:B------:R-:W-:Y:S08]  /*cb50*/  MUFU.EX2 R189, R189 ;  /* 0x000000bd00bd7308 */ /* 0x000ff00000000800 */
[----:B------:R-:W-:Y:S08]  /*cb60*/  MUFU.EX2 R190, R190 ;  /* 0x000000be00be7308 */ /* 0x000ff00000000800 */
[----:B------:R-:W-:Y:S01]  /*cb70*/  MUFU.EX2 R191, R191 ;  /* 0x000000bf00bf7308 */ /* 0x000fe20000000800 */
[----:B------:R-:W-:-:S02]  /*cb80*/  WARPGROUP.DEPBAR.LE gsb0, 0x0 ;  /* 0x00008000000079c5 */ /* 0x000fc40000010000 */
[----:B------:R-:W-:Y:S01]  /*cb90*/  WARPGROUP.ARRIVE ;  /* 0x00000000000079c5 */ /* 0x000fe20000000000 */
[-CC-:B------:R-:W-:Y:S01]  /*cba0*/  FFMA.FTZ R184, R136, R0.reuse, -R3.reuse ;  /* 0x0000000088b87223 */ /* 0x180fe20000010803 */
[----:B------:R-:W-:Y:S01]  /*cbb0*/  IMAD.U32 R136, RZ, RZ, UR7 ;  /* 0x00000007ff887e24 */ /* 0x000fe2000f8e00ff */
[----:B------:R-:W-:Y:S01]  /*cbc0*/  UMOV UR7, 0x40000040 ;  /* 0x4000004000077882 */ /* 0x000fe20000000000 */
[-C--:B------:R-:W-:Y:S01]  /*cbd0*/  FFMA.FTZ R186, R140, R0.reuse, -R3 ;  /* 0x000000008cba7223 */ /* 0x080fe20000010803 */
[-CC-:B------:R-:W-:Y:S01]  /*cbe0*/  FFMA.FTZ R185, R138, R0.reuse, -R133.reuse ;  /* 0x000000008ab97223 */ /* 0x180fe20000010885 */
[----:B------:R-:W-:Y:S01]  /*cbf0*/  HGMMA.64x192x16.F32.BF16 R24, R180, gdesc[UR12].tnspB, R24, gsb0 ;  /* 0x42e0000cb4187df0 */ /* 0x000fe20008001818 */
[----:B------:R-:W-:Y:S01]  /*cc00*/  @!P1 LEA R136, R136, UR37, 0x3 ;  /* 0x0000002588889c11 */ /* 0x000fe2000f8e18ff */
[----:B------:R-:W-:Y:S01]  /*cc10*/  FFMA.FTZ R187, R142, R0, -R133 ;  /* 0x000000008ebb7223 */ /* 0x000fe20000010885 */
[----:B------:R-:W-:Y:S03]  /*cc20*/  MUFU.EX2 R184, R184 ;  /* 0x000000b800b87308 */ /* 0x000fe60000000800 */
[----:B------:R-:W-:-:S05]  /*cc30*/  @!P1 VIADD R136, R136, 0x36840 ;  /* 0x0003684088889836 */ /* 0x000fca0000000000 */
[----:B------:R-:W-:Y:S01]  /*cc40*/  @!P1 PRMT R140, RZ, 0x654, R136 ;  /* 0x00000654ff8c9816 */ /* 0x000fe20000000088 */
        /* <DEDUP_REMOVED lines=8> */
[----:B------:R-:W-:Y:S01]  /*ccd0*/  FADD.FTZ R3, -R5, R8 ;  /* 0x0000000805037221 */ /* 0x000fe20000010100 */
[-CC-:B------:R-:W-:Y:S01]  /*cce0*/  FFMA.FTZ R8, R170, R0.reuse, -R133.reuse ;  /* 0x00000000aa087223 */ /* 0x180fe20000010885 */
[-CC-:B------:R-:W-:Y:S01]  /*ccf0*/  FFMA.FTZ R181, R130, R0.reuse, -R133.reuse ;  /* 0x0000000082b57223 */ /* 0x180fe20000010885 */
[----:B------:R-:W-:Y:S01]  /*cd00*/  HGMMA.64x192x16.F32.BF16 R24, R176, gdesc[UR4].tnspB, R24, gsb0 ;  /* 0x42e00004b0187df0 */ /* 0x000fe20008001818 */
[-C--:B------:R-:W-:Y:S01]  /*cd10*/  FMUL.FTZ R3, R3, R0.reuse ;  /* 0x0000000003037220 */ /* 0x080fe20000410000 */
[-CC-:B------:R-:W-:Y:S01]  /*cd20*/  FFMA.FTZ R128, R159, R0.reuse, -R133.reuse ;  /* 0x000000009f807223 */ /* 0x180fe20000010885 */
[----:B------:R-:W-:Y:S01]  /*cd30*/  FFMA.FTZ R132, R147, R0, -R133 ;  /* 0x0000000093847223 */ /* 0x000fe20000010885 */
[----:B------:R-:W-:Y:S01]  /*cd40*/  MUFU.EX2 R8, R8 ;  /* 0x0000000800087308 */ /* 0x000fe20000000800 */
[----:B------:R-:W-:-:S07]  /*cd50*/  UMOV UR6, UR38 ;  /* 0x0000002600067c82 */ /* 0x000fce0008000000 */
[----:B------:R-:W0:Y:S08]  /*cd60*/  MUFU.EX2 R3, R3 ;  /* 0x0000000300037308 */ /* 0x000e300000000800 */
[----:B------:R-:W1:Y:S08]  /*cd70*/  MUFU.EX2 R128, R128 ;  /* 0x0000008000807308 */ /* 0x000e700000000800 */
[----:B------:R-:W2:Y:S01]  /*cd80*/  MUFU.EX2 R132, R132 ;  /* 0x0000008400847308 */ /* 0x000ea20000000800 */
[----:B0-----:R-:W-:-:S04]  /*cd90*/  FFMA.FTZ R6, R3, R6, R8 ;  /* 0x0000000603067223 */ /* 0x001fc80000010008 */
[----:B------:R-:W-:Y:S01]  /*cda0*/  FADD.FTZ R138, R201, R6 ;  /* 0x00000006c98a7221 */ /* 0x000fe20000010000 */
[----:B------:R-:W-:Y:S01]  /*cdb0*/  FFMA.FTZ R6, R139, R0, -R133 ;  /* 0x000000008b067223 */ /* 0x000fe20000010885 */
[----:B------:R-:W-:Y:S01]  /*cdc0*/  F2FP.BF16.F32.PACK_AB R201, R201, R8 ;  /* 0x00000008c9c9723e */ /* 0x000fe200000010ff */
[----:B------:R-:W-:Y:S08]  /*cdd0*/  MUFU.EX2 R180, R180 ;  /* 0x000000b400b47308 */ /* 0x000ff00000000800 */
[----:B------:R-:W0:Y:S08]  /*cde0*/  MUFU.EX2 R6, R6 ;  /* 0x0000000600067308 */ /* 0x000e300000000800 */
        /* <DEDUP_REMOVED lines=8> */
[----:B---3--:R-:W-:-:S05]  /*ce70*/  @!P1 VIADD R140, R144, 0x36860 ;  /* 0x00036860908c9836 */ /* 0x008fca0000000000 */
[----:B------:R-:W-:-:S04]  /*ce80*/  @!P1 PRMT R140, RZ, 0x654, R140 ;  /* 0x00000654ff8c9816 */ /* 0x000fc8000000008c */
[----:B------:R3:W-:Y:S02]  /*ce90*/  @!P1 SYNCS.ARRIVE.TRANS64.RED.A1T0 RZ, [R140+URZ], RZ ;  /* 0x000000ff8cff99a7 */ /* 0x0007e4000810043f */
[----:B---3--:R-:W-:Y:S01]  /*cea0*/  FADD.FTZ R140, R202, R7 ;  /* 0x00000007ca8c7221 */ /* 0x008fe20000010000 */
[----:B------:R-:W-:Y:S01]  /*ceb0*/  FADD.FTZ R7, R203, R138 ;  /* 0x0000008acb077221 */ /* 0x000fe20000010000 */
[C---:B------:R-:W-:Y:S02]  /*cec0*/  F2FP.BF16.F32.PACK_AB R203, R14.reuse, R203 ;  /* 0x000000cb0ecb723e */ /* 0x040fe400000010ff */
[C---:B------:R-:W-:Y:S01]  /*ced0*/  FADD.FTZ R139, R169.reuse, R140 ;  /* 0x0000008ca98b7221 */ /* 0x040fe20000010000 */
[----:B------:R-:W-:Y:S01]  /*cee0*/  FADD.FTZ R138, R14, R7 ;  /* 0x000000070e8a7221 */ /* 0x000fe20000010000 */
[----:B------:R-:W-:Y:S02]  /*cef0*/  F2FP.BF16.F32.PACK_AB R202, R169, R202 ;  /* 0x000000caa9ca723e */ /* 0x000fe400000010ff */
[----:B------:R-:W-:Y:S01]  /*cf00*/  FADD.FTZ R140, R196, R139 ;  /* 0x0000008bc48c7221 */ /* 0x000fe20000010000 */
[----:B------:R-:W-:Y:S01]  /*cf10*/  FADD.FTZ R7, R197, R138 ;  /* 0x0000008ac5077221 */ /* 0x000fe20000010000 */
[----:B------:R-:W-:-:S02]  /*cf20*/  F2FP.BF16.F32.PACK_AB R196, R161, R196 ;  /* 0x000000c4a1c4723e */ /* 0x000fc400000010ff */
[----:B------:R-:W-:Y:S01]  /*cf30*/  FADD.FTZ R139, R161, R140 ;  /* 0x0000008ca18b7221 */ /* 0x000fe20000010000 */
[----:B------:R-:W-:Y:S01]  /*cf40*/  FADD.FTZ R130, R20, R7 ;  /* 0x0000000714827221 */ /* 0x000fe20000010000 */
[----:B------:R-:W-:Y:S01]  /*cf50*/  FFMA.FTZ R7, R122, R0, -R133 ;  /* 0x000000007a077223 */ /* 0x000fe20000010885 */
[----:B------:R-:W-:Y:S01]  /*cf60*/  F2FP.BF16.F32.PACK_AB R197, R20, R197 ;  /* 0x000000c514c5723e */ /* 0x000fe200000010ff */
[----:B------:R-:W-:Y:S01]  /*cf70*/  FADD.FTZ R138, R198, R139 ;  /* 0x0000008bc68a7221 */ /* 0x000fe20000010000 */
[----:B------:R-:W-:Y:S01]  /*cf80*/  FADD.FTZ R139, R199, R130 ;  /* 0x00000082c78b7221 */ /* 0x000fe20000010000 */
[C---:B------:R-:W-:Y:S01]  /*cf90*/  F2FP.BF16.F32.PACK_AB R198, R13.reuse, R198 ;  /* 0x000000c60dc6723e */ /* 0x040fe200000010ff */
[----:B------:R-:W3:Y:S01]  /*cfa0*/  MUFU.EX2 R122, R143 ;  /* 0x0000008f007a7308 */ /* 0x000ee20000000800 */
[----:B------:R-:W-:Y:S01]  /*cfb0*/  FADD.FTZ R147, R13, R138 ;  /* 0x0000008a0d937221 */ /* 0x000fe20000010000 */
[C---:B------:R-:W-:Y:S01]  /*cfc0*/  FADD.FTZ R130, R120.reuse, R139 ;  /* 0x0000008b78827221 */ /* 0x040fe20000010000 */
[----:B------:R-:W-:-:S02]  /*cfd0*/  F2FP.BF16.F32.PACK_AB R199, R120, R199 ;  /* 0x000000c778c7723e */ /* 0x000fc400000010ff */
[----:B------:R-:W-:Y:S01]  /*cfe0*/  FADD.FTZ R138, R192, R147 ;  /* 0x00000093c08a7221 */ /* 0x000fe20000010000 */
[----:B------:R-:W-:Y:S01]  /*cff0*/  FADD.FTZ R139, R193, R130 ;  /* 0x00000082c18b7221 */ /* 0x000fe20000010000 */
[C---:B------:R-:W-:Y:S01]  /*d000*/  F2FP.BF16.F32.PACK_AB R192, R153.reuse, R192 ;  /* 0x000000c099c0723e */ /* 0x040fe200000010ff */
[----:B------:R4:W5:Y:S01]  /*d010*/  MUFU.EX2 R177, R7 ;  /* 0x0000000700b17308 */ /* 0x0009620000000800 */
[----:B------:R-:W-:Y:S01]  /*d020*/  FADD.FTZ R133, R153, R138 ;  /* 0x0000008a99857221 */ /* 0x000fe20000010000 */
[C---:B------:R-:W-:Y:S01]  /*d030*/  FADD.FTZ R130, R124.reuse, R139 ;  /* 0x0000008b7c827221 */ /* 0x040fe20000010000 */
[----:B------:R-:W-:Y:S02]  /*d040*/  F2FP.BF16.F32.PACK_AB R193, R124, R193 ;  /* 0x000000c17cc1723e */ /* 0x000fe400000010ff */
[----:B------:R-:W-:Y:S01]  /*d050*/  FADD.FTZ R138, R194, R133 ;  /* 0x00000085c28a7221 */ /* 0x000fe20000010000 */
[----:B------:R-:W-:Y:S01]  /*d060*/  FADD.FTZ R11, R195, R130 ;  /* 0x00000082c30b7221 */ /* 0x000fe20000010000 */
[----:B------:R-:W-:-:S02]  /*d070*/  F2FP.BF16.F32.PACK_AB R194, R15, R194 ;  /* 0x000000c20fc2723e */ /* 0x000fc400000010ff */
[----:B------:R-:W-:Y:S01]  /*d080*/  FADD.FTZ R133, R15, R138 ;  /* 0x0000008a0f857221 */ /* 0x000fe20000010000 */
[C---:B-1----:R-:W-:Y:S01]  /*d090*/  FADD.FTZ R130, R128.reuse, R11 ;  /* 0x0000000b80827221 */ /* 0x042fe20000010000 */
[----:B------:R-:W-:Y:S02]  /*d0a0*/  F2FP.BF16.F32.PACK_AB R195, R128, R195 ;  /* 0x000000c380c3723e */ /* 0x000fe400000010ff */
[----:B------:R-:W-:Y:S01]  /*d0b0*/  FADD.FTZ R8, R188, R133 ;  /* 0x00000085bc087221 */ /* 0x000fe20000010000 */
[----:B------:R-:W-:Y:S01]  /*d0c0*/  FADD.FTZ R11, R189, R130 ;  /* 0x00000082bd0b7221 */ /* 0x000fe20000010000 */
[C---:B------:R-:W-:Y:S02]  /*d0d0*/  F2FP.BF16.F32.PACK_AB R188, R21.reuse, R188 ;  /* 0x000000bc15bc723e */ /* 0x040fe400000010ff */
[----:B------:R-:W-:Y:S01]  /*d0e0*/  FADD.FTZ R133, R21, R8 ;  /* 0x0000000815857221 */ /* 0x000fe20000010000 */
[C---:B--2---:R-:W-:Y:S01]  /*d0f0*/  FADD.FTZ R8, R132.reuse, R11 ;  /* 0x0000000b84087221 */ /* 0x044fe20000010000 */
        /* <DEDUP_REMOVED lines=9> */
[----:B0-----:R-:W-:-:S02]  /*d190*/  F2FP.BF16.F32.PACK_AB R185, R6, R185 ;  /* 0x000000b906b9723e */ /* 0x001fc400000010ff */
[C---:B------:R-:W-:Y:S01]  /*d1a0*/  FADD.FTZ R13, R137.reuse, R14 ;  /* 0x0000000e890d7221 */ /* 0x040fe20000010000 */
[----:B------:R-:W-:Y:S01]  /*d1b0*/  FADD.FTZ R8, R6, R11 ;  /* 0x0000000b06087221 */ /* 0x000fe20000010000 */
[----:B------:R-:W-:Y:S02]  /*d1c0*/  F2FP.BF16.F32.PACK_AB R184, R137, R184 ;  /* 0x000000b889b8723e */ /* 0x000fe400000010ff */
[----:B------:R-:W-:Y:S01]  /*d1d0*/  FADD.FTZ R14, R186, R13 ;  /* 0x0000000dba0e7221 */ /* 0x000fe20000010000 */
[----:B------:R-:W-:Y:S01]  /*d1e0*/  FADD.FTZ R11, R187, R8 ;  /* 0x00000008bb0b7221 */ /* 0x000fe20000010000 */
[C---:B------:R-:W-:Y:S02]  /*d1f0*/  F2FP.BF16.F32.PACK_AB R186, R141.reuse, R186 ;  /* 0x000000ba8dba723e */ /* 0x040fe400000010ff */
[----:B------:R-:W-:Y:S01]  /*d200*/  FADD.FTZ R13, R141, R14 ;  /* 0x0000000e8d0d7221 */ /* 0x000fe20000010000 */
[C---:B---3--:R-:W-:Y:S01]  /*d210*/  FADD.FTZ R8, R122.reuse, R11 ;  /* 0x0000000b7a087221 */ /* 0x048fe20000010000 */
[----:B------:R-:W-:Y:S01]  /*d220*/  F2FP.BF16.F32.PACK_AB R187, R122, R187 ;  /* 0x000000bb7abb723e */ /* 0x000fe200000010ff */
[----:B------:R-:W-:-:S02]  /*d230*/  IMAD.MOV.U32 R11, RZ, RZ, R4 ;  /* 0x000000ffff0b7224 */ /* 0x000fc400078e0004 */
[----:B------:R-:W-:Y:S01]  /*d240*/  FADD.FTZ R14, R180, R13 ;  /* 0x0000000db40e7221 */ /* 0x000fe20000010000 */
[----:B------:R-:W-:Y:S01]  /*d250*/  FADD.FTZ R8, R181, R8 ;  /* 0x00000008b5087221 */ /* 0x000fe20000010000 */
[C---:B------:R-:W-:Y:S02]  /*d260*/  F2FP.BF16.F32.PACK_AB R180, R149.reuse, R180 ;  /* 0x000000b495b4723e */ /* 0x040fe400000010ff */
[----:B----4-:R-:W-:Y:S01]  /*d270*/  FADD.FTZ R7, R149, R14 ;  /* 0x0000000e95077221 */ /* 0x010fe20000010000 */
        /* <DEDUP_REMOVED lines=9> */
[----:B-----5:R-:W-:Y:S01]  /*d310*/  FADD.FTZ R8, R177, R8 ;  /* 0x00000008b1087221 */ /* 0x020fe20000010000 */
[----:B------:R-:W-:Y:S02]  /*d320*/  F2FP.BF16.F32.PACK_AB R177, R123, R177 ;  /* 0x000000b17bb1723e */ /* 0x000fe400000010ff */
[----:B------:R-:W-:Y:S01]  /*d330*/  FADD.FTZ R7, R121, R6 ;  /* 0x0000000679077221 */ /* 0x000fe20000010000 */
[----:B------:R-:W-:-:S03]  /*d340*/  FADD.FTZ R8, R123, R8 ;  /* 0x000000087b087221 */ /* 0x000fc60000010000 */
[----:B------:R-:W-:Y:S01]  /*d350*/  FADD.FTZ R6, R12, R7 ;  /* 0x000000070c067221 */ /* 0x000fe20000010000 */
[----:B------:R-:W-:Y:S01]  /*d360*/  FADD.FTZ R8, R179, R8 ;  /* 0x00000008b3087221 */ /* 0x000fe20000010000 */
[----:B------:R-:W-:Y:S02]  /*d370*/  F2FP.BF16.F32.PACK_AB R179, R127, R179 ;  /* 0x000000b37fb3723e */ /* 0x000fe400000010ff */
[----:B------:R-:W-:Y:S01]  /*d380*/  FADD.FTZ R7, R125, R6 ;  /* 0x000000067d077221 */ /* 0x000fe20000010000 */
[----:B------:R-:W-:Y:S01]  /*d390*/  FADD.FTZ R6, R127, R8 ;  /* 0x000000087f067221 */ /* 0x000fe20000010000 */
[----:B------:R-:W-:Y:S01]  /*d3a0*/  IMAD.MOV.U32 R8, RZ, RZ, R5 ;  /* 0x000000ffff087224 */ /* 0x000fe200078e0005 */
[----:B------:R-:W-:Y:S06]  /*d3b0*/  @P2 BRA `(.L_x_2294) ;  /* 0xffffffc400302947 */ /* 0x000fec000383ffff */
.L_x_2285:
        /* <DEDUP_REMOVED lines=99> */
.L_x_2295:
[----:B------:R-:W-:Y:S01]  /*d9f0*/  ULEA UR5, UR36, UR37, 0x3 ;  /* 0x0000002524057291 */ /* 0x000fe2000f8e183f */
[----:B------:R-:W-:-:S05]  /*da00*/  IMAD.U32 R2, RZ, RZ, UR38 ;  /* 0x00000026ff027e24 */ /* 0x000fca000f8e00ff */
[----:B------:R-:W-:-:S04]  /*da10*/  SHF.L.U32 R2, R2, 0x1f, RZ ;  /* 0x0000001f02027819 */ /* 0x000fc800000006ff */
[----:B------:R0:W1:Y:S01]  /*da20*/  SYNCS.PHASECHK.TRANS64.TRYWAIT P2, [UR5+0x36850], R2 ;  /* 0x03685002ff0075a7 */ /* 0x0000620008040145 */
[----:B------:R-:W-:Y:S05]  /*da30*/  @!P0 BRA `(.L_x_2296) ;  /* 0x0000000000048947 */ /* 0x000fea0003800000 */
[----:B------:R-:W-:Y:S01]  /*da40*/  BPT.TRAP 0x1 ;  /* 0x000000040000795c */ /* 0x000fe20000300000 */
.L_x_2296:
[----:B-1----:R-:W-:Y:S05]  /*da50*/  @P2 BRA `(.L_x_2297) ;  /* 0x0000000000082947 */ /* 0x002fea0003800000 */
[----:B------:R-:W1:Y:S02]  /*da60*/  SYNCS.PHASECHK.TRANS64.TRYWAIT P0, [UR5+0x36850], R2 ;  /* 0x03685002ff0075a7 */ /* 0x000e640008000145 */
[----:B-1----:R-:W-:Y:S05]  /*da70*/  @!P0 BRA `(.L_x_2298) ;  /* 0x0000007c00788947 */ /* 0x002fea0003800000 */
.L_x_2297:
[----:B------:R-:W-:Y:S01]  /*da80*/  UIADD3 UR37, UR37, 0x400, URZ ;  /* 0x0000040025257890 */ /* 0x000fe2000fffe03f */
[----:B------:R-:W-:Y:S01]  /*da90*/  WARPGROUP.ARRIVE ;  /* 0x00000000000079c5 */ /* 0x000fe20000000000 */
[----:B------:R-:W-:Y:S01]  /*daa0*/  UMOV UR7, 0x40000040 ;  /* 0x4000004000077882 */ /* 0x000fe20000000000 */
[----:B01----:R-:W0:Y:S01]  /*dab0*/  SHFL.BFLY PT, R2, R7, 0x2, 0x1f ;  /* 0x0c401f0007027f89 */ /* 0x003e2200000e0000 */
[----:B------:R-:W-:Y:S01]  /*dac0*/  USHF.R.U32.HI UR37, URZ, 0x4, UR37 ;  /* 0x000000043f257899 */ /* 0x000fe20008011625 */
[----:B------:R-:W-:Y:S01]  /*dad0*/  CS2R R20, SRZ ;  /* 0x0000000000147805 */ /* 0x000fe2000001ff00 */
[----:B------:R-:W-:Y:S01]  /*dae0*/  VIADD R209, R209, 0x1 ;  /* 0x00000001d1d17836 */ /* 0x000fe20000000000 */
[----:B------:R-:W1:Y:S01]  /*daf0*/  SHFL.BFLY PT, R3, R6, 0x2, 0x1f ;  /* 0x0c401f0006037f89 */ /* 0x000e6200000e0000 */
[----:B------:R-:W-:-:S04]  /*db00*/  ULOP3.LUT UR37, UR37, 0x3fff, URZ, 0xc0, !UPT ;  /* 0x00003fff25257892 */ /* 0x000fc8000f8ec03f */
[----:B------:R-:W-:-:S04]  /*db10*/  ULOP3.LUT UR4, UR37, 0x3800000, URZ, 0xfc, !UPT ;  /* 0x0380000025047892 */ /* 0x000fc8000f8efc3f */
[----:B------:R-:W-:Y:S02]  /*db20*/  UIMAD UR4, UR36, 0xa80, UR4 ;  /* 0x00000a80240478a4 */ /* 0x000fe4000f8e0204 */
[----:B------:R-:W-:-:S04]  /*db30*/  UIADD3 UR36, UR36, 0x1, URZ ;  /* 0x0000000124247890 */ /* 0x000fc8000fffe03f */
[----:B------:R-:W-:Y:S01]  /*db40*/  UISETP.NE.AND UP0, UPT, UR36, 0x2, UPT ;  /* 0x000000022400788c */ /* 0x000fe2000bf05270 */
[----:B------:R-:W-:Y:S02]  /*db50*/  UMOV UR6, UR4 ;  /* 0x0000000400067c82 */ /* 0x000fe40008000000 */
[----:B------:R-:W-:Y:S01]  /*db60*/  HGMMA.64x192x16.F32.BF16 R24, R200, gdesc[UR4].tnspB, R24, gsb0 ;  /* 0x42e00004c8187df0 */ /* 0x000fe20008001818 */
[----:B------:R-:W-:Y:S01]  /*db70*/  UIADD3 UR6, UR4, 0x80, URZ ;  /* 0x0000008004067890 */ /* 0x000fe2000fffe03f */
[----:B0-----:R-:W-:Y:S01]  /*db80*/  FADD.FTZ R2, R2, R7 ;  /* 0x0000000702027221 */ /* 0x001fe20000010000 */
[----:B------:R-:W-:Y:S01]  /*db90*/  UMOV UR7, 0x40000040 ;  /* 0x4000004000077882 */ /* 0x000fe20000000000 */
[----:B------:R-:W-:Y:S01]  /*dba0*/  USEL UR36, UR36, URZ, UP0 ;  /* 0x0000003f24247287 */ /* 0x000fe20008000000 */
[----:B-1----:R-:W-:Y:S01]  /*dbb0*/  FADD.FTZ R8, R3, R6 ;  /* 0x0000000603087221 */ /* 0x002fe20000010000 */
[----:B------:R-:W-:Y:S01]  /*dbc0*/  IMAD.U32 R6, RZ, RZ, UR5 ;  /* 0x00000005ff067e24 */ /* 0x000fe2000f8e00ff */
[----:B------:R-:W0:Y:S03]  /*dbd0*/  SHFL.BFLY PT, R3, R2, 0x1, 0x1f ;  /* 0x0c201f0002037f89 */ /* 0x000e2600000e0000 */
[----:B------:R-:W-:Y:S01]  /*dbe0*/  @!P1 VIADD R6, R6, 0x36860 ;  /* 0x0003686006069836 */ /* 0x000fe20000000000 */
[----:B------:R-:W1:Y:S04]  /*dbf0*/  SHFL.BFLY PT, R9, R8, 0x1, 0x1f ;  /* 0x0c201f0008097f89 */ /* 0x000e6800000e0000 */
[----:B------:R-:W-:Y:S01]  /*dc00*/  @!P1 PRMT R122, RZ, 0x654, R6 ;  /* 0x00000654ff7a9816 */ /* 0x000fe20000000006 */
[----:B0-----:R-:W-:Y:S01]  /*dc10*/  FADD.FTZ R11, R2, R3 ;  /* 0x00000003020b7221 */ /* 0x001fe20000010000 */
[----:B------:R-:W-:-:S02]  /*dc20*/  IMAD.MOV.U32 R3, RZ, RZ, -0x800000 ;  /* 0xff800000ff037424 */ /* 0x000fc400078e00ff */
[----:B------:R-:W-:Y:S02]  /*dc30*/  IMAD.MOV.U32 R2, RZ, RZ, -0x800000 ;  /* 0xff800000ff027424 */ /* 0x000fe400078e00ff */
[----:B-1----:R-:W-:Y:S01]  /*dc40*/  FADD.FTZ R12, R8, R9 ;  /* 0x00000009080c7221 */ /* 0x002fe20000010000 */
[----:B------:R-:W-:-:S04]  /*dc50*/  FSETP.NE.FTZ.AND P0, PT, R11, RZ, PT ;  /* 0x000000ff0b00720b */ /* 0x000fc80003f15000 */
        /* <DEDUP_REMOVED lines=44> */
[-C--:B--2---:R-:W-:Y:S01]  /*df20*/  FMUL.FTZ R128, R95, R21.reuse ;  /* 0x000000155f807220 */ /* 0x084fe20000410000 */
[-C--:B------:R-:W-:Y:S01]  /*df30*/  FMUL.FTZ R127, R99, R21.reuse ;  /* 0x00000015637f7220 */ /* 0x080fe20000410000 */
[-C--:B0-----:R-:W-:Y:S01]  /*df40*/  FMUL.FTZ R120, R33, R20.reuse ;  /* 0x0000001421787220 */ /* 0x081fe20000410000 */
[-C--:B------:R-:W-:Y:S01]  /*df50*/  FMUL.FTZ R121, R37, R20.reuse ;  /* 0x0000001425797220 */ /* 0x080fe20000410000 */
        /* <DEDUP_REMOVED lines=92> */
[----:B------:R-:W-:-:S07]  /*e520*/  FMUL.FTZ R119, R119, R21 ;  /* 0x0000001577777220 */ /* 0x000fce0000410000 */
.L_x_2268:
[----:B------:R-:W0:Y:S01]  /*e530*/  S2R R21, SR_CgaCtaId ;  /* 0x0000000000157919 */ /* 0x000e220000008800 */
[----:B------:R-:W-:Y:S01]  /*e540*/  MOV R90, 0x400 ;  /* 0x00000400005a7802 */ /* 0x000fe20000000f00 */
[----:B------:R-:W-:Y:S01]  /*e550*/  BSSY B0, `(.L_x_2299) ;  /* 0x000022a000007945 */ /* 0x000fe20003800000 */
[----:B------:R-:W-:Y:S02]  /*e560*/  BAR.SYNC.DEFER_BLOCKING 0x5, 0x180 ;  /* 0x0146000000007b1d */ /* 0x000fe40000010000 */
[----:B0-----:R-:W-:-:S05]  /*e570*/  LEA R90, R21, R90, 0x18 ;  /* 0x0000005a155a7211 */ /* 0x001fca00078ec0ff */
[----:B------:R0:W1:Y:S01]  /*e580*/  LDS R52, [R90+0x368d0] ;  /* 0x0368d0005a347984 */ /* 0x0000620000000800 */
[----:B------:R-:W-:Y:S06]  /*e590*/  BAR.ARV 0x4, 0x180 ;  /* 0x0106000000007b1d */ /* 0x000fec0000002000 */
[----:B------:R-:W-:Y:S05]  /*e5a0*/  @P0 BRA `(.L_x_2300) ;  /* 0x0000001400fc0947 */ /* 0x000fea0003800000 */
[----:B------:R-:W2:Y:S01]  /*e5b0*/  S2R R21, SR_SWINHI ;  /* 0x0000000000157919 */ /* 0x000ea20000002f00 */
[----:B------:R-:W-:Y:S01]  /*e5c0*/  SHF.R.S32.HI R91, RZ, 0x1f, R207 ;  /* 0x0000001fff5b7819 */ /* 0x000fe200000114cf */
[----:B------:R-:W-:Y:S01]  /*e5d0*/  ULDC.64 UR4, c[0x0][0xb90] ;  /* 0x0002e40000047ab9 */ /* 0x000fe20000000a00 */
[----:B------:R-:W3:Y:S01]  /*e5e0*/  LDC R94, c[0x0][0xbe8] ;  /* 0x0002fa00ff5e7b82 */ /* 0x000ee20000000800 */
[----:B------:R-:W-:Y:S01]  /*e5f0*/  IMAD.WIDE.U32 R24, R207, UR4, RZ ;  /* 0x00000004cf187c25 */ /* 0x000fe2000f8e00ff */
[----:B------:R-:W-:Y:S01]  /*e600*/  F2FP.BF16.F32.PACK_AB R6, R7, R6 ;  /* 0x000000060706723e */ /* 0x000fe200000010ff */
[----:B------:R-:W-:Y:S01]  /*e610*/  ULDC UR6, c[0x0][0xa88] ;  /* 0x0002a20000067ab9 */ /* 0x000fe20000000800 */
[----:B------:R-:W-:Y:S01]  /*e620*/  F2FP.BF16.F32.PACK_AB R7, R156, R33 ;  /* 0x000000219c07723e */ /* 0x000fe200000010ff */
[----:B------:R-:W-:Y:S01]  /*e630*/  IMAD R20, R91, UR4, RZ ;  /* 0x000000045b147c24 */ /* 0x000fe2000f8e02ff */
[----:B------:R-:W-:Y:S01]  /*e640*/  F2FP.BF16.F32.PACK_AB R4, R5, R4 ;  /* 0x000000040504723e */ /* 0x000fe200000010ff */
[----:B------:R-:W-:Y:S01]  /*e650*/  ULDC.64 UR8, c[0x0][0x208] ;  /* 0x0000820000087ab9 */ /* 0x000fe20000000a00 */
[----:B------:R-:W-:Y:S01]  /*e660*/  F2FP.BF16.F32.PACK_AB R5, R158, R37 ;  /* 0x000000259e05723e */ /* 0x000fe200000010ff */
[----:B------:R-:W-:Y:S01]  /*e670*/  IMAD R29, R207, UR5, R20 ;  /* 0x00000005cf1d7c24 */ /* 0x000fe2000f8e0214 */
[----:B------:R-:W-:Y:S01]  /*e680*/  F2FP.BF16.F32.PACK_AB R14, R53, R14 ;  /* 0x0000000e350e723e */ /* 0x000fe200000010ff */
[----:B------:R-:W-:Y:S01]  /*e690*/  ULDC.64 UR4, c[0x0][0xb98] ;  /* 0x0002e60000047ab9 */ /* 0x000fe20000000a00 */
[----:B------:R-:W-:Y:S01]  /*e6a0*/  F2FP.BF16.F32.PACK_AB R10, R11, R10 ;  /* 0x0000000a0b0a723e */ /* 0x000fe200000010ff */
[----:B------:R-:W-:Y:S01]  /*e6b0*/  IMAD.IADD R25, R25, 0x1, R29 ;  /* 0x0000000119197824 */ /* 0x000fe200078e021d */
        /* <DEDUP_REMOVED lines=8> */
[----:B------:R-:W-:Y:S02]  /*e740*/  MOV R48, R90 ;  /* 0x0000005a00307202 */ /* 0x000fe40000000f00 */
[----:B--2---:R-:W-:Y:S01]  /*e750*/  MOV R49, R21 ;  /* 0x0000001500317202 */ /* 0x004fe20000000f00 */
[----:B------:R-:W-:Y:S01]  /*e760*/  IMAD R21, R208, 0x40, R16 ;  /* 0x00000040d0157824 */ /* 0x000fe200078e0210 */
[----:B------:R-:W-:Y:S02]  /*e770*/  F2FP.BF16.F32.PACK_AB R98, R101, R100 ;  /* 0x000000646562723e */ /* 0x000fe400000010ff */
[----:B------:R-:W-:Y:S01]  /*e780*/  F2FP.BF16.F32.PACK_AB R99, R126, R99 ;  /* 0x000000637e63723e */ /* 0x000fe200000010ff */
[----:B------:R-:W-:Y:S01]  /*e790*/  IMAD.WIDE R46, R213, 0x2, R48 ;  /* 0x00000002d52e7825 */ /* 0x000fe200078e0230 */
[----:B------:R-:W-:-:S02]  /*e7a0*/  F2FP.BF16.F32.PACK_AB R105, R95, R106 ;  /* 0x0000006a5f69723e */ /* 0x000fc400000010ff */
[----:B------:R-:W-:Y:S01]  /*e7b0*/  F2FP.BF16.F32.PACK_AB R112, R113, R112 ;  /* 0x000000707170723e */ /* 0x000fe200000010ff */
[----:B------:R-:W-:Y:S01]  /*e7c0*/  IMAD.WIDE R48, R21, 0x2, R48 ;  /* 0x0000000215307825 */ /* 0x000fe200078e0230 */
[C---:B------:R-:W-:Y:S02]  /*e7d0*/  IADD3 R27, P5, R46.reuse, 0x8060, RZ ;  /* 0x000080602e1b7810 */ /* 0x040fe40007fbe0ff */
[C---:B------:R-:W-:Y:S02]  /*e7e0*/  LOP3.LUT R21, R46.reuse, 0x380, RZ, 0xc0, !PT ;  /* 0x000003802e157812 */ /* 0x040fe400078ec0ff */
[----:B------:R-:W-:Y:S02]  /*e7f0*/  LOP3.LUT R26, R27, 0x380, RZ, 0xc0, !PT ;  /* 0x000003801b1a7812 */ /* 0x000fe400078ec0ff */
[----:B------:R-:W-:Y:S02]  /*e800*/  IADD3 R103, P6, R46, 0x8040, RZ ;  /* 0x000080402e677810 */ /* 0x000fe40007fde0ff */
[----:B------:R-:W-:-:S02]  /*e810*/  SHF.R.U64 R26, R26, 0x3, RZ ;  /* 0x000000031a1a7819 */ /* 0x000fc400000012ff */
[C---:B------:R-:W-:Y:S01]  /*e820*/  IADD3 R45, P0, R46.reuse, 0x8020, RZ ;  /* 0x000080202e2d7810 */ /* 0x040fe20007f1e0ff */
[--C-:B------:R-:W-:Y:S01]  /*e830*/  IMAD.X R51, RZ, RZ, R47.reuse, P6 ;  /* 0x000000ffff337224 */ /* 0x100fe200030e062f */
[C---:B------:R-:W-:Y:S02]  /*e840*/  IADD3 R30, P1, R46.reuse, 0x8000, RZ ;  /* 0x000080002e1e7810 */ /* 0x040fe40007f3e0ff */
[----:B------:R-:W-:Y:S01]  /*e850*/  IADD3 R43, P2, R46, 0x4060, RZ ;  /* 0x000040602e2b7810 */ /* 0x000fe20007f5e0ff */
[--C-:B------:R-:W-:Y:S01]  /*e860*/  IMAD.X R55, RZ, RZ, R47.reuse, P0 ;  /* 0x000000ffff377224 */ /* 0x100fe200000e062f */
[----:B------:R-:W-:Y:S01]  /*e870*/  SHF.R.U64 R21, R21, 0x3, RZ ;  /* 0x0000000315157819 */ /* 0x000fe200000012ff */
[--C-:B------:R-:W-:Y:S01]  /*e880*/  IMAD.X R59, RZ, RZ, R47.reuse, P1 ;  /* 0x000000ffff3b7224 */ /* 0x100fe200008e062f */
[----:B------:R-:W-:Y:S01]  /*e890*/  LOP3.LUT R26, R26, R27, RZ, 0x3c, !PT ;  /* 0x0000001b1a1a7212 */ /* 0x000fe200078e3cff */
[--C-:B------:R-:W-:Y:S01]  /*e8a0*/  IMAD.X R27, RZ, RZ, R47.reuse, P5 ;  /* 0x000000ffff1b7224 */ /* 0x100fe200028e062f */
[----:B------:R-:W-:Y:S01]  /*e8b0*/  LOP3.LUT R32, R45, 0x380, RZ, 0xc0, !PT ;  /* 0x000003802d207812 */ /* 0x000fe200078ec0ff */
[----:B------:R-:W-:Y:S01]  /*e8c0*/  IMAD.X R63, RZ, RZ, R47, P2 ;  /* 0x000000ffff3f7224 */ /* 0x000fe200010e062f */
[----:B------:R-:W-:-:S02]  /*e8d0*/  LOP3.LUT R20, R43, 0x380, RZ, 0xc0, !PT ;  /* 0x000003802b147812 */ /* 0x000fc400078ec0ff */
[C---:B------:R-:W-:Y:S02]  /*e8e0*/  IADD3 R29, P3, R46.reuse, 0x20, RZ ;  /* 0x000000202e1d7810 */ /* 0x040fe40007f7e0ff */
[C---:B------:R-:W-:Y:S02]  /*e8f0*/  IADD3 R41, P4, R46.reuse, 0x4040, RZ ;  /* 0x000040402e297810 */ /* 0x040fe40007f9e0ff */
        /* <DEDUP_REMOVED lines=12> */
[----:B------:R-:W-:-:S02]  /*e9c0*/  SHF.R.U64 R32, R32, 0x3, RZ ;  /* 0x0000000320207819 */ /* 0x000fc400000012ff */
[----:B------:R-:W-:Y:S02]  /*e9d0*/  SHF.R.U64 R20, R20, 0x3, RZ ;  /* 0x0000000314147819 */ /* 0x000fe400000012ff */
[----:B------:R-:W-:Y:S02]  /*e9e0*/  SHF.R.U64 R21, R21, 0x3, RZ ;  /* 0x0000000315157819 */ /* 0x000fe400000012ff */
[----:B------:R-:W-:Y:S02]  /*e9f0*/  LOP3.LUT R54, R32, R45, RZ, 0x3c, !PT ;  /* 0x0000002d20367212 */ /* 0x000fe400078e3cff */
[----:B------:R-:W-:Y:S02]  /*ea00*/  LOP3.LUT R62, R20, R43, RZ, 0x3c, !PT ;  /* 0x0000002b143e7212 */ /* 0x000fe400078e3cff */
[----:B------:R-:W-:Y:S02]  /*ea10*/  LOP3.LUT R20, R29, 0x380, RZ, 0xc0, !PT ;  /* 0x000003801d147812 */ /* 0x000fe400078ec0ff */
[----:B------:R-:W-:-:S02]  /*ea20*/  LOP3.LUT R32, R41, 0x380, RZ, 0xc0, !PT ;  /* 0x0000038029207812 */ /* 0x000fc400078ec0ff */
[----:B------:R-:W-:Y:S02]  /*ea30*/  LOP3.LUT R58, R21, R30, RZ, 0x3c, !PT ;  /* 0x0000001e153a7212 */ /* 0x000fe400078e3cff */
[----:B------:R-:W-:Y:S02]  /*ea40*/  LOP3.LUT R21, R28, 0x380, RZ, 0xc0, !PT ;  /* 0x000003801c157812 */ /* 0x000fe400078ec0ff */
[----:B------:R-:W-:Y:S02]  /*ea50*/  SHF.R.U64 R20, R20, 0x3, RZ ;  /* 0x0000000314147819 */ /* 0x000fe400000012ff */
[----:B------:R-:W-:Y:S02]  /*ea60*/  SHF.R.U64 R32, R32, 0x3, RZ ;  /* 0x0000000320207819 */ /* 0x000fe400000012ff */
[----:B------:R-:W-:Y:S02]  /*ea70*/  SHF.R.U64 R21, R21, 0x3, RZ ;  /* 0x0000000315157819 */ /* 0x000fe400000012ff */
[----:B------:R-:W-:-:S02]  /*ea80*/  LOP3.LUT R66, R20, R29, RZ, 0x3c, !PT ;  /* 0x0000001d14427212 */ /* 0x000fc400078e3cff */
[----:B------:R-:W-:Y:S02]  /*ea90*/  LOP3.LUT R70, R32, R41, RZ, 0x3c, !PT ;  /* 0x0000002920467212 */ /* 0x000fe400078e3cff */
[----:B------:R-:W-:Y:S02]  /*eaa0*/  IADD3 R29, P5, R48, 0x2000, RZ ;  /* 0x00002000301d7810 */ /* 0x000fe40007fbe0ff */
[----:B------:R-:W-:Y:S02]  /*eab0*/  LOP3.LUT R32, R35, 0x380, RZ, 0xc0, !PT ;  /* 0x0000038023207812 */ /* 0x000fe400078ec0ff */
[----:B------:R-:W-:Y:S02]  /*eac0*/  LOP3.LUT R78, R21, R28, RZ, 0x3c, !PT ;  /* 0x0000001c154e7212 */ /* 0x000fe400078e3cff */
[----:B------:R-:W-:Y:S02]  /*ead0*/  LOP3.LUT R34, R103, 0x380, RZ, 0xc0, !PT ;  /* 0x0000038067227812 */ /* 0x000fe400078ec0ff */
[----:B------:R-:W-:-:S02]  /*eae0*/  LOP3.LUT R28, R29, 0x380, RZ, 0xc0, !PT ;  /* 0x000003801d1c7812 */ /* 0x000fc400078ec0ff */
[----:B------:R-:W-:Y:S02]  /*eaf0*/  SHF.R.U64 R32, R32, 0x3, RZ ;  /* 0x0000000320207819 */ /* 0x000fe400000012ff */
[----:B------:R-:W-:Y:S02]  /*eb00*/  SHF.R.U64 R34, R34, 0x3, RZ ;  /* 0x0000000322227819 */ /* 0x000fe400000012ff */
[----:B------:R-:W-:Y:S02]  /*eb10*/  SHF.R.U64 R28, R28, 0x3, RZ ;  /* 0x000000031c1c7819 */ /* 0x000fe400000012ff */
[----:B------:R-:W-:Y:S02]  /*eb20*/  LOP3.LUT R82, R32, R35, RZ, 0x3c, !PT ;  /* 0x0000002320527212 */ /* 0x000fe400078e3cff */
[----:B------:R-:W-:Y:S02]  /*eb30*/  IADD3 R35, P0, R48, 0x5000, RZ ;  /* 0x0000500030237810 */ /* 0x000fe40007f1e0ff */
[----:B------:R-:W-:-:S02]  /*eb40*/  LOP3.LUT R50, R34, R103, RZ, 0x3c, !PT ;  /* 0x0000006722327212 */ /* 0x000fc400078e3cff */
[----:B------:R-:W-:Y:S02]  /*eb50*/  LOP3.LUT R28, R28, R29, RZ, 0x3c, !PT ;  /* 0x0000001d1c1c7212 */ /* 0x000fe400078e3cff */
[----:B------:R-:W-:Y:S02]  /*eb60*/  IADD3 R29, P1, R48, 0x4000, RZ ;  /* 0x00004000301d7810 */ /* 0x000fe40007f3e0ff */
[----:B------:R-:W-:Y:S02]  /*eb70*/  LOP3.LUT R34, R35, 0x380, RZ, 0xc0, !PT ;  /* 0x0000038023227812 */ /* 0x000fe400078ec0ff */
[----:B------:R-:W-:Y:S01]  /*eb80*/  MOV R111, R46 ;  /* 0x0000002e006f7202 */ /* 0x000fe20000000f00 */
[----:B------:R-:W-:Y:S01]  /*eb90*/  IMAD.X R33, RZ, RZ, R49, P1 ;  /* 0x000000ffff217224 */ /* 0x000fe200008e0631 */
[----:B------:R-:W-:Y:S01]  /*eba0*/  SHF.R.U64 R34, R34, 0x3, RZ ;  /* 0x0000000322227819 */ /* 0x000fe200000012ff */
[----:B------:R-:W-:Y:S01]  /*ebb0*/  BAR.SYNC.DEFER_BLOCKING 0x1, 0x100 ;  /* 0x0044000000007b1d */ /* 0x000fe20000010000 */
[----:B---3--:R-:W-:-:S02]  /*ebc0*/  ISETP.NE.AND P1, PT, R94, 0x1, PT ;  /* 0x000000015e00780c */ /* 0x008fc40003f25270 */
[----:B------:R-:W-:Y:S01]  /*ebd0*/  LOP3.LUT R34, R34, R35, RZ, 0x3c, !PT ;  /* 0x0000002322227212 */ /* 0x000fe200078e3cff */
[--C-:B------:R-:W-:Y:S01]  /*ebe0*/  IMAD.X R35, RZ, RZ, R49.reuse, P0 ;  /* 0x000000ffff237224 */ /* 0x100fe200000e0631 */
[----:B------:R-:W-:Y:S02]  /*ebf0*/  IADD3 R103, P0, R48, 0xb000, RZ ;  /* 0x0000b00030677810 */ /* 0x000fe40007f1e0ff */
[----:B------:R-:W-:Y:S02]  /*ec00*/  LOP3.LUT R30, R39, 0x380, RZ, 0xc0, !PT ;  /* 0x00000380271e7812 */ /* 0x000fe400078ec0ff */
[----:B------:R-:W-:Y:S01]  /*ec10*/  LOP3.LUT R46, R103, 0x380, RZ, 0xc0, !PT ;  /* 0x00000380672e7812 */ /* 0x000fe200078ec0ff */
[----:B------:R-:W-:Y:S01]  /*ec20*/  IMAD.X R47, RZ, RZ, R49, P0 ;  /* 0x000000ffff2f7224 */ /* 0x000fe200000e0631 */
[----:B------:R-:W-:Y:S01]  /*ec30*/  MOV R110, R50 ;  /* 0x00000032006e7202 */ /* 0x000fe20000000f00 */
[----:B------:R-:W-:Y:S01]  /*ec40*/  IMAD.IADD R51, R22, 0x1, R17 ;  /* 0x0000000116337824 */ /* 0x000fe200078e0211 */
[----:B------:R-:W-:Y:S01]  /*ec50*/  SHF.R.U64 R46, R46, 0x3, RZ ;  /* 0x000000032e2e7819 */ /* 0x000fe200000012ff */
[----:B------:R-:W2:Y:S01]  /*ec60*/  @P1 LDC R156, c[0x0][0xbec] ;  /* 0x0002fb00ff9c1b82 */ /* 0x000ea20000000800 */
[----:B------:R-:W-:-:S02]  /*ec70*/  SHF.R.U64 R30, R30, 0x3, RZ ;  /* 0x000000031e1e7819 */ /* 0x000fc400000012ff */
[----:B------:R-:W-:Y:S02]  /*ec80*/  LOP3.LUT R46, R46, R103, RZ, 0x3c, !PT ;  /* 0x000000672e2e7212 */ /* 0x000fe400078e3cff */
[----:B------:R-:W-:Y:S02]  /*ec90*/  MOV R103, R26 ;  /* 0x0000001a00677202 */ /* 0x000fe40000000f00 */
[----:B------:R-:W-:Y:S01]  /*eca0*/  LOP3.LUT R74, R30, R39, RZ, 0x3c, !PT ;  /* 0x000000271e4a7212 */ /* 0x000fe200078e3cff */
[----:B------:R-:W3:Y:S01]  /*ecb0*/  @P1 LDC R27, c[0x0][0xbf0] ;  /* 0x0002fc00ff1b1b82 */ /* 0x000ee20000000800 */
[----:B------:R-:W-:Y:S01]  /*ecc0*/  LOP3.LUT R30, R31, 0x380, RZ, 0xc0, !PT ;  /* 0x000003801f1e7812 */ /* 0x000fe200078ec0ff */
[----:B------:R2:W-:Y:S01]  /*ecd0*/  STSM.16.M88.4 [R111], R4 ;  /* 0x000000046f007844 */ /* 0x0005e20000000200 */
[----:B------:R-:W-:Y:S01]  /*ece0*/  MOV R54, R54 ;  /* 0x0000003600367202 */ /* 0x000fe20000000f00 */
[----:B------:R-:W-:Y:S01]  /*ecf0*/  IMAD.MOV.U32 R55, RZ, RZ, R51 ;  /* 0x000000ffff377224 */ /* 0x000fe200078e0033 */
[----:B------:R-:W-:-:S02]  /*ed00*/  SHF.R.U64 R30, R30, 0x3, RZ ;  /* 0x000000031e1e7819 */ /* 0x000fc400000012ff */
[----:B------:R-:W-:Y:S02]  /*ed10*/  MOV R66, R66 ;  /* 0x0000004200427202 */ /* 0x000fe40000000f00 */
[----:B------:R-:W-:Y:S02]  /*ed20*/  LOP3.LUT R86, R30, R31, RZ, 0x3c, !PT ;  /* 0x0000001f1e567212 */ /* 0x000fe400078e3cff */
[----:B------:R-:W-:Y:S02]  /*ed30*/  MOV R82, R82 ;  /* 0x0000005200527202 */ /* 0x000fe40000000f00 */
[----:B------:R-:W-:Y:S02]  /*ed40*/  MOV R86, R86 ;  /* 0x0000005600567202 */ /* 0x000fe40000000f00 */
[----:B------:R-:W-:Y:S02]  /*ed50*/  IADD3 R21, P4, R48, 0x1000, RZ ;  /* 0x0000100030157810 */ /* 0x000fe40007f9e0ff */
[----:B------:R-:W-:Y:S01]  /*ed60*/  MOV R58, R58 ;  /* 0x0000003a003a7202 */ /* 0x000fe20000000f00 */
[----:B--2---:R-:W-:Y:S01]  /*ed70*/  @P1 IMAD.HI.U32 R4, R51, R156, RZ ;  /* 0x0000009c33041227 */ /* 0x004fe200078e00ff */
[----:B------:R-:W-:-:S02]  /*ed80*/  F2FP.BF16.F32.PACK_AB R6, R121, R0 ;  /* 0x000000007906723e */ /* 0x000fc400000010ff */
[----:B------:R-:W-:Y:S02]  /*ed90*/  SHF.R.S32.HI R0, RZ, 0x1f, R205 ;  /* 0x0000001fff007819 */ /* 0x000fe400000114cd */
[----:B------:R-:W-:Y:S02]  /*eda0*/  F2FP.BF16.F32.PACK_AB R5, R155, R150 ;  /* 0x000000969b05723e */ /* 0x000fe400000010ff */
[----:B---3--:R-:W-:Y:S01]  /*edb0*/  @P1 SHF.R.U32.HI R55, RZ, R27, R4 ;  /* 0x0000001bff371219 */ /* 0x008fe20000011604 */
[----:B------:R-:W-:Y:S01]  /*edc0*/  IMAD R26, R0, UR4, RZ ;  /* 0x00000004001a7c24 */ /* 0x000fe2000f8e02ff */
[----:B------:R-:W-:Y:S02]  /*edd0*/  F2FP.BF16.F32.PACK_AB R4, R120, R9 ;  /* 0x000000097804723e */ /* 0x000fe400000010ff */
[----:B------:R-:W-:Y:S01]  /*ede0*/  F2FP.BF16.F32.PACK_AB R7, R154, R149 ;  /* 0x000000959a07723e */ /* 0x000fe200000010ff */
[----:B------:R-:W-:Y:S01]  /*edf0*/  IMAD.MOV R53, RZ, RZ, -R55 ;  /* 0x000000ffff357224 */ /* 0x000fe200078e0a37 */
[----:B------:R-:W-:Y:S01]  /*ee00*/  F2FP.BF16.F32.PACK_AB R9, R153, R148 ;  /* 0x000000949909723e */ /* 0x000fe200000010ff */
[C---:B------:R-:W-:Y:S01]  /*ee10*/  IMAD R59, R205.reuse, UR5, R26 ;  /* 0x00000005cd3b7c24 */ /* 0x040fe2000f8e021a */
[----:B------:R-:W-:Y:S01]  /*ee20*/  IADD3 R39, P3, R48, 0x7000, RZ ;  /* 0x0000700030277810 */ /* 0x000fe20007f7e0ff */
[----:B------:R-:W-:Y:S01]  /*ee30*/  IMAD R53, R94, R53, R51 ;  /* 0x000000355e357224 */ /* 0x000fe200078e0233 */
[----:B------:R-:W-:Y:S01]  /*ee40*/  STSM.16.M88.4 [R66], R4 ;  /* 0x0000000442007844 */ /* 0x000fe20000000200 */
[----:B------:R-:W-:Y:S01]  /*ee50*/  IMAD.WIDE.U32 R50, R205, UR4, R24 ;  /* 0x00000004cd327c25 */ /* 0x000fe2000f8e0018 */
[----:B------:R-:W-:Y:S01]  /*ee60*/  LOP3.LUT R20, R21, 0x380, RZ, 0xc0, !PT ;  /* 0x0000038015147812 */ /* 0x000fe200078ec0ff */
[----:B------:R-:W-:Y:S01]  /*ee70*/  ULDC.64 UR4, c[0x0][0xb88] ;  /* 0x0002e20000047ab9 */ /* 0x000fe20000000a00 */
[----:B------:R2:W-:Y:S01]  /*ee80*/  STSM.16.M88.4 [R86], R8 ;  /* 0x0000000856007844 */ /* 0x0005e20000000200 */
[----:B------:R-:W-:-:S02]  /*ee90*/  LOP3.LUT R38, R39, 0x380, RZ, 0xc0, !PT ;  /* 0x0000038027267812 */ /* 0x000fc400078ec0ff */
[----:B------:R-:W-:Y:S01]  /*eea0*/  SHF.R.U64 R20, R20, 0x3, RZ ;  /* 0x0000000314147819 */ /* 0x000fe200000012ff */
[----:B------:R3:W-:Y:S01]  /*eeb0*/  STSM.16.M88.4 [R82], R12 ;  /* 0x0000000c52007844 */ /* 0x0007e20000000200 */
[----:B------:R-:W-:Y:S02]  /*eec0*/  MOV R78, R78 ;  /* 0x0000004e004e7202 */ /* 0x000fe40000000f00 */
[----:B------:R-:W-:Y:S02]  /*eed0*/  F2FP.BF16.F32.PACK_AB R24, R57, R56 ;  /* 0x000000383918723e */ /* 0x000fe400000010ff */
[----:B------:R-:W-:Y:S02]  /*eee0*/  F2FP.BF16.F32.PACK_AB R25, R140, R137 ;  /* 0x000000898c19723e */ /* 0x000fe400000010ff */
[----:B------:R-:W-:Y:S02]  /*eef0*/  F2FP.BF16.F32.PACK_AB R26, R61, R60 ;  /* 0x0000003c3d1a723e */ /* 0x000fe400000010ff */
[----:B------:R-:W-:-:S02]  /*ef00*/  F2FP.BF16.F32.PACK_AB R27, R143, R136 ;  /* 0x000000888f1b723e */ /* 0x000fc400000010ff */
[----:B------:R-:W-:Y:S02]  /*ef10*/  MOV R74, R74 ;  /* 0x0000004a004a7202 */ /* 0x000fe40000000f00 */
[----:B--2---:R-:W-:Y:S01]  /*ef20*/  SHF.R.S32.HI R9, RZ, 0x1f, R55 ;  /* 0x0000001fff097819 */ /* 0x004fe20000011437 */
[----:B------:R2:W-:Y:S01]  /*ef30*/  STSM.16.M88.4 [R78], R24 ;  /* 0x000000184e007844 */ /* 0x0005e20000000200 */
[----:B------:R-:W-:Y:S01]  /*ef40*/  SHF.R.S32.HI R8, RZ, 0x1f, R53 ;  /* 0x0000001fff087819 */ /* 0x000fe20000011435 */
[----:B---3--:R-:W-:Y:S01]  /*ef50*/  IMAD.IADD R14, R212, 0x1, R17 ;  /* 0x00000001d40e7824 */ /* 0x008fe200078e0211 */
[----:B------:R-:W-:Y:S02]  /*ef60*/  IADD3 R12, P0, R55, R50, RZ ;  /* 0x00000032370c7210 */ /* 0x000fe40007f1e0ff */
[----:B------:R-:W-:Y:S01]  /*ef70*/  F2FP.BF16.F32.PACK_AB R4, R65, R64 ;  /* 0x000000404104723e */ /* 0x000fe200000010ff */
[----:B------:R-:W-:Y:S01]  /*ef80*/  IMAD R8, R8, UR4, RZ ;  /* 0x0000000408087c24 */ /* 0x000fe2000f8e02ff */
[----:B------:R-:W-:Y:S01]  /*ef90*/  IADD3.X R13, R9, R51, R59, P0, !PT ;  /* 0x00000033090d7210 */ /* 0x000fe200007fe43b */
[----:B------:R-:W3:Y:S01]  /*efa0*/  @P1 LDC R55, c[0x0][0xbec] ;  /* 0x0002fb00ff371b82 */ /* 0x000ee20000000800 */
[----:B------:R-:W-:Y:S01]  /*efb0*/  F2FP.BF16.F32.PACK_AB R5, R142, R135 ;  /* 0x000000878e05723e */ /* 0x000fe200000010ff */
[----:B------:R-:W-:Y:S01]  /*efc0*/  IMAD R15, R53, UR5, R8 ;  /* 0x00000005350f7c24 */ /* 0x000fe2000f8e0208 */
[----:B------:R-:W-:Y:S01]  /*efd0*/  F2FP.BF16.F32.PACK_AB R6, R69, R68 ;  /* 0x000000444506723e */ /* 0x000fe200000010ff */
[----:B------:R-:W-:Y:S01]  /*efe0*/  IMAD.WIDE.U32 R12, R53, UR4, R12 ;  /* 0x00000004350c7c25 */ /* 0x000fe2000f8e000c */
[----:B------:R-:W-:Y:S01]  /*eff0*/  F2FP.BF16.F32.PACK_AB R7, R141, R134 ;  /* 0x000000868d07723e */ /* 0x000fe200000010ff */
[----:B------:R-:W-:Y:S01]  /*f000*/  ULDC.64 UR4, c[0x0][0xb50] ;  /* 0x0002d40000047ab9 */ /* 0x000fe20000000a00 */
[----:B------:R-:W-:Y:S01]  /*f010*/  SHF.R.U64 R38, R38, 0x3, RZ ;  /* 0x0000000326267819 */ /* 0x000fe200000012ff */
[----:B------:R-:W-:Y:S01]  /*f020*/  IMAD R53, R94, UR6, RZ ;  /* 0x000000065e357c24 */ /* 0x000fe2000f8e02ff */
[----:B------:R-:W-:Y:S01]  /*f030*/  LOP3.LUT R20, R20, R21, RZ, 0x3c, !PT ;  /* 0x0000001514147212 */ /* 0x000fe200078e3cff */
[----:B------:R4:W-:Y:S01]  /*f040*/  STSM.16.M88.4 [R74], R4 ;  /* 0x000000044a007844 */ /* 0x0009e20000000200 */
[----:B------:R-:W-:-:S02]  /*f050*/  IADD3 R21, P2, R48, 0x6000, RZ ;  /* 0x0000600030157810 */ /* 0x000fc40007f5e0ff */
[----:B------:R-:W-:Y:S01]  /*f060*/  LOP3.LUT R38, R38, R39, RZ, 0x3c, !PT ;  /* 0x0000002726267212 */ /* 0x000fe200078e3cff */
[--C-:B------:R-:W-:Y:S01]  /*f070*/  IMAD.X R39, RZ, RZ, R49.reuse, P3 ;  /* 0x000000ffff277224 */ /* 0x100fe200018e0631 */
[----:B------:R-:W-:Y:S01]  /*f080*/  LOP3.LUT P0, RZ, R210, 0x3, RZ, 0xc0, !PT ;  /* 0x00000003d2ff7812 */ /* 0x000fe2000780c0ff */
[----:B------:R-:W-:Y:S01]  /*f090*/  IMAD.X R37, RZ, RZ, R49, P2 ;  /* 0x000000ffff257224 */ /* 0x000fe200010e0631 */
[----:B--2---:R-:W-:Y:S02]  /*f0a0*/  LEA R24, P3, R12, UR4, 0x2 ;  /* 0x000000040c187c11 */ /* 0x004fe4000f8610ff */
[----:B------:R-:W-:Y:S02]  /*f0b0*/  ISETP.GE.OR P2, PT, R14, R53, P0 ;  /* 0x000000350e00720c */ /* 0x000fe40000746670 */
[----:B------:R-:W-:Y:S01]  /*f0c0*/  MOV R70, R70 ;  /* 0x0000004600467202 */ /* 0x000fe20000000f00 */
[----:B------:R-:W-:Y:S01]  /*f0d0*/  SHFL.IDX PT, R64, R24, RZ, 0x1c1f ;  /* 0x001c1fff18407589 */ /* 0x000fe200000e0000 */
[----:B------:R-:W-:-:S02]  /*f0e0*/  F2FP.BF16.F32.PACK_AB R8, R73, R72 ;  /* 0x000000484908723e */ /* 0x000fc400000010ff */
[----:B------:R-:W-:Y:S01]  /*f0f0*/  F2FP.BF16.F32.PACK_AB R9, R138, R133 ;  /* 0x000000858a09723e */ /* 0x000fe200000010ff */
[----:B----4-:R-:W-:Y:S01]  /*f100*/  VIADD R4, R14, 0x8 ;  /* 0x000000080e047836 */ /* 0x010fe20000000000 */
[----:B------:R-:W-:Y:S01]  /*f110*/  F2FP.BF16.F32.PACK_AB R10, R77, R76 ;  /* 0x0000004c4d0a723e */ /* 0x000fe200000010ff */
[----:B------:R-:W-:Y:S01]  /*f120*/  IMAD.IADD R5, R13, 0x1, R15 ;  /* 0x000000010d057824 */ /* 0x000fe200078e020f */
[----:B------:R-:W-:Y:S01]  /*f130*/  F2FP.BF16.F32.PACK_AB R11, R139, R132 ;  /* 0x000000848b0b723e */ /* 0x000fe200000010ff */
[----:B------:R-:W-:Y:S01]  /*f140*/  SHFL.IDX PT, R66, R24, 0x1, 0x1c1f ;  /* 0x003c1f0018427f89 */ /* 0x000fe200000e0000 */
[----:B------:R-:W-:Y:S02]  /*f150*/  ISETP.GE.OR P0, PT, R4, R53, P0 ;  /* 0x000000350400720c */ /* 0x000fe40000706670 */
[----:B------:R-:W-:Y:S01]  /*f160*/  LEA.HI.X R25, R12, UR5, R5, 0x2, P3 ;  /* 0x000000050c197c11 */ /* 0x000fe200098f1405 */
[----:B------:R-:W-:Y:S01]  /*f170*/  STSM.16.M88.4 [R70], R8 ;  /* 0x0000000846007844 */ /* 0x000fe20000000200 */
[----:B------:R-:W-:Y:S01]  /*f180*/  MOV R62, R62 ;  /* 0x0000003e003e7202 */ /* 0x000fe20000000f00 */
[----:B------:R-:W-:Y:S01]  /*f190*/  ULDC.64 UR4, c[0x0][0xae8] ;  /* 0x0002ba0000047ab9 */ /* 0x000fe20000000a00 */
[----:B------:R-:W-:Y:S01]  /*f1a0*/  F2FP.BF16.F32.PACK_AB R4, R81, R80 ;  /* 0x000000505104723e */ /* 0x000fe200000010ff */
[----:B------:R-:W2:Y:S01]  /*f1b0*/  SHFL.IDX PT, R65, R25, RZ, 0x1c1f ;  /* 0x001c1fff19417589 */ /* 0x000ea200000e0000 */
[----:B------:R-:W-:-:S02]  /*f1c0*/  F2FP.BF16.F32.PACK_AB R5, R129, R122 ;  /* 0x0000007a8105723e */ /* 0x000fc400000010ff */
[----:B------:R-:W-:Y:S01]  /*f1d0*/  F2FP.BF16.F32.PACK_AB R6, R85, R84 ;  /* 0x000000545506723e */ /* 0x000fe200000010ff */
[----:B------:R-:W4:Y:S01]  /*f1e0*/  SHFL.IDX PT, R67, R25, 0x1, 0x1c1f ;  /* 0x003c1f0019437f89 */ /* 0x000f2200000e0000 */
        /* <DEDUP_REMOVED lines=10> */
[----:B------:R-:W-:Y:S01]  /*f290*/  F2FP.BF16.F32.PACK_AB R114, R117, R116 ;  /* 0x000000747572723e */ /* 0x000fe200000010ff */
[----:B------:R-:W-:Y:S01]  /*f2a0*/  STSM.16.M88.4 [R54], R96 ;  /* 0x0000006036007844 */ /* 0x000fe20000000200 */
[----:B------:R-:W-:Y:S02]  /*f2b0*/  F2FP.BF16.F32.PACK_AB R115, R119, R118 ;  /* 0x000000767773723e */ /* 0x000fe400000010ff */
[----:B------:R-:W-:Y:S01]  /*f2c0*/  LOP3.LUT R32, R29, 0x380, RZ, 0xc0, !PT ;  /* 0x000003801d207812 */ /* 0x000fe200078ec0ff */
[----:B------:R-:W-:Y:S01]  /*f2d0*/  STSM.16.M88.4 [R110], R104 ;  /* 0x000000686e007844 */ /* 0x000fe20000000200 */
[----:B------:R-:W-:-:S02]  /*f2e0*/  LOP3.LUT R36, R21, 0x380, RZ, 0xc0, !PT ;  /* 0x0000038015247812 */ /* 0x000fc400078ec0ff */
[----:B------:R-:W-:Y:S01]  /*f2f0*/  SHF.R.U64 R32, R32, 0x3, RZ ;  /* 0x0000000320207819 */ /* 0x000fe200000012ff */
[----:B------:R-:W-:Y:S01]  /*f300*/  STSM.16.M88.4 [R103], R112 ;  /* 0x0000007067007844 */ /* 0x000fe20000000200 */
[----:B------:R-:W-:Y:S02]  /*f310*/  SHF.R.U64 R36, R36, 0x3, RZ ;  /* 0x0000000324247819 */ /* 0x000fe400000012ff */
[----:B------:R-:W-:Y:S01]  /*f320*/  LOP3.LUT R32, R32, R29, RZ, 0x3c, !PT ;  /* 0x0000001d20207212 */ /* 0x000fe200078e3cff */
[----:B------:R-:W-:Y:S01]  /*f330*/  BAR.SYNC.DEFER_BLOCKING 0x1, 0x100 ;  /* 0x0044000000007b1d */ /* 0x000fe20000010000 */
[--C-:B------:R-:W-:Y:S01]  /*f340*/  IMAD.X R29, RZ, RZ, R49.reuse, P5 ;  /* 0x000000ffff1d7224 */ /* 0x100fe200028e0631 */
[----:B------:R-:W-:Y:S02]  /*f350*/  IADD3 R31, P6, R48, 0x3000, RZ ;  /* 0x00003000301f7810 */ /* 0x000fe40007fde0ff */
[----:B------:R-:W-:Y:S01]  /*f360*/  LOP3.LUT R36, R36, R21, RZ, 0x3c, !PT ;  /* 0x0000001524247212 */ /* 0x000fe200078e3cff */
[----:B------:R-:W-:Y:S01]  /*f370*/  IMAD.X R21, RZ, RZ, R49, P4 ;  /* 0x000000ffff157224 */ /* 0x000fe200020e0631 */
[----:B------:R-:W-:-:S02]  /*f380*/  LOP3.LUT R30, R31, 0x380, RZ, 0xc0, !PT ;  /* 0x000003801f1e7812 */ /* 0x000fc400078ec0ff */
[----:B------:R-:W-:Y:S02]  /*f390*/  IADD3 R43, P5, R48, 0x9000, RZ ;  /* 0x00009000302b7810 */ /* 0x000fe40007fbe0ff */
[----:B------:R-:W-:Y:S02]  /*f3a0*/  SHF.R.U64 R30, R30, 0x3, RZ ;  /* 0x000000031e1e7819 */ /* 0x000fe400000012ff */
[----:B------:R-:W-:Y:S02]  /*f3b0*/  LOP3.LUT R42, R43, 0x380, RZ, 0xc0, !PT ;  /* 0x000003802b2a7812 */ /* 0x000fe400078ec0ff */
[----:B------:R-:W-:Y:S01]  /*f3c0*/  LOP3.LUT R30, R30, R31, RZ, 0x3c, !PT ;  /* 0x0000001f1e1e7212 */ /* 0x000fe200078e3cff */
[----:B------:R-:W-:Y:S01]  /*f3d0*/  IMAD.X R31, RZ, RZ, R49, P6 ;  /* 0x000000ffff1f7224 */ /* 0x000fe200030e0631 */
[----:B------:R-:W-:Y:S02]  /*f3e0*/  SHF.R.U64 R42, R42, 0x3, RZ ;  /* 0x000000032a2a7819 */ /* 0x000fe400000012ff */
[----:B------:R-:W-:-:S02]  /*f3f0*/  IADD3 R41, P4, R48, 0x8000, RZ ;  /* 0x0000800030297810 */ /* 0x000fc40007f9e0ff */
[----:B------:R-:W-:Y:S02]  /*f400*/  IADD3 R45, P6, R48, 0xa000, RZ ;  /* 0x0000a000302d7810 */ /* 0x000fe40007fde0ff */
[----:B------:R-:W-:Y:S01]  /*f410*/  LOP3.LUT R42, R42, R43, RZ, 0x3c, !PT ;  /* 0x0000002b2a2a7212 */ /* 0x000fe200078e3cff */
[----:B--2---:R-:W-:Y:S01]  /*f420*/  @!P2 ST.E desc[UR8][R64.64], R3 ;  /* 0x000000034000a985 */ /* 0x004fe2000c101908 */
[----:B------:R-:W-:Y:S02]  /*f430*/  LOP3.LUT R40, R41, 0x380, RZ, 0xc0, !PT ;  /* 0x0000038029287812 */ /* 0x000fe400078ec0ff */
[----:B------:R-:W-:Y:S01]  /*f440*/  LOP3.LUT R44, R45, 0x380, RZ, 0xc0, !PT ;  /* 0x000003802d2c7812 */ /* 0x000fe200078ec0ff */
[----:B----4-:R2:W-:Y:S01]  /*f450*/  @!P0 ST.E desc[UR8][R66.64], R2 ;  /* 0x0000000242008985 */ /* 0x0105e2000c101908 */
[----:B------:R-:W-:Y:S02]  /*f460*/  LOP3.LUT R43, R48, 0x380, RZ, 0xc0, !PT ;  /* 0x00000380302b7812 */ /* 0x000fe400078ec0ff */
[----:B------:R-:W-:Y:S01]  /*f470*/  SHF.R.U64 R40, R40, 0x3, RZ ;  /* 0x0000000328287819 */ /* 0x000fe200000012ff */
[----:B------:R4:W5:Y:S01]  /*f480*/  LD.E.128 R24, desc[UR8][R28.64] ;  /* 0x000000081c187980 */ /* 0x000962000c101d00 */
[----:B------:R-:W-:-:S02]  /*f490*/  SHF.R.U64 R44, R44, 0x3, RZ ;  /* 0x000000032c2c7819 */ /* 0x000fc400000012ff */
[----:B------:R-:W-:Y:S01]  /*f4a0*/  SHF.R.U64 R43, R43, 0x3, RZ ;  /* 0x000000032b2b7819 */ /* 0x000fe200000012ff */
[----:B------:R0:W5:Y:S01]  /*f4b0*/  LD.E.128 R8, desc[UR8][R20.64] ;  /* 0x0000000814087980 */ /* 0x000162000c101d00 */
[----:B------:R-:W-:Y:S01]  /*f4c0*/  LOP3.LUT R40, R40, R41, RZ, 0x3c, !PT ;  /* 0x0000002928287212 */ /* 0x000fe200078e3cff */
[--C-:B------:R-:W-:Y:S01]  /*f4d0*/  IMAD.X R41, RZ, RZ, R49.reuse, P4 ;  /* 0x000000ffff297224 */ /* 0x100fe200020e0631 */
[----:B------:R-:W-:Y:S01]  /*f4e0*/  LOP3.LUT R44, R44, R45, RZ, 0x3c, !PT ;  /* 0x0000002d2c2c7212 */ /* 0x000fe200078e3cff */
[----:B--2---:R-:W-:Y:S01]  /*f4f0*/  IMAD R2, R91, UR4, RZ ;  /* 0x000000045b027c24 */ /* 0x004fe2000f8e02ff */
[----:B------:R2:W5:Y:S01]  /*f500*/  LD.E.128 R4, desc[UR8][R30.64] ;  /* 0x000000081e047980 */ /* 0x000562000c101d00 */
[----:B----4-:R-:W4:Y:S01]  /*f510*/  @P1 LDC R29, c[0x0][0xbf0] ;  /* 0x0002fc00ff1d1b82 */ /* 0x010f220000000800 */
[----:B------:R-:W-:Y:S01]  /*f520*/  LOP3.LUT R48, R43, R48, RZ, 0x3c, !PT ;  /* 0x000000302b307212 */ /* 0x000fe200078e3cff */
[----:B------:R-:W-:Y:S01]  /*f530*/  IMAD.X R43, RZ, RZ, R49, P5 ;  /* 0x000000ffff2b7224 */ /* 0x000fe200028e0631 */
[----:B------:R1:W5:Y:S01]  /*f540*/  LD.E.128 R68, desc[UR8][R32.64] ;  /* 0x0000000820447980 */ /* 0x000362000c101d00 */
[----:B0-----:R-:W-:-:S02]  /*f550*/  IMAD R20, R206, 0x20, R208 ;  /* 0x00000020ce147824 */ /* 0x001fc400078e02d0 */
[----:B------:R-:W-:Y:S01]  /*f560*/  IMAD R21, R207, UR5, R2 ;  /* 0x00000005cf157c24 */ /* 0x000fe2000f8e0202 */
[----:B------:R0:W5:Y:S01]  /*f570*/  LD.E.128 R60, desc[UR8][R34.64] ;  /* 0x00000008223c7980 */ /* 0x000162000c101d00 */
[----:B------:R-:W-:Y:S02]  /*f580*/  IMAD.IADD R28, R17, 0x1, R20 ;  /* 0x00000001111c7824 */ /* 0x000fe400078e0214 */
[----:B------:R-:W-:Y:S01]  /*f590*/  IMAD.WIDE.U32 R2, R207, UR4, RZ ;  /* 0x00000004cf027c25 */ /* 0x000fe2000f8e00ff */
[----:B------:R-:W-:Y:S01]  /*f5a0*/  ULDC.64 UR4, c[0x0][0xaf0] ;  /* 0x0002bc0000047ab9 */ /* 0x000fe20000000a00 */
[----:B------:R0:W5:Y:S02]  /*f5b0*/  LD.E.128 R12, desc[UR8][R36.64] ;  /* 0x00000008240c7980 */ /* 0x000164000c101d00 */
[----:B---3--:R-:W-:Y:S02]  /*f5c0*/  @P1 IMAD.HI.U32 R20, R28, R55, RZ ;  /* 0x000000371c141227 */ /* 0x008fe400078e00ff */
[----:B------:R0:W5:Y:S02]  /*f5d0*/  LD.E.128 R56, desc[UR8][R38.64] ;  /* 0x0000000826387980 */ /* 0x000164000c101d00 */
[----:B------:R-:W-:-:S02]  /*f5e0*/  IMAD.IADD R3, R3, 0x1, R21 ;  /* 0x0000000103037824 */ /* 0x000fc400078e0215 */
[----:B------:R-:W-:Y:S01]  /*f5f0*/  IMAD.MOV.U32 R21, RZ, RZ, R28 ;  /* 0x000000ffff157224 */ /* 0x000fe200078e001c */
[----:B------:R0:W5:Y:S01]  /*f600*/  LD.E.128 R80, desc[UR8][R40.64] ;  /* 0x0000000828507980 */ /* 0x000162000c101d00 */
[----:B------:R-:W-:Y:S01]  /*f610*/  IMAD R0, R0, UR4, RZ ;  /* 0x0000000400007c24 */ /* 0x000fe2000f8e02ff */
[----:B----4-:R-:W-:Y:S01]  /*f620*/  @P1 SHF.R.U32.HI R21, RZ, R29, R20 ;  /* 0x0000001dff151219 */ /* 0x010fe20000011614 */
[C---:B------:R-:W-:Y:S01]  /*f630*/  IMAD.WIDE.U32 R2, R205.reuse, UR4, R2 ;  /* 0x00000004cd027c25 */ /* 0x040fe2000f8e0002 */
[----:B------:R0:W5:Y:S03]  /*f640*/  LD.E.128 R76, desc[UR8][R42.64] ;  /* 0x000000082a4c7980 */ /* 0x000166000c101d00 */
[----:B------:R-:W-:Y:S01]  /*f650*/  IMAD R29, R205, UR5, R0 ;  /* 0x00000005cd1d7c24 */ /* 0x000fe2000f8e0200 */
[--C-:B------:R-:W-:Y:S01]  /*f660*/  SHF.R.S32.HI R0, RZ, 0x1f, R21.reuse ;  /* 0x0000001fff007819 */ /* 0x100fe20000011415 */
[----:B--2---:R-:W-:Y:S01]  /*f670*/  IMAD.MOV R31, RZ, RZ, -R21 ;  /* 0x000000ffff1f7224 */ /* 0x004fe200078e0a15 */
[----:B------:R-:W-:Y:S01]  /*f680*/  ULDC.64 UR4, c[0x0][0xae0] ;  /* 0x0002b80000047ab9 */ /* 0x000fe20000000a00 */
[----:B------:R-:W-:Y:S01]  /*f690*/  IMAD.X R45, RZ, RZ, R49, P6 ;  /* 0x000000ffff2d7224 */ /* 0x000fe200030e0631 */
[----:B------:R0:W5:Y:S01]  /*f6a0*/  LD.E.128 R64, desc[UR8][R46.64] ;  /* 0x000000082e407980 */ /* 0x000162000c101d00 */
[----:B------:R-:W-:-:S02]  /*f6b0*/  IMAD.IADD R3, R3, 0x1, R29 ;  /* 0x0000000103037824 */ /* 0x000fc400078e021d */
[----:B------:R-:W-:Y:S01]  /*f6c0*/  IMAD R0, R0, UR4, RZ ;  /* 0x0000000400007c24 */ /* 0x000fe2000f8e02ff */
[----:B------:R-:W5:Y:S01]  /*f6d0*/  LD.E.128 R48, desc[UR8][R48.64] ;  /* 0x0000000830307980 */ /* 0x000f62000c101d00 */
[----:B------:R-:W-:Y:S02]  /*f6e0*/  IMAD R29, R94, R31, R28 ;  /* 0x0000001f5e1d7224 */ /* 0x000fe400078e021c */
[C---:B------:R-:W-:Y:S01]  /*f6f0*/  IMAD R31, R21.reuse, UR5, R0 ;  /* 0x00000005151f7c24 */ /* 0x040fe2000f8e0200 */
[----:B------:R0:W5:Y:S01]  /*f700*/  LD.E.128 R72, desc[UR8][R44.64] ;  /* 0x000000082c487980 */ /* 0x000162000c101d00 */
[----:B------:R-:W-:Y:S01]  /*f710*/  IMAD.WIDE.U32 R2, R21, UR4, R2 ;  /* 0x0000000415027c25 */ /* 0x000fe2000f8e0002 */
[----:B------:R-:W-:Y:S01]  /*f720*/  SHF.R.S32.HI R0, RZ, 0x1f, R29 ;  /* 0x0000001fff007819 */ /* 0x000fe2000001141d */
[----:B------:R-:W-:Y:S01]  /*f730*/  ULDC.64 UR4, c[0x0][0xad8] ;  /* 0x0002b60000047ab9 */ /* 0x000fe20000000a00 */
[----:B------:R-:W-:Y:S01]  /*f740*/  @!PT LDS RZ, [RZ] ;  /* 0x00000000fffff984 */ /* 0x000fe20000000800 */
[----:B------:R-:W-:Y:S01]  /*f750*/  @!PT LDS RZ, [RZ] ;  /* 0x00000000fffff984 */ /* 0x000fe20000000800 */
[----:B------:R-:W-:Y:S01]  /*f760*/  @!PT LDS RZ, [RZ] ;  /* 0x00000000fffff984 */ /* 0x000fe20000000800 */
[----:B------:R-:W-:Y:S01]  /*f770*/  @!PT LDS RZ, [RZ] ;  /* 0x00000000fffff984 */ /* 0x000fe20000000800 */
[----:B------:R2:W-:Y:S06]  /*f780*/  MEMBAR.ALL.CTA ;  /* 0x0000000000007992 */ /* 0x0005ec0000008000 */
[----:B--2---:R-:W2:Y:S01]  /*f790*/  FENCE.VIEW.ASYNC.S ;  /* 0x00000000000073c6 */ /* 0x004ea20000000000 */
[----:B------:R-:W-:-:S02]  /*f7a0*/  IMAD.IADD R3, R3, 0x1, R31 ;  /* 0x0000000103037824 */ /* 0x000fc400078e021f */
[----:B------:R-:W-:Y:S02]  /*f7b0*/  IMAD R20, R0, UR4, RZ ;  /* 0x0000000400147c24 */ /* 0x000fe4000f8e02ff */
[----:B-1----:R-:W-:Y:S02]  /*f7c0*/  IMAD.IADD R32, R208, 0x1, R17 ;  /* 0x00000001d0207824 */ /* 0x002fe400078e0211 */
[C---:B------:R-:W-:Y:S02]  /*f7d0*/  IMAD R17, R29.reuse, UR5, R20 ;  /* 0x000000051d117c24 */ /* 0x040fe4000f8e0214 */
[----:B------:R-:W-:Y:S01]  /*f7e0*/  IMAD.WIDE.U32 R2, R29, UR4, R2 ;  /* 0x000000041d027c25 */ /* 0x000fe2000f8e0002 */
[----:B------:R-:W-:Y:S01]  /*f7f0*/  ISETP.GE.AND P2, PT, R32, R53, PT ;  /* 0x000000352000720c */ /* 0x000fe20003f46270 */
[----:B------:R-:W-:Y:S02]  /*f800*/  ULDC.64 UR4, c[0x0][0xa80] ;  /* 0x0002a00000047ab9 */ /* 0x000fe40000000a00 */
[----:B------:R-:W-:Y:S01]  /*f810*/  IMAD.IADD R3, R3, 0x1, R17 ;  /* 0x0000000103037824 */ /* 0x000fe200078e0211 */
[----:B------:R-:W-:Y:S01]  /*f820*/  LEA R17, P3, R2, UR4, 0x1 ;  /* 0x0000000402117c11 */ /* 0x000fe2000f8608ff */
[----:B------:R-:W-:-:S02]  /*f830*/  VIADD R90, R90, 0x36820 ;  /* 0x000368205a5a7836 */ /* 0x000fc40000000000 */
[----:B------:R-:W-:Y:S01]  /*f840*/  VIADD R0, R32, 0x20 ;  /* 0x0000002020007836 */ /* 0x000fe20000000000 */
[----:B------:R-:W-:Y:S02]  /*f850*/  LEA.HI.X R30, R2, UR5, R3, 0x1, P3 ;  /* 0x00000005021e7c11 */ /* 0x000fe400098f0c03 */
[----:B------:R-:W-:Y:S02]  /*f860*/  PRMT R90, RZ, 0x654, R90 ;  /* 0x00000654ff5a7816 */ /* 0x000fe4000000005a */
[-C--:B------:R-:W-:Y:S01]  /*f870*/  ISETP.GE.AND P1, PT, R0, R53.reuse, PT ;  /* 0x000000350000720c */ /* 0x080fe20003f26270 */
[----:B------:R-:W-:Y:S01]  /*f880*/  VIADD R0, R32, 0x40 ;  /* 0x0000004020007836 */ /* 0x000fe20000000000 */
[----:B--2---:R0:W-:Y:S01]  /*f890*/  SYNCS.ARRIVE.TRANS64.RED.A1T0 RZ, [R90+URZ], RZ ;  /* 0x000000ff5aff79a7 */ /* 0x0041e2000810043f */
[----:B------:R0:W1:Y:S01]  /*f8a0*/  SHFL.IDX PT, R21, R17, RZ, 0x181f ;  /* 0x00181fff11157589 */ /* 0x00006200000e0000 */
[----:B------:R-:W-:Y:S03]  /*f8b0*/  BSSY B1, `(.L_x_2301) ;  /* 0x0000012000017945 */ /* 0x000fe60003800000 */
[----:B------:R0:W2:Y:S01]  /*f8c0*/  SHFL.IDX PT, R29, R30, RZ, 0x181f ;  /* 0x00181fff1e1d7589 */ /* 0x0000a200000e0000 */
[----:B------:R-:W-:Y:S01]  /*f8d0*/  ISETP.GE.AND P0, PT, R0, R53, PT ;  /* 0x000000350000720c */ /* 0x000fe20003f06270 */
[----:B------:R-:W-:-:S12]  /*f8e0*/  @P2 BRA `(.L_x_2302) ;  /* 0x0000000000382947 */ /* 0x000fd80003800000 */
        /* <DEDUP_REMOVED lines=10> */
[----:B-----5:R3:W-:Y:S01]  /*f990*/  @!P4 ST.E.128 desc[UR6][R2.64], R48 ;  /* 0x000000300200c985 */ /* 0x0207e2000c101d06 */
[----:B------:R-:W-:-:S03]  /*f9a0*/  @!P2 LEA.HI.X R29, R204, R29, R214, 0x1, P6 ;  /* 0x0000001dcc1da211 */ /* 0x000fc600030f0cd6 */
[----:B------:R3:W-:Y:S04]  /*f9b0*/  @!P3 ST.E.128 desc[UR6][R20.64], R68 ;  /* 0x000000441400b985 */ /* 0x0007e8000c101d06 */
[----:B------:R3:W-:Y:S02]  /*f9c0*/  @!P2 ST.E.128 desc[UR6][R28.64], R80 ;  /* 0x000000501c00a985 */ /* 0x0007e4000c101d06 */
.L_x_2302:
[----:B------:R-:W-:Y:S05]  /*f9d0*/  BSYNC B1 ;  /* 0x0000000000017941 */ /* 0x000fea0003800000 */
.L_x_2301:
[----:B--23--:R2:W3:Y:S01]  /*f9e0*/  SHFL.IDX PT, R29, R30, 0x1, 0x181f ;  /* 0x00381f001e1d7f89 */ /* 0x00c4e200000e0000 */
[----:B------:R-:W-:Y:S03]  /*f9f0*/  BSSY B1, `(.L_x_2303) ;  /* 0x0000011000017945 */ /* 0x000fe60003800000 */
[----:B------:R2:W4:Y:S01]  /*fa00*/  SHFL.IDX PT, R3, R17, 0x1, 0x181f ;  /* 0x00381f0011037f89 */ /* 0x00052200000e0000 */
[----:B------:R-:W-:Y:S05]  /*fa10*/  @P1 BRA `(.L_x_2304) ;  /* 0x0000000000381947 */ /* 0x000fea0003800000 */
[----:B------:R-:W-:Y:S01]  /*fa20*/  ULDC UR4, c[0x0][0xac8] ;  /* 0x0002b20000047ab9 */ /* 0x000fe20000000800 */
[----:B------:R-:W-:Y:S01]  /*fa30*/  ULDC.64 UR6, c[0x0][0x208] ;  /* 0x0000820000067ab9 */ /* 0x000fe20000000a00 */
[----:B------:R-:W-:Y:S02]  /*fa40*/  ISETP.GE.AND P4, PT, R16, UR4, PT ;  /* 0x0000000410007c0c */ /* 0x000fe4000bf86270 */
[----:B------:R-:W-:Y:S02]  /*fa50*/  ISETP.GE.AND P5, PT, R23, UR4, PT ;  /* 0x0000000417007c0c */ /* 0x000fe4000bfa6270 */
[----:B------:R-:W-:-:S09]  /*fa60*/  ISETP.GE.AND P6, PT, R204, UR4, PT ;  /* 0x00000004cc007c0c */ /* 0x000fd2000bfc6270 */
[-C--:B----4-:R-:W-:Y:S02]  /*fa70*/  @!P4 LEA R2, P1, R16, R3.reuse, 0x1 ;  /* 0x000000031002c211 */ /* 0x090fe400078208ff */
[CC--:B------:R-:W-:Y:S02]  /*fa80*/  @!P5 LEA R20, P2, R23.reuse, R3.reuse, 0x1 ;  /* 0x000000031714d211 */ /* 0x0c0fe400078408ff */
[----:B------:R-:W-:Y:S02]  /*fa90*/  @!P6 LEA R28, P3, R204, R3, 0x1 ;  /* 0x00000003cc1ce211 */ /* 0x000fe400078608ff */
[-C--:B---3--:R-:W-:Y:S02]  /*faa0*/  @!P4 LEA.HI.X R3, R16, R29.reuse, R216, 0x1, P1 ;  /* 0x0000001d1003c211 */ /* 0x088fe400008f0cd8 */
[-C--:B-1----:R-:W-:Y:S02]  /*fab0*/  @!P5 LEA.HI.X R21, R23, R29.reuse, R215, 0x1, P2 ;  /* 0x0000001d1715d211 */ /* 0x082fe400010f0cd7 */
[----:B------:R-:W-:Y:S01]  /*fac0*/  @!P6 LEA.HI.X R29, R204, R29, R214, 0x1, P3 ;  /* 0x0000001dcc1de211 */ /* 0x000fe200018f0cd6 */
[----:B-----5:R1:W-:Y:S04]  /*fad0*/  @!P4 ST.E.128 desc[UR6][R2.64], R8 ;  /* 0x000000080200c985 */ /* 0x0203e8000c101d06 */
[----:B------:R1:W-:Y:S04]  /*fae0*/  @!P5 ST.E.128 desc[UR6][R20.64], R60 ;  /* 0x0000003c1400d985 */ /* 0x0003e8000c101d06 */
[----:B------:R1:W-:Y:S02]  /*faf0*/  @!P6 ST.E.128 desc[UR6][R28.64], R76 ;  /* 0x0000004c1c00e985 */ /* 0x0003e4000c101d06 */
.L_x_2304:
[----:B------:R-:W-:Y:S05]  /*fb00*/  BSYNC B1 ;  /* 0x0000000000017941 */ /* 0x000fea0003800000 */
.L_x_2303:
[----:B-1---5:R1:W0:Y:S01]  /*fb10*/  SHFL.IDX PT, R11, R30, 0x2, 0x181f ;  /* 0x00581f001e0b7f89 */ /* 0x02222200000e0000 */
[----:B------:R-:W-:Y:S03]  /*fb20*/  BSSY B1, `(.L_x_2305) ;  /* 0x0000011000017945 */ /* 0x000fe60003800000 */
[----:B----4-:R1:W4:Y:S01]  /*fb30*/  SHFL.IDX PT, R3, R17, 0x2, 0x181f ;  /* 0x00581f0011037f89 */ /* 0x01032200000e0000 */
        /* <DEDUP_REMOVED lines=15> */
.L_x_2306:
[----:B------:R-:W-:Y:S05]  /*fc30*/  BSYNC B1 ;  /* 0x0000000000017941 */ /* 0x000fea0003800000 */
.L_x_2305:
[----:B------:R-:W-:Y:S01]  /*fc40*/  VIADD R0, R32, 0x60 ;  /* 0x0000006020007836 */ /* 0x000fe20000000000 */
[----:B0-----:R0:W0:Y:S04]  /*fc50*/  SHFL.IDX PT, R11, R30, 0x3, 0x181f ;  /* 0x00781f001e0b7f89 */ /* 0x00102800000e0000 */
[----:B------:R-:W-:Y:S01]  /*fc60*/  ISETP.GE.AND P0, PT, R0, R53, PT ;  /* 0x000000350000720c */ /* 0x000fe20003f06270 */
[----:B-12---:R-:W1:-:S12]  /*fc70*/  SHFL.IDX PT, R17, R17, 0x3, 0x181f ;  /* 0x00781f0011117f89 */ /* 0x006e5800000e0000 */
[----:B------:R-:W-:Y:S05]  /*fc80*/  @P0 BRA `(.L_x_2307) ;  /* 0x0000000800d80947 */ /* 0x000fea0003800000 */
[----:B------:R-:W-:Y:S01]  /*fc90*/  ULDC UR4, c[0x0][0xac8] ;  /* 0x0002b20000047ab9 */ /* 0x000fe20000000800 */
[----:B------:R-:W-:Y:S01]  /*fca0*/  ULDC.64 UR6, c[0x0][0x208] ;  /* 0x0000820000067ab9 */ /* 0x000fe20000000a00 */
[----:B------:R-:W-:Y:S02]  /*fcb0*/  ISETP.GE.AND P2, PT, R16, UR4, PT ;  /* 0x0000000410007c0c */ /* 0x000fe4000bf46270 */
[----:B------:R-:W-:-:S11]  /*fcc0*/  ISETP.GE.AND P3, PT, R23, UR4, PT ;  /* 0x0000000417007c0c */ /* 0x000fd6000bf66270 */
[CC--:B-1----:R-:W-:Y:S02]  /*fcd0*/  @!P2 LEA R2, P0, R16.reuse, R17.reuse, 0x1 ;  /* 0x000000111002a211 */ /* 0x0c2fe400078008ff */
[C---:B------:R-:W-:Y:S02]  /*fce0*/  @!P3 LEA R8, P1, R23.reuse, R17, 0x1 ;  /* 0x000000111708b211 */ /* 0x040fe400078208ff */
[-C--:B0---4-:R-:W-:Y:S02]  /*fcf0*/  @!P2 LEA.HI.X R3, R16, R11.reuse, R216, 0x1, P0 ;  /* 0x0000000b1003a211 */ /* 0x091fe400000f0cd8 */
        /* <DEDUP_REMOVED lines=10> */
.L_x_2300:
[----:B------:R-:W2:Y:S01]  /*fda0*/  LDC R12, c[0x0][0xbe8] ;  /* 0x0002fa00ff0c7b82 */ /* 0x000ea20000000800 */
[----:B------:R-:W-:Y:S01]  /*fdb0*/  ISETP.GE.AND P0, PT, R217, 0x80, PT ;  /* 0x00000080d900780c */ /* 0x000fe20003f06270 */
[----:B------:R-:W-:Y:S01]  /*fdc0*/  IMAD R0, R206, 0x20, R208 ;  /* 0x00000020ce007824 */ /* 0x000fe200078e02d0 */
[----:B------:R-:W-:Y:S01]  /*fdd0*/  BSSY B1, `(.L_x_2308) ;  /* 0x000002f000017945 */ /* 0x000fe20003800000 */
[----:B------:R-:W-:Y:S02]  /*fde0*/  SHF.R.S32.HI R8, RZ, 0x1f, R207 ;  /* 0x0000001fff087819 */ /* 0x000fe400000114cf */
[----:B------:R-:W-:Y:S01]  /*fdf0*/  IMAD.IADD R13, R17, 0x1, R0 ;  /* 0x00000001110d7824 */ /* 0x000fe200078e0200 */
[----:B------:R-:W-:Y:S02]  /*fe00*/  SHF.R.S32.HI R10, RZ, 0x1f, R205 ;  /* 0x0000001fff0a7819 */ /* 0x000fe400000114cd */
[----:B--2---:R-:W-:-:S13]  /*fe10*/  ISETP.NE.AND P1, PT, R12, 0x1, PT ;  /* 0x000000010c00780c */ /* 0x004fda0003f25270 */
[----:B------:R-:W2:Y:S08]  /*fe20*/  @P1 LDC R14, c[0x0][0xbec] ;  /* 0x0002fb00ff0e1b82 */ /* 0x000eb00000000800 */
[----:B------:R-:W3:Y:S01]  /*fe30*/  @P1 LDC R15, c[0x0][0xbf0] ;  /* 0x0002fc00ff0f1b82 */ /* 0x000ee20000000800 */
[----:B------:R-:W-:Y:S05]  /*fe40*/  @P0 BRA `(.L_x_2309) ;  /* 0x00000000009c0947 */ /* 0x000fea0003800000 */
[----:B------:R-:W4:Y:S01]  /*fe50*/  S2R R2, SR_TID.X ;  /* 0x0000000000027919 */ /* 0x000f220000002100 */
[----:B------:R-:W5:Y:S01]  /*fe60*/  LDC R9, c[0x0][0xbe8] ;  /* 0x0002fa00ff097b82 */ /* 0x000f620000000800 */
[----:B------:R-:W-:Y:S02]  /*fe70*/  ULDC UR4, c[0x0][0xa88] ;  /* 0x0002a20000047ab9 */ /* 0x000fe40000000800 */
[----:B-----5:R-:W-:Y:S01]  /*fe80*/  IMAD R3, R9, UR4, RZ ;  /* 0x0000000409037c24 */ /* 0x020fe2000f8e02ff */
[----:B----4-:R-:W-:-:S04]  /*fe90*/  IADD3 R6, R17, -0x80, R2 ;  /* 0xffffff8011067810 */ /* 0x010fc80007ffe002 */
[----:B------:R-:W-:-:S13]  /*fea0*/  ISETP.GE.AND P0, PT, R6, R3, PT ;  /* 0x000000030600720c */ /* 0x000fda0003f06270 */
[----:B------:R-:W-:Y:S05]  /*feb0*/  @P0 BRA `(.L_x_2309) ;  /* 0x0000000000800947 */ /* 0x000fea0003800000 */
[----:B------:R-:W-:Y:S01]  /*fec0*/  ISETP.NE.AND P0, PT, R9, 0x1, PT ;  /* 0x000000010900780c */ /* 0x000fe20003f05270 */
[----:B------:R-:W-:Y:S01]  /*fed0*/  ULDC.64 UR4, c[0x0][0xb90] ;  /* 0x0002e40000047ab9 */ /* 0x000fe20000000a00 */
[----:B------:R-:W-:Y:S01]  /*fee0*/  IMAD.MOV.U32 R5, RZ, RZ, R6 ;  /* 0x000000ffff057224 */ /* 0x000fe200078e0006 */
[----:B------:R-:W-:Y:S01]  /*fef0*/  ULDC.64 UR6, c[0x0][0x208] ;  /* 0x0000820000067ab9 */ /* 0x000fe20000000a00 */
[----:B------:R-:W-:-:S04]  /*ff00*/  IMAD R4, R8, UR4, RZ ;  /* 0x0000000408047c24 */ /* 0x000fc8000f8e02ff */
[----:B------:R-:W-:-:S05]  /*ff10*/  IMAD R7, R207, UR5, R4 ;  /* 0x00000005cf077c24 */ /* 0x000fca000f8e0204 */
[----:B------:R-:W4:Y:S08]  /*ff20*/  @P0 LDC R3, c[0x0][0xbec] ;  /* 0x0002fb00ff030b82 */ /* 0x000f300000000800 */
[----:B------:R-:W5:Y:S01]  /*ff30*/  @P0 LDC R11, c[0x0][0xbf0] ;  /* 0x0002fc00ff0b0b82 */ /* 0x000f620000000800 */
[----:B----4-:R-:W-:-:S04]  /*ff40*/  @P0 IMAD.HI.U32 R0, R6, R3, RZ ;  /* 0x0000000306000227 */ /* 0x010fc800078e00ff */
[----:B------:R-:W-:Y:S01]  /*ff50*/  IMAD.WIDE.U32 R2, R207, UR4, RZ ;  /* 0x00000004cf027c25 */ /* 0x000fe2000f8e00ff */
[----:B------:R-:W-:Y:S01]  /*ff60*/  ULDC.64 UR4, c[0x0][0xb98] ;  /* 0x0002e60000047ab9 */ /* 0x000fe20000000a00 */
[----:B-----5:R-:W-:Y:S02]  /*ff70*/  @P0 SHF.R.U32.HI R5, RZ, R11, R0 ;  /* 0x0000000bff050219 */ /* 0x020fe40000011600 */
[----:B------:R-:W-:Y:S02]  /*ff80*/  IMAD.IADD R3, R3, 0x1, R7 ;  /* 0x0000000103037824 */ /* 0x000fe400078e0207 */
[----:B------:R-:W-:Y:S02]  /*ff90*/  IMAD R0, R10, UR4, RZ ;  /* 0x000000040a007c24 */ /* 0x000fe4000f8e02ff */
[----:B------:R-:W-:Y:S02]  /*ffa0*/  IMAD.MOV R7, RZ, RZ, -R5 ;  /* 0x000000ffff077224 */ /* 0x000fe400078e0a05 */
        /* <DEDUP_REMOVED lines=17> */
.L_x_2309:
[----:B------:R-:W-:Y:S05]  /*100c0*/  BSYNC B1 ;  /* 0x0000000000017941 */ /* 0x000fea0003800000 */
.L_x_2308:
[----:B------:R-:W-:Y:S01]  /*100d0*/  ULDC.64 UR4, c[0x0][0xae8] ;  /* 0x0002ba0000047ab9 */ /* 0x000fe20000000a00 */
[----:B--2---:R-:W-:Y:S01]  /*100e0*/  @P1 IMAD.HI.U32 R0, R13, R14, RZ ;  /* 0x0000000e0d001227 */ /* 0x004fe200078e00ff */
[----:B------:R-:W-:Y:S01]  /*100f0*/  ULDC UR6, c[0x0][0xa88] ;  /* 0x0002a20000067ab9 */ /* 0x000fe20000000800 */
[----:B------:R-:W-:Y:S02]  /*10100*/  BSSY B1, `(.L_x_2310) ;  /* 0x0000035000017945 */ /* 0x000fe40003800000 */
[----:B------:R-:W-:Y:S02]  /*10110*/  IMAD R2, R8, UR4, RZ ;  /* 0x0000000408027c24 */ /* 0x000fe4000f8e02ff */
[----:B----4-:R-:W-:Y:S01]  /*10120*/  IMAD.MOV.U32 R5, RZ, RZ, R13 ;  /* 0x000000ffff057224 */ /* 0x010fe200078e000d */
[----:B---3--:R-:W-:Y:S01]  /*10130*/  @P1 SHF.R.U32.HI R5, RZ, R15, R0 ;  /* 0x0000000fff051219 */ /* 0x008fe20000011600 */
[C---:B------:R-:W-:Y:S02]  /*10140*/  IMAD R7, R207.reuse, UR5, R2 ;  /* 0x00000005cf077c24 */ /* 0x040fe4000f8e0202 */
[----:B------:R-:W-:Y:S01]  /*10150*/  IMAD.WIDE.U32 R2, R207, UR4, RZ ;  /* 0x00000004cf027c25 */ /* 0x000fe2000f8e00ff */
[----:B------:R-:W-:Y:S01]  /*10160*/  ULDC.64 UR4, c[0x0][0xaf0] ;  /* 0x0002bc0000047ab9 */ /* 0x000fe20000000a00 */
[----:B------:R-:W-:-:S02]  /*10170*/  SHF.R.S32.HI R0, RZ, 0x1f, R5 ;  /* 0x0000001fff007819 */ /* 0x000fc40000011405 */
[----:B------:R-:W-:Y:S02]  /*10180*/  IMAD R4, R10, UR4, RZ ;  /* 0x000000040a047c24 */ /* 0x000fe4000f8e02ff */
[----:B------:R-:W-:Y:S02]  /*10190*/  IMAD.IADD R3, R3, 0x1, R7 ;  /* 0x0000000103037824 */ /* 0x000fe400078e0207 */
        /* <DEDUP_REMOVED lines=14> */
[----:B------:R-:W-:Y:S02]  /*10280*/  IMAD R9, R12, UR6, RZ ;  /* 0x000000060c097c24 */ /* 0x000fe4000f8e02ff */
        /* <DEDUP_REMOVED lines=8> */
[----:B------:R2:W3:Y:S01]  /*10310*/  SHFL.IDX PT, R7, R4, RZ, 0x181f ;  /* 0x00181fff04077589 */ /* 0x0004e200000e0000 */
[-C--:B------:R-:W-:Y:S01]  /*10320*/  ISETP.GE.AND P1, PT, R0, R9.reuse, PT ;  /* 0x000000090000720c */ /* 0x080fe20003f26270 */
[----:B------:R-:W-:Y:S02]  /*10330*/  VIADD R0, R6, 0x40 ;  /* 0x0000004006007836 */ /* 0x000fe40000000000 */
[----:B------:R2:W4:Y:S03]  /*10340*/  SHFL.IDX PT, R3, R5, RZ, 0x181f ;  /* 0x00181fff05037589 */ /* 0x00052600000e0000 */
[----:B------:R-:W-:Y:S01]  /*10350*/  ISETP.GE.AND P0, PT, R0, R9, PT ;  /* 0x000000090000720c */ /* 0x000fe20003f06270 */
[----:B------:R-:W-:-:S12]  /*10360*/  @P2 BRA `(.L_x_2311) ;  /* 0x0000000000382947 */ /* 0x000fd80003800000 */
[----:B------:R-:W-:Y:S01]  /*10370*/  ULDC UR4, c[0x0][0xac8] ;  /* 0x0002b20000047ab9 */ /* 0x000fe20000000800 */
[----:B------:R-:W-:Y:S01]  /*10380*/  ULDC.64 UR6, c[0x0][0x208] ;  /* 0x0000820000067ab9 */ /* 0x000fe20000000a00 */
[----:B------:R-:W-:Y:S02]  /*10390*/  ISETP.GE.AND P4, PT, R16, UR4, PT ;  /* 0x0000000410007c0c */ /* 0x000fe4000bf86270 */
[----:B------:R-:W-:Y:S02]  /*103a0*/  ISETP.GE.AND P3, PT, R23, UR4, PT ;  /* 0x0000000417007c0c */ /* 0x000fe4000bf66270 */
[----:B------:R-:W-:-:S09]  /*103b0*/  ISETP.GE.AND P2, PT, R204, UR4, PT ;  /* 0x00000004cc007c0c */ /* 0x000fd2000bf46270 */
[CC--:B---3--:R-:W-:Y:S02]  /*103c0*/  @!P4 LEA R10, P6, R16.reuse, R7.reuse, 0x1 ;  /* 0x00000007100ac211 */ /* 0x0c8fe400078c08ff */
[C---:B------:R-:W-:Y:S02]  /*103d0*/  @!P3 LEA R12, P5, R23.reuse, R7, 0x1 ;  /* 0x00000007170cb211 */ /* 0x040fe400078a08ff */
[----:B----4-:R-:W-:Y:S02]  /*103e0*/  @!P4 LEA.HI.X R11, R16, R3, R216, 0x1, P6 ;  /* 0x00000003100bc211 */ /* 0x010fe400030f0cd8 */
[C---:B------:R-:W-:Y:S02]  /*103f0*/  @!P2 LEA R2, P6, R204.reuse, R7, 0x1 ;  /* 0x00000007cc02a211 */ /* 0x040fe400078c08ff */
[-C--:B------:R-:W-:Y:S01]  /*10400*/  @!P3 LEA.HI.X R13, R23, R3.reuse, R215, 0x1, P5 ;  /* 0x00000003170db211 */ /* 0x080fe200028f0cd7 */
[----:B------:R3:W-:Y:S01]  /*10410*/  @!P4 ST.E.128 desc[UR6][R10.64], RZ ;  /* 0x000000ff0a00c985 */ /* 0x0007e2000c101d06 */
[----:B------:R-:W-:-:S03]  /*10420*/  @!P2 LEA.HI.X R3, R204, R3, R214, 0x1, P6 ;  /* 0x00000003cc03a211 */ /* 0x000fc600030f0cd6 */
[----:B------:R3:W-:Y:S04]  /*10430*/  @!P3 ST.E.128 desc[UR6][R12.64], RZ ;  /* 0x000000ff0c00b985 */ /* 0x0007e8000c101d06 */
[----:B------:R3:W-:Y:S02]  /*10440*/  @!P2 ST.E.128 desc[UR6][R2.64], RZ ;  /* 0x000000ff0200a985 */ /* 0x0007e4000c101d06 */
.L_x_2311:
[----:B------:R-:W-:Y:S05]  /*10450*/  BSYNC B1 ;  /* 0x0000000000017941 */ /* 0x000fea0003800000 */
.L_x_2310:
[----:B---34-:R3:W4:Y:S01]  /*10460*/  SHFL.IDX PT, R3, R5, 0x1, 0x181f ;  /* 0x00381f0005037f89 */ /* 0x01872200000e0000 */
[----:B------:R-:W-:Y:S03]  /*10470*/  BSSY B1, `(.L_x_2312) ;  /* 0x0000011000017945 */ /* 0x000fe60003800000 */
[----:B------:R3:W0:Y:S01]  /*10480*/  SHFL.IDX PT, R7, R4, 0x1, 0x181f ;  /* 0x00381f0004077f89 */ /* 0x00062200000e0000 */
[----:B------:R-:W-:Y:S05]  /*10490*/  @P1 BRA `(.L_x_2313) ;  /* 0x0000000000381947 */ /* 0x000fea0003800000 */
[----:B------:R-:W-:Y:S01]  /*104a0*/  ULDC UR4, c[0x0][0xac8] ;  /* 0x0002b20000047ab9 */ /* 0x000fe20000000800 */
[----:B------:R-:W-:Y:S01]  /*104b0*/  ULDC.64 UR6, c[0x0][0x208] ;  /* 0x0000820000067ab9 */ /* 0x000fe20000000a00 */
[----:B------:R-:W-:Y:S02]  /*104c0*/  ISETP.GE.AND P4, PT, R16, UR4, PT ;  /* 0x0000000410007c0c */ /* 0x000fe4000bf86270 */
[----:B------:R-:W-:Y:S02]  /*104d0*/  ISETP.GE.AND P5, PT, R23, UR4, PT ;  /* 0x0000000417007c0c */ /* 0x000fe4000bfa6270 */
[----:B------:R-:W-:-:S09]  /*104e0*/  ISETP.GE.AND P6, PT, R204, UR4, PT ;  /* 0x00000004cc007c0c */ /* 0x000fd2000bfc6270 */
[-C--:B0-----:R-:W-:Y:S02]  /*104f0*/  @!P4 LEA R10, P1, R16, R7.reuse, 0x1 ;  /* 0x00000007100ac211 */ /* 0x081fe400078208ff */
        /* <DEDUP_REMOVED lines=8> */
.L_x_2313:
[----:B------:R-:W-:Y:S05]  /*10580*/  BSYNC B1 ;  /* 0x0000000000017941 */ /* 0x000fea0003800000 */
.L_x_2312:
[----:B0---4-:R0:W4:Y:S01]  /*10590*/  SHFL.IDX PT, R3, R5, 0x2, 0x181f ;  /* 0x00581f0005037f89 */ /* 0x01112200000e0000 */
        /* <DEDUP_REMOVED lines=17> */
.L_x_2315:
[----:B------:R-:W-:Y:S05]  /*106b0*/  BSYNC B1 ;  /* 0x0000000000017941 */ /* 0x000fea0003800000 */
.L_x_2314:
[----:B------:R-:W-:Y:S01]  /*106c0*/  VIADD R0, R6, 0x60 ;  /* 0x0000006006007836 */ /* 0x000fe20000000000 */
[----:B0-23--:R-:W0:Y:S04]  /*106d0*/  SHFL.IDX PT, R5, R5, 0x3, 0x181f ;  /* 0x00781f0005057f89 */ /* 0x00de2800000e0000 */
[----:B------:R-:W-:Y:S01]  /*106e0*/  ISETP.GE.AND P0, PT, R0, R9, PT ;  /* 0x000000090000720c */ /* 0x000fe20003f06270 */
[----:B----4-:R2:W3:-:S12]  /*106f0*/  SHFL.IDX PT, R3, R4, 0x3, 0x181f ;  /* 0x00781f0004037f89 */ /* 0x0104d800000e0000 */
[----:B--2---:R-:W-:Y:S05]  /*10700*/  @P0 BRA `(.L_x_2307) ;  /* 0x0000000000380947 */ /* 0x004fea0003800000 */
        /* <DEDUP_REMOVED lines=14> */
.L_x_2307:
[----:B------:R-:W-:Y:S05]  /*107f0*/  BSYNC B0 ;  /* 0x0000000000007941 */ /* 0x000fea0003800000 */
.L_x_2299:
[----:B------:R-:W-:Y:S02]  /*10800*/  ULDC UR4, c[0x0][0xc38] ;  /* 0x00030e0000047ab9 */ /* 0x000fe40000000800 */
[----:B-1----:R-:W-:-:S13]  /*10810*/  ISETP.GE.AND P0, PT, R52, UR4, PT ;  /* 0x0000000434007c0c */ /* 0x002fda000bf06270 */
[----:B------:R-:W-:Y:S05]  /*10820*/  @!P0 BRA `(.L_x_2316) ;  /* 0xffffff0400588947 */ /* 0x000fea000383ffff */
[----:B------:R-:W-:Y:S05]  /*10830*/  EXIT ;  /* 0x000000000000794d */ /* 0x000fea0003800000 */
.L_x_2264:
[----:B------:R-:W-:-:S08]  /*10840*/  NOP ;  /* 0x0000000000007918 */ /* 0x000fd00000000000 */
[----:B0-----:R-:W0:-:S00]  /*10850*/  USETMAXREG.DEALLOC.CTAPOOL 0x18 ;  /* 0x00000018000079c8 */ /* 0x001e0000080e0500 */
[----:B0-----:R-:W-:-:S06]  /*10860*/  LOP3.LUT R0, R0, 0x3, RZ, 0xc0, !PT ;  /* 0x0000000300007812 */ /* 0x001fcc00078ec0ff */
[----:B------:R-:W0:Y:S01]  /*10870*/  S2UR UR6, SR_CTAID.X ;  /* 0x00000000000679c3 */ /* 0x000e220000002500 */
[----:B------:R-:W-:Y:S01]  /*10880*/  IMAD.MOV.U32 R18, RZ, RZ, RZ ;  /* 0x000000ffff127224 */ /* 0x000fe200078e00ff */
[----:B------:R-:W1:Y:S02]  /*10890*/  SHFL.IDX PT, R0, R0, RZ, 0x1f ;  /* 0x00001fff00007589 */ /* 0x000e6400000e0000 */
[----:B-1----:R-:W-:-:S04]  /*108a0*/  ISETP.NE.AND P0, PT, R0, RZ, PT ;  /* 0x000000ff0000720c */ /* 0x002fc80003f05270 */
[----:B------:R-:W0:Y:S01]  /*108b0*/  LDC R0, c[0x0][0xc38] ;  /* 0x00030e00ff007b82 */ /* 0x000e220000000800 */
[----:B------:R-:W-:-:S05]  /*108c0*/  P2R R2, PR, RZ, 0x1 ;  /* 0x00000001ff027803 */ /* 0x000fca0000000000 */
[----:B------:R1:W-:Y:S03]  /*108d0*/  STL [R1+0x2c], R2 ;  /* 0x00002c0201007387 */ /* 0x0003e60000100800 */
[----:B------:R-:W-:Y:S06]  /*108e0*/  @P0 BAR.ARV 0x4, 0x180 ;  /* 0x0106000000000b1d */ /* 0x000fec0000002000 */
[----:B------:R1:W-:Y:S01]  /*108f0*/  STL [R1+0x28], RZ ;  /* 0x000028ff01007387 */ /* 0x0003e20000100800 */
[----:B0-----:R-:W-:Y:S01]  /*10900*/  ISETP.LE.AND P0, PT, R0, UR6, PT ;  /* 0x0000000600007c0c */ /* 0x001fe2000bf03270 */
[----:B------:R-:W-:-:S05]  /*10910*/  IMAD.MOV.U32 R0, RZ, RZ, 0x1 ;  /* 0x00000001ff007424 */ /* 0x000fca00078e00ff */
[----:B------:R1:W-:Y:S07]  /*10920*/  STL [R1+0x4], R0 ;  /* 0x0000040001007387 */ /* 0x0003ee0000100800 */
[----:B------:R-:W-:Y:S05]  /*10930*/  @P0 BRA `(.L_x_2317) ;  /* 0x0000004800500947 */ /* 0x000fea0003800000 */
[----:B------:R-:W0:Y:S01]  /*10940*/  S2R R6, SR_TID.X ;  /* 0x0000000000067919 */ /* 0x000e220000002100 */
[----:B------:R-:W2:Y:S01]  /*10950*/  S2UR UR5, SR_CgaCtaId ;  /* 0x00000000000579c3 */ /* 0x000ea20000008800 */
[----:B------:R-:W-:Y:S01]  /*10960*/  UMOV UR4, 0x400 ;  /* 0x0000040000047882 */ /* 0x000fe20000000000 */
[----:B------:R-:W-:Y:S01]  /*10970*/  IMAD.MOV.U32 R18, RZ, RZ, RZ ;  /* 0x000000ffff127224 */ /* 0x000fe200078e00ff */
[----:B------:R-:W-:Y:S01]  /*10980*/  ULDC UR40, c[0x0][0xc] ;  /* 0x0000030000287ab9 */ /* 0x000fe20000000800 */
[----:B------:R-:W-:Y:S01]  /*10990*/  ULDC.64 UR38, c[0x0][0x198] ;  /* 0x0000660000267ab9 */ /* 0x000fe20000000a00 */
[----:B--2---:R-:W-:-:S06]  /*109a0*/  ULEA UR4, UR5, UR4, 0x18 ;  /* 0x0000000405047291 */ /* 0x004fcc000f8ec03f */
[----:B------:R-:W-:Y:S01]  /*109b0*/  IMAD.U32 R17, RZ, RZ, UR4 ;  /* 0x00000004ff117e24 */ /* 0x000fe2000f8e00ff */
[C---:B0-----:R-:W-:Y:S01]  /*109c0*/  LOP3.LUT R5, R6.reuse, 0x7f, RZ, 0xc0, !PT ;  /* 0x0000007f06057812 */ /* 0x041fe200078ec0ff */
[----:B-1----:R-:W-:-:S05]  /*109d0*/  IMAD.SHL.U32 R0, R6, 0x8, RZ ;  /* 0x0000000806007824 */ /* 0x002fca00078e00ff */
        /* <DEDUP_REMOVED lines=13> */
[----:B------:R0:W-:Y:S04]  /*10ab0*/  STL [R1+0x4], R2 ;  /* 0x0000040201007387 */ /* 0x0001e80000100800 */
[----:B------:R1:W-:Y:S01]  /*10ac0*/  STL [R1+0x28], RZ ;  /* 0x000028ff01007387 */ /* 0x0003e20000100800 */
[----:B0-----:R-:W-:-:S02]  /*10ad0*/  LOP3.LUT R2, R0, 0x40, RZ, 0xfc, !PT ;  /* 0x0000004000027812 */ /* 0x001fc400078efcff */
[----:B-1----:R-:W-:-:S07]  /*10ae0*/  LOP3.LUT R0, R0, 0x80, RZ, 0xfc, !PT ;  /* 0x0000008000007812 */ /* 0x002fce00078efcff */
.L_x_2411:
[----:B--2---:R-:W2:Y:S01]  /*10af0*/  LDL R5, [R1+0x18] ;  /* 0x0000180001057983 */ /* 0x004ea20000100800 */
[----:B0-----:R-:W0:Y:S01]  /*10b00*/  LDC R0, c[0x0][0xc60] ;  /* 0x00031800ff007b82 */ /* 0x001e220000000800 */
[----:B------:R-:W-:Y:S01]  /*10b10*/  ULDC UR4, c[0x0][0xc78] ;  /* 0x00031e0000047ab9 */ /* 0x000fe20000000800 */
[----:B0-----:R-:W-:-:S13]  /*10b20*/  ISETP.NE.AND P0, PT, R0, 0x1, PT ;  /* 0x000000010000780c */ /* 0x001fda0003f05270 */
[----:B---3--:R-:W2:Y:S08]  /*10b30*/  @P0 LDC R2, c[0x0][0xc64] ;  /* 0x00031900ff020b82 */ /* 0x008eb00000000800 */
[----:B-1----:R-:W0:Y:S01]  /*10b40*/  @P0 LDC R3, c[0x0][0xc68] ;  /* 0x00031a00ff030b82 */ /* 0x002e220000000800 */
[----:B--2---:R-:W-:-:S04]  /*10b50*/  @P0 IMAD.HI.U32 R2, R5, R2, RZ ;  /* 0x0000000205020227 */ /* 0x004fc800078e00ff */
[----:B------:R-:W-:Y:S01]  /*10b60*/  IMAD.MOV.U32 R4, RZ, RZ, R5 ;  /* 0x000000ffff047224 */ /* 0x000fe200078e0005 */
[----:B0-----:R-:W-:-:S04]  /*10b70*/  @P0 SHF.R.U32.HI R4, RZ, R3, R2 ;  /* 0x00000003ff040219 */ /* 0x001fc80000011602 */
[----:B------:R-:W-:Y:S01]  /*10b80*/  ISETP.GE.AND P0, PT, R4, UR4, PT ;  /* 0x0000000404007c0c */ /* 0x000fe2000bf06270 */
[----:B------:R-:W-:-:S04]  /*10b90*/  IMAD.MOV R3, RZ, RZ, -R4 ;  /* 0x000000ffff037224 */ /* 0x000fc800078e0a04 */
[----:B------:R-:W-:-:S08]  /*10ba0*/  IMAD R0, R0, R3, R5 ;  /* 0x0000000300007224 */ /* 0x000fd000078e0205 */
[----:B------:R-:W-:Y:S05]  /*10bb0*/  @!P0 BRA `(.L_x_2318) ;  /* 0x0000000000208947 */ /* 0x000fea0003800000 */
[----:B------:R-:W0:Y:S02]  /*10bc0*/  LDC R5, c[0x0][0xc6c] ;  /* 0x00031b00ff057b82 */ /* 0x000e240000000800 */
[----:B0-----:R-:W-:-:S13]  /*10bd0*/  ISETP.NE.AND P0, PT, R5, 0x1, PT ;  /* 0x000000010500780c */ /* 0x001fda0003f05270 */
[----:B------:R-:W0:Y:S02]  /*10be0*/  @P0 LDC.64 R2, c[0x0][0xc70] ;  /* 0x00031c00ff020b82 */ /* 0x000e240000000a00 */
[----:B0-----:R-:W-:-:S04]  /*10bf0*/  @P0 IMAD.HI.U32 R6, R0, R2, RZ ;  /* 0x0000000200060227 */ /* 0x001fc800078e00ff */
[----:B------:R-:W-:Y:S01]  /*10c00*/  IMAD.MOV.U32 R2, RZ, RZ, R0 ;  /* 0x000000ffff027224 */ /* 0x000fe200078e0000 */
[----:B------:R-:W-:-:S05]  /*10c10*/  @P0 SHF.R.U32.HI R2, RZ, R3, R6 ;  /* 0x00000003ff020219 */ /* 0x000fca0000011606 */
[----:B------:R-:W-:Y:S01]  /*10c20*/  IMAD R5, R2, R5, RZ ;  /* 0x0000000502057224 */ /* 0x000fe200078e02ff */
[----:B------:R-:W-:Y:S06]  /*10c30*/  BRA `(.L_x_2319) ;  /* 0x00000000001c7947 */ /* 0x000fec0003800000 */
.L_x_2318:
[----:B------:R-:W0:Y:S02]  /*10c40*/  LDC R5, c[0x0][0xc54] ;  /* 0x00031500ff057b82 */ /* 0x000e240000000800 */
[----:B0-----:R-:W-:-:S13]  /*10c50*/  ISETP.NE.AND P0, PT, R5, 0x1, PT ;  /* 0x000000010500780c */ /* 0x001fda0003f05270 */
[----:B------:R-:W0:Y:S02]  /*10c60*/  @P0 LDC.64 R2, c[0x0][0xc58] ;  /* 0x00031600ff020b82 */ /* 0x000e240000000a00 */
[----:B0-----:R-:W-:-:S04]  /*10c70*/  @P0 IMAD.HI.U32 R6, R0, R2, RZ ;  /* 0x0000000200060227 */ /* 0x001fc800078e00ff */
[----:B------:R-:W-:Y:S01]  /*10c80*/  IMAD.MOV.U32 R2, RZ, RZ, R0 ;  /* 0x000000ffff027224 */ /* 0x000fe200078e0000 */
[----:B------:R-:W-:-:S05]  /*10c90*/  @P0 SHF.R.U32.HI R2, RZ, R3, R6 ;  /* 0x00000003ff020219 */ /* 0x000fca0000011606 */
[----:B------:R-:W-:-:S07]  /*10ca0*/  IMAD R5, R2, R5, RZ ;  /* 0x0000000502057224 */ /* 0x000fce00078e02ff */
.L_x_2319:
[----:B------:R-:W0:Y:S01]  /*10cb0*/  LDC R3, c[0x0][0xc48] ;  /* 0x00031200ff037b82 */ /* 0x000e220000000800 */
[----:B------:R-:W-:Y:S01]  /*10cc0*/  IMAD.IADD R5, R0, 0x1, -R5 ;  /* 0x0000000100057824 */ /* 0x000fe200078e0a05 */
[----:B------:R-:W-:Y:S01]  /*10cd0*/  LOP3.LUT R2, RZ, R2, RZ, 0x33, !PT ;  /* 0x00000002ff027212 */ /* 0x000fe200078e33ff */
[----:B------:R-:W-:Y:S01]  /*10ce0*/  ULDC UR4, c[0x0][0xc3c] ;  /* 0x00030f0000047ab9 */ /* 0x000fe20000000800 */
[----:B------:R-:W-:Y:S03]  /*10cf0*/  BSSY B7, `(.L_x_2320) ;  /* 0x000043b000077945 */ /* 0x000fe60003800000 */
[----:B------:R-:W-:Y:S01]  /*10d00*/  VIADD R7, R2, UR4 ;  /* 0x0000000402077c36 */ /* 0x000fe20008000000 */
[----:B------:R-:W1:Y:S01]  /*10d10*/  LDC R0, c[0x0][0xc54] ;  /* 0x00031500ff007b82 */ /* 0x000e620000000800 */
[----:B------:R-:W-:Y:S02]  /*10d20*/  ULDC.64 UR4, c[0x0][0x418] ;  /* 0x0001060000047ab9 */ /* 0x000fe40000000a00 */
[----:B------:R-:W-:Y:S01]  /*10d30*/  IMAD.SHL.U32 R2, R7, 0x80, RZ ;  /* 0x0000008007027824 */ /* 0x000fe200078e00ff */
[----:B------:R-:W-:-:S03]  /*10d40*/  UISETP.NE.U32.AND UP0, UPT, UR4, URZ, UPT ;  /* 0x0000003f0400728c */ /* 0x000fc6000bf05070 */
[----:B------:R-:W-:Y:S01]  /*10d50*/  VIADD R2, R2, 0x7f ;  /* 0x0000007f02027836 */ /* 0x000fe20000000000 */
[----:B------:R-:W-:Y:S01]  /*10d60*/  UISETP.NE.AND.EX UP0, UPT, UR5, URZ, UPT, UP0 ;  /* 0x0000003f0500728c */ /* 0x000fe2000bf05300 */
[----:B------:R-:W-:Y:S02]  /*10d70*/  ULDC UR4, c[0x0][0x424] ;  /* 0x0001090000047ab9 */ /* 0x000fe40000000800 */
[----:B------:R-:W-:Y:S01]  /*10d80*/  ULDC UR5, c[0x0][0x288] ;  /* 0x0000a20000057ab9 */ /* 0x000fe20000000800 */
[----:B------:R-:W-:Y:S02]  /*10d90*/  USEL UR4, UR4, 0x1, UP0 ;  /* 0x0000000104047887 */ /* 0x000fe40008000000 */
[----:B------:R-:W-:Y:S01]  /*10da0*/  UIADD3 UR6, -UR5, 0x70, URZ ;  /* 0x0000007005067890 */ /* 0x000fe2000fffe13f */
[C---:B0-----:R-:W-:Y:S02]  /*10db0*/  ISETP.NE.AND P0, PT, R3.reuse, 0x1, PT ;  /* 0x000000010300780c */ /* 0x041fe40003f05270 */
[----:B------:R-:W-:Y:S01]  /*10dc0*/  ULDC UR5, c[0x0][0x2f0] ;  /* 0x0000bc0000057ab9 */ /* 0x000fe20000000800 */
[----:B------:R-:W-:Y:S01]  /*10dd0*/  R2UR UR36, R3 ;  /* 0x00000000032472ca */ /* 0x000fe200000e0000 */
[----:B------:R-:W-:-:S02]  /*10de0*/  UIMAD UR6, UR4, UR5, UR6 ;  /* 0x00000005040672a4 */ /* 0x000fc4000f8e0206 */
[----:B------:R-:W-:Y:S01]  /*10df0*/  UIMAD UR5, UR4, UR5, 0x6f ;  /* 0x0000006f040574a4 */ /* 0x000fe2000f8e0205 */
[----:B-1----:R-:W-:Y:S02]  /*10e00*/  IMAD R0, R4, R0, R5 ;  /* 0x0000000004007224 */ /* 0x002fe400078e0205 */
[----:B------:R-:W-:Y:S02]  /*10e10*/  UMOV UR4, URZ ;  /* 0x0000003f00047c82 */ /* 0x000fe40008000000 */
[----:B------:R-:W-:Y:S01]  /*10e20*/  UIMAD.WIDE UR4, UR5, -0x6db6db6d, UR4 ;  /* 0x92492493050478a5 */ /* 0x000fe2000f8e0204 */
[----:B------:R-:W-:Y:S01]  /*10e30*/  IMAD.MOV.U32 R6, RZ, RZ, R0 ;  /* 0x000000ffff067224 */ /* 0x000fe200078e0000 */
[----:B------:R-:W0:Y:S01]  /*10e40*/  @P0 LDC R5, c[0x0][0xc4c] ;  /* 0x00031300ff050b82 */ /* 0x000e220000000800 */
[----:B------:R-:W-:Y:S01]  /*10e50*/  R2UR UR7, R0 ;  /* 0x00000000000772ca */ /* 0x000fe200000e0000 */
[----:B------:R-:W-:-:S04]  /*10e60*/  USHF.R.U32.HI UR4, URZ, 0x1f, UR5 ;  /* 0x0000001f3f047899 */ /* 0x000fc80008011605 */
[----:B------:R-:W-:Y:S02]  /*10e70*/  ULEA.HI.SX32 UR4, UR5, UR4, 0x1a ;  /* 0x0000000405047291 */ /* 0x000fe4000f8fd23f */
[----:B------:R-:W1:Y:S01]  /*10e80*/  @P0 LDC R3, c[0x0][0xc50] ;  /* 0x00031400ff030b82 */ /* 0x000e620000000800 */
[----:B0-----:R-:W-:-:S07]  /*10e90*/  @P0 IMAD.HI.U32 R4, R0, R5, RZ ;  /* 0x0000000500040227 */ /* 0x001fce00078e00ff */
[----:B------:R-:W0:Y:S01]  /*10ea0*/  LDC R0, c[0x0][0x448] ;  /* 0x00011200ff007b82 */ /* 0x000e220000000800 */
[----:B-1----:R-:W-:-:S05]  /*10eb0*/  @P0 SHF.R.U32.HI R6, RZ, R3, R4 ;  /* 0x00000003ff060219 */ /* 0x002fca0000011604 */
[----:B------:R1:W-:Y:S04]  /*10ec0*/  STL [R1+0x1c], R6 ;  /* 0x00001c0601007387 */ /* 0x0003e80000100800 */
[----:B------:R1:W-:Y:S01]  /*10ed0*/  STL [R1+0x24], R7 ;  /* 0x0000240701007387 */ /* 0x0003e20000100800 */
[----:B0-----:R-:W-:-:S13]  /*10ee0*/  ISETP.NE.AND P0, PT, R0, 0x1, PT ;  /* 0x000000010000780c */ /* 0x001fda0003f05270 */
[----:B------:R-:W0:Y:S08]  /*10ef0*/  @P0 LDC R3, c[0x0][0x44c] ;  /* 0x00011300ff030b82 */ /* 0x000e300000000800 */
[----:B------:R-:W2:Y:S01]  /*10f00*/  @P0 LDC R0, c[0x0][0x450] ;  /* 0x00011400ff000b82 */ /* 0x000ea20000000800 */
[----:B0-----:R-:W-:-:S05]  /*10f10*/  @P0 IMAD.HI.U32 R3, R2, R3, RZ ;  /* 0x0000000302030227 */ /* 0x001fca00078e00ff */
[----:B--2---:R-:W-:Y:S01]  /*10f20*/  @P0 SHF.R.U32.HI R2, RZ, R0, R3 ;  /* 0x00000000ff020219 */ /* 0x004fe20000011603 */
[----:B------:R-:W-:-:S04]  /*10f30*/  IMAD.MOV R0, RZ, RZ, -R6 ;  /* 0x000000ffff007224 */ /* 0x000fc800078e0a06 */
[----:B------:R-:W-:Y:S01]  /*10f40*/  VIADD R3, R2, UR6 ;  /* 0x0000000602037c36 */ /* 0x000fe20008000000 */
[----:B------:R-:W-:Y:S01]  /*10f50*/  R2UR UR6, R0 ;  /* 0x00000000000672ca */ /* 0x000fe200000e0000 */
[----:B------:R-:W-:-:S04]  /*10f60*/  IMAD.MOV.U32 R2, RZ, RZ, RZ ;  /* 0x000000ffff027224 */ /* 0x000fc800078e00ff */
[----:B------:R-:W-:-:S05]  /*10f70*/  IMAD.HI R2, R3, -0x6db6db6d, R2 ;  /* 0x9249249303027827 */ /* 0x000fca00078e0202 */
[----:B------:R-:W-:-:S03]  /*10f80*/  SHF.R.U32.HI R3, RZ, 0x1f, R2 ;  /* 0x0000001fff037819 */ /* 0x000fc60000011602 */
[----:B------:R-:W-:Y:S01]  /*10f90*/  UIMAD UR36, UR36, UR6, UR7 ;  /* 0x00000006242472a4 */ /* 0x000fe2000f8e0207 */
[----:B------:R-:W-:-:S04]  /*10fa0*/  LEA.HI.SX32 R3, R2, R3, 0x1a ;  /* 0x0000000302037211 */ /* 0x000fc800078fd2ff */
[----:B------:R-:W-:-:S04]  /*10fb0*/  VIMNMX R19, R3, UR4, PT ;  /* 0x0000000403137c48 */ /* 0x000fc8000bfe0100 */
[----:B------:R-:W-:Y:S01]  /*10fc0*/  ISETP.GT.AND P0, PT, R19, RZ, PT ;  /* 0x000000ff1300720c */ /* 0x000fe20003f04270 */
[----:B------:R1:W-:-:S12]  /*10fd0*/  STL [R1+0x20], R19 ;  /* 0x0000201301007387 */ /* 0x0003d80000100800 */
[----:B-1----:R-:W-:Y:S05]  /*10fe0*/  @P0 BRA `(.L_x_2321) ;  /* 0x00000000004c0947 */ /* 0x002fea0003800000 */
        /* <DEDUP_REMOVED lines=19> */
.L_x_2321:
        /* <DEDUP_REMOVED lines=20> */
.L_x_2324:
[----:B------:R-:W-:Y:S05]  /*11260*/  BSYNC B6 ;  /* 0x0000000000067941 */ /* 0x000fea0003800000 */
.L_x_2323:
        /* <DEDUP_REMOVED lines=20> */
.L_x_2327:
        /* <DEDUP_REMOVED lines=15> */
.L_x_2326:
[----:B------:R-:W-:Y:S05]  /*114a0*/  BSYNC B6 ;  /* 0x0000000000067941 */ /* 0x000fea0003800000 */
.L_x_2325:
[----:B------:R-:W2:Y:S01]  /*114b0*/  LDL R16, [R1+0x1c] ;  /* 0x00001c0001107983 */ /* 0x000ea20000100800 */
[----:B------:R-:W0:Y:S01]  /*114c0*/  LDC.64 R2, c[0x0][0x9f8] ;  /* 0x00027e00ff027b82 */ /* 0x000e220000000a00 */
[----:B------:R-:W-:Y:S01]  /*114d0*/  ULDC.64 UR4, c[0x0][0x208] ;  /* 0x0000820000047ab9 */ /* 0x000fe20000000a00 */
[----:B0-----:R-:W-:-:S04]  /*114e0*/  ISETP.NE.U32.AND P0, PT, R2, RZ, PT ;  /* 0x000000ff0200720c */ /* 0x001fc80003f05070 */
[----:B------:R-:W-:-:S13]  /*114f0*/  ISETP.NE.AND.EX P0, PT, R3, RZ, PT, P0 ;  /* 0x000000ff0300720c */ /* 0x000fda0003f05300 */
[----:B------:R-:W0:Y:S01]  /*11500*/  @P0 LDC.64 R2, c[0x0][0x9f8] ;  /* 0x00027e00ff020b82 */ /* 0x000e220000000a00 */
[----:B--2---:R-:W-:Y:S02]  /*11510*/  IMAD.MOV.U32 R7, RZ, RZ, R16 ;  /* 0x000000ffff077224 */ /* 0x004fe400078e0010 */
[----:B0-----:R-:W-:-:S05]  /*11520*/  @P0 IMAD.WIDE R2, R16, 0x4, R2 ;  /* 0x0000000410020825 */ /* 0x001fca00078e0202 */
[----:B------:R0:W2:Y:S01]  /*11530*/  @P0 LDG.E R7, desc[UR4][R2.64] ;  /* 0x0000000402070981 */ /* 0x0000a2000c1e1900 */
[----:B------:R-:W-:Y:S01]  /*11540*/  UMOV UR4, 0xffffffff ;  /* 0xffffffff00047882 */ /* 0x000fe20000000000 */
[----:B------:R-:W-:Y:S01]  /*11550*/  VIADD R19, R19, 0xffffffff ;  /* 0xffffffff13137836 */ /* 0x000fe20000000000 */
[----:B------:R-:W1:Y:S01]  /*11560*/  S2R R0, SR_TID.X ;  /* 0x0000000000007919 */ /* 0x000e620000002100 */
[----:B0-----:R-:W0:Y:S02]  /*11570*/  LDC.64 R2, c[0x0][0x418] ;  /* 0x00010600ff027b82 */ /* 0x001e240000000a00 */
[----:B0-----:R-:W-:Y:S02]  /*11580*/  ISETP.NE.U32.AND P0, PT, R2, RZ, PT ;  /* 0x000000ff0200720c */ /* 0x001fe40003f05070 */
[----:B-1----:R-:W-:Y:S02]  /*11590*/  SHF.R.U32.HI R0, RZ, 0x5, R0 ;  /* 0x00000005ff007819 */ /* 0x002fe40000011600 */
[----:B------:R-:W-:-:S02]  /*115a0*/  ISETP.NE.AND.EX P1, PT, R3, RZ, PT, P0 ;  /* 0x000000ff0300720c */ /* 0x000fc40003f25300 */
[----:B------:R-:W-:Y:S02]  /*115b0*/  LOP3.LUT R0, R0, 0x3, RZ, 0xc0, !PT ;  /* 0x0000000300007812 */ /* 0x000fe400078ec0ff */
[----:B------:R-:W-:Y:S02]  /*115c0*/  P2R R4, PR, RZ, 0x2 ;  /* 0x00000002ff047803 */ /* 0x000fe40000000000 */
[----:B--2---:R-:W-:Y:S01]  /*115d0*/  SHF.R.S32.HI R8, RZ, 0x1f, R7 ;  /* 0x0000001fff087819 */ /* 0x004fe20000011407 */
[----:B------:R0:W-:Y:S01]  /*115e0*/  STL [R1], R7 ;  /* 0x0000000701007387 */ /* 0x0001e20000100800 */
[----:B------:R-:W-:-:S03]  /*115f0*/  SEL R16, R7, RZ, !P1 ;  /* 0x000000ff07107207 */ /* 0x000fc60004800000 */
[----:B------:R0:W-:Y:S04]  /*11600*/  STL [R1+0x10], R4 ;  /* 0x0000100401007387 */ /* 0x0001e80000100800 */
[----:B------:R0:W-:Y:S01]  /*11610*/  STL [R1+0x8], R8 ;  /* 0x0000080801007387 */ /* 0x0001e20000100800 */
[----:B------:R-:W-:Y:S05]  /*11620*/  BRA.DIV UR4, `(.L_x_2328) ;  /* 0x0000004204a47947 */ /* 0x000fea000b800000 */
[----:B------:R1:W2:Y:S02]  /*11630*/  SHFL.IDX PT, R14, R0, RZ, 0x1f ;  /* 0x00001fff000e7589 */ /* 0x0002a400000e0000 */
.L_x_2426:
[----:B------:R-:W-:Y:S02]  /*11640*/  PLOP3.LUT P2, PT, PT, PT, PT, 0x8, 0x0 ;  /* 0x000000000000781c */ /* 0x000fe40003f4e170 */
[----:B--2---:R-:W-:Y:S02]  /*11650*/  ISETP.NE.AND P0, PT, R14, RZ, PT ;  /* 0x000000ff0e00720c */ /* 0x004fe40003f05270 */
[----:B-1----:R-:W-:-:S05]  /*11660*/  P2R R0, PR, RZ, 0x4 ;  /* 0x00000004ff007803 */ /* 0x002fca0000000000 */
[----:B------:R1:W-:Y:S06]  /*11670*/  STL [R1+0xc], R0 ;  /* 0x00000c0001007387 */ /* 0x0003ec0000100800 */
[----:B------:R-:W-:Y:S05]  /*11680*/  @P0 BRA `(.L_x_2329) ;  /* 0x0000000400200947 */ /* 0x000fea0003800000 */
[----:B------:R-:W-:-:S03]  /*11690*/  UMOV UR4, 0xffffffff ;  /* 0xffffffff00047882 */ /* 0x000fc60000000000 */
[----:B------:R-:W-:Y:S05]  /*116a0*/  BRA.DIV UR4, `(.L_x_2330) ;  /* 0x0000004204a47947 */ /* 0x000fea000b800000 */
[----:B------:R-:W-:-:S13]  /*116b0*/  ELECT P6, URZ, PT ;  /* 0x00000000003f782f */ /* 0x000fda00038c0000 */
.L_x_2429:
[----:B------:R-:W-:Y:S05]  /*116c0*/  @!P6 BRA `(.L_x_2329) ;  /* 0x000000040010e947 */ /* 0x000fea0003800000 */
[----:B------:R-:W-:Y:S01]  /*116d0*/  IMAD.MOV.U32 R16, RZ, RZ, R7 ;  /* 0x000000ffff107224 */ /* 0x000fe200078e0007 */
[----:B------:R-:W-:Y:S06]  /*116e0*/  @!P1 BRA `(.L_x_2331) ;  /* 0x0000000000489947 */ /* 0x000fec0003800000 */
[----:B------:R-:W2:Y:S01]  /*116f0*/  LDC R6, c[0x0][0x43c] ;  /* 0x00010f00ff067b82 */ /* 0x000ea20000000800 */
[----:B------:R-:W-:Y:S01]  /*11700*/  ULDC.64 UR4, c[0x0][0x428] ;  /* 0x00010a0000047ab9 */ /* 0x000fe20000000a00 */
[----:B------:R-:W-:Y:S01]  /*11710*/  ULDC.64 UR6, c[0x0][0x208] ;  /* 0x0000820000067ab9 */ /* 0x000fe20000000a00 */
[----:B--2---:R-:W-:-:S13]  /*11720*/  ISETP.NE.AND P0, PT, R6, 0x1, PT ;  /* 0x000000010600780c */ /* 0x004fda0003f05270 */
[----:B0-----:R-:W1:Y:S02]  /*11730*/  @P0 LDC.64 R4, c[0x0][0x440] ;  /* 0x00011000ff040b82 */ /* 0x001e640000000a00 */
[----:B-1----:R-:W-:-:S04]  /*11740*/  @P0 IMAD.HI.U32 R0, R19, R4, RZ ;  /* 0x0000000413000227 */ /* 0x002fc800078e00ff */
        /* <DEDUP_REMOVED lines=12> */
.L_x_2331:
[----:B-1----:R-:W3:Y:S01]  /*11810*/  LDL R0, [R1+0x4] ;  /* 0x0000040001007983 */ /* 0x002ee20000100800 */
[----:B--2---:R-:W-:Y:S01]  /*11820*/  IMAD R2, R18, 0x8, R17 ;  /* 0x0000000812027824 */ /* 0x004fe200078e0211 */
[----:B---3--:R-:W-:-:S04]  /*11830*/  SHF.L.U32 R0, R0, 0x1f, RZ ;  /* 0x0000001f00007819 */ /* 0x008fc800000006ff */
[----:B------:R-:W1:Y:S02]  /*11840*/  SYNCS.PHASECHK.TRANS64.TRYWAIT P0, [R2+URZ+0x36840], R0 ;  /* 0x03684000020075a7 */ /* 0x000e64000800017f */
[----:B-1----:R-:W-:Y:S05]  /*11850*/  @!P0 BRA `(.L_x_2332) ;  /* 0x0000004000588947 */ /* 0x002fea0003800000 */
.L_x_2430:
        /* <DEDUP_REMOVED lines=11> */
.L_x_2333:
[----:B-1----:R-:W-:Y:S01]  /*11910*/  IMAD R0, R18, 0xa800, R17 ;  /* 0x0000a80012007824 */ /* 0x002fe200078e0211 */
[----:B------:R-:W-:Y:S01]  /*11920*/  R2UR UR33, R2 ;  /* 0x00000000022172ca */ /* 0x000fe200000e0000 */
[----:B------:R-:W-:Y:S01]  /*11930*/  UIADD3 UR4, UP0, UR38, 0x370, URZ ;  /* 0x0000037026047890 */ /* 0x000fe2000ff1e03f */
[----:B------:R-:W-:Y:S01]  /*11940*/  R2UR UR35, R19 ;  /* 0x00000000132372ca */ /* 0x000fe200000e0000 */
[----:B------:R-:W-:Y:S01]  /*11950*/  UMOV UR6, 0x0 ;  /* 0x0000000000067882 */ /* 0x000fe20000000000 */
[----:B------:R-:W-:Y:S01]  /*11960*/  R2UR UR8, R0 ;  /* 0x00000000000872ca */ /* 0x000fe200000e0000 */
[----:B------:R-:W-:Y:S01]  /*11970*/  UIADD3.X UR5, URZ, UR39, URZ, UP0, !UPT ;  /* 0x000000273f057290 */ /* 0x000fe200087fe43f */
[----:B-----5:R-:W-:Y:S01]  /*11980*/  R2UR UR37, R16 ;  /* 0x00000000102572ca */ /* 0x020fe200000e0000 */
[----:B------:R-:W-:Y:S01]  /*11990*/  UMOV UR7, 0x14f00000 ;  /* 0x14f0000000077882 */ /* 0x000fe20000000000 */
[----:B------:R-:W-:Y:S01]  /*119a0*/  PLOP3.LUT P0, PT, PT, PT, PT, 0x80, 0x0 ;  /* 0x000000000000781c */ /* 0x000fe20003f0f070 */
[----:B------:R-:W-:Y:S01]  /*119b0*/  UMOV UR34, URZ ;  /* 0x0000003f00227c82 */ /* 0x000fe20008000000 */
[----:B------:R-:W-:Y:S01]  /*119c0*/  UMOV UR18, 0x40 ;  /* 0x0000004000127882 */ /* 0x000fe20000000000 */
[----:B------:R-:W-:Y:S01]  /*119d0*/  UMOV UR20, UR36 ;  /* 0x0000002400147c82 */ /* 0x000fe20008000000 */
[----:B------:R-:W-:Y:S01]  /*119e0*/  P2R R0, PR, RZ, 0x1 ;  /* 0x00000001ff007803 */ /* 0x000fe20000000000 */
[----:B------:R-:W-:-:S02]  /*119f0*/  UIADD3 UR33, UR33, 0x36830, URZ ;  /* 0x0003683021217890 */ /* 0x000fc4000fffe03f */
[----:B------:R-:W-:Y:S02]  /*11a00*/  UIMAD UR35, UR35, 0x70, URZ ;  /* 0x00000070232378a4 */ /* 0x000fe4000f8e023f */
[----:B------:R-:W-:Y:S01]  /*11a10*/  UIADD3 UR32, UR8, 0x21400, URZ ;  /* 0x0002140008207890 */ /* 0x000fe2000fffe03f */
[----:B------:R2:W-:Y:S01]  /*11a20*/  STL [R1+0xc], R0 ;  /* 0x00000c0001007387 */ /* 0x0005e20000100800 */
[----:B------:R-:W-:Y:S02]  /*11a30*/  UIADD3 UR16, UR8, 0x24c00, URZ ;  /* 0x00024c0008107890 */ /* 0x000fe4000fffe03f */
[----:B------:R-:W-:Y:S01]  /*11a40*/  UIADD3 UR8, UR8, 0x28400, URZ ;  /* 0x0002840008087890 */ /* 0x000fe2000fffe03f */
[----:B------:R-:W-:Y:S01]  /*11a50*/  UMOV UR21, UR37 ;  /* 0x0000002500157c82 */ /* 0x000fe20008000000 */
[----:B------:R-:W-:Y:S01]  /*11a60*/  UMOV UR17, UR33 ;  /* 0x0000002100117c82 */ /* 0x000fe20008000000 */
[----:B------:R-:W-:Y:S01]  /*11a70*/  UMOV UR19, UR35 ;  /* 0x0000002300137c82 */ /* 0x000fe20008000000 */
[----:B------:R-:W-:Y:S01]  /*11a80*/  UMOV UR10, 0x80 ;  /* 0x00000080000a7882 */ /* 0x000fe20000000000 */
[----:B------:R-:W-:Y:S01]  /*11a90*/  UMOV UR12, UR36 ;  /* 0x00000024000c7c82 */ /* 0x000fe20008000000 */
[----:B------:R-:W-:Y:S01]  /*11aa0*/  UMOV UR13, UR37 ;  /* 0x00000025000d7c82 */ /* 0x000fe20008000000 */
[----:B------:R-:W-:Y:S01]  /*11ab0*/  UMOV UR9, UR33 ;  /* 0x0000002100097c82 */ /* 0x000fe20008000000 */
[----:B------:R-:W-:Y:S01]  /*11ac0*/  UMOV UR11, UR35 ;  /* 0x00000023000b7c82 */ /* 0x000fe20008000000 */
[----:B------:R2:W-:Y:S01]  /*11ad0*/  UTMALDG.4D [UR32], [UR4], desc[UR6] ;  /* 0x00000620040075b4 */ /* 0x0005e20008019000 */
[----:B------:R2:W-:Y:S01]  /*11ae0*/  UTMALDG.4D [UR16], [UR4], desc[UR6] ;  /* 0x00000610040075b4 */ /* 0x0005e20008019000 */
[----:B------:R2:W-:Y:S02]  /*11af0*/  UTMALDG.4D [UR8], [UR4], desc[UR6] ;  /* 0x00000608040075b4 */ /* 0x0005e40008019000 */
[----:B--2---:R-:W-:Y:S01]  /*11b00*/  NOP ;  /* 0x0000000000007918 */ /* 0x004fe20000000000 */
.L_x_2329:
[----:B-1----:R-:W-:Y:S01]  /*11b10*/  VIADD R0, R17, 0x15400 ;  /* 0x0001540011007836 */ /* 0x002fe20000000000 */
[----:B------:R-:W-:Y:S05]  /*11b20*/  WARPSYNC.ALL ;  /* 0x0000000000007948 */ /* 0x000fea0003800000 */
[----:B------:R-:W-:Y:S01]  /*11b30*/  BAR.SYNC.DEFER_BLOCKING 0x8, 0x180 ;  /* 0x0206000000007b1d */ /* 0x000fe20000010000 */
[----:B------:R-:W-:-:S05]  /*11b40*/  LOP3.LUT P0, RZ, R0, 0x3ff, RZ, 0xc0, !PT ;  /* 0x000003ff00ff7812 */ /* 0x000fca000780c0ff */
[----:B------:R-:W-:Y:S08]  /*11b50*/  BSSY B6, `(.L_x_2334) ;  /* 0x0000012000067945 */ /* 0x000ff00003800000 */
        /* <DEDUP_REMOVED lines=17> */
.L_x_2335:
[----:B------:R-:W-:Y:S05]  /*11c70*/  BSYNC B6 ;  /* 0x0000000000067941 */ /* 0x000fea0003800000 */
.L_x_2334:
[----:B------:R-:W2:Y:S01]  /*11c80*/  LDL.LU R6, [R1+0x1c] ;  /* 0x00001c0001067983 */ /* 0x000ea20000300800 */
[----:B0-----:R-:W0:Y:S08]  /*11c90*/  LDC R7, c[0x0][0x448] ;  /* 0x00011200ff077b82 */ /* 0x001e300000000800 */
[----:B------:R-:W1:Y:S01]  /*11ca0*/  LDC.64 R2, c[0x0][0x2e0] ;  /* 0x0000b800ff027b82 */ /* 0x000e620000000a00 */
[----:B------:R-:W3:Y:S01]  /*11cb0*/  LDL R8, [R1+0x24] ;  /* 0x0000240001087983 */ /* 0x000ee20000100800 */
[----:B------:R-:W-:Y:S01]  /*11cc0*/  USHF.R.S32.HI UR4, URZ, 0x1f, UR36 ;  /* 0x0000001f3f047899 */ /* 0x000fe20008011424 */
[----:B------:R-:W-:Y:S01]  /*11cd0*/  ULDC.64 UR8, c[0x0][0x2d8] ;  /* 0x0000b60000087ab9 */ /* 0x000fe20000000a00 */
[----:B------:R-:W4:Y:S02]  /*11ce0*/  S2R R4, SR_TID.X ;  /* 0x0000000000047919 */ /* 0x000f240000002100 */
[----:B------:R-:W-:-:S02]  /*11cf0*/  UIMAD UR6, UR4, UR8, URZ ;  /* 0x00000008040672a4 */ /* 0x000fc4000f8e023f */
[----:B------:R-:W-:Y:S01]  /*11d00*/  UIMAD.WIDE.U32 UR4, UR36, UR8, URZ ;  /* 0x00000008240472a5 */ /* 0x000fe2000f8e003f */
[----:B------:R-:W4:Y:S01]  /*11d10*/  S2R R9, SR_TID.X ;  /* 0x0000000000097919 */ /* 0x000f220000002100 */
[----:B------:R-:W-:-:S04]  /*11d20*/  UIMAD UR6, UR36, UR9, UR6 ;  /* 0x00000009240672a4 */ /* 0x000fc8000f8e0206 */
[----:B------:R-:W-:Y:S01]  /*11d30*/  UIADD3 UR5, UR5, UR6, URZ ;  /* 0x0000000605057290 */ /* 0x000fe2000fffe03f */
[----:B0-----:R-:W-:Y:S02]  /*11d40*/  ISETP.NE.AND P0, PT, R7, 0x1, PT ;  /* 0x000000010700780c */ /* 0x001fe40003f05270 */
[----:B------:R-:W-:Y:S01]  /*11d50*/  ULDC.64 UR6, c[0x0][0x280] ;  /* 0x0000a00000067ab9 */ /* 0x000fe20000000a00 */
[C---:B----4-:R-:W-:Y:S01]  /*11d60*/  LOP3.LUT R5, R4.reuse, 0x7f, RZ, 0xc0, !PT ;  /* 0x0000007f04057812 */ /* 0x050fe200078ec0ff */
[----:B------:R-:W-:-:S03]  /*11d70*/  IMAD.SHL.U32 R4, R4, 0x10, RZ ;  /* 0x0000001004047824 */ /* 0x000fc600078e00ff */
[----:B------:R-:W-:Y:S01]  /*11d80*/  SHF.R.U32.HI R5, RZ, 0x3, R5 ;  /* 0x00000003ff057819 */ /* 0x000fe20000011605 */
[----:B------:R-:W-:-:S03]  /*11d90*/  IMAD.SHL.U32 R9, R9, 0x8, RZ ;  /* 0x0000000809097824 */ /* 0x000fc600078e00ff */
[----:B------:R-:W-:Y:S02]  /*11da0*/  LOP3.LUT R4, R5, 0x70, R4, 0xf8, !PT ;  /* 0x0000007005047812 */ /* 0x000fe400078ef804 */
[----:B------:R-:W0:Y:S01]  /*11db0*/  @P0 LDC R5, c[0x0][0x44c] ;  /* 0x00011300ff050b82 */ /* 0x000e220000000800 */
[----:B------:R-:W-:-:S04]  /*11dc0*/  LOP3.LUT R9, R9, 0x38, RZ, 0xc0, !PT ;  /* 0x0000003809097812 */ /* 0x000fc800078ec0ff */
[C---:B------:R-:W-:Y:S02]  /*11dd0*/  LOP3.LUT R11, R9.reuse, 0x40, RZ, 0xfc, !PT ;  /* 0x00000040090b7812 */ /* 0x040fe400078efcff */
[----:B------:R-:W-:Y:S02]  /*11de0*/  LOP3.LUT R9, R9, 0x80, RZ, 0xfc, !PT ;  /* 0x0000008009097812 */ /* 0x000fe400078efcff */
[----:B--2---:R-:W-:-:S05]  /*11df0*/  SHF.R.S32.HI R0, RZ, 0x1f, R6 ;  /* 0x0000001fff007819 */ /* 0x004fca0000011406 */
[----:B-1----:R-:W-:-:S04]  /*11e00*/  IMAD R0, R0, R2, RZ ;  /* 0x0000000200007224 */ /* 0x002fc800078e02ff */
[C---:B------:R-:W-:Y:S02]  /*11e10*/  IMAD R0, R6.reuse, R3, R0 ;  /* 0x0000000306007224 */ /* 0x040fe400078e0200 */
[----:B------:R-:W-:Y:S01]  /*11e20*/  IMAD.WIDE.U32 R2, R6, R2, UR4 ;  /* 0x0000000406027e25 */ /* 0x000fe2000f8e0002 */
[----:B------:R-:W-:Y:S01]  /*11e30*/  ULDC.64 UR4, c[0x0][0x2d0] ;  /* 0x0000b40000047ab9 */ /* 0x000fe20000000a00 */
[----:B------:R-:W1:Y:S02]  /*11e40*/  @P0 LDC R6, c[0x0][0x450] ;  /* 0x00011400ff060b82 */ /* 0x000e640000000800 */
[----:B------:R-:W-:Y:S02]  /*11e50*/  IMAD.IADD R3, R3, 0x1, R0 ;  /* 0x0000000103037824 */ /* 0x000fe400078e0200 */
[----:B---3--:R-:W-:-:S04]  /*11e60*/  IMAD R0, R8, 0x80, R4 ;  /* 0x0000008008007824 */ /* 0x008fc800078e0204 */
[----:B0-----:R-:W-:-:S04]  /*11e70*/  @P0 IMAD.HI.U32 R5, R0, R5, RZ ;  /* 0x0000000500050227 */ /* 0x001fc800078e00ff */
[----:B------:R-:W-:Y:S01]  /*11e80*/  IMAD.MOV.U32 R4, RZ, RZ, R0 ;  /* 0x000000ffff047224 */ /* 0x000fe200078e0000 */
[----:B-1----:R-:W-:Y:S02]  /*11e90*/  @P0 SHF.R.U32.HI R4, RZ, R6, R5 ;  /* 0x00000006ff040219 */ /* 0x002fe40000011605 */
[----:B------:R-:W0:Y:S03]  /*11ea0*/  S2R R6, SR_TID.X ;  /* 0x0000000000067919 */ /* 0x000e260000002100 */
[----:B------:R-:W-:Y:S02]  /*11eb0*/  IMAD.MOV R5, RZ, RZ, -R4 ;  /* 0x000000ffff057224 */ /* 0x000fe400078e0a04 */
[----:B------:R-:W-:-:S04]  /*11ec0*/  IMAD.WIDE.U32 R2, R4, UR4, R2 ;  /* 0x0000000404027c25 */ /* 0x000fc8000f8e0002 */
[----:B------:R-:W-:Y:S01]  /*11ed0*/  IMAD R0, R7, R5, R0 ;  /* 0x0000000507007224 */ /* 0x000fe200078e0200 */
[----:B------:R-:W-:-:S05]  /*11ee0*/  SHF.R.S32.HI R5, RZ, 0x1f, R4 ;  /* 0x0000001fff057819 */ /* 0x000fca0000011404 */
[----:B------:R-:W-:-:S04]  /*11ef0*/  IMAD R5, R5, UR4, RZ ;  /* 0x0000000405057c24 */ /* 0x000fc8000f8e02ff */
[----:B------:R-:W-:Y:S01]  /*11f00*/  IMAD R5, R4, UR5, R5 ;  /* 0x0000000504057c24 */ /* 0x000fe2000f8e0205 */
[----:B------:R-:W-:Y:S01]  /*11f10*/  SHF.R.S32.HI R4, RZ, 0x1f, R0 ;  /* 0x0000001fff047819 */ /* 0x000fe20000011400 */
[----:B------:R-:W-:Y:S02]  /*11f20*/  ULDC.64 UR4, c[0x0][0x2c8] ;  /* 0x0000b20000047ab9 */ /* 0x000fe40000000a00 */
[----:B------:R-:W-:Y:S02]  /*11f30*/  IMAD.IADD R3, R3, 0x1, R5 ;  /* 0x0000000103037824 */ /* 0x000fe400078e0205 */
[----:B------:R-:W-:Y:S02]  /*11f40*/  IMAD R4, R4, UR4, RZ ;  /* 0x0000000404047c24 */ /* 0x000fe4000f8e02ff */
[C---:B------:R-:W-:Y:S01]  /*11f50*/  IMAD.WIDE.U32 R2, R0.reuse, UR4, R2 ;  /* 0x0000000400027c25 */ /* 0x040fe2000f8e0002 */
[----:B------:R-:W-:Y:S02]  /*11f60*/  ULDC UR4, c[0x0][0x2b8] ;  /* 0x0000ae0000047ab9 */ /* 0x000fe40000000800 */
[----:B------:R-:W-:Y:S01]  /*11f70*/  ISETP.GE.AND P2, PT, R9, UR4, PT ;  /* 0x0000000409007c0c */ /* 0x000fe2000bf46270 */
[----:B------:R-:W-:Y:S01]  /*11f80*/  IMAD R4, R0, UR5, R4 ;  /* 0x0000000500047c24 */ /* 0x000fe2000f8e0204 */
[----:B------:R1:W5:Y:S01]  /*11f90*/  LDL R9, [R1+0x14] ;  /* 0x0000140001097983 */ /* 0x0003620000100800 */
[----:B0-----:R-:W-:Y:S01]  /*11fa0*/  IMAD.SHL.U32 R10, R6, 0x8, RZ ;  /* 0x00000008060a7824 */ /* 0x001fe200078e00ff */
[----:B------:R-:W-:Y:S01]  /*11fb0*/  LEA R0, P3, R2, UR6, 0x1 ;  /* 0x0000000602007c11 */ /* 0x000fe2000f8608ff */
[----:B------:R-:W-:Y:S01]  /*11fc0*/  IMAD.IADD R4, R3, 0x1, R4 ;  /* 0x0000000103047824 */ /* 0x000fe200078e0204 */
[----:B------:R-:W-:-:S02]  /*11fd0*/  ISETP.GE.AND P1, PT, R11, UR4, PT ;  /* 0x000000040b007c0c */ /* 0x000fc4000bf26270 */
[----:B------:R-:W-:-:S04]  /*11fe0*/  LOP3.LUT R10, R10, 0x38, RZ, 0xc0, !PT ;  /* 0x000000380a0a7812 */ /* 0x000fc800078ec0ff */
[----:B------:R-:W-:Y:S01]  /*11ff0*/  ISETP.GE.AND P0, PT, R10, UR4, PT ;  /* 0x000000040a007c0c */ /* 0x000fe2000bf06270 */
[----:B------:R-:W-:Y:S01]  /*12000*/  UMOV UR4, 0xffffffff ;  /* 0xffffffff00047882 */ /* 0x000fe20000000000 */
[----:B------:R-:W-:Y:S02]  /*12010*/  LEA.HI.X R4, R2, UR7, R4, 0x1, P3 ;  /* 0x0000000702047c11 */ /* 0x000fe400098f0c04 */
[----:B-1----:R-:W-:Y:S09]  /*12020*/  BRA.DIV UR4, `(.L_x_2336) ;  /* 0x0000003a04787947 */ /* 0x002ff2000b800000 */
[----:B------:R-:W2:Y:S01]  /*12030*/  LDL.LU R8, [R1+0x24] ;  /* 0x0000240001087983 */ /* 0x000ea20000300800 */
[----:B------:R-:W-:Y:S01]  /*12040*/  ULDC UR4, c[0x0][0x288] ;  /* 0x0000a20000047ab9 */ /* 0x000fe20000000800 */
[----:B------:R-:W0:Y:S02]  /*12050*/  S2R R5, SR_TID.X ;  /* 0x0000000000057919 */ /* 0x000e240000002100 */
[----:B------:R-:W1:Y:S01]  /*12060*/  SHFL.IDX PT, R6, R0, RZ, 0x181f ;  /* 0x00181fff00067589 */ /* 0x000e6200000e0000 */
[----:B------:R-:W-:Y:S01]  /*12070*/  IMAD R3, R7, UR4, RZ ;  /* 0x0000000407037c24 */ /* 0x000fe2000f8e02ff */
[----:B0-----:R-:W-:-:S04]  /*12080*/  LOP3.LUT R5, R5, 0x7f, RZ, 0xc0, !PT ;  /* 0x0000007f05057812 */ /* 0x001fc800078ec0ff */
[----:B------:R-:W-:Y:S02]  /*12090*/  SHF.R.U32.HI R11, RZ, 0x3, R5 ;  /* 0x00000003ff0b7819 */ /* 0x000fe40000011605 */
[----:B------:R-:W0:Y:S01]  /*120a0*/  SHFL.IDX PT, R5, R4, RZ, 0x181f ;  /* 0x00181fff04057589 */ /* 0x000e2200000e0000 */
[----:B------:R-:W-:Y:S02]  /*120b0*/  ULDC.64 UR6, c[0x0][0x208] ;  /* 0x0000820000067ab9 */ /* 0x000fe40000000a00 */
[----:B--2---:R-:W-:-:S05]  /*120c0*/  IMAD R2, R8, 0x80, R11 ;  /* 0x0000008008027824 */ /* 0x004fca00078e020b */
[----:B------:R-:W-:-:S13]  /*120d0*/  ISETP.GE.AND P4, PT, R2, R3, PT ;  /* 0x000000030200720c */ /* 0x000fda0003f86270 */
[----:B-1----:R-:W-:-:S05]  /*120e0*/  @!P4 LEA R6, P3, R10, R6, 0x1 ;  /* 0x000000060a06c211 */ /* 0x002fca00078608ff */
[----:B0-----:R-:W-:-:S04]  /*120f0*/  @!P4 IMAD.X R5, RZ, RZ, R5, P3 ;  /* 0x000000ffff05c224 */ /* 0x001fc800018e0605 */
[----:B------:R-:W-:Y:S02]  /*12100*/  @!P4 IMAD.MOV.U32 R7, RZ, RZ, R5 ;  /* 0x000000ffff07c224 */ /* 0x000fe400078e0005 */
[----:B------:R-:W-:-:S03]  /*12110*/  VIADD R5, R2, 0x10 ;  /* 0x0000001002057836 */ /* 0x000fc60000000000 */
[----:B------:R-:W-:Y:S01]  /*12120*/  @!PT LDS RZ, [RZ] ;  /* 0x00000000fffff984 */ /* 0x000fe20000000800 */
[----:B-----5:R-:W-:Y:S04]  /*12130*/  @!P4 LDGSTS.E.BYPASS.LTC128B.128 [R9+0x15400], desc[UR6][R6.64], !P0 ;  /* 0x154000000609cfae */ /* 0x020fe8000c101d46 */
        /* <DEDUP_REMOVED lines=54> */
[----:B0-----:R-:W0:Y:S04]  /*124a0*/  SHFL.IDX PT, R6, R0, 0x6, 0x181f ;  /* 0x00d81f0000067f89 */ /* 0x001e2800000e0000 */
[----:B------:R-:W1:Y:S04]  /*124b0*/  SHFL.IDX PT, R4, R4, 0x7, 0x181f ;  /* 0x00f81f0004047f89 */ /* 0x000e6800000e0000 */
[----:B------:R-:W2:Y:S01]  /*124c0*/  SHFL.IDX PT, R0, R0, 0x7, 0x181f ;  /* 0x00f81f0000007f89 */ /* 0x000ea200000e0000 */
[----:B0-----:R-:W-:-:S05]  /*124d0*/  @!P4 LEA R6, P3, R10, R6, 0x1 ;  /* 0x000000060a06c211 */ /* 0x001fca00078608ff */
[----:B------:R-:W-:-:S04]  /*124e0*/  @!P4 IMAD.X R5, RZ, RZ, R5, P3 ;  /* 0x000000ffff05c224 */ /* 0x000fc800018e0605 */
[----:B------:R-:W-:-:S05]  /*124f0*/  @!P4 IMAD.MOV.U32 R7, RZ, RZ, R5 ;  /* 0x000000ffff07c224 */ /* 0x000fca00078e0005 */
[----:B------:R0:W-:Y:S04]  /*12500*/  @!P4 LDGSTS.E.BYPASS.LTC128B.128 [R9+0x18400], desc[UR6][R6.64], !P0 ;  /* 0x184000000609cfae */ /* 0x0001e8000c101d46 */
[----:B------:R0:W-:Y:S04]  /*12510*/  @!P4 LDGSTS.E.BYPASS.LTC128B.128 [R9+0x1c400], desc[UR6][R6.64+0x80], !P1 ;  /* 0x1c4000800609cfae */ /* 0x0001e8000c901d46 */
[----:B-12---:R0:W-:Y:S02]  /*12520*/  @!P4 LDGSTS.E.BYPASS.LTC128B.128 [R9+0x20400], desc[UR6][R6.64+0x100], !P2 ;  /* 0x204001000609cfae */ /* 0x0061e4000d101d46 */
.L_x_2447:
[----:B------:R-:W-:Y:S01]  /*12530*/  VIADD R2, R2, 0x70 ;  /* 0x0000007002027836 */ /* 0x000fe20000000000 */
[----:B------:R-:W-:Y:S04]  /*12540*/  BSSY B0, `(.L_x_2337) ;  /* 0x000000c000007945 */ /* 0x000fe80003800000 */
[----:B------:R-:W-:-:S13]  /*12550*/  ISETP.GE.AND P3, PT, R2, R3, PT ;  /* 0x000000030200720c */ /* 0x000fda0003f66270 */
[----:B------:R-:W-:Y:S05]  /*12560*/  @P3 BRA `(.L_x_2338) ;  /* 0x0000000000243947 */ /* 0x000fea0003800000 */
[----:B------:R-:W-:Y:S01]  /*12570*/  LEA R2, P3, R10, R0, 0x1 ;  /* 0x000000000a027211 */ /* 0x000fe200078608ff */
        /* <DEDUP_REMOVED lines=8> */
.L_x_2338:
[----:B------:R-:W-:Y:S05]  /*12600*/  BSYNC B0 ;  /* 0x0000000000007941 */ /* 0x000fea0003800000 */
.L_x_2337:
[----:B------:R-:W-:Y:S01]  /*12610*/  NOP ;  /* 0x0000000000007918 */ /* 0x000fe20000000000 */
[----:B------:R-:W-:Y:S01]  /*12620*/  PLOP3.LUT P0, PT, PT, PT, PT, 0x80, 0x0 ;  /* 0x000000000000781c */ /* 0x000fe20003f0f070 */
[----:B0-----:R-:W-:-:S12]  /*12630*/  VIADD R6, R17, 0x36800 ;  /* 0x0003680011067836 */ /* 0x001fd80000000000 */
.L_x_2339:
[----:B------:R-:W-:Y:S02]  /*12640*/  PLOP3.LUT P1, PT, P1, P0, PT, 0xa2, 0x0 ;  /* 0x000000000000781c */ /* 0x000fe40000f21472 */
[----:B------:R-:W-:-:S08]  /*12650*/  @P0 R2UR P1, UR4, R17 ;  /* 0x00000000110402ca */ /* 0x000fd00000020000 */
[----:B------:R-:W-:-:S05]  /*12660*/  @P0 PLOP3.LUT P0, PT, P1, PT, PT, 0x80, 0x0 ;  /* 0x000000000000081c */ /* 0x000fca0000f0f070 */
[----:B------:R-:W-:Y:S01]  /*12670*/  @!P1 SYNCS.ARRIVE.TRANS64.RED.A0T1 RZ, [UR4+0x36800], RZ ;  /* 0x036800ffffff99a7 */ /* 0x000fe20008200404 */
[----:B------:R-:W-:Y:S07]  /*12680*/  @!P1 ARRIVES.LDGSTSBAR.64.TRANSCNT [UR4+0x36800] ;  /* 0x03680000ff0099b0 */ /* 0x000fee0008000a84 */
[----:B------:R-:W-:Y:S05]  /*12690*/  @P0 BRA.U.ANY `(.L_x_2339) ;  /* 0xfffffffd00e80947 */ /* 0x000fea000393ffff */
[----:B-1----:R-:W2:Y:S02]  /*126a0*/  LDL.LU R2, [R1+0x28] ;  /* 0x0000280001027983 */ /* 0x002ea40000300800 */
        /* <DEDUP_REMOVED lines=11> */
.L_x_2448:
[----:B------:R-:W-:Y:S05]  /*12760*/  BSYNC B0 ;  /* 0x0000000000007941 */ /* 0x000fea0003800000 */
.L_x_2340:
[----:B------:R-:W2:Y:S02]  /*12770*/  LDL R2, [R1+0x20] ;  /* 0x0000200001027983 */ /* 0x000ea40000100800 */
[----:B--2---:R-:W-:-:S13]  /*12780*/  ISETP.GE.AND P0, PT, R2, 0x2, PT ;  /* 0x000000020200780c */ /* 0x004fda0003f06270 */
[----:B------:R-:W-:Y:S05]  /*12790*/  @!P0 BRA `(.L_x_2342) ;  /* 0x0000002000b08947 */ /* 0x000fea0003800000 */
[C---:B0-----:R-:W-:Y:S01]  /*127a0*/  LOP3.LUT R0, R2.reuse, 0x1, RZ, 0xc0, !PT ;  /* 0x0000000102007812 */ /* 0x041fe200078ec0ff */
[----:B------:R-:W-:-:S03]  /*127b0*/  VIADD R7, R2, 0xfffffffe ;  /* 0xfffffffe02077836 */ /* 0x000fc60000000000 */
[----:B------:R-:W-:Y:S01]  /*127c0*/  ISETP.NE.U32.AND P0, PT, R0, 0x1, PT ;  /* 0x000000010000780c */ /* 0x000fe20003f05070 */
[----:B------:R-:W-:-:S12]  /*127d0*/  IMAD.MOV.U32 R0, RZ, RZ, R7 ;  /* 0x000000ffff007224 */ /* 0x000fd800078e0007 */
[----:B------:R-:W-:Y:S05]  /*127e0*/  @!P0 BRA `(.L_x_2343) ;  /* 0x0000000800e08947 */ /* 0x000fea0003800000 */
[----:B------:R-:W2:Y:S04]  /*127f0*/  LDL R3, [R1+0xc] ;  /* 0x00000c0001037983 */ /* 0x000ea80000100800 */
[----:B------:R-:W3:Y:S01]  /*12800*/  LDL R2, [R1+0x4] ;  /* 0x0000040001027983 */ /* 0x000ee20000100800 */
[----:B------:R-:W-:Y:S01]  /*12810*/  VIADD R8, R18, 0x1 ;  /* 0x0000000112087836 */ /* 0x000fe20000000000 */
[----:B------:R-:W-:Y:S04]  /*12820*/  BSSY B0, `(.L_x_2344) ;  /* 0x00000b0000007945 */ /* 0x000fe80003800000 */
[----:B------:R-:W-:-:S04]  /*12830*/  ISETP.NE.AND P0, PT, R8, 0x2, PT ;  /* 0x000000020800780c */ /* 0x000fc80003f05270 */
[----:B------:R-:W-:Y:S02]  /*12840*/  SEL R9, RZ, 0x1, P0 ;  /* 0x00000001ff097807 */ /* 0x000fe40000000000 */
[----:B------:R-:W-:Y:S02]  /*12850*/  SEL R8, R8, RZ, P0 ;  /* 0x000000ff08087207 */ /* 0x000fe40000000000 */
[----:B--2---:R-:W-:Y:S02]  /*12860*/  ISETP.NE.AND P1, PT, R3, RZ, PT ;  /* 0x000000ff0300720c */ /* 0x004fe40003f25270 */
[----:B---3--:R-:W-:-:S11]  /*12870*/  LOP3.LUT R9, R2, R9, RZ, 0x3c, !PT ;  /* 0x0000000902097212 */ /* 0x008fd600078e3cff */
[----:B------:R-:W-:Y:S05]  /*12880*/  @!P1 BRA `(.L_x_2345) ;  /* 0x0000000800a49947 */ /* 0x000fea0003800000 */
[----:B------:R-:W2:Y:S01]  /*12890*/  LDL R2, [R1+0x10] ;  /* 0x0000100001027983 */ /* 0x000ea20000100800 */
[----:B------:R-:W-:Y:S02]  /*128a0*/  IMAD.MOV.U32 R4, RZ, RZ, R16 ;  /* 0x000000ffff047224 */ /* 0x000fe400078e0010 */
[----:B------:R-:W-:Y:S01]  /*128b0*/  IMAD.MOV.U32 R0, RZ, RZ, R7 ;  /* 0x000000ffff007224 */ /* 0x000fe200078e0007 */
[----:B--2---:R-:W-:-:S13]  /*128c0*/  ISETP.NE.AND P1, PT, R2, RZ, PT ;  /* 0x000000ff0200720c */ /* 0x004fda0003f25270 */
        /* <DEDUP_REMOVED lines=10> */
[----:B------:R-:W-:Y:S02]  /*12970*/  @P0 SHF.R.U32.HI R4, RZ, R3, R2 ;  /* 0x00000003ff040219 */ /* 0x000fe40000011602 */
[----:B------:R-:W0:Y:S03]  /*12980*/  LDC.64 R2, c[0x0][0x418] ;  /* 0x00010600ff027b82 */ /* 0x000e260000000a00 */
[----:B------:R-:W-:-:S04]  /*12990*/  IMAD.MOV R0, RZ, RZ, -R4 ;  /* 0x000000ffff007224 */ /* 0x000fc800078e0a04 */
[----:B------:R-:W-:Y:S01]  /*129a0*/  IMAD R0, R5, R0, R7 ;  /* 0x0000000005007224 */ /* 0x000fe200078e0207 */
[----:B------:R-:W-:Y:S01]  /*129b0*/  SHF.R.S32.HI R5, RZ, 0x1f, R4 ;  /* 0x0000001fff057819 */ /* 0x000fe20000011404 */
[----:B--2---:R-:W-:-:S04]  /*129c0*/  IMAD R10, R10, UR4, RZ ;  /* 0x000000040a0a7c24 */ /* 0x004fc8000f8e02ff */
[C---:B---3--:R-:W-:Y:S02]  /*129d0*/  IMAD R10, R11.reuse, UR5, R10 ;  /* 0x000000050b0a7c24 */ /* 0x048fe4000f8e020a */
[----:B------:R-:W-:-:S04]  /*129e0*/  IMAD.WIDE.U32 R4, R11, UR4, R4 ;  /* 0x000000040b047c25 */ /* 0x000fc8000f8e0004 */
[----:B------:R-:W-:Y:S01]  /*129f0*/  IMAD.IADD R5, R10, 0x1, R5 ;  /* 0x000000010a057824 */ /* 0x000fe200078e0205 */
[----:B0-----:R-:W-:-:S04]  /*12a00*/  LEA R2, P0, R4, R2, 0x2 ;  /* 0x0000000204027211 */ /* 0x001fc800078010ff */
[----:B------:R-:W-:-:S05]  /*12a10*/  LEA.HI.X R3, R4, R3, R5, 0x2, P0 ;  /* 0x0000000304037211 */ /* 0x000fca00000f1405 */
[----:B------:R0:W5:Y:S04]  /*12a20*/  LDG.E R4, desc[UR6][R2.64] ;  /* 0x0000000602047981 */ /* 0x000168000c1e1900 */
.L_x_2346:
[----:B0-----:R-:W-:Y:S01]  /*12a30*/  IMAD R2, R8, 0x8, R17 ;  /* 0x0000000808027824 */ /* 0x001fe200078e0211 */
[----:B------:R-:W-:Y:S01]  /*12a40*/  SHF.L.U32 R3, R9, 0x1f, RZ ;  /* 0x0000001f09037819 */ /* 0x000fe200000006ff */
[----:B------:R-:W-:Y:S03]  /*12a50*/  BSSY B1, `(.L_x_2347) ;  /* 0x0000003000017945 */ /* 0x000fe60003800000 */
[----:B------:R-:W0:Y:S02]  /*12a60*/  SYNCS.PHASECHK.TRANS64.TRYWAIT P0, [R2+URZ+0x36840], R3 ;  /* 0x03684003020075a7 */ /* 0x000e24000800017f */
[----:B0-----:R-:W-:Y:S05]  /*12a70*/  @!P0 BRA `(.L_x_2348) ;  /* 0x0000003800c48947 */ /* 0x001fea0003800000 */
.L_x_2449:
[----:B------:R-:W-:Y:S05]  /*12a80*/  BSYNC B1 ;  /* 0x0000000000017941 */ /* 0x000fea0003800000 */
.L_x_2347:
        /* <DEDUP_REMOVED lines=12> */
.L_x_2350:
[----:B------:R-:W-:Y:S05]  /*12b50*/  BSYNC B1 ;  /* 0x0000000000017941 */ /* 0x000fea0003800000 */
.L_x_2349:
[----:B------:R-:W-:Y:S01]  /*12b60*/  IMAD.MOV.U32 R10, RZ, RZ, RZ ;  /* 0x000000ffff0a7224 */ /* 0x000fe200078e00ff */
[----:B------:R-:W-:Y:S01]  /*12b70*/  R2UR UR11, R0 ;  /* 0x00000000000b72ca */ /* 0x000fe200000e0000 */
[----:B0-----:R-:W-:Y:S01]  /*12b80*/  IMAD R3, R8, 0xa800, R17 ;  /* 0x0000a80008037824 */ /* 0x001fe200078e0211 */
[----:B------:R-:W-:Y:S01]  /*12b90*/  UIADD3 UR4, UP0, UR38, 0x370, URZ ;  /* 0x0000037026047890 */ /* 0x000fe2000ff1e03f */
[----:B------:R-:W-:Y:S01]  /*12ba0*/  PLOP3.LUT P0, PT, PT, PT, PT, 0x80, 0x0 ;  /* 0x000000000000781c */ /* 0x000fe20003f0f070 */
[----:B------:R-:W-:Y:S01]  /*12bb0*/  VIADD R2, R2, 0x36830 ;  /* 0x0003683002027836 */ /* 0x000fe20000000000 */
[----:B------:R-:W-:Y:S01]  /*12bc0*/  R2UR UR10, R10 ;  /* 0x000000000a0a72ca */ /* 0x000fe200000e0000 */
[----:B------:R-:W-:Y:S01]  /*12bd0*/  VIADD R5, R3, 0x21400 ;  /* 0x0002140003057836 */ /* 0x000fe20000000000 */
[----:B------:R-:W-:Y:S01]  /*12be0*/  UIADD3.X UR5, URZ, UR39, URZ, UP0, !UPT ;  /* 0x000000273f057290 */ /* 0x000fe200087fe43f */
[----:B------:R-:W-:Y:S01]  /*12bf0*/  UMOV UR6, 0x0 ;  /* 0x0000000000067882 */ /* 0x000fe20000000000 */
[----:B------:R-:W-:-:S04]  /*12c00*/  UMOV UR7, 0x14f00000 ;  /* 0x14f0000000077882 */ /* 0x000fc80000000000 */
[----:B------:R-:W-:-:S12]  /*12c10*/  UIMAD UR11, UR11, 0x70, URZ ;  /* 0x000000700b0b78a4 */ /* 0x000fd8000f8e023f */
.L_x_2351:
[----:B------:R-:W-:-:S13]  /*12c20*/  @P0 ELECT P2, URZ, PT ;  /* 0x00000000003f082f */ /* 0x000fda0003840000 */
[----:B-----5:R-:W-:Y:S01]  /*12c30*/  @P2 R2UR UR13, R4 ;  /* 0x00000000040d22ca */ /* 0x020fe200000e0000 */
[----:B------:R-:W-:Y:S01]  /*12c40*/  UMOV UR12, UR36 ;  /* 0x00000024000c7c82 */ /* 0x000fe20008000000 */
        /* <DEDUP_REMOVED lines=12> */
.L_x_2352:
[----:B------:R-:W-:-:S13]  /*12d10*/  @P0 ELECT P2, URZ, PT ;  /* 0x00000000003f082f */ /* 0x000fda0003840000 */
[----:B------:R-:W-:Y:S01]  /*12d20*/  @P2 R2UR UR13, R4 ;  /* 0x00000000040d22ca */ /* 0x000fe200000e0000 */
        /* <DEDUP_REMOVED lines=13> */
.L_x_2353:
        /* <DEDUP_REMOVED lines=15> */
.L_x_2450:
[----:B------:R-:W-:Y:S05]  /*12ef0*/  BSYNC B1 ;  /* 0x0000000000017941 */ /* 0x000fea0003800000 */
.L_x_2354:
        /* <DEDUP_REMOVED lines=12> */
.L_x_2357:
[----:B------:R-:W-:Y:S05]  /*12fc0*/  BSYNC B1 ;  /* 0x0000000000017941 */ /* 0x000fea0003800000 */
.L_x_2356:
[----:B------:R-:W-:Y:S01]  /*12fd0*/  R2UR UR6, R12 ;  /* 0x000000000c0672ca */ /* 0x000fe200000e0000 */
[C-C-:B0-----:R-:W-:Y:S01]  /*12fe0*/  IMAD R2, R18.reuse, 0x8, R17.reuse ;  /* 0x0000000812027824 */ /* 0x141fe200078e0211 */
        /* <DEDUP_REMOVED lines=9> */
.L_x_2358:
        /* <DEDUP_REMOVED lines=15> */
.L_x_2359:
        /* <DEDUP_REMOVED lines=15> */
.L_x_2360:
        /* <DEDUP_REMOVED lines=12> */
.L_x_2345:
[----:B------:R-:W-:Y:S05]  /*13320*/  BSYNC B0 ;  /* 0x0000000000007941 */ /* 0x000fea0003800000 */
.L_x_2344:
[----:B------:R-:W2:Y:S01]  /*13330*/  LDL.LU R0, [R1+0x20] ;  /* 0x0000200001007983 */ /* 0x000ea20000300800 */
[----:B------:R-:W-:-:S03]  /*13340*/  IMAD.MOV.U32 R18, RZ, RZ, R8 ;  /* 0x000000ffff127224 */ /* 0x000fc600078e0008 */
[----:B------:R0:W-:Y:S02]  /*13350*/  STL [R1+0x4], R9 ;  /* 0x0000040901007387 */ /* 0x0001e40000100800 */
[----:B0-2---:R-:W-:-:S07]  /*13360*/  VIADD R0, R0, 0xfffffffd ;  /* 0xfffffffd00007836 */ /* 0x005fce0000000000 */
.L_x_2343:
[----:B------:R-:W-:Y:S01]  /*13370*/  ISETP.NE.AND P0, PT, R7, RZ, PT ;  /* 0x000000ff0700720c */ /* 0x000fe20003f05270 */
[----:B------:R-:W-:-:S12]  /*13380*/  BSSY B0, `(.L_x_2342) ;  /* 0x000016d000007945 */ /* 0x000fd80003800000 */
[----:B------:R-:W-:Y:S05]  /*13390*/  @!P0 BRA `(.L_x_2361) ;  /* 0x0000001400ac8947 */ /* 0x000fea0003800000 */
[----:B------:R-:W-:-:S07]  /*133a0*/  IMAD.MOV.U32 R8, RZ, RZ, R16 ;  /* 0x000000ffff087224 */ /* 0x000fce00078e0010 */
.L_x_2396:
        /* <DEDUP_REMOVED lines=8> */
[----:B--2---:R-:W-:Y:S02]  /*13430*/  ISETP.NE.AND P1, PT, R3, RZ, PT ;  /* 0x000000ff0300720c */ /* 0x004fe40003f25270 */
[----:B---3--:R-:W-:-:S11]  /*13440*/  LOP3.LUT R5, R2, R5, RZ, 0x3c, !PT ;  /* 0x0000000502057212 */ /* 0x008fd600078e3cff */
[----:B0-----:R-:W-:Y:S05]  /*13450*/  @!P1 BRA `(.L_x_2363) ;  /* 0x0000000800a09947 */ /* 0x001fea0003800000 */
[----:B------:R-:W2:Y:S01]  /*13460*/  LDL R2, [R1+0x10] ;  /* 0x0000100001027983 */ /* 0x000ea20000100800 */
[----:B------:R-:W-:Y:S01]  /*13470*/  IMAD.MOV.U32 R7, RZ, RZ, R0 ;  /* 0x000000ffff077224 */ /* 0x000fe200078e0000 */
[----:B--2---:R-:W-:-:S13]  /*13480*/  ISETP.NE.AND P1, PT, R2, RZ, PT ;  /* 0x000000ff0200720c */ /* 0x004fda0003f25270 */
        /* <DEDUP_REMOVED lines=22> */
.L_x_2364:
[----:B------:R-:W-:Y:S01]  /*135f0*/  IMAD R3, R4, 0x8, R17 ;  /* 0x0000000804037824 */ /* 0x000fe200078e0211 */
[----:B------:R-:W-:Y:S01]  /*13600*/  SHF.L.U32 R2, R5, 0x1f, RZ ;  /* 0x0000001f05027819 */ /* 0x000fe200000006ff */
[----:B------:R-:W-:Y:S03]  /*13610*/  BSSY B2, `(.L_x_2365) ;  /* 0x0000003000027945 */ /* 0x000fe60003800000 */
[----:B------:R-:W1:Y:S02]  /*13620*/  SYNCS.PHASECHK.TRANS64.TRYWAIT P0, [R3+URZ+0x36840], R2 ;  /* 0x03684002030075a7 */ /* 0x000e64000800017f */
[----:B-1----:R-:W-:Y:S05]  /*13630*/  @!P0 BRA `(.L_x_2366) ;  /* 0x0000002c00fc8947 */ /* 0x002fea0003800000 */
.L_x_2451:
[----:B------:R-:W-:Y:S05]  /*13640*/  BSYNC B2 ;  /* 0x0000000000027941 */ /* 0x000fea0003800000 */
.L_x_2365:
        /* <DEDUP_REMOVED lines=12> */
.L_x_2368:
[----:B------:R-:W-:Y:S05]  /*13710*/  BSYNC B2 ;  /* 0x0000000000027941 */ /* 0x000fea0003800000 */
.L_x_2367:
        /* <DEDUP_REMOVED lines=11> */
.L_x_2369:
        /* <DEDUP_REMOVED lines=16> */
.L_x_2370:
        /* <DEDUP_REMOVED lines=16> */
.L_x_2371:
        /* <DEDUP_REMOVED lines=16> */
.L_x_2452:
[----:B------:R-:W-:Y:S05]  /*13ad0*/  BSYNC B2 ;  /* 0x0000000000027941 */ /* 0x000fea0003800000 */
.L_x_2372:
        /* <DEDUP_REMOVED lines=11> */
.L_x_2375:
[----:B------:R-:W-:Y:S05]  /*13b90*/  BSYNC B2 ;  /* 0x0000000000027941 */ /* 0x000fea0003800000 */
.L_x_2374:
[----:B------:R-:W-:Y:S01]  /*13ba0*/  R2UR UR10, R12 ;  /* 0x000000000c0a72ca */ /* 0x000fe200000e0000 */
[----:B------:R-:W-:Y:S01]  /*13bb0*/  IMAD R18, R18, 0xa800, R17 ;  /* 0x0000a80012127824 */ /* 0x000fe200078e0211 */
[----:B------:R-:W-:Y:S01]  /*13bc0*/  R2UR UR6, R10 ;  /* 0x000000000a0672ca */ /* 0x000fe200000e0000 */
[----:B------:R-:W-:Y:S01]  /*13bd0*/  UIADD3 UR4, UP0, UR38, 0x470, URZ ;  /* 0x0000047026047890 */ /* 0x000fe2000ff1e03f */
[----:B------:R-:W-:Y:S01]  /*13be0*/  R2UR UR7, R11 ;  /* 0x000000000b0772ca */ /* 0x000fe200000e0000 */
[----:B0-----:R-:W-:Y:S01]  /*13bf0*/  IMAD R3, R19, 0x70, RZ ;  /* 0x0000007013037824 */ /* 0x001fe200078e02ff */
[----:B------:R-:W-:Y:S01]  /*13c00*/  PLOP3.LUT P0, PT, PT, PT, PT, 0x80, 0x0 ;  /* 0x000000000000781c */ /* 0x000fe20003f0f070 */
[----:B------:R-:W-:Y:S01]  /*13c10*/  VIADD R2, R2, 0x50 ;  /* 0x0000005002027836 */ /* 0x000fe20000000000 */
[----:B------:R-:W-:Y:S01]  /*13c20*/  UIADD3.X UR5, URZ, UR39, URZ, UP0, !UPT ;  /* 0x000000273f057290 */ /* 0x000fe200087fe43f */
[----:B------:R-:W-:-:S11]  /*13c30*/  VIADD R9, R18, 0x400 ;  /* 0x0000040012097836 */ /* 0x000fd60000000000 */
.L_x_2376:
        /* <DEDUP_REMOVED lines=15> */
.L_x_2377:
        /* <DEDUP_REMOVED lines=15> */
.L_x_2378:
        /* <DEDUP_REMOVED lines=12> */
.L_x_2363:
[----:B------:R-:W-:Y:S05]  /*13ee0*/  BSYNC B1 ;  /* 0x0000000000017941 */ /* 0x000fea0003800000 */
.L_x_2362:
[----:B------:R-:W2:Y:S01]  /*13ef0*/  LDL R2, [R1+0xc] ;  /* 0x00000c0001027983 */ /* 0x000ea20000100800 */
[----:B------:R-:W-:Y:S01]  /*13f00*/  VIADD R18, R4, 0x1 ;  /* 0x0000000104127836 */ /* 0x000fe20000000000 */
[----:B------:R-:W-:Y:S04]  /*13f10*/  BSSY B1, `(.L_x_2379) ;  /* 0x00000b0000017945 */ /* 0x000fe80003800000 */
[----:B------:R-:W-:-:S04]  /*13f20*/  ISETP.NE.AND P0, PT, R18, 0x2, PT ;  /* 0x000000021200780c */ /* 0x000fc80003f05270 */
[----:B------:R-:W-:Y:S02]  /*13f30*/  SEL R18, R18, RZ, P0 ;  /* 0x000000ff12127207 */ /* 0x000fe40000000000 */
[----:B--2---:R-:W-:Y:S02]  /*13f40*/  ISETP.NE.AND P1, PT, R2, RZ, PT ;  /* 0x000000ff0200720c */ /* 0x004fe40003f25270 */
[----:B------:R-:W-:-:S04]  /*13f50*/  SEL R2, RZ, 0x1, P0 ;  /* 0x00000001ff027807 */ /* 0x000fc80000000000 */
[----:B------:R-:W-:-:S05]  /*13f60*/  LOP3.LUT R10, R5, R2, RZ, 0x3c, !PT ;  /* 0x00000002050a7212 */ /* 0x000fca00078e3cff */
[----:B------:R0:W-:Y:S02]  /*13f70*/  STL [R1+0x4], R10 ;  /* 0x0000040a01007387 */ /* 0x0001e40000100800 */
[----:B------:R-:W-:Y:S05]  /*13f80*/  @!P1 BRA `(.L_x_2380) ;  /* 0x0000000800a09947 */ /* 0x000fea0003800000 */
[----:B------:R-:W2:Y:S01]  /*13f90*/  LDL R3, [R1+0x10] ;  /* 0x0000100001037983 */ /* 0x000ea20000100800 */
[----:B------:R-:W-:Y:S01]  /*13fa0*/  VIADD R7, R0, 0xffffffff ;  /* 0xffffffff00077836 */ /* 0x000fe20000000000 */
[----:B--2---:R-:W-:-:S13]  /*13fb0*/  ISETP.NE.AND P1, PT, R3, RZ, PT ;  /* 0x000000ff0300720c */ /* 0x004fda0003f25270 */
[----:B------:R-:W-:Y:S05]  /*13fc0*/  @!P1 BRA `(.L_x_2381) ;  /* 0x0000000000549947 */ /* 0x000fea0003800000 */
[----:B------:R-:W2:Y:S01]  /*13fd0*/  LDL R12, [R1+0x8] ;  /* 0x00000800010c7983 */ /* 0x000ea20000100800 */
[----:B------:R-:W1:Y:S01]  /*13fe0*/  LDC R9, c[0x0][0x43c] ;  /* 0x00010f00ff097b82 */ /* 0x000e620000000800 */
[----:B------:R-:W-:Y:S02]  /*13ff0*/  ULDC.64 UR4, c[0x0][0x428] ;  /* 0x00010a0000047ab9 */ /* 0x000fe40000000a00 */
[----:B------:R-:W3:Y:S01]  /*14000*/  LDL R11, [R1] ;  /* 0x00000000010b7983 */ /* 0x000ee20000100800 */
[----:B------:R-:W-:Y:S01]  /*14010*/  ULDC.64 UR6, c[0x0][0x208] ;  /* 0x0000820000067ab9 */ /* 0x000fe20000000a00 */
[----:B-1----:R-:W-:-:S13]  /*14020*/  ISETP.NE.AND P0, PT, R9, 0x1, PT ;  /* 0x000000010900780c */ /* 0x002fda0003f05270 */
[----:B------:R-:W1:Y:S02]  /*14030*/  @P0 LDC.64 R2, c[0x0][0x440] ;  /* 0x00011000ff020b82 */ /* 0x000e640000000a00 */
[----:B-1----:R-:W-:-:S04]  /*14040*/  @P0 IMAD.HI.U32 R8, R7, R2, RZ ;  /* 0x0000000207080227 */ /* 0x002fc800078e00ff */
        /* <DEDUP_REMOVED lines=13> */
.L_x_2381:
[----:B------:R-:W-:Y:S01]  /*14120*/  IMAD R2, R18, 0x8, R17 ;  /* 0x0000000812027824 */ /* 0x000fe200078e0211 */
[----:B------:R-:W-:Y:S01]  /*14130*/  SHF.L.U32 R3, R10, 0x1f, RZ ;  /* 0x0000001f0a037819 */ /* 0x000fe200000006ff */
[----:B------:R-:W-:Y:S03]  /*14140*/  BSSY B2, `(.L_x_2382) ;  /* 0x0000003000027945 */ /* 0x000fe60003800000 */
[----:B------:R-:W2:Y:S02]  /*14150*/  SYNCS.PHASECHK.TRANS64.TRYWAIT P0, [R2+URZ+0x36840], R3 ;  /* 0x03684003020075a7 */ /* 0x000ea4000800017f */
[----:B--2---:R-:W-:Y:S05]  /*14160*/  @!P0 BRA `(.L_x_2383) ;  /* 0x0000002400588947 */ /* 0x004fea0003800000 */
.L_x_2453:
[----:B------:R-:W-:Y:S05]  /*14170*/  BSYNC B2 ;  /* 0x0000000000027941 */ /* 0x000fea0003800000 */
.L_x_2382:
        /* <DEDUP_REMOVED lines=12> */
.L_x_2385:
[----:B------:R-:W-:Y:S05]  /*14240*/  BSYNC B2 ;  /* 0x0000000000027941 */ /* 0x000fea0003800000 */
.L_x_2384:
        /* <DEDUP_REMOVED lines=10> */
[----:B0-----:R-:W-:Y:S01]  /*142f0*/  VIADD R10, R9, 0x21400 ;  /* 0x00021400090a7836 */ /* 0x001fe20000000000 */
[----:B------:R-:W-:-:S09]  /*14300*/  UMOV UR7, 0x14f00000 ;  /* 0x14f0000000077882 */ /* 0x000fd20000000000 */
.L_x_2386:
        /* <DEDUP_REMOVED lines=16> */
.L_x_2387:
        /* <DEDUP_REMOVED lines=16> */
.L_x_2388:
        /* <DEDUP_REMOVED lines=15> */
.L_x_2454:
[----:B------:R-:W-:Y:S05]  /*14600*/  BSYNC B2 ;  /* 0x0000000000027941 */ /* 0x000fea0003800000 */
.L_x_2389:
        /* <DEDUP_REMOVED lines=11> */
.L_x_2392:
[----:B------:R-:W-:Y:S05]  /*146c0*/  BSYNC B2 ;  /* 0x0000000000027941 */ /* 0x000fea0003800000 */
.L_x_2391:
        /* <DEDUP_REMOVED lines=10> */
.L_x_2393:
        /* <DEDUP_REMOVED lines=15> */
.L_x_2394:
        /* <DEDUP_REMOVED lines=15> */
.L_x_2395:
        /* <DEDUP_REMOVED lines=12> */
.L_x_2380:
[----:B------:R-:W-:Y:S05]  /*14a10*/  BSYNC B1 ;  /* 0x0000000000017941 */ /* 0x000fea0003800000 */
.L_x_2379:
[C---:B------:R-:W-:Y:S01]  /*14a20*/  ISETP.GT.AND P0, PT, R0.reuse, 0x1, PT ;  /* 0x000000010000780c */ /* 0x040fe20003f04270 */
[----:B------:R-:W-:-:S12]  /*14a30*/  VIADD R0, R0, 0xfffffffe ;  /* 0xfffffffe00007836 */ /* 0x000fd80000000000 */
[----:B------:R-:W-:Y:S05]  /*14a40*/  @P0 BRA `(.L_x_2396) ;  /* 0xffffffe800580947 */ /* 0x000fea000383ffff */
.L_x_2361:
[----:B------:R-:W-:Y:S05]  /*14a50*/  BSYNC B0 ;  /* 0x0000000000007941 */ /* 0x000fea0003800000 */
.L_x_2342:
[----:B0-----:R-:W0:Y:S01]  /*14a60*/  S2R R0, SR_TID.X ;  /* 0x0000000000007919 */ /* 0x001e220000002100 */
[----:B------:R-:W-:Y:S01]  /*14a70*/  BSSY B0, `(.L_x_2397) ;  /* 0x0000012000007945 */ /* 0x000fe20003800000 */
[----:B0-----:R-:W-:-:S04]  /*14a80*/  LOP3.LUT R6, R0, 0x7f, RZ, 0xc0, !PT ;  /* 0x0000007f00067812 */ /* 0x001fc800078ec0ff */
[----:B------:R-:W-:-:S13]  /*14a90*/  ISETP.NE.AND P1, PT, R6, RZ, PT ;  /* 0x000000ff0600720c */ /* 0x000fda0003f25270 */
[----:B------:R-:W-:Y:S05]  /*14aa0*/  @P1 BRA `(.L_x_2398) ;  /* 0x0000000000381947 */ /* 0x000fea0003800000 */
[----:B------:R-:W0:Y:S01]  /*14ab0*/  S2R R3, SR_LANEID ;  /* 0x0000000000037919 */ /* 0x000e220000000000 */
[----:B------:R-:W-:Y:S01]  /*14ac0*/  VOTEU.ANY UR4, UPT, PT ;  /* 0x0000000000047886 */ /* 0x000fe200038e0100 */
[----:B------:R-:W1:Y:S01]  /*14ad0*/  LDC.64 R4, c[0x0][0xc80] ;  /* 0x00032000ff047b82 */ /* 0x000e620000000a00 */
[----:B------:R-:W0:Y:S01]  /*14ae0*/  FLO.U32 R0, UR4 ;  /* 0x0000000400007d00 */ /* 0x000e2200080e0000 */
[----:B------:R-:W-:-:S07]  /*14af0*/  ULDC.64 UR6, c[0x0][0x208] ;  /* 0x0000820000067ab9 */ /* 0x000fce0000000a00 */
[----:B------:R-:W1:Y:S01]  /*14b00*/  POPC R2, UR4 ;  /* 0x0000000400027d09 */ /* 0x000e620008000000 */
[----:B0-----:R-:W-:-:S13]  /*14b10*/  ISETP.EQ.U32.AND P0, PT, R0, R3, PT ;  /* 0x000000030000720c */ /* 0x001fda0003f02070 */
[----:B-1----:R-:W2:Y:S01]  /*14b20*/  @P0 ATOMG.E.ADD.STRONG.GPU PT, R5, desc[UR6][R4.64], R2 ;  /* 0x00000002040509a8 */ /* 0x002ea200081ee1c6 */
[----:B------:R-:W0:Y:S02]  /*14b30*/  S2R R3, SR_LTMASK ;  /* 0x0000000000037919 */ /* 0x000e240000003900 */
[----:B0-----:R-:W-:-:S06]  /*14b40*/  LOP3.LUT R3, R3, UR4, RZ, 0xc0, !PT ;  /* 0x0000000403037c12 */ /* 0x001fcc000f8ec0ff */
[----:B------:R-:W0:Y:S01]  /*14b50*/  POPC R3, R3 ;  /* 0x0000000300037309 */ /* 0x000e220000000000 */
[----:B--2---:R-:W0:Y:S02]  /*14b60*/  SHFL.IDX PT, R0, R5, R0, 0x1f ;  /* 0x00001f0005007589 */ /* 0x004e2400000e0000 */
[----:B0-----:R-:W-:-:S05]  /*14b70*/  IADD3 R0, R0, UR40, R3 ;  /* 0x0000002800007c10 */ /* 0x001fca000fffe003 */
[----:B------:R0:W-:Y:S02]  /*14b80*/  STL [R1+0x18], R0 ;  /* 0x0000180001007387 */ /* 0x0001e40000100800 */
.L_x_2398:
[----:B------:R-:W-:Y:S05]  /*14b90*/  BSYNC B0 ;  /* 0x0000000000007941 */ /* 0x000fea0003800000 */
.L_x_2397:
[----:B0-----:R-:W2:Y:S01]  /*14ba0*/  LDL.LU R0, [R1+0xc] ;  /* 0x00000c0001007983 */ /* 0x001ea20000300800 */
[----:B------:R-:W-:Y:S01]  /*14bb0*/  BSSY B0, `(.L_x_2399) ;  /* 0x0000047000007945 */ /* 0x000fe20003800000 */
[----:B--2---:R-:W-:-:S13]  /*14bc0*/  ISETP.NE.AND P0, PT, R0, RZ, PT ;  /* 0x000000ff0000720c */ /* 0x004fda0003f05270 */
        /* <DEDUP_REMOVED lines=8> */
.L_x_2455:
[----:B------:R-:W-:Y:S05]  /*14c50*/  BSYNC B1 ;  /* 0x0000000000017941 */ /* 0x000fea0003800000 */
.L_x_2401:
        /* <DEDUP_REMOVED lines=9> */
.L_x_2404:
[----:B------:R-:W-:Y:S05]  /*14cf0*/  BSYNC B1 ;  /* 0x0000000000017941 */ /* 0x000fea0003800000 */
.L_x_2403:
        /* <DEDUP_REMOVED lines=10> */
.L_x_2405:
        /* <DEDUP_REMOVED lines=15> */
.L_x_2406:
        /* <DEDUP_REMOVED lines=15> */
.L_x_2407:
        /* <DEDUP_REMOVED lines=10> */
.L_x_2400:
[----:B------:R-:W-:Y:S05]  /*15020*/  BSYNC B0 ;  /* 0x0000000000007941 */ /* 0x000fea0003800000 */
.L_x_2399:
[----:B------:R-:W2:Y:S01]  /*15030*/  LDL.LU R3, [R1+0x4] ;  /* 0x0000040001037983 */ /* 0x000ea20000300800 */
[----:B------:R-:W-:-:S05]  /*15040*/  VIADD R18, R18, 0x1 ;  /* 0x0000000112127836 */ /* 0x000fca0000000000 */
[----:B------:R-:W-:-:S04]  /*15050*/  ISETP.NE.AND P0, PT, R18, 0x2, PT ;  /* 0x000000021200780c */ /* 0x000fc80003f05270 */
[----:B------:R-:W-:Y:S02]  /*15060*/  SEL R0, RZ, 0x1, P0 ;  /* 0x00000001ff007807 */ /* 0x000fe40000000000 */
[----:B------:R-:W-:Y:S02]  /*15070*/  SEL R18, R18, RZ, P0 ;  /* 0x000000ff12127207 */ /* 0x000fe40000000000 */
[----:B--2---:R-:W-:-:S05]  /*15080*/  LOP3.LUT R3, R3, R0, RZ, 0x3c, !PT ;  /* 0x0000000003037212 */ /* 0x004fca00078e3cff */
[----:B------:R1:W-:Y:S02]  /*15090*/  STL [R1+0x4], R3 ;  /* 0x0000040301007387 */ /* 0x0003e40000100800 */
.L_x_2322:
[----:B------:R-:W-:Y:S05]  /*150a0*/  BSYNC B7 ;  /* 0x0000000000077941 */ /* 0x000fea0003800000 */
.L_x_2320:
[----:B0-----:R-:W2:Y:S04]  /*150b0*/  LDL R0, [R1+0x2c] ;  /* 0x00002c0001007983 */ /* 0x001ea80000100800 */
[----:B------:R0:W5:Y:S01]  /*150c0*/  LDL R2, [R1+0x18] ;  /* 0x0000180001027983 */ /* 0x0001620000100800 */
[----:B--2---:R-:W-:-:S13]  /*150d0*/  ISETP.NE.AND P0, PT, R0, RZ, PT ;  /* 0x000000ff0000720c */ /* 0x004fda0003f05270 */
[----:B0-----:R-:W-:Y:S05]  /*150e0*/  @!P0 BRA `(.L_x_2408) ;  /* 0x0000000000288947 */ /* 0x001fea0003800000 */
[----:B------:R-:W-:Y:S05]  /*150f0*/  WARPSYNC.ALL ;  /* 0x0000000000007948 */ /* 0x000fea0003800000 */
[----:B------:R-:W0:Y:S08]  /*15100*/  S2UR UR5, SR_CgaCtaId ;  /* 0x00000000000579c3 */ /* 0x000e300000008800 */
[----:B------:R-:W-:Y:S06]  /*15110*/  BAR.SYNC.DEFER_BLOCKING 0x5, 0x180 ;  /* 0x0146000000007b1d */ /* 0x000fec0000010000 */
[----:B------:R-:W-:-:S02]  /*15120*/  UMOV UR4, 0x400 ;  /* 0x0000040000047882 */ /* 0x000fc40000000000 */
[----:B0-----:R-:W-:-:S06]  /*15130*/  ULEA UR4, UR5, UR4, 0x18 ;  /* 0x0000000405047291 */ /* 0x001fcc000f8ec03f */
[----:B------:R-:W-:-:S05]  /*15140*/  IMAD.U32 R17, RZ, RZ, UR4 ;  /* 0x00000004ff117e24 */ /* 0x000fca000f8e00ff */
[----:B-----5:R-:W0:Y:S04]  /*15150*/  LDS R2, [R17+0x368d0] ;  /* 0x0368d00011027984 */ /* 0x020e280000000800 */
[----:B0-----:R3:W-:Y:S01]  /*15160*/  STL [R1+0x18], R2 ;  /* 0x0000180201007387 */ /* 0x0017e20000100800 */
[----:B------:R-:W-:Y:S06]  /*15170*/  BAR.ARV 0x4, 0x180 ;  /* 0x0106000000007b1d */ /* 0x000fec0000002000 */
[----:B------:R-:W-:Y:S05]  /*15180*/  BRA `(.L_x_2409) ;  /* 0x00000000002c7947 */ /* 0x000fea0003800000 */
.L_x_2408:
[----:B------:R-:W-:-:S03]  /*15190*/  UMOV UR4, 0xffffffff ;  /* 0xffffffff00047882 */ /* 0x000fc60000000000 */
[----:B------:R-:W-:Y:S05]  /*151a0*/  BRA.DIV UR4, `(.L_x_2410) ;  /* 0x0000001604847947 */ /* 0x000fea000b800000 */
[----:B-----5:R0:W2:Y:S02]  /*151b0*/  SHFL.IDX PT, R14, R2, RZ, 0x1f ;  /* 0x00001fff020e7589 */ /* 0x0200a400000e0000 */
.L_x_2458:
[----:B-1----:R-:W1:Y:S01]  /*151c0*/  @!P1 S2R R3, SR_CgaCtaId ;  /* 0x0000000000039919 */ /* 0x002e620000008800 */
[----:B------:R-:W-:Y:S05]  /*151d0*/  WARPSYNC.ALL ;  /* 0x0000000000007948 */ /* 0x000fea0003800000 */
[----:B------:R-:W-:Y:S01]  /*151e0*/  BAR.SYNC.DEFER_BLOCKING 0x4, 0x180 ;  /* 0x0106000000007b1d */ /* 0x000fe20000010000 */
[----:B------:R-:W-:-:S05]  /*151f0*/  @!P1 MOV R0, 0x400 ;  /* 0x0000040000009802 */ /* 0x000fca0000000f00 */
[----:B--2---:R2:W-:Y:S01]  /*15200*/  STL [R1+0x18], R14 ;  /* 0x0000180e01007387 */ /* 0x0045e20000100800 */
[----:B-1----:R-:W-:-:S05]  /*15210*/  @!P1 LEA R17, R3, R0, 0x18 ;  /* 0x0000000003119211 */ /* 0x002fca00078ec0ff */
[----:B------:R2:W-:Y:S01]  /*15220*/  @!P1 STS [R17+0x368d0], R2 ;  /* 0x0368d00211009388 */ /* 0x0005e20000000800 */
[----:B------:R-:W-:Y:S06]  /*15230*/  BAR.ARV 0x5, 0x180 ;  /* 0x0146000000007b1d */ /* 0x000fec0000002000 */
.L_x_2409:
[----:B------:R-:W4:Y:S01]  /*15240*/  LDL R0, [R1+0x18] ;  /* 0x0000180001007983 */ /* 0x000f220000100800 */
[----:B------:R-:W-:Y:S02]  /*15250*/  ULDC UR4, c[0x0][0xc38] ;  /* 0x00030e0000047ab9 */ /* 0x000fe40000000800 */
[----:B----4-:R-:W-:-:S13]  /*15260*/  ISETP.GE.AND P0, PT, R0, UR4, PT ;  /* 0x0000000400007c0c */ /* 0x010fda000bf06270 */
[----:B------:R-:W-:Y:S05]  /*15270*/  @!P0 BRA `(.L_x_2411) ;  /* 0xffffffb8001c8947 */ /* 0x000fea000383ffff */
.L_x_2317:
[----:B-1----:R-:W4:Y:S01]  /*15280*/  LDL.LU R0, [R1+0x28] ;  /* 0x0000280001007983 */ /* 0x002f220000300800 */
[----:B------:R-:W-:Y:S01]  /*15290*/  BSSY B0, `(.L_x_2412) ;  /* 0x000000b000007945 */ /* 0x000fe20003800000 */
[----:B------:R-:W1:Y:S01]  /*152a0*/  S2R R5, SR_CgaCtaId ;  /* 0x0000000000057919 */ /* 0x000e620000008800 */
[----:B----4-:R-:W-:-:S05]  /*152b0*/  VIADD R0, R0, 0x1 ;  /* 0x0000000100007836 */ /* 0x010fca0000000000 */
[----:B0-23--:R-:W-:-:S04]  /*152c0*/  LEA.HI R2, R0, R0, RZ, 0x1 ;  /* 0x0000000000027211 */ /* 0x00dfc800078f08ff */
[----:B------:R-:W-:-:S05]  /*152d0*/  LOP3.LUT R3, R2, 0xfffffffe, RZ, 0xc0, !PT ;  /* 0xfffffffe02037812 */ /* 0x000fca00078ec0ff */
[----:B------:R-:W-:Y:S01]  /*152e0*/  IMAD.IADD R3, R0, 0x1, -R3 ;  /* 0x0000000100037824 */ /* 0x000fe200078e0a03 */
[----:B------:R-:W-:-:S04]  /*152f0*/  MOV R0, 0x400 ;  /* 0x0000040000007802 */ /* 0x000fc80000000f00 */
[----:B-1----:R-:W-:Y:S02]  /*15300*/  LEA R0, R5, R0, 0x18 ;  /* 0x0000000005007211 */ /* 0x002fe400078ec0ff */
[----:B------:R-:W-:-:S04]  /*15310*/  SHF.L.U32 R3, R3, 0x1f, RZ ;  /* 0x0000001f03037819 */ /* 0x000fc800000006ff */
[----:B------:R-:W0:Y:S02]  /*15320*/  SYNCS.PHASECHK.TRANS64.TRYWAIT P0, [R0+URZ+0x36820], R3 ;  /* 0x03682003000075a7 */ /* 0x000e24000800017f */
[----:B0-----:R-:W-:Y:S05]  /*15330*/  @!P0 BRA `(.L_x_2413) ;  /* 0x0000001400488947 */ /* 0x001fea0003800000 */
.L_x_2459:
[----:B------:R-:W-:Y:S05]  /*15340*/  BSYNC B0 ;  /* 0x0000000000007941 */ /* 0x000fea0003800000 */
.L_x_2412:
[----:B------:R-:W-:-:S03]  /*15350*/  UMOV UR4, 0xffffffff ;  /* 0xffffffff00047882 */ /* 0x000fc60000000000 */
[----:B------:R-:W-:Y:S05]  /*15360*/  BRA.DIV UR4, `(.L_x_2414) ;  /* 0x0000001604507947 */ /* 0x000fea000b800000 */
[----:B------:R-:W1:Y:S02]  /*15370*/  S2R R2, SR_TID.X ;  /* 0x0000000000027919 */ /* 0x000e640000002100 */
[----:B-1----:R-:W-:-:S04]  /*15380*/  SHF.R.U32.HI R2, RZ, 0x5, R2 ;  /* 0x00000005ff027819 */ /* 0x002fc80000011602 */
[----:B------:R-:W-:-:S05]  /*15390*/  LOP3.LUT R2, R2, 0x3, RZ, 0xc0, !PT ;  /* 0x0000000302027812 */ /* 0x000fca00078ec0ff */
[----:B------:R1:W2:Y:S02]  /*153a0*/  SHFL.IDX PT, R14, R2, RZ, 0x1f ;  /* 0x00001fff020e7589 */ /* 0x0002a400000e0000 */
.L_x_2462:
[----:B--2---:R-:W-:Y:S01]  /*153b0*/  ISETP.NE.AND P0, PT, R14, RZ, PT ;  /* 0x000000ff0e00720c */ /* 0x004fe20003f05270 */
[----:B------:R-:W-:-:S12]  /*153c0*/  BSSY B0, `(.L_x_2415) ;  /* 0x0000025000007945 */ /* 0x000fd80003800000 */
[----:B------:R-:W-:Y:S05]  /*153d0*/  @P0 BRA `(.L_x_2416) ;  /* 0x00000000008c0947 */ /* 0x000fea0003800000 */
[----:B------:R-:W-:-:S03]  /*153e0*/  UMOV UR4, 0xffffffff ;  /* 0xffffffff00047882 */ /* 0x000fc60000000000 */
[----:B------:R-:W-:Y:S05]  /*153f0*/  BRA.DIV UR4, `(.L_x_2417) ;  /* 0x0000001604607947 */ /* 0x000fea000b800000 */
[----:B------:R-:W-:-:S13]  /*15400*/  ELECT P6, URZ, PT ;  /* 0x00000000003f782f */ /* 0x000fda00038c0000 */
.L_x_2465:
[----:B------:R-:W-:Y:S05]  /*15410*/  @!P6 BRA `(.L_x_2416) ;  /* 0x00000000007ce947 */ /* 0x000fea0003800000 */
[----:B-1----:R-:W2:Y:S02]  /*15420*/  LDL.LU R2, [R1+0x30] ;  /* 0x0000300001027983 */ /* 0x002ea40000300800 */
[----:B--2---:R-:W-:-:S04]  /*15430*/  LOP3.LUT R2, R2, 0x2, RZ, 0xfc, !PT ;  /* 0x0000000202027812 */ /* 0x004fc800078efcff */
[----:B------:R-:W-:-:S13]  /*15440*/  ISETP.NE.AND P2, PT, R2, 0x3, PT ;  /* 0x000000030200780c */ /* 0x000fda0003f45270 */
[----:B------:R-:W-:Y:S05]  /*15450*/  @!P2 BRA `(.L_x_2418) ;  /* 0x000000000004a947 */ /* 0x000fea0003800000 */
[----:B------:R-:W-:Y:S01]  /*15460*/  BPT.TRAP 0x1 ;  /* 0x000000040000795c */ /* 0x000fe20000300000 */
.L_x_2418:
        /* <DEDUP_REMOVED lines=13> */
.L_x_2466:
[----:B------:R-:W1:Y:S02]  /*15540*/  SYNCS.PHASECHK.TRANS64.TRYWAIT P0, [R3+URZ], R2 ;  /* 0x00000002030075a7 */ /* 0x000e64000800017f */
[----:B-1----:R-:W-:Y:S05]  /*15550*/  @!P0 BRA `(.L_x_2420) ;  /* 0x00000014003c8947 */ /* 0x002fea0003800000 */
.L_x_2467:
[----:B------:R-:W-:Y:S05]  /*15560*/  @!P2 BRA `(.L_x_2421) ;  /* 0x000000000004a947 */ /* 0x000fea0003800000 */
[----:B------:R-:W-:Y:S01]  /*15570*/  BPT.TRAP 0x1 ;  /* 0x000000040000795c */ /* 0x000fe20000300000 */
.L_x_2421:
[----:B-1----:R-:W-:-:S04]  /*15580*/  VIADD R3, R0, 0x36860 ;  /* 0x0003686000037836 */ /* 0x002fc80000000000 */
[----:B------:R-:W-:-:S04]  /*15590*/  IMAD R18, R18, 0x8, R3 ;  /* 0x0000000812127824 */ /* 0x000fc800078e0203 */
[----:B------:R-:W1:Y:S02]  /*155a0*/  SYNCS.PHASECHK.TRANS64.TRYWAIT P0, [R18+URZ], R5 ;  /* 0x00000005120075a7 */ /* 0x000e64000800017f */
[----:B-1----:R-:W-:Y:S05]  /*155b0*/  @!P0 BRA `(.L_x_2422) ;  /* 0x0000001400388947 */ /* 0x002fea0003800000 */
.L_x_2468:
[----:B------:R-:W-:-:S07]  /*155c0*/  IMAD R3, R4, 0x8, R3 ;  /* 0x0000000804037824 */ /* 0x000fce00078e0203 */
.L_x_2423:
[----:B--2---:R2:W3:Y:S02]  /*155d0*/  SYNCS.PHASECHK.TRANS64.TRYWAIT P0, [R3+URZ], R2 ;  /* 0x00000002030075a7 */ /* 0x0044e4000800017f */
[----:B---3--:R-:W-:Y:S05]  /*155e0*/  @!P0 NANOSLEEP.SYNCS 0x989680 ;  /* 0x009896800000895d */ /* 0x008fea0003900000 */
[----:B------:R-:W3:Y:S02]  /*155f0*/  @!P0 SYNCS.PHASECHK.TRANS64 P0, [R3+URZ], R2 ;  /* 0x00000002030085a7 */ /* 0x000ee4000800007f */
[----:B---3--:R-:W-:Y:S05]  /*15600*/  @!P0 BRA `(.L_x_2423) ;  /* 0xfffffffc00f08947 */ /* 0x008fea000383ffff */
.L_x_2416:
[----:B------:R-:W-:Y:S05]  /*15610*/  BSYNC B0 ;  /* 0x0000000000007941 */ /* 0x000fea0003800000 */
.L_x_2415:
[----:B------:R-:W-:Y:S05]  /*15620*/  EXIT ;  /* 0x000000000000794d */ /* 0x000fea0003800000 */
.L_x_2270:
[----:B0-----:R-:W-:-:S04]  /*15630*/  IMAD.U32 R3, RZ, RZ, UR37 ;  /* 0x00000025ff037e24 */ /* 0x001fc8000f8e00ff */
[----:B------:R0:W1:Y:S03]  /*15640*/  SYNCS.PHASECHK.TRANS64.TRYWAIT P1, [R3+URZ+0x36800], R0 ;  /* 0x03680000030075a7 */ /* 0x000066000802017f */
[----:B-1----:R-:W-:Y:S05]  /*15650*/  @!P1 NANOSLEEP.SYNCS 0x989680 ;  /* 0x009896800000995d */ /* 0x002fea0003900000 */
[----:B------:R-:W1:Y:S02]  /*15660*/  @!P1 SYNCS.PHASECHK.TRANS64 P1, [R3+URZ+0x36800], R0 ;  /* 0x03680000030095a7 */ /* 0x000e64000802007f */
[----:B-1----:R-:W-:Y:S05]  /*15670*/  @!P1 BRA `(.L_x_2270) ;  /* 0xfffffffc00ec9947 */ /* 0x002fea000383ffff */
[----:B------:R-:W-:Y:S05]  /*15680*/  BRA `(.L_x_2424) ;  /* 0xfffffec000507947 */ /* 0x000fea000383ffff */
.L_x_2274:
[----:B-1----:R1:W2:Y:S02]  /*15690*/  SYNCS.PHASECHK.TRANS64.TRYWAIT P2, [R2+URZ+0x36830], R3 ;  /* 0x03683003020075a7 */ /* 0x0022a4000804017f */
[----:B--2---:R-:W-:Y:S05]  /*156a0*/  @!P2 NANOSLEEP.SYNCS 0x989680 ;  /* 0x009896800000a95d */ /* 0x004fea0003900000 */
[----:B------:R-:W2:Y:S02]  /*156b0*/  @!P2 SYNCS.PHASECHK.TRANS64 P2, [R2+URZ+0x36830], R3 ;  /* 0x036830030200a5a7 */ /* 0x000ea4000804007f */
[----:B--2---:R-:W-:Y:S05]  /*156c0*/  @!P2 BRA `(.L_x_2274) ;  /* 0xfffffffc00f0a947 */ /* 0x004fea000383ffff */
[----:B------:R-:W-:Y:S05]  /*156d0*/  BRA `(.L_x_2273) ;  /* 0xfffffec000747947 */ /* 0x000fea000383ffff */
.L_x_2279:
[----:B-1----:R-:W-:-:S04]  /*156e0*/  IMAD.U32 R5, RZ, RZ, UR6 ;  /* 0x00000006ff057e24 */ /* 0x002fc8000f8e00ff */
[----:B------:R1:W2:Y:S03]  /*156f0*/  SYNCS.PHASECHK.TRANS64.TRYWAIT P3, [R5+URZ+0x36830], R0 ;  /* 0x03683000050075a7 */ /* 0x0002a6000806017f */
[----:B--2---:R-:W-:Y:S05]  /*15700*/  @!P3 NANOSLEEP.SYNCS 0x989680 ;  /* 0x009896800000b95d */ /* 0x004fea0003900000 */
[----:B------:R-:W2:Y:S02]  /*15710*/  @!P3 SYNCS.PHASECHK.TRANS64 P3, [R5+URZ+0x36830], R0 ;  /* 0x036830000500b5a7 */ /* 0x000ea4000806007f */
[----:B--2---:R-:W-:Y:S05]  /*15720*/  @!P3 BRA `(.L_x_2279) ;  /* 0xfffffffc00ecb947 */ /* 0x004fea000383ffff */
[----:B------:R-:W-:Y:S05]  /*15730*/  BRA `(.L_x_2278) ;  /* 0xfffffefc00a07947 */ /* 0x000fea000383ffff */
.L_x_2283:
[----:B-1----:R-:W-:-:S04]  /*15740*/  IMAD.U32 R3, RZ, RZ, UR11 ;  /* 0x0000000bff037e24 */ /* 0x002fc8000f8e00ff */
[----:B------:R1:W2:Y:S03]  /*15750*/  SYNCS.PHASECHK.TRANS64.TRYWAIT P3, [R3+URZ+0x36850], R0 ;  /* 0x03685000030075a7 */ /* 0x0002a6000806017f */
[----:B--2---:R-:W-:Y:S05]  /*15760*/  @!P3 NANOSLEEP.SYNCS 0x989680 ;  /* 0x009896800000b95d */ /* 0x004fea0003900000 */
[----:B------:R-:W2:Y:S02]  /*15770*/  @!P3 SYNCS.PHASECHK.TRANS64 P3, [R3+URZ+0x36850], R0 ;  /* 0x036850000300b5a7 */ /* 0x000ea4000806007f */
[----:B--2---:R-:W-:Y:S05]  /*15780*/  @!P3 BRA `(.L_x_2283) ;  /* 0xfffffffc00ecb947 */ /* 0x004fea000383ffff */
[----:B------:R-:W-:Y:S05]  /*15790*/  BRA `(.L_x_2282) ;  /* 0xffffff2000e87947 */ /* 0x000fea000383ffff */
.L_x_2289:
[----:B-1----:R-:W-:-:S04]  /*157a0*/  IMAD.U32 R5, RZ, RZ, UR4 ;  /* 0x00000004ff057e24 */ /* 0x002fc8000f8e00ff */
[----:B------:R1:W2:Y:S03]  /*157b0*/  SYNCS.PHASECHK.TRANS64.TRYWAIT P2, [R5+URZ+0x36830], R0 ;  /* 0x03683000050075a7 */ /* 0x0002a6000804017f */
[----:B--2---:R-:W-:Y:S05]  /*157c0*/  @!P2 NANOSLEEP.SYNCS 0x989680 ;  /* 0x009896800000a95d */ /* 0x004fea0003900000 */
[----:B------:R-:W2:Y:S02]  /*157d0*/  @!P2 SYNCS.PHASECHK.TRANS64 P2, [R5+URZ+0x36830], R0 ;  /* 0x036830000500a5a7 */ /* 0x000ea4000804007f */
[----:B--2---:R-:W-:Y:S05]  /*157e0*/  @!P2 BRA `(.L_x_2289) ;  /* 0xfffffffc00eca947 */ /* 0x004fea000383ffff */
[----:B------:R-:W-:Y:S05]  /*157f0*/  BRA `(.L_x_2288) ;  /* 0xffffff4000647947 */ /* 0x000fea000383ffff */
.L_x_2293:
[----:B-1----:R-:W-:-:S04]  /*15800*/  IMAD.U32 R3, RZ, RZ, UR10 ;  /* 0x0000000aff037e24 */ /* 0x002fc8000f8e00ff */
[----:B------:R1:W2:Y:S03]  /*15810*/  SYNCS.PHASECHK.TRANS64.TRYWAIT P2, [R3+URZ+0x36850], R0 ;  /* 0x03685000030075a7 */ /* 0x0002a6000804017f */
[----:B--2---:R-:W-:Y:S05]  /*15820*/  @!P2 NANOSLEEP.SYNCS 0x989680 ;  /* 0x009896800000a95d */ /* 0x004fea0003900000 */
[----:B------:R-:W2:Y:S02]  /*15830*/  @!P2 SYNCS.PHASECHK.TRANS64 P2, [R3+URZ+0x36850], R0 ;  /* 0x036850000300a5a7 */ /* 0x000ea4000804007f */
[----:B--2---:R-:W-:Y:S05]  /*15840*/  @!P2 BRA `(.L_x_2293) ;  /* 0xfffffffc00eca947 */ /* 0x004fea000383ffff */
[----:B------:R-:W-:Y:S05]  /*15850*/  BRA `(.L_x_2292) ;  /* 0xffffff6400ac7947 */ /* 0x000fea000383ffff */
.L_x_2298:
[----:B-1----:R-:W-:-:S04]  /*15860*/  IMAD.U32 R3, RZ, RZ, UR5 ;  /* 0x00000005ff037e24 */ /* 0x002fc8000f8e00ff */
[----:B------:R1:W2:Y:S03]  /*15870*/  SYNCS.PHASECHK.TRANS64.TRYWAIT P0, [R3+URZ+0x36850], R2 ;  /* 0x03685002030075a7 */ /* 0x0002a6000800017f */
[----:B--2---:R-:W-:Y:S05]  /*15880*/  @!P0 NANOSLEEP.SYNCS 0x989680 ;  /* 0x009896800000895d */ /* 0x004fea0003900000 */
[----:B------:R-:W2:Y:S02]  /*15890*/  @!P0 SYNCS.PHASECHK.TRANS64 P0, [R3+URZ+0x36850], R2 ;  /* 0x03685002030085a7 */ /* 0x000ea4000800007f */
[----:B--2---:R-:W-:Y:S05]  /*158a0*/  @!P0 BRA `(.L_x_2298) ;  /* 0xfffffffc00ec8947 */ /* 0x004fea000383ffff */
[----:B------:R-:W-:Y:S05]  /*158b0*/  BRA `(.L_x_2297) ;  /* 0xffffff8000707947 */ /* 0x000fea000383ffff */
.L_x_2328:
[----:B------:R-:W-:Y:S02]  /*158c0*/  IMAD.MOV.U32 R13, RZ, RZ, R0 ;  /* 0x000000ffff0d7224 */ /* 0x000fe400078e0000 */
[----:B------:R-:W-:Y:S02]  /*158d0*/  IMAD.MOV.U32 R12, RZ, RZ, RZ ;  /* 0x000000ffff0c7224 */ /* 0x000fe400078e00ff */
[----:B------:R-:W-:Y:S02]  /*158e0*/  IMAD.MOV.U32 R11, RZ, RZ, 0x1f ;  /* 0x0000001fff0b7424 */ /* 0x000fe400078e00ff */
[----:B------:R-:W-:-:S07]  /*158f0*/  IMAD.MOV.U32 R15, RZ, RZ, -0x1 ;  /* 0xffffffffff0f7424 */ /* 0x000fce00078e00ff */
[----:B0-----:R-:W-:Y:S05]  /*15900*/  WARPSYNC.COLLECTIVE R15, `(.L_x_2425) ;  /* 0x000000000f087348 */ /* 0x001fea0003c00000 */
[----:B------:R1:W2:Y:S02]  /*15910*/  SHFL.IDX P6, R14, R13, R12, R11 ;  /* 0x0000000c0d0e7389 */ /* 0x0002a400000c000b */
[----:B012---:R-:W-:Y:S01]  /*15920*/  ENDCOLLECTIVE ;  /* 0x000000000000791b */ /* 0x007fe20003800000 */
.L_x_2425:
[----:B------:R-:W-:Y:S05]  /*15930*/  BRA `(.L_x_2426) ;  /* 0xffffffbc00407947 */ /* 0x000fea000383ffff */
.L_x_2330:
[----:B------:R-:W-:Y:S01]  /*15940*/  BSSY B0, `(.L_x_2427) ;  /* 0x0000006000007945 */ /* 0x000fe20003800000 */
[----:B------:R-:W-:-:S07]  /*15950*/  IMAD.MOV.U32 R15, RZ, RZ, -0x1 ;  /* 0xffffffffff0f7424 */ /* 0x000fce00078e00ff */
[----:B01----:R-:W-:Y:S05]  /*15960*/  WARPSYNC.COLLECTIVE R15, `(.L_x_2428) ;  /* 0x000000000f0c7348 */ /* 0x003fea0003c00000 */
[----:B------:R-:W-:Y:S02]  /*15970*/  ELECT P6, UR62, PT ;  /* 0x00000000003e782f */ /* 0x000fe400038c0000 */
[----:B------:R-:W-:Y:S01]  /*15980*/  MOV R14, UR62 ;  /* 0x0000003e000e7c02 */ /* 0x000fe20008000f00 */
[----:B01----:R-:W-:Y:S10]  /*15990*/  ENDCOLLECTIVE ;  /* 0x000000000000791b */ /* 0x003ff40003800000 */
.L_x_2428:
[----:B------:R-:W-:Y:S05]  /*159a0*/  BSYNC B0 ;  /* 0x0000000000007941 */ /* 0x000fea0003800000 */
.L_x_2427:
[----:B------:R-:W-:Y:S05]  /*159b0*/  BRA `(.L_x_2429) ;  /* 0xffffffbc00407947 */ /* 0x000fea000383ffff */
.L_x_2332:
[----:B-1----:R1:W2:Y:S02]  /*159c0*/  SYNCS.PHASECHK.TRANS64.TRYWAIT P0, [R2+URZ+0x36840], R0 ;  /* 0x03684000020075a7 */ /* 0x0022a4000800017f */
[----:B--2---:R-:W-:Y:S05]  /*159d0*/  @!P0 NANOSLEEP.SYNCS 0x989680 ;  /* 0x009896800000895d */ /* 0x004fea0003900000 */
[----:B------:R-:W2:Y:S02]  /*159e0*/  @!P0 SYNCS.PHASECHK.TRANS64 P0, [R2+URZ+0x36840], R0 ;  /* 0x03684000020085a7 */ /* 0x000ea4000800007f */
[----:B--2---:R-:W-:Y:S05]  /*159f0*/  @!P0 BRA `(.L_x_2332) ;  /* 0xfffffffc00f08947 */ /* 0x004fea000383ffff */
[----:B------:R-:W-:Y:S05]  /*15a00*/  BRA `(.L_x_2430) ;  /* 0xffffffbc00947947 */ /* 0x000fea000383ffff */
.L_x_2336:
[----:B------:R-:W-:Y:S01]  /*15a10*/  IMAD.MOV.U32 R13, RZ, RZ, R4 ;  /* 0x000000ffff0d7224 */ /* 0x000fe200078e0004 */
[----:B------:R-:W-:Y:S01]  /*15a20*/  LOP3.LUT R6, R6, 0x7f, RZ, 0xc0, !PT ;  /* 0x0000007f06067812 */ /* 0x000fe200078ec0ff */
[----:B------:R-:W-:Y:S02]  /*15a30*/  IMAD.MOV.U32 R12, RZ, RZ, RZ ;  /* 0x000000ffff0c7224 */ /* 0x000fe400078e00ff */
[----:B------:R-:W-:Y:S01]  /*15a40*/  IMAD.MOV.U32 R11, RZ, RZ, 0x181f ;  /* 0x0000181fff0b7424 */ /* 0x000fe200078e00ff */
[----:B------:R-:W-:Y:S01]  /*15a50*/  SHF.R.U32.HI R2, RZ, 0x3, R6 ;  /* 0x00000003ff027819 */ /* 0x000fe20000011606 */
[----:B------:R-:W-:-:S04]  /*15a60*/  IMAD.MOV.U32 R15, RZ, RZ, -0x1 ;  /* 0xffffffffff0f7424 */ /* 0x000fc800078e00ff */
[----:B------:R-:W-:-:S07]  /*15a70*/  IMAD R2, R8, 0x80, R2 ;  /* 0x0000008008027824 */ /* 0x000fce00078e0202 */
[----:B-----5:R-:W-:Y:S05]  /*15a80*/  WARPSYNC.COLLECTIVE R15, `(.L_x_2431) ;  /* 0x000000000f087348 */ /* 0x020fea0003c00000 */
[----:B------:R0:W1:Y:S02]  /*15a90*/  SHFL.IDX P6, R14, R13, R12, R11 ;  /* 0x0000000c0d0e7389 */ /* 0x00006400000c000b */
[----:B01---5:R-:W-:Y:S01]  /*15aa0*/  ENDCOLLECTIVE ;  /* 0x000000000000791b */ /* 0x023fe20003800000 */
.L_x_2431:
[----:B------:R-:W-:Y:S02]  /*15ab0*/  VIADD R8, R2, 0x10 ;  /* 0x0000001002087836 */ /* 0x000fe40000000000 */
[----:B------:R-:W-:Y:S02]  /*15ac0*/  IMAD.MOV.U32 R13, RZ, RZ, R0 ;  /* 0x000000ffff0d7224 */ /* 0x000fe400078e0000 */
[----:B------:R-:W-:-:S07]  /*15ad0*/  IMAD.MOV.U32 R5, RZ, RZ, R14 ;  /* 0x000000ffff057224 */ /* 0x000fce00078e000e */
[----:B------:R-:W-:Y:S05]  /*15ae0*/  WARPSYNC.COLLECTIVE R15, `(.L_x_2432) ;  /* 0x000000000f087348 */ /* 0x000fea0003c00000 */
[----:B------:R0:W1:Y:S02]  /*15af0*/  SHFL.IDX P6, R14, R13, R12, R11 ;  /* 0x0000000c0d0e7389 */ /* 0x00006400000c000b */
[----:B01----:R-:W-:Y:S01]  /*15b00*/  ENDCOLLECTIVE ;  /* 0x000000000000791b */ /* 0x003fe20003800000 */
.L_x_2432:
        /* <DEDUP_REMOVED lines=20> */
.L_x_2433:
[----:B------:R-:W-:Y:S02]  /*15c50*/  IMAD.MOV.U32 R13, RZ, RZ, R0 ;  /* 0x000000ffff0d7224 */ /* 0x000fe400078e0000 */
[----:B------:R-:W-:-:S07]  /*15c60*/  IMAD.MOV.U32 R5, RZ, RZ, R14 ;  /* 0x000000ffff057224 */ /* 0x000fce00078e000e */
[----:B------:R-:W-:Y:S05]  /*15c70*/  WARPSYNC.COLLECTIVE R15, `(.L_x_2434) ;  /* 0x000000000f087348 */ /* 0x000fea0003c00000 */
[----:B------:R0:W1:Y:S02]  /*15c80*/  SHFL.IDX P6, R14, R13, R12, R11 ;  /* 0x0000000c0d0e7389 */ /* 0x00006400000c000b */
[----:B01----:R-:W-:Y:S01]  /*15c90*/  ENDCOLLECTIVE ;  /* 0x000000000000791b */ /* 0x003fe20003800000 */
.L_x_2434:
        /* <DEDUP_REMOVED lines=18> */
.L_x_2435:
[----:B------:R-:W-:Y:S02]  /*15dc0*/  IMAD.MOV.U32 R13, RZ, RZ, R0 ;  /* 0x000000ffff0d7224 */ /* 0x000fe400078e0000 */
[----:B------:R-:W-:-:S07]  /*15dd0*/  IMAD.MOV.U32 R5, RZ, RZ, R14 ;  /* 0x000000ffff057224 */ /* 0x000fce00078e000e */
[----:B------:R-:W-:Y:S05]  /*15de0*/  WARPSYNC.COLLECTIVE R15, `(.L_x_2436) ;  /* 0x000000000f087348 */ /* 0x000fea0003c00000 */
[----:B------:R0:W1:Y:S02]  /*15df0*/  SHFL.IDX P6, R14, R13, R12, R11 ;  /* 0x0000000c0d0e7389 */ /* 0x00006400000c000b */
[----:B01----:R-:W-:Y:S01]  /*15e00*/  ENDCOLLECTIVE ;  /* 0x000000000000791b */ /* 0x003fe20003800000 */
.L_x_2436:
        /* <DEDUP_REMOVED lines=18> */
.L_x_2437:
[----:B------:R-:W-:Y:S02]  /*15f30*/  IMAD.MOV.U32 R13, RZ, RZ, R0 ;  /* 0x000000ffff0d7224 */ /* 0x000fe400078e0000 */
[----:B------:R-:W-:-:S07]  /*15f40*/  IMAD.MOV.U32 R5, RZ, RZ, R14 ;  /* 0x000000ffff057224 */ /* 0x000fce00078e000e */
[----:B------:R-:W-:Y:S05]  /*15f50*/  WARPSYNC.COLLECTIVE R15, `(.L_x_2438) ;  /* 0x000000000f087348 */ /* 0x000fea0003c00000 */
[----:B------:R0:W1:Y:S02]  /*15f60*/  SHFL.IDX P6, R14, R13, R12, R11 ;  /* 0x0000000c0d0e7389 */ /* 0x00006400000c000b */
[----:B01----:R-:W-:Y:S01]  /*15f70*/  ENDCOLLECTIVE ;  /* 0x000000000000791b */ /* 0x003fe20003800000 */
.L_x_2438:
        /* <DEDUP_REMOVED lines=18> */
.L_x_2439:
[----:B------:R-:W-:Y:S02]  /*160a0*/  IMAD.MOV.U32 R13, RZ, RZ, R0 ;  /* 0x000000ffff0d7224 */ /* 0x000fe400078e0000 */
[----:B------:R-:W-:-:S07]  /*160b0*/  IMAD.MOV.U32 R5, RZ, RZ, R14 ;  /* 0x000000ffff057224 */ /* 0x000fce00078e000e */
[----:B------:R-:W-:Y:S05]  /*160c0*/  WARPSYNC.COLLECTIVE R15, `(.L_x_2440) ;  /* 0x000000000f087348 */ /* 0x000fea0003c00000 */
[----:B------:R0:W1:Y:S02]  /*160d0*/  SHFL.IDX P6, R14, R13, R12, R11 ;  /* 0x0000000c0d0e7389 */ /* 0x00006400000c000b */
[----:B01----:R-:W-:Y:S01]  /*160e0*/  ENDCOLLECTIVE ;  /* 0x000000000000791b */ /* 0x003fe20003800000 */
.L_x_2440:
        /* <DEDUP_REMOVED lines=18> */
.L_x_2441:
[----:B------:R-:W-:Y:S02]  /*16210*/  IMAD.MOV.U32 R13, RZ, RZ, R0 ;  /* 0x000000ffff0d7224 */ /* 0x000fe400078e0000 */
[----:B------:R-:W-:-:S07]  /*16220*/  IMAD.MOV.U32 R5, RZ, RZ, R14 ;  /* 0x000000ffff057224 */ /* 0x000fce00078e000e */
[----:B------:R-:W-:Y:S05]  /*16230*/  WARPSYNC.COLLECTIVE R15, `(.L_x_2442) ;  /* 0x000000000f087348 */ /* 0x000fea0003c00000 */
[----:B------:R0:W1:Y:S02]  /*16240*/  SHFL.IDX P6, R14, R13, R12, R11 ;  /* 0x0000000c0d0e7389 */ /* 0x00006400000c000b */
[----:B01----:R-:W-:Y:S01]  /*16250*/  ENDCOLLECTIVE ;  /* 0x000000000000791b */ /* 0x003fe20003800000 */
.L_x_2442:
        /* <DEDUP_REMOVED lines=18> */
.L_x_2443:
[----:B------:R-:W-:Y:S02]  /*16380*/  IMAD.MOV.U32 R13, RZ, RZ, R0 ;  /* 0x000000ffff0d7224 */ /* 0x000fe400078e0000 */
[----:B------:R-:W-:-:S07]  /*16390*/  IMAD.MOV.U32 R5, RZ, RZ, R14 ;  /* 0x000000ffff057224 */ /* 0x000fce00078e000e */
[----:B------:R-:W-:Y:S05]  /*163a0*/  WARPSYNC.COLLECTIVE R15, `(.L_x_2444) ;  /* 0x000000000f087348 */ /* 0x000fea0003c00000 */
[----:B------:R0:W1:Y:S02]  /*163b0*/  SHFL.IDX P6, R14, R13, R12, R11 ;  /* 0x0000000c0d0e7389 */ /* 0x00006400000c000b */
[----:B01----:R-:W-:Y:S01]  /*163c0*/  ENDCOLLECTIVE ;  /* 0x000000000000791b */ /* 0x003fe20003800000 */
.L_x_2444:
        /* <DEDUP_REMOVED lines=16> */
.L_x_2445:
[----:B------:R-:W-:Y:S02]  /*164d0*/  IMAD.MOV.U32 R13, RZ, RZ, R0 ;  /* 0x000000ffff0d7224 */ /* 0x000fe400078e0000 */
[----:B------:R-:W-:-:S07]  /*164e0*/  IMAD.MOV.U32 R4, RZ, RZ, R14 ;  /* 0x000000ffff047224 */ /* 0x000fce00078e000e */
[----:B------:R-:W-:Y:S05]  /*164f0*/  WARPSYNC.COLLECTIVE R15, `(.L_x_2446) ;  /* 0x000000000f087348 */ /* 0x000fea0003c00000 */
[----:B------:R0:W1:Y:S02]  /*16500*/  SHFL.IDX P6, R14, R13, R12, R11 ;  /* 0x0000000c0d0e7389 */ /* 0x00006400000c000b */
[----:B01----:R-:W-:Y:S01]  /*16510*/  ENDCOLLECTIVE ;  /* 0x000000000000791b */ /* 0x003fe20003800000 */
.L_x_2446:
[----:B------:R-:W-:Y:S01]  /*16520*/  IMAD.MOV.U32 R0, RZ, RZ, R14 ;  /* 0x000000ffff007224 */ /* 0x000fe200078e000e */
[----:B------:R-:W-:Y:S06]  /*16530*/  BRA `(.L_x_2447) ;  /* 0xffffffbc00fc7947 */ /* 0x000fec000383ffff */
.L_x_2341:
[----:B0-----:R0:W1:Y:S02]  /*16540*/  SYNCS.PHASECHK.TRANS64.TRYWAIT P0, [R17+URZ+0x36820], R0 ;  /* 0x03682000110075a7 */ /* 0x001064000800017f */
[----:B-1----:R-:W-:Y:S05]  /*16550*/  @!P0 NANOSLEEP.SYNCS 0x989680 ;  /* 0x009896800000895d */ /* 0x002fea0003900000 */
[----:B------:R-:W1:Y:S02]  /*16560*/  @!P0 SYNCS.PHASECHK.TRANS64 P0, [R17+URZ+0x36820], R0 ;  /* 0x03682000110085a7 */ /* 0x000e64000800007f */
[----:B-1----:R-:W-:Y:S05]  /*16570*/  @!P0 BRA `(.L_x_2341) ;  /* 0xfffffffc00f08947 */ /* 0x002fea000383ffff */
[----:B------:R-:W-:Y:S05]  /*16580*/  BRA `(.L_x_2448) ;  /* 0xffffffc000747947 */ /* 0x000fea000383ffff */
.L_x_2348:
[----:B0-----:R0:W1:Y:S02]  /*16590*/  SYNCS.PHASECHK.TRANS64.TRYWAIT P0, [R2+URZ+0x36840], R3 ;  /* 0x03684003020075a7 */ /* 0x001064000800017f */
[----:B-1----:R-:W-:Y:S05]  /*165a0*/  @!P0 NANOSLEEP.SYNCS 0x989680 ;  /* 0x009896800000895d */ /* 0x002fea0003900000 */
[----:B------:R-:W1:Y:S02]  /*165b0*/  @!P0 SYNCS.PHASECHK.TRANS64 P0, [R2+URZ+0x36840], R3 ;  /* 0x03684003020085a7 */ /* 0x000e64000800007f */
[----:B-1----:R-:W-:Y:S05]  /*165c0*/  @!P0 BRA `(.L_x_2348) ;  /* 0xfffffffc00f08947 */ /* 0x002fea000383ffff */
[----:B------:R-:W-:Y:S05]  /*165d0*/  BRA `(.L_x_2449) ;  /* 0xffffffc400287947 */ /* 0x000fea000383ffff */
.L_x_2355:
[----:B0-----:R0:W1:Y:S02]  /*165e0*/  SYNCS.PHASECHK.TRANS64.TRYWAIT P0, [R3+URZ+0x60], R2 ;  /* 0x00006002030075a7 */ /* 0x001064000800017f */
[----:B-1----:R-:W-:Y:S05]  /*165f0*/  @!P0 NANOSLEEP.SYNCS 0x989680 ;  /* 0x009896800000895d */ /* 0x002fea0003900000 */
[----:B------:R-:W1:Y:S02]  /*16600*/  @!P0 SYNCS.PHASECHK.TRANS64 P0, [R3+URZ+0x60], R2 ;  /* 0x00006002030085a7 */ /* 0x000e64000800007f */
[----:B-1----:R-:W-:Y:S05]  /*16610*/  @!P0 BRA `(.L_x_2355) ;  /* 0xfffffffc00f08947 */ /* 0x002fea000383ffff */
[----:B------:R-:W-:Y:S05]  /*16620*/  BRA `(.L_x_2450) ;  /* 0xffffffc800307947 */ /* 0x000fea000383ffff */
.L_x_2366:
[----:B-1----:R1:W2:Y:S02]  /*16630*/  SYNCS.PHASECHK.TRANS64.TRYWAIT P0, [R3+URZ+0x36840], R2 ;  /* 0x03684002030075a7 */ /* 0x0022a4000800017f */
[----:B--2---:R-:W-:Y:S05]  /*16640*/  @!P0 NANOSLEEP.SYNCS 0x989680 ;  /* 0x009896800000895d */ /* 0x004fea0003900000 */
[----:B------:R-:W2:Y:S02]  /*16650*/  @!P0 SYNCS.PHASECHK.TRANS64 P0, [R3+URZ+0x36840], R2 ;  /* 0x03684002030085a7 */ /* 0x000ea4000800007f */
[----:B--2---:R-:W-:Y:S05]  /*16660*/  @!P0 BRA `(.L_x_2366) ;  /* 0xfffffffc00f08947 */ /* 0x004fea000383ffff */
[----:B------:R-:W-:Y:S05]  /*16670*/  BRA `(.L_x_2451) ;  /* 0xffffffcc00f07947 */ /* 0x000fea000383ffff */
.L_x_2373:
[----:B0-----:R0:W1:Y:S02]  /*16680*/  SYNCS.PHASECHK.TRANS64.TRYWAIT P0, [R2+URZ+0x60], R3 ;  /* 0x00006003020075a7 */ /* 0x001064000800017f */
[----:B-1----:R-:W-:Y:S05]  /*16690*/  @!P0 NANOSLEEP.SYNCS 0x989680 ;  /* 0x009896800000895d */ /* 0x002fea0003900000 */
[----:B------:R-:W1:Y:S02]  /*166a0*/  @!P0 SYNCS.PHASECHK.TRANS64 P0, [R2+URZ+0x60], R3 ;  /* 0x00006003020085a7 */ /* 0x000e64000800007f */
[----:B-1----:R-:W-:Y:S05]  /*166b0*/  @!P0 BRA `(.L_x_2373) ;  /* 0xfffffffc00f08947 */ /* 0x002fea000383ffff */
[----:B------:R-:W-:Y:S05]  /*166c0*/  BRA `(.L_x_2452) ;  /* 0xffffffd400007947 */ /* 0x000fea000383ffff */
.L_x_2383:
[----:B--2---:R2:W3:Y:S02]  /*166d0*/  SYNCS.PHASECHK.TRANS64.TRYWAIT P0, [R2+URZ+0x36840], R3 ;  /* 0x03684003020075a7 */ /* 0x0044e4000800017f */
[----:B---3--:R-:W-:Y:S05]  /*166e0*/  @!P0 NANOSLEEP.SYNCS 0x989680 ;  /* 0x009896800000895d */ /* 0x008fea0003900000 */
[----:B------:R-:W3:Y:S02]  /*166f0*/  @!P0 SYNCS.PHASECHK.TRANS64 P0, [R2+URZ+0x36840], R3 ;  /* 0x03684003020085a7 */ /* 0x000ee4000800007f */
[----:B---3--:R-:W-:Y:S05]  /*16700*/  @!P0 BRA `(.L_x_2383) ;  /* 0xfffffffc00f08947 */ /* 0x008fea000383ffff */
[----:B------:R-:W-:Y:S05]  /*16710*/  BRA `(.L_x_2453) ;  /* 0xffffffd800947947 */ /* 0x000fea000383ffff */
.L_x_2390:
[----:B0-----:R0:W1:Y:S02]  /*16720*/  SYNCS.PHASECHK.TRANS64.TRYWAIT P0, [R2+URZ+0x60], R5 ;  /* 0x00006005020075a7 */ /* 0x001064000800017f */
[----:B-1----:R-:W-:Y:S05]  /*16730*/  @!P0 NANOSLEEP.SYNCS 0x989680 ;  /* 0x009896800000895d */ /* 0x002fea0003900000 */
[----:B------:R-:W1:Y:S02]  /*16740*/  @!P0 SYNCS.PHASECHK.TRANS64 P0, [R2+URZ+0x60], R5 ;  /* 0x00006005020085a7 */ /* 0x000e64000800007f */
[----:B-1----:R-:W-:Y:S05]  /*16750*/  @!P0 BRA `(.L_x_2390) ;  /* 0xfffffffc00f08947 */ /* 0x002fea000383ffff */
[----:B------:R-:W-:Y:S05]  /*16760*/  BRA `(.L_x_2454) ;  /* 0xffffffdc00a47947 */ /* 0x000fea000383ffff */
.L_x_2402:
[----:B0-----:R0:W1:Y:S02]  /*16770*/  SYNCS.PHASECHK.TRANS64.TRYWAIT P0, [R2+URZ+0x36860], R3 ;  /* 0x03686003020075a7 */ /* 0x001064000800017f */
[----:B-1----:R-:W-:Y:S05]  /*16780*/  @!P0 NANOSLEEP.SYNCS 0x989680 ;  /* 0x009896800000895d */ /* 0x002fea0003900000 */
[----:B------:R-:W1:Y:S02]  /*16790*/  @!P0 SYNCS.PHASECHK.TRANS64 P0, [R2+URZ+0x36860], R3 ;  /* 0x03686003020085a7 */ /* 0x000e64000800007f */
[----:B-1----:R-:W-:Y:S05]  /*167a0*/  @!P0 BRA `(.L_x_2402) ;  /* 0xfffffffc00f08947 */ /* 0x002fea000383ffff */
[----:B------:R-:W-:Y:S05]  /*167b0*/  BRA `(.L_x_2455) ;  /* 0xffffffe400247947 */ /* 0x000fea000383ffff */
.L_x_2410:
[----:B------:R-:W-:Y:S01]  /*167c0*/  BSSY B0, `(.L_x_2456) ;  /* 0x0000008000007945 */ /* 0x000fe20003800000 */
[----:B-----5:R-:W-:Y:S02]  /*167d0*/  IMAD.MOV.U32 R13, RZ, RZ, R2 ;  /* 0x000000ffff0d7224 */ /* 0x020fe400078e0002 */
[----:B------:R-:W-:Y:S02]  /*167e0*/  IMAD.MOV.U32 R12, RZ, RZ, RZ ;  /* 0x000000ffff0c7224 */ /* 0x000fe400078e00ff */
[----:B------:R-:W-:Y:S02]  /*167f0*/  IMAD.MOV.U32 R11, RZ, RZ, 0x1f ;  /* 0x0000001fff0b7424 */ /* 0x000fe400078e00ff */
[----:B------:R-:W-:-:S07]  /*16800*/  IMAD.MOV.U32 R15, RZ, RZ, -0x1 ;  /* 0xffffffffff0f7424 */ /* 0x000fce00078e00ff */
[----:B-1----:R-:W-:Y:S05]  /*16810*/  WARPSYNC.COLLECTIVE R15, `(.L_x_2457) ;  /* 0x000000000f087348 */ /* 0x002fea0003c00000 */
[----:B------:R0:W2:Y:S02]  /*16820*/  SHFL.IDX P6, R14, R13, R12, R11 ;  /* 0x0000000c0d0e7389 */ /* 0x0000a400000c000b */
[----:B012---:R-:W-:Y:S01]  /*16830*/  ENDCOLLECTIVE ;  /* 0x000000000000791b */ /* 0x007fe20003800000 */
.L_x_2457:
[----:B------:R-:W-:Y:S05]  /*16840*/  BSYNC B0 ;  /* 0x0000000000007941 */ /* 0x000fea0003800000 */
.L_x_2456:
[----:B------:R-:W-:Y:S05]  /*16850*/  BRA `(.L_x_2458) ;  /* 0xffffffe800587947 */ /* 0x000fea000383ffff */
.L_x_2413:
[----:B0-----:R0:W1:Y:S02]  /*16860*/  SYNCS.PHASECHK.TRANS64.TRYWAIT P0, [R0+URZ+0x36820], R3 ;  /* 0x03682003000075a7 */ /* 0x001064000800017f */
[----:B-1----:R-:W-:Y:S05]  /*16870*/  @!P0 NANOSLEEP.SYNCS 0x989680 ;  /* 0x009896800000895d */ /* 0x002fea0003900000 */
[----:B------:R-:W1:Y:S02]  /*16880*/  @!P0 SYNCS.PHASECHK.TRANS64 P0, [R0+URZ+0x36820], R3 ;  /* 0x03682003000085a7 */ /* 0x000e64000800007f */
[----:B-1----:R-:W-:Y:S05]  /*16890*/  @!P0 BRA `(.L_x_2413) ;  /* 0xfffffffc00f08947 */ /* 0x002fea000383ffff */
[----:B------:R-:W-:Y:S05]  /*168a0*/  BRA `(.L_x_2459) ;  /* 0xffffffe800a47947 */ /* 0x000fea000383ffff */
.L_x_2414:
        /* <DEDUP_REMOVED lines=11> */
.L_x_2461:
[----:B------:R-:W-:Y:S05]  /*16960*/  BSYNC B0 ;  /* 0x0000000000007941 */ /* 0x000fea0003800000 */
.L_x_2460:
[----:B------:R-:W-:Y:S05]  /*16970*/  BRA `(.L_x_2462) ;  /* 0xffffffe8008c7947 */ /* 0x000fea000383ffff */
.L_x_2417:
[----:B------:R-:W-:Y:S01]  /*16980*/  BSSY B1, `(.L_x_2463) ;  /* 0x0000006000017945 */ /* 0x000fe20003800000 */
[----:B------:R-:W-:-:S07]  /*16990*/  IMAD.MOV.U32 R15, RZ, RZ, -0x1 ;  /* 0xffffffffff0f7424 */ /* 0x000fce00078e00ff */
[----:B01----:R-:W-:Y:S05]  /*169a0*/  WARPSYNC.COLLECTIVE R15, `(.L_x_2464) ;  /* 0x000000000f0c7348 */ /* 0x003fea0003c00000 */
[----:B------:R-:W-:Y:S02]  /*169b0*/  ELECT P6, UR62, PT ;  /* 0x00000000003e782f */ /* 0x000fe400038c0000 */
[----:B------:R-:W-:Y:S01]  /*169c0*/  MOV R14, UR62 ;  /* 0x0000003e000e7c02 */ /* 0x000fe20008000f00 */
[----:B01----:R-:W-:Y:S10]  /*169d0*/  ENDCOLLECTIVE ;  /* 0x000000000000791b */ /* 0x003ff40003800000 */
.L_x_2464:
[----:B------:R-:W-:Y:S05]  /*169e0*/  BSYNC B1 ;  /* 0x0000000000017941 */ /* 0x000fea0003800000 */
.L_x_2463:
[----:B------:R-:W-:Y:S05]  /*169f0*/  BRA `(.L_x_2465) ;  /* 0xffffffe800847947 */ /* 0x000fea000383ffff */
.L_x_2419:
[----:B0-----:R0:W1:Y:S02]  /*16a00*/  SYNCS.PHASECHK.TRANS64.TRYWAIT P0, [R6+URZ], R5 ;  /* 0x00000005060075a7 */ /* 0x001064000800017f */
[----:B-1----:R-:W-:Y:S05]  /*16a10*/  @!P0 NANOSLEEP.SYNCS 0x989680 ;  /* 0x009896800000895d */ /* 0x002fea0003900000 */
[----:B------:R-:W1:Y:S02]  /*16a20*/  @!P0 SYNCS.PHASECHK.TRANS64 P0, [R6+URZ], R5 ;  /* 0x00000005060085a7 */ /* 0x000e64000800007f */
[----:B-1----:R-:W-:Y:S05]  /*16a30*/  @!P0 BRA `(.L_x_2419) ;  /* 0xfffffffc00f08947 */ /* 0x002fea000383ffff */
[----:B------:R-:W-:Y:S05]  /*16a40*/  BRA `(.L_x_2466) ;  /* 0xffffffe800bc7947 */ /* 0x000fea000383ffff */
.L_x_2420:
[----:B-1----:R1:W2:Y:S02]  /*16a50*/  SYNCS.PHASECHK.TRANS64.TRYWAIT P0, [R3+URZ], R2 ;  /* 0x00000002030075a7 */ /* 0x0022a4000800017f */
[----:B--2---:R-:W-:Y:S05]  /*16a60*/  @!P0 NANOSLEEP.SYNCS 0x989680 ;  /* 0x009896800000895d */ /* 0x004fea0003900000 */
[----:B------:R-:W2:Y:S02]  /*16a70*/  @!P0 SYNCS.PHASECHK.TRANS64 P0, [R3+URZ], R2 ;  /* 0x00000002030085a7 */ /* 0x000ea4000800007f */
[----:B--2---:R-:W-:Y:S05]  /*16a80*/  @!P0 BRA `(.L_x_2420) ;  /* 0xfffffffc00f08947 */ /* 0x004fea000383ffff */
[----:B------:R-:W-:Y:S05]  /*16a90*/  BRA `(.L_x_2467) ;  /* 0xffffffe800b07947 */ /* 0x000fea000383ffff */
.L_x_2422:
[----:B-1----:R1:W2:Y:S02]  /*16aa0*/  SYNCS.PHASECHK.TRANS64.TRYWAIT P0, [R18+URZ], R5 ;  /* 0x00000005120075a7 */ /* 0x0022a4000800017f */
[----:B--2---:R-:W-:Y:S05]  /*16ab0*/  @!P0 NANOSLEEP.SYNCS 0x989680 ;  /* 0x009896800000895d */ /* 0x004fea0003900000 */
[----:B------:R-:W2:Y:S02]  /*16ac0*/  @!P0 SYNCS.PHASECHK.TRANS64 P0, [R18+URZ], R5 ;  /* 0x00000005120085a7 */ /* 0x000ea4000800007f */
[----:B--2---:R-:W-:Y:S05]  /*16ad0*/  @!P0 BRA `(.L_x_2422) ;  /* 0xfffffffc00f08947 */ /* 0x004fea000383ffff */
[----:B------:R-:W-:Y:S05]  /*16ae0*/  BRA `(.L_x_2468) ;  /* 0xffffffe800b47947 */ /* 0x000fea000383ffff */
.L_x_2469:
        /* <DEDUP_REMOVED lines=9> */
.L_x_3246:


//--------------------- .text._ZN7cutlass13device_kernelIN5flash11enable_sm90INS1_16FlashAttnFwdSm90INS1_25CollectiveMainloopFwdSm90ILi2EN4cute5tupleIJNS5_1CILi1EEES8_S8_EEENS6_IJNS7_ILi128EEENS7_ILi112EEENS7_ILi192EEEEEELi192ENS_10bfloat16_tEfNS_4arch4Sm90ELb1ELb0ELb0ELb1ELb0ELb0ELb0ELb1ELb1ELb1ELb0ELb0EEENS1_21CollectiveEpilogueFwdINS6_IJSA_SC_SB_EEES9_SE_SG_Li256ELb1ELb1ELb0ELb0EEENS1_36VarlenDynamicPersistentTileSchedulerILi128ELi112ELi256ELi128ELb0ELb1ELb1ELb1ELb1ELb1EEEEEEEEEvNT_6ParamsE --------------------------
	.section	.text._ZN7cutlass13device_kernelIN5flash11enable_sm90INS1_16FlashAttnFwdSm90INS1_25CollectiveMainloopFwdSm90ILi2EN4cute5tupleIJNS5_1CILi1EEES8_S8_EEENS6_IJNS7_ILi128EEENS7_ILi112EEENS7_ILi192EEEEEELi192ENS_10bfloat16_tEfNS_4arch4Sm90ELb1ELb0ELb0ELb1ELb0ELb0ELb0ELb1ELb1ELb1ELb0ELb0EEENS1_21CollectiveEpilogueFwdINS6_IJSA_SC_SB_EEES9_SE_SG_Li256ELb1ELb1ELb0ELb0EEENS1_36VarlenDynamicPersistentTileSchedulerILi128ELi112ELi256ELi128ELb0ELb1ELb1ELb1ELb1ELb1EEEEEEEEEvNT_6ParamsE,"ax",@progbits
	.align	128
.text._ZN7cutlass13device_kernelIN5flash11enable_sm90INS1_16FlashAttnFwdSm90INS1_25CollectiveMainloopFwdSm90ILi2EN4cute5tupleIJNS5_1CILi1EEES8_S8_EEENS6_IJNS7_ILi128EEENS7_ILi112EEENS7_ILi192EEEEEELi192ENS_10bfloat16_tEfNS_4arch4Sm90ELb1ELb0ELb0ELb1ELb0ELb0ELb0ELb1ELb1ELb1ELb0ELb0EEENS1_21CollectiveEpilogueFwdINS6_IJSA_SC_SB_EEES9_SE_SG_Li256ELb1ELb1ELb0ELb0EEENS1_36VarlenDynamicPersistentTileSchedulerILi128ELi112ELi256ELi128ELb0ELb1ELb1ELb1ELb1ELb1EEEEEEEEEvNT_6ParamsE:
        .type           _ZN7cutlass13device_kernelIN5flash11enable_sm90INS1_16FlashAttnFwdSm90INS1_25CollectiveMainloopFwdSm90ILi2EN4cute5tupleIJNS5_1CILi1EEES8_S8_EEENS6_IJNS7_ILi128EEENS7_ILi112EEENS7_ILi192EEEEEELi192ENS_10bfloat16_tEfNS_4arch4Sm90ELb1ELb0ELb0ELb1ELb0ELb0ELb0ELb1ELb1ELb1ELb0ELb0EEENS1_21CollectiveEpilogueFwdINS6_IJSA_SC_SB_EEES9_SE_SG_Li256ELb1ELb1ELb0ELb0EEENS1_36VarlenDynamicPersistentTileSchedulerILi128ELi112ELi256ELi128ELb0ELb1ELb1ELb1ELb1ELb1EEEEEEEEEvNT_6ParamsE,@function
        .size           _ZN7cutlass13device_kernelIN5flash11enable_sm90INS1_16FlashAttnFwdSm90INS1_25CollectiveMainloopFwdSm90ILi2EN4cute5tupleIJNS5_1CILi1EEES8_S8_EEENS6_IJNS7_ILi128EEENS7_ILi112EEENS7_ILi192EEEEEELi192ENS_10bfloat16_tEfNS_4arch4Sm90ELb1ELb0ELb0ELb1ELb0ELb0ELb0ELb1ELb1ELb1ELb0ELb0EEENS1_21CollectiveEpilogueFwdINS6_IJSA_SC_SB_EEES9_SE_SG_Li256ELb1ELb1ELb0ELb0EEENS1_36VarlenDynamicPersistentTileSchedulerILi128ELi112ELi256ELi128ELb0ELb1ELb1ELb1ELb1ELb1EEEEEEEEEvNT_6ParamsE,(.L_x_3247 - _ZN7cutlass13device_kernelIN5flash11enable_sm90INS1_16FlashAttnFwdSm90INS1_25CollectiveMainloopFwdSm90ILi2EN4cute5tupleIJNS5_1CILi1EEES8_S8_EEENS6_IJNS7_ILi128EEENS7_ILi112EEENS7_ILi192EEEEEELi192ENS_10bfloat16_tEfNS_4arch4Sm90ELb1ELb0ELb0ELb1ELb0ELb0ELb0ELb1ELb1ELb1ELb0ELb0EEENS1_21CollectiveEpilogueFwdINS6_IJSA_SC_SB_EEES9_SE_SG_Li256ELb1ELb1ELb0ELb0EEENS1_36VarlenDynamicPersistentTileSchedulerILi128ELi112ELi256ELi128ELb0ELb1ELb1ELb1ELb1ELb1EEEEEEEEEvNT_6ParamsE)
        .other          _ZN7cutlass13device_kernelIN5flash11enable_sm90INS1_16FlashAttnFwdSm90INS1_25CollectiveMainloopFwdSm90ILi2EN4cute5tupleIJNS5_1CILi1EEES8_S8_EEENS6_IJNS7_ILi128EEENS7_ILi112EEENS7_ILi192EEEEEELi192ENS_10bfloat16_tEfNS_4arch4Sm90ELb1ELb0ELb0ELb1ELb0ELb0ELb0ELb1ELb1ELb1ELb0ELb0EEENS1_21CollectiveEpilogueFwdINS6_IJSA_SC_SB_EEES9_SE_SG_Li256ELb1ELb1ELb0ELb0EEENS1_36VarlenDynamicPersistentTileSchedulerILi128ELi112ELi256ELi128ELb0ELb1ELb1ELb1ELb1ELb1EEEEEEEEEvNT_6ParamsE,@"STO_CUDA_ENTRY STV_DEFAULT"
_ZN7cutlass13device_kernelIN5flash11enable_sm90INS1_16FlashAttnFwdSm90INS1_25CollectiveMainloopFwdSm90ILi2EN4cute5tupleIJNS5_1CILi1EEES8_S8_EEENS6_IJNS7_ILi128EEENS7_ILi112EEENS7_ILi192EEEEEELi192ENS_10bfloat16_tEfNS_4arch4Sm90ELb1ELb0ELb0ELb1ELb0ELb0ELb0ELb1ELb1ELb1ELb0ELb0EEENS1_21CollectiveEpilogueFwdINS6_IJSA_SC_SB_EEES9_SE_SG_Li256ELb1ELb1ELb0ELb0EEENS1_36VarlenDynamicPersistentTileSchedulerILi128ELi112ELi256ELi128ELb0ELb1ELb1ELb1ELb1ELb1EEEEEEEEEvNT_6ParamsE:
        /* <DEDUP_REMOVED lines=18> */
.L_x_2471:
[----:B------:R-:W-:Y:S05]  /*0120*/  BSYNC B0 ;  /* 0x0000000000007941 */ /* 0x000fea0003800000 */
.L_x_2470:
        /* <DEDUP_REMOVED lines=41> */
.L_x_2472:
        /* <DEDUP_REMOVED lines=22> */
.L_x_2473:
        /* <DEDUP_REMOVED lines=18> */
.L_x_2474:
        /* <DEDUP_REMOVED lines=22> */
.L_x_2475:
        /* <DEDUP_REMOVED lines=22> */
.L_x_2476:
        /* <DEDUP_REMOVED lines=8> */
.L_x_2478:
        /* <DEDUP_REMOVED lines=50> */
[----:B------:R-:W-:Y:S01]  /*0ca0*/  SHF.R.S32.HI R209, RZ, 0x3, R3 ;  /* 0x00000003ffd17819 */ /* 0x000fe20000011403 */
[----:B------:R-:W-:Y:S01]  /*0cb0*/  IMAD.IADD R5, R220, 0x1, -R5 ;  /* 0x00000001dc057824 */ /* 0x000fe200078e0a05 */
[----:B------:R-:W-:Y:S01]  /*0cc0*/  LOP3.LUT R2, R2, 0x1ffffffe, RZ, 0xc0, !PT ;  /* 0x1ffffffe02027812 */ /* 0x000fe200078ec0ff */
[----:B------:R-:W-:Y:S02]  /*0cd0*/  ULOP3.LUT UR7, UR4, 0x1, URZ, 0xfc, !UPT ;  /* 0x0000000104077892 */ /* 0x000fe4000f8efc3f */
[----:B------:R-:W-:Y:S01]  /*0ce0*/  IMAD R5, R5, 0x40, R4 ;  /* 0x0000004005057824 */ /* 0x000fe200078e0204 */
[----:B------:R-:W-:Y:S01]  /*0cf0*/  UMOV UR4, URZ ;  /* 0x0000003f00047c82 */ /* 0x000fe20008000000 */
[----:B------:R-:W-:Y:S01]  /*0d00*/  IMAD.IADD R2, R7, 0x1, -R2 ;  /* 0x0000000107027824 */ /* 0x000fe200078e0a02 */
[----:B------:R-:W-:Y:S01]  /*0d10*/  LOP3.LUT R7, R10, 0xfffffffc, RZ, 0xc0, !PT ;  /* 0xfffffffc0a077812 */ /* 0x000fe200078ec0ff */
[----:B------:R-:W-:Y:S02]  /*0d20*/  IMAD.U32 R216, RZ, RZ, UR7 ;  /* 0x00000007ffd87e24 */ /* 0x000fe4000f8e00ff */
[----:B------:R-:W-:-:S02]  /*0d30*/  IMAD R215, R2, 0x8, R5 ;  /* 0x0000000802d77824 */ /* 0x000fc400078e0205 */
[----:B------:R-:W-:Y:S01]  /*0d40*/  IMAD.IADD R4, R220, 0x1, -R7 ;  /* 0x00000001dc047824 */ /* 0x000fe200078e0a07 */
[----:B------:R-:W-:Y:S01]  /*0d50*/  LOP3.LUT R7, R3, 0xfffffff8, RZ, 0xc0, !PT ;  /* 0xfffffff803077812 */ /* 0x000fe200078ec0ff */
[----:B------:R-:W-:Y:S01]  /*0d60*/  IMAD.U32 R211, RZ, RZ, UR4 ;  /* 0x00000004ffd37e24 */ /* 0x000fe2000f8e00ff */
[----:B------:R-:W-:Y:S02]  /*0d70*/  LOP3.LUT R3, R6, 0x7ffffffc, RZ, 0xc0, !PT ;  /* 0x7ffffffc06037812 */ /* 0x000fe400078ec0ff */
[----:B------:R-:W-:Y:S01]  /*0d80*/  LEA.HI R10, R4, R4, RZ, 0x1 ;  /* 0x00000004040a7211 */ /* 0x000fe200078f08ff */
[----:B------:R-:W-:Y:S02]  /*0d90*/  IMAD.IADD R206, R220, 0x1, -R7 ;  /* 0x00000001dcce7824 */ /* 0x000fe400078e0a07 */
[----:B------:R-:W-:Y:S01]  /*0da0*/  IMAD.IADD R22, R212, 0x1, -R3 ;  /* 0x00000001d4167824 */ /* 0x000fe200078e0a03 */
[----:B------:R-:W-:Y:S01]  /*0db0*/  LOP3.LUT R11, R10, 0x1ffffffe, RZ, 0xc0, !PT ;  /* 0x1ffffffe0a0b7812 */ /* 0x000fe200078ec0ff */
[----:B------:R-:W-:-:S04]  /*0dc0*/  IMAD.SHL.U32 R16, R206, 0x8, RZ ;  /* 0x00000008ce107824 */ /* 0x000fc800078e00ff */
[C---:B------:R-:W-:Y:S01]  /*0dd0*/  VIADD R204, R16.reuse, 0x40 ;  /* 0x0000004010cc7836 */ /* 0x040fe20000000000 */
[----:B------:R-:W-:Y:S01]  /*0de0*/  SHF.R.S32.HI R219, RZ, 0x1f, R16 ;  /* 0x0000001fffdb7819 */ /* 0x000fe20000011410 */
[----:B------:R-:W-:Y:S02]  /*0df0*/  VIADD R205, R16, 0x80 ;  /* 0x0000008010cd7836 */ /* 0x000fe40000000000 */
[----:B------:R-:W-:Y:S01]  /*0e00*/  IMAD.IADD R11, R4, 0x1, -R11 ;  /* 0x00000001040b7824 */ /* 0x000fe200078e0a0b */
[----:B------:R-:W-:Y:S02]  /*0e10*/  SHF.R.S32.HI R218, RZ, 0x1f, R204 ;  /* 0x0000001fffda7819 */ /* 0x000fe400000114cc */
[----:B------:R-:W-:Y:S01]  /*0e20*/  SHF.R.S32.HI R217, RZ, 0x1f, R205 ;  /* 0x0000001fffd97819 */ /* 0x000fe200000114cd */
[----:B------:R-:W-:-:S07]  /*0e30*/  IMAD R23, R11, 0x8, R214 ;  /* 0x000000080b177824 */ /* 0x000fce00078e02d6 */
.L_x_2532:
[----:B0-2---:R-:W0:Y:S01]  /*0e40*/  LDC.64 R2, c[0x0][0xc88] ;  /* 0x00032200ff027b82 */ /* 0x005e220000000a00 */
[----:B------:R-:W-:Y:S01]  /*0e50*/  ULDC.64 UR12, c[0x0][0x208] ;  /* 0x00008200000c7ab9 */ /* 0x000fe20000000a00 */
[----:B------:R-:W-:Y:S01]  /*0e60*/  ULDC.64 UR8, c[0x0][0xa28] ;  /* 0x00028a0000087ab9 */ /* 0x000fe20000000a00 */
[----:B------:R-:W-:Y:S01]  /*0e70*/  ULDC.64 UR10, c[0x0][0xa18] ;  /* 0x00028600000a7ab9 */ /* 0x000fe20000000a00 */
[----:B0-----:R-:W-:-:S06]  /*0e80*/  IMAD.WIDE R2, R39, 0x4, R2 ;  /* 0x0000000427027825 */ /* 0x001fcc00078e0202 */
[----:B------:R-:W2:Y:S01]  /*0e90*/  LDG.E R2, desc[UR12][R2.64] ;  /* 0x0000000c02027981 */ /* 0x000ea2000c1e1900 */
[----:B------:R-:W-:Y:S02]  /*0ea0*/  UISETP.NE.U32.AND UP0, UPT, UR8, URZ, UPT ;  /* 0x0000003f0800728c */ /* 0x000fe4000bf05070 */
[----:B------:R-:W-:Y:S02]  /*0eb0*/  UISETP.NE.U32.AND UP1, UPT, UR10, URZ, UPT ;  /* 0x0000003f0a00728c */ /* 0x000fe4000bf25070 */
[----:B------:R-:W-:Y:S02]  /*0ec0*/  UISETP.NE.AND.EX UP0, UPT, UR9, URZ, UPT, UP0 ;  /* 0x0000003f0900728c */ /* 0x000fe4000bf05300 */
[----:B------:R-:W-:-:S04]  /*0ed0*/  UISETP.NE.AND.EX UP1, UPT, UR11, URZ, UPT, UP1 ;  /* 0x0000003f0b00728c */ /* 0x000fc8000bf25310 */
[----:B------:R-:W-:Y:S02]  /*0ee0*/  PLOP3.LUT P0, PT, PT, PT, UP0, 0x80, 0x0 ;  /* 0x000000000000781c */ /* 0x000fe40003f0f008 */
[----:B------:R-:W-:Y:S02]  /*0ef0*/  PLOP3.LUT P2, PT, PT, PT, UP1, 0x80, 0x0 ;  /* 0x000000000000781c */ /* 0x000fe40003f4f018 */
[----:B--2---:R-:W-:-:S13]  /*0f00*/  R2UR UR4, R2 ;  /* 0x00000000020472ca */ /* 0x004fda00000e0000 */
[----:B------:R-:W-:Y:S02]  /*0f10*/  USHF.R.S32.HI UR7, URZ, 0x1f, UR4 ;  /* 0x0000001f3f077899 */ /* 0x000fe40008011404 */
[----:B------:R-:W-:Y:S01]  /*0f20*/  IMAD.U32 R207, RZ, RZ, UR4 ;  /* 0x00000004ffcf7e24 */ /* 0x000fe2000f8e00ff */
[----:B------:R-:W-:-:S04]  /*0f30*/  @UP0 ULEA UR8, UP2, UR4, UR8, 0x2 ;  /* 0x0000000804080291 */ /* 0x000fc8000f84103f */
[----:B------:R-:W-:Y:S02]  /*0f40*/  @UP0 ULEA.HI.X UR9, UR4, UR9, UR7, 0x2, UP2 ;  /* 0x0000000904090291 */ /* 0x000fe400090f1407 */
[----:B------:R-:W-:Y:S01]  /*0f50*/  IMAD.U32 R210, RZ, RZ, UR7 ;  /* 0x00000007ffd27e24 */ /* 0x000fe2000f8e00ff */
[----:B------:R-:W-:Y:S01]  /*0f60*/  @UP1 ULEA UR10, UP0, UR4, UR10, 0x2 ;  /* 0x0000000a040a1291 */ /* 0x000fe2000f80103f */
[----:B------:R-:W-:-:S03]  /*0f70*/  IMAD.U32 R2, RZ, RZ, UR8 ;  /* 0x00000008ff027e24 */ /* 0x000fc6000f8e00ff */
[----:B------:R-:W-:Y:S01]  /*0f80*/  @UP1 ULEA.HI.X UR11, UR4, UR11, UR7, 0x2, UP0 ;  /* 0x0000000b040b1291 */ /* 0x000fe200080f1407 */
[----:B------:R-:W-:Y:S01]  /*0f90*/  IMAD.U32 R3, RZ, RZ, UR9 ;  /* 0x00000009ff037e24 */ /* 0x000fe2000f8e00ff */
[----:B------:R-:W-:Y:S01]  /*0fa0*/  ULDC.64 UR8, c[0x0][0x418] ;  /* 0x0001060000087ab9 */ /* 0x000fe20000000a00 */
[----:B------:R-:W-:Y:S01]  /*0fb0*/  IMAD.U32 R4, RZ, RZ, UR10 ;  /* 0x0000000aff047e24 */ /* 0x000fe2000f8e00ff */
[----:B------:R-:W-:Y:S02]  /*0fc0*/  ULDC UR7, c[0x0][0x424] ;  /* 0x0001090000077ab9 */ /* 0x000fe40000000800 */
[----:B------:R-:W-:Y:S01]  /*0fd0*/  IMAD.U32 R5, RZ, RZ, UR11 ;  /* 0x0000000bff057e24 */ /* 0x000fe2000f8e00ff */
[----:B------:R-:W2:Y:S01]  /*0fe0*/  @P0 LDG.E R2, desc[UR12][R2.64] ;  /* 0x0000000c02020981 */ /* 0x000ea2000c1e1900 */
[----:B------:R-:W-:Y:S01]  /*0ff0*/  UISETP.NE.U32.AND UP0, UPT, UR8, URZ, UPT ;  /* 0x0000003f0800728c */ /* 0x000fe2000bf05070 */
[----:B------:R-:W-:Y:S02]  /*1000*/  ULDC.64 UR10, c[0x0][0xa20] ;  /* 0x00028800000a7ab9 */ /* 0x000fe40000000a00 */
[----:B---3--:R-:W3:Y:S01]  /*1010*/  @P2 LDG.E R4, desc[UR12][R4.64] ;  /* 0x0000000c04042981 */ /* 0x008ee2000c1e1900 */
[----:B------:R-:W-:Y:S01]  /*1020*/  ULDC UR12, c[0x0][0x288] ;  /* 0x0000a200000c7ab9 */ /* 0x000fe20000000800 */
[----:B------:R-:W-:Y:S01]  /*1030*/  UISETP.NE.AND.EX UP0, UPT, UR9, URZ, UPT, UP0 ;  /* 0x0000003f0900728c */ /* 0x000fe2000bf05300 */
[----:B------:R-:W-:Y:S01]  /*1040*/  ISETP.NE.U32.AND P1, PT, RZ, UR10, PT ;  /* 0x0000000aff007c0c */ /* 0x000fe2000bf25070 */
[----:B------:R-:W-:Y:S01]  /*1050*/  ULDC UR8, c[0x0][0x2f0] ;  /* 0x0000bc0000087ab9 */ /* 0x000fe20000000800 */
[----:B------:R-:W-:Y:S01]  /*1060*/  UMOV UR4, URZ ;  /* 0x0000003f00047c82 */ /* 0x000fe20008000000 */
[----:B------:R-:W-:Y:S01]  /*1070*/  USEL UR7, UR7, 0x1, UP0 ;  /* 0x0000000107077887 */ /* 0x000fe20008000000 */
[----:B------:R-:W-:Y:S01]  /*1080*/  ISETP.NE.AND.EX P1, PT, RZ, UR11, PT, P1 ;  /* 0x0000000bff007c0c */ /* 0x000fe2000bf25310 */
[----:B------:R-:W-:-:S02]  /*1090*/  IMAD.U32 R208, RZ, RZ, UR6 ;  /* 0x00000006ffd07e24 */ /* 0x000fc4000f8e00ff */
[----:B------:R-:W-:Y:S01]  /*10a0*/  UIMAD UR8, UR7, UR8, URZ ;  /* 0x00000008070872a4 */ /* 0x000fe2000f8e023f */
[----:B--2---:R-:W-:Y:S02]  /*10b0*/  @P0 R2UR UR4, R2 ;  /* 0x00000000020402ca */ /* 0x004fe400000e0000 */
[----:B---3--:R-:W-:-:S13]  /*10c0*/  @P2 R2UR UR12, R4 ;  /* 0x00000000040c22ca */ /* 0x008fda00000e0000 */
[----:B------:R-:W-:Y:S01]  /*10d0*/  IMAD.U32 R17, RZ, RZ, UR12 ;  /* 0x0000000cff117e24 */ /* 0x000fe2000f8e00ff */
[----:B-1--4-:R-:W-:Y:S06]  /*10e0*/  @P2 BRA `(.L_x_2479) ;  /* 0x0000000000402947 */ /* 0x012fec0003800000 */
[----:B------:R-:W-:Y:S02]  /*10f0*/  ULDC.64 UR6, c[0x0][0xa00] ;  /* 0x0002800000067ab9 */ /* 0x000fe40000000a00 */
[----:B------:R-:W-:-:S04]  /*1100*/  ISETP.NE.U32.AND P0, PT, RZ, UR6, PT ;  /* 0x00000006ff007c0c */ /* 0x000fc8000bf05070 */
[----:B------:R-:W-:-:S13]  /*1110*/  ISETP.NE.AND.EX P0, PT, RZ, UR7, PT, P0 ;  /* 0x00000007ff007c0c */ /* 0x000fda000bf05300 */
[----:B------:R-:W-:Y:S05]  /*1120*/  @!P0 BRA `(.L_x_2479) ;  /* 0x0000000000308947 */ /* 0x000fea0003800000 */
[----:B------:R-:W-:Y:S01]  /*1130*/  R2UR UR9, R207 ;  /* 0x00000000cf0972ca */ /* 0x000fe200000e0000 */
[----:B------:R-:W-:Y:S01]  /*1140*/  ULDC.64 UR6, c[0x0][0xa00] ;  /* 0x0002800000067ab9 */ /* 0x000fe20000000a00 */
[----:B------:R-:W-:-:S11]  /*1150*/  ULDC.64 UR12, c[0x0][0x208] ;  /* 0x00008200000c7ab9 */ /* 0x000fd60000000a00 */
[----:B------:R-:W-:-:S06]  /*1160*/  UIMAD.WIDE UR6, UR9, 0x4, UR6 ;  /* 0x00000004090678a5 */ /* 0x000fcc000f8e0206 */
[----:B------:R-:W-:Y:S02]  /*1170*/  IMAD.U32 R2, RZ, RZ, UR6 ;  /* 0x00000006ff027e24 */ /* 0x000fe4000f8e00ff */
[----:B------:R-:W-:-:S05]  /*1180*/  IMAD.U32 R3, RZ, RZ, UR7 ;  /* 0x00000007ff037e24 */ /* 0x000fca000f8e00ff */
[----:B------:R-:W2:Y:S04]  /*1190*/  LDG.E R4, desc[UR12][R2.64] ;  /* 0x0000000c02047981 */ /* 0x000ea8000c1e1900 */
[----:B------:R-:W3:Y:S01]  /*11a0*/  LDG.E R0, desc[UR12][R2.64+0x4] ;  /* 0x0000040c02007981 */ /* 0x000ee2000c1e1900 */
[----:B--2---:R-:W-:Y:S02]  /*11b0*/  R2UR UR6, R4 ;  /* 0x00000000040672ca */ /* 0x004fe400000e0000 */
[----:B---3--:R-:W-:-:S13]  /*11c0*/  R2UR UR7, R0 ;  /* 0x00000000000772ca */ /* 0x008fda00000e0000 */
[----:B------:R-:W-:-:S06]  /*11d0*/  UIADD3 UR6, -UR6, UR7, URZ ;  /* 0x0000000706067290 */ /* 0x000fcc000fffe13f */
[----:B------:R-:W-:-:S07]  /*11e0*/  IMAD.U32 R17, RZ, RZ, UR6 ;  /* 0x00000006ff117e24 */ /* 0x000fce000f8e00ff */
.L_x_2479:
[----:B------:R-:W-:Y:S05]  /*11f0*/  @!P1 BRA `(.L_x_2480) ;  /* 0x0000000000289947 */ /* 0x000fea0003800000 */
[----:B------:R-:W-:Y:S01]  /*1200*/  R2UR UR7, R207 ;  /* 0x00000000cf0772ca */ /* 0x000fe200000e0000 */
[----:B------:R-:W-:Y:S01]  /*1210*/  ULDC.64 UR8, c[0x0][0x208] ;  /* 0x0000820000087ab9 */ /* 0x000fe20000000a00 */
[----:B------:R-:W-:-:S11]  /*1220*/  R2UR UR12, R210 ;  /* 0x00000000d20c72ca */ /* 0x000fd600000e0000 */
[----:B------:R-:W-:-:S04]  /*1230*/  ULEA UR6, UP0, UR7, UR10, 0x2 ;  /* 0x0000000a07067291 */ /* 0x000fc8000f80103f */
[----:B------:R-:W-:Y:S02]  /*1240*/  ULEA.HI.X UR7, UR7, UR11, UR12, 0x2, UP0 ;  /* 0x0000000b07077291 */ /* 0x000fe400080f140c */
[----:B------:R-:W-:-:S04]  /*1250*/  IMAD.U32 R2, RZ, RZ, UR6 ;  /* 0x00000006ff027e24 */ /* 0x000fc8000f8e00ff */
[----:B------:R-:W-:-:S05]  /*1260*/  IMAD.U32 R3, RZ, RZ, UR7 ;  /* 0x00000007ff037e24 */ /* 0x000fca000f8e00ff */
[----:B------:R-:W2:Y:S02]  /*1270*/  LDG.E R2, desc[UR8][R2.64] ;  /* 0x0000000802027981 */ /* 0x000ea4000c1e1900 */
[----:B--2---:R-:W-:Y:S01]  /*1280*/  R2UR UR8, R2 ;  /* 0x00000000020872ca */ /* 0x004fe200000e0000 */
[----:B------:R-:W-:-:S14]  /*1290*/  BRA `(.L_x_2481) ;  /* 0x00000000003c7947 */ /* 0x000fdc0003800000 */
.L_x_2480:
        /* <DEDUP_REMOVED lines=14> */
[----:B------:R-:W-:-:S12]  /*1380*/  UIADD3 UR8, -UR8, UR6, URZ ;  /* 0x0000000608087290 */ /* 0x000fd8000fffe13f */
.L_x_2481:
[----:B------:R-:W-:Y:S01]  /*1390*/  UIADD3 UR9, -UR4, UR8, URZ ;  /* 0x0000000804097290 */ /* 0x000fe2000fffe13f */
[----:B------:R-:W-:Y:S01]  /*13a0*/  R2UR UR7, R17 ;  /* 0x00000000110772ca */ /* 0x000fe200000e0000 */
[----:B------:R-:W-:Y:S01]  /*13b0*/  USHF.L.U32 UR5, UR5, 0x7, URZ ;  /* 0x0000000705057899 */ /* 0x000fe2000800063f */
[----:B------:R-:W-:Y:S01]  /*13c0*/  PLOP3.LUT P0, PT, PT, PT, PT, 0x80, 0x0 ;  /* 0x000000000000781c */ /* 0x000fe20003f0f070 */
[----:B------:R-:W-:Y:S01]  /*13d0*/  ULDC UR4, c[0x0][0x448] ;  /* 0x0001120000047ab9 */ /* 0x000fe20000000800 */
[----:B------:R-:W-:Y:S01]  /*13e0*/  CS2R R2, SRZ ;  /* 0x0000000000027805 */ /* 0x000fe2000001ff00 */
[----:B------:R-:W-:Y:S01]  /*13f0*/  UISETP.NE.AND UP0, UPT, UR4, 0x1, UPT ;  /* 0x000000010400788c */ /* 0x000fe2000bf05270 */
[----:B------:R-:W-:Y:S01]  /*1400*/  IMAD.U32 R18, RZ, RZ, UR9 ;  /* 0x00000009ff127e24 */ /* 0x000fe2000f8e00ff */
[----:B------:R-:W-:Y:S02]  /*1410*/  UIADD3 UR6, UR5, 0x7f, URZ ;  /* 0x0000007f05067890 */ /* 0x000fe4000fffe03f */
[----:B------:R-:W-:Y:S01]  /*1420*/  IMAD.U32 R19, RZ, RZ, UR5 ;  /* 0x00000005ff137e24 */ /* 0x000fe2000f8e00ff */
[----:B------:R-:W-:-:S02]  /*1430*/  CS2R R118, SRZ ;  /* 0x0000000000767805 */ /* 0x000fc4000001ff00 */
[----:B------:R-:W-:Y:S02]  /*1440*/  CS2R R116, SRZ ;  /* 0x0000000000747805 */ /* 0x000fe4000001ff00 */
[----:B------:R-:W-:Y:S02]  /*1450*/  CS2R R114, SRZ ;  /* 0x0000000000727805 */ /* 0x000fe4000001ff00 */
[----:B------:R-:W-:Y:S01]  /*1460*/  CS2R R112, SRZ ;  /* 0x0000000000707805 */ /* 0x000fe2000001ff00 */
[----:B------:R-:W-:Y:S01]  /*1470*/  UIADD3 UR7, UR9, 0x70, -UR7 ;  /* 0x0000007009077890 */ /* 0x000fe2000fffe807 */
[----:B------:R-:W-:Y:S02]  /*1480*/  CS2R R110, SRZ ;  /* 0x00000000006e7805 */ /* 0x000fe4000001ff00 */
[----:B------:R-:W-:Y:S01]  /*1490*/  CS2R R108, SRZ ;  /* 0x00000000006c7805 */ /* 0x000fe2000001ff00 */
[----:B------:R-:W-:Y:S01]  /*14a0*/  @UP0 ULDC UR4, c[0x0][0x44c] ;  /* 0x0001130000040ab9 */ /* 0x000fe20000000800 */
[----:B------:R-:W-:Y:S01]  /*14b0*/  @UP0 ULDC UR8, c[0x0][0x450] ;  /* 0x0001140000080ab9 */ /* 0x000fe20000000800 */
[----:B------:R-:W-:Y:S01]  /*14c0*/  UIMAD.WIDE.U32 UR4, UR6, UR4, URZ ;  /* 0x00000004060472a5 */ /* 0x000fe2000f8e003f */
[----:B------:R-:W-:-:S02]  /*14d0*/  CS2R R106, SRZ ;  /* 0x00000000006a7805 */ /* 0x000fc4000001ff00 */
[----:B------:R-:W-:Y:S02]  /*14e0*/  CS2R R104, SRZ ;  /* 0x0000000000687805 */ /* 0x000fe4000001ff00 */
[----:B------:R-:W-:Y:S01]  /*14f0*/  CS2R R42, SRZ ;  /* 0x00000000002a7805 */ /* 0x000fe2000001ff00 */
[----:B------:R-:W-:Y:S01]  /*1500*/  @UP0 USHF.R.U32.HI UR6, URZ, UR8, UR5 ;  /* 0x000000083f060299 */ /* 0x000fe20008011605 */
[----:B------:R-:W-:Y:S01]  /*1510*/  CS2R R98, SRZ ;  /* 0x0000000000627805 */ /* 0x000fe2000001ff00 */
[----:B------:R-:W-:Y:S01]  /*1520*/  UIADD3 UR5, UR9, 0x6f, URZ ;  /* 0x0000006f09057890 */ /* 0x000fe2000fffe03f */
[----:B------:R-:W-:Y:S01]  /*1530*/  CS2R R100, SRZ ;  /* 0x0000000000647805 */ /* 0x000fe2000001ff00 */
[----:B------:R-:W-:Y:S01]  /*1540*/  UIADD3 UR7, UR7, UR6, URZ ;  /* 0x0000000607077290 */ /* 0x000fe2000fffe03f */
[----:B------:R-:W-:Y:S01]  /*1550*/  CS2R R96, SRZ ;  /* 0x0000000000607805 */ /* 0x000fe2000001ff00 */
[----:B------:R-:W-:Y:S01]  /*1560*/  UMOV UR4, URZ ;  /* 0x0000003f00047c82 */ /* 0x000fe20008000000 */
[----:B------:R-:W-:Y:S01]  /*1570*/  UMOV UR6, URZ ;  /* 0x0000003f00067c82 */ /* 0x000fe20008000000 */
[----:B------:R-:W-:Y:S01]  /*1580*/  UIMAD.WIDE UR4, UR5, -0x6db6db6d, UR4 ;  /* 0x92492493050478a5 */ /* 0x000fe2000f8e0204 */
[----:B------:R-:W-:Y:S01]  /*1590*/  CS2R R94, SRZ ;  /* 0x00000000005e7805 */ /* 0x000fe2000001ff00 */
[----:B------:R-:W-:Y:S01]  /*15a0*/  UIMAD.WIDE UR6, UR7, -0x6db6db6d, UR6 ;  /* 0x92492493070678a5 */ /* 0x000fe2000f8e0206 */
[----:B------:R-:W-:Y:S01]  /*15b0*/  CS2R R92, SRZ ;  /* 0x00000000005c7805 */ /* 0x000fe2000001ff00 */
[----:B------:R-:W-:Y:S01]  /*15c0*/  USHF.R.U32.HI UR4, URZ, 0x1f, UR5 ;  /* 0x0000001f3f047899 */ /* 0x000fe20008011605 */
[----:B------:R-:W-:Y:S01]  /*15d0*/  CS2R R90, SRZ ;  /* 0x00000000005a7805 */ /* 0x000fe2000001ff00 */
[----:B------:R-:W-:Y:S01]  /*15e0*/  USHF.R.U32.HI UR6, URZ, 0x1f, UR7 ;  /* 0x0000001f3f067899 */ /* 0x000fe20008011607 */
[----:B------:R-:W-:Y:S01]  /*15f0*/  CS2R R88, SRZ ;  /* 0x0000000000587805 */ /* 0x000fe2000001ff00 */
[----:B------:R-:W-:Y:S01]  /*1600*/  ULEA.HI.SX32 UR4, UR5, UR4, 0x1a ;  /* 0x0000000405047291 */ /* 0x000fe2000f8fd23f */
        /* <DEDUP_REMOVED lines=9> */
[----:B------:R-:W-:Y:S01]  /*16a0*/  USEL UR38, UR4, UR6, UP0 ;  /* 0x0000000604267287 */ /* 0x000fe20008000000 */
[----:B------:R-:W-:-:S02]  /*16b0*/  CS2R R72, SRZ ;  /* 0x0000000000487805 */ /* 0x000fc4000001ff00 */
[----:B------:R-:W-:Y:S02]  /*16c0*/  CS2R R70, SRZ ;  /* 0x0000000000467805 */ /* 0x000fe4000001ff00 */
[----:B------:R-:W-:Y:S01]  /*16d0*/  CS2R R68, SRZ ;  /* 0x0000000000447805 */ /* 0x000fe2000001ff00 */
[----:B------:R-:W-:Y:S01]  /*16e0*/  UISETP.GE.AND UP0, UPT, UR38, 0x1, UPT ;  /* 0x000000012600788c */ /* 0x000fe2000bf06270 */
[----:B------:R-:W-:Y:S02]  /*16f0*/  CS2R R66, SRZ ;  /* 0x0000000000427805 */ /* 0x000fe4000001ff00 */
[----:B------:R-:W-:Y:S02]  /*1700*/  CS2R R64, SRZ ;  /* 0x0000000000407805 */ /* 0x000fe4000001ff00 */
[----:B------:R-:W-:Y:S02]  /*1710*/  CS2R R62, SRZ ;  /* 0x00000000003e7805 */ /* 0x000fe4000001ff00 */
[----:B------:R-:W-:-:S02]  /*1720*/  CS2R R60, SRZ ;  /* 0x00000000003c7805 */ /* 0x000fc4000001ff00 */
[----:B------:R-:W-:Y:S02]  /*1730*/  CS2R R58, SRZ ;  /* 0x00000000003a7805 */ /* 0x000fe4000001ff00 */
[----:B------:R-:W-:Y:S02]  /*1740*/  PLOP3.LUT P1, PT, PT, PT, UP0, 0x80, 0x0 ;  /* 0x000000000000781c */ /* 0x000fe40003f2f008 */
        /* <DEDUP_REMOVED lines=51> */
.L_x_2483:
        /* <DEDUP_REMOVED lines=11> */
.L_x_2661:
[----:B------:R-:W-:Y:S05]  /*1b30*/  @!P0 BRA `(.L_x_2485) ;  /* 0x0000000000048947 */ /* 0x000fea0003800000 */
[----:B------:R-:W-:Y:S01]  /*1b40*/  BPT.TRAP 0x1 ;  /* 0x000000040000795c */ /* 0x000fe20000300000 */
.L_x_2485:
[----:B------:R-:W-:Y:S02]  /*1b50*/  IMAD.U32 R2, RZ, RZ, UR36 ;  /* 0x00000024ff027e24 */ /* 0x000fe4000f8e00ff */
[----:B0-----:R-:W-:-:S03]  /*1b60*/  IMAD.U32 R3, RZ, RZ, UR61 ;  /* 0x0000003dff037e24 */ /* 0x001fc6000f8e00ff */
[----:B------:R-:W-:Y:S02]  /*1b70*/  LEA R2, R2, UR60, 0x3 ;  /* 0x0000003c02027c11 */ /* 0x000fe4000f8e18ff */
[----:B------:R-:W-:-:S04]  /*1b80*/  SHF.L.U32 R3, R3, 0x1f, RZ ;  /* 0x0000001f03037819 */ /* 0x000fc800000006ff */
[----:B------:R0:W1:Y:S01]  /*1b90*/  SYNCS.PHASECHK.TRANS64.TRYWAIT P2, [R2+URZ+0x36830], R3 ;  /* 0x03683003020075a7 */ /* 0x000062000804017f */
[----:B------:R-:W-:Y:S05]  /*1ba0*/  @!P0 BRA `(.L_x_2486) ;  /* 0x0000000000048947 */ /* 0x000fea0003800000 */
[----:B------:R-:W-:Y:S01]  /*1bb0*/  BPT.TRAP 0x1 ;  /* 0x000000040000795c */ /* 0x000fe20000300000 */
.L_x_2486:
[----:B------:R-:W2:Y:S02]  /*1bc0*/  S2R R0, SR_TID.X ;  /* 0x0000000000007919 */ /* 0x000ea40000002100 */
[----:B--2---:R-:W-:Y:S01]  /*1bd0*/  LOP3.LUT P1, RZ, R0, 0x7f, RZ, 0xc0, !PT ;  /* 0x0000007f00ff7812 */ /* 0x004fe2000782c0ff */
[----:B-1----:R-:W-:-:S12]  /*1be0*/  @P2 BRA `(.L_x_2487) ;  /* 0x0000000000082947 */ /* 0x002fd80003800000 */
[----:B------:R-:W1:Y:S02]  /*1bf0*/  SYNCS.PHASECHK.TRANS64.TRYWAIT P2, [R2+URZ+0x36830], R3 ;  /* 0x03683003020075a7 */ /* 0x000e64000804017f */
[----:B-1----:R-:W-:Y:S05]  /*1c00*/  @!P2 BRA `(.L_x_2488) ;  /* 0x000001640038a947 */ /* 0x002fea0003800000 */
.L_x_2487:
[----:B------:R-:W-:Y:S05]  /*1c10*/  WARPSYNC.ALL ;  /* 0x0000000000007948 */ /* 0x000fea0003800000 */
[----:B------:R-:W-:Y:S01]  /*1c20*/  UIADD3 UR4, UR60, 0x21400, URZ ;  /* 0x000214003c047890 */ /* 0x000fe2000fffe03f */
[----:B------:R-:W-:Y:S01]  /*1c30*/  WARPGROUP.ARRIVE ;  /* 0x00000000000079c5 */ /* 0x000fe20000000000 */
[----:B------:R-:W-:Y:S01]  /*1c40*/  UMOV UR7, 0x40000040 ;  /* 0x4000004000077882 */ /* 0x000fe20000000000 */
[----:B------:R-:W-:Y:S01]  /*1c50*/  UMOV UR11, 0x40000040 ;  /* 0x40000040000b7882 */ /* 0x000fe20000000000 */
[----:B------:R-:W-:Y:S01]  /*1c60*/  USHF.R.U32.HI UR4, URZ, 0x4, UR4 ;  /* 0x000000043f047899 */ /* 0x000fe20008011604 */
[----:B------:R-:W-:Y:S01]  /*1c70*/  R2UR UR39, R17 ;  /* 0x00000000112772ca */ /* 0x000fe200000e0000 */
[----:B------:R-:W-:Y:S01]  /*1c80*/  UMOV UR15, 0x40000040 ;  /* 0x40000040000f7882 */ /* 0x000fe20000000000 */
[----:B------:R-:W-:Y:S01]  /*1c90*/  UMOV UR19, 0x40000040 ;  /* 0x4000004000137882 */ /* 0x000fe20000000000 */
[----:B------:R-:W-:Y:S01]  /*1ca0*/  ULOP3.LUT UR4, UR4, 0x3fff, URZ, 0xc0, !UPT ;  /* 0x00003fff04047892 */ /* 0x000fe2000f8ec03f */
[----:B01----:R-:W-:Y:S01]  /*1cb0*/  @!P1 VIADD R2, R2, 0x36840 ;  /* 0x0003684002029836 */ /* 0x003fe20000000000 */
[----:B------:R-:W-:Y:S01]  /*1cc0*/  UMOV UR23, 0x40000040 ;  /* 0x4000004000177882 */ /* 0x000fe20000000000 */
[----:B------:R-:W-:Y:S01]  /*1cd0*/  UMOV UR27, 0x40000040 ;  /* 0x40000040001b7882 */ /* 0x000fe20000000000 */
[----:B------:R-:W-:Y:S01]  /*1ce0*/  ULOP3.LUT UR5, UR4, 0x10000, URZ, 0xfc, !UPT ;  /* 0x0001000004057892 */ /* 0x000fe2000f8efc3f */
[----:B------:R-:W-:Y:S01]  /*1cf0*/  CS2R R118, SRZ ;  /* 0x0000000000767805 */ /* 0x000fe2000001ff00 */
[----:B------:R-:W-:Y:S01]  /*1d00*/  ULOP3.LUT UR4, UR37, 0x10000, URZ, 0xfc, !UPT ;  /* 0x0001000025047892 */ /* 0x000fe2000f8efc3f */
[----:B------:R-:W-:Y:S01]  /*1d10*/  R2UR UR37, R18 ;  /* 0x00000000122572ca */ /* 0x000fe200000e0000 */
[----:B------:R-:W-:Y:S01]  /*1d20*/  UIMAD UR6, UR36, 0xa80, UR5 ;  /* 0x00000a80240678a4 */ /* 0x000fe2000f8e0205 */
[----:B------:R-:W-:Y:S01]  /*1d30*/  @!P1 PRMT R2, RZ, 0x654, R2 ;  /* 0x00000654ff029816 */ /* 0x000fe20000000002 */
[----:B------:R-:W-:Y:S01]  /*1d40*/  IMAD.U32 R8, RZ, RZ, UR5 ;  /* 0x00000005ff087e24 */ /* 0x000fe2000f8e00ff */
[----:B------:R-:W-:Y:S01]  /*1d50*/  UMOV UR5, 0x40000040 ;  /* 0x4000004000057882 */ /* 0x000fe20000000000 */
[----:B------:R-:W-:Y:S01]  /*1d60*/  UIADD3 UR10, UR6, 0x80, URZ ;  /* 0x00000080060a7890 */ /* 0x000fe2000fffe03f */
[----:B------:R-:W-:Y:S01]  /*1d70*/  CS2R R116, SRZ ;  /* 0x0000000000747805 */ /* 0x000fe2000001ff00 */
[----:B------:R-:W-:Y:S01]  /*1d80*/  UMOV UR8, UR4 ;  /* 0x0000000400087c82 */ /* 0x000fe20008000000 */
[----:B------:R-:W-:Y:S01]  /*1d90*/  UMOV UR9, UR5 ;  /* 0x0000000500097c82 */ /* 0x000fe20008000000 */
[----:B------:R-:W-:-:S02]  /*1da0*/  UIADD3 UR14, UR6, 0x200, URZ ;  /* 0x00000200060e7890 */ /* 0x000fc4000fffe03f */
[----:B------:R-:W-:Y:S01]  /*1db0*/  HGMMA.64x16x16.F32.BF16 R72, gdesc[UR4], RZ, !UPT, gsb0 ;  /* 0x00200000044879f0 */ /* 0x000fe2000c0018ff */
[----:B------:R-:W-:Y:S01]  /*1dc0*/  UMOV UR12, UR4 ;  /* 0x00000004000c7c82 */ /* 0x000fe20008000000 */
[----:B------:R-:W-:Y:S01]  /*1dd0*/  UMOV UR13, UR5 ;  /* 0x00000005000d7c82 */ /* 0x000fe20008000000 */
[----:B------:R-:W-:Y:S01]  /*1de0*/  UIADD3 UR18, UR6, 0x280, URZ ;  /* 0x0000028006127890 */ /* 0x000fe2000fffe03f */
[----:B------:R-:W-:Y:S01]  /*1df0*/  UMOV UR16, UR4 ;  /* 0x0000000400107c82 */ /* 0x000fe20008000000 */
[----:B------:R-:W-:Y:S01]  /*1e00*/  UMOV UR17, UR5 ;  /* 0x0000000500117c82 */ /* 0x000fe20008000000 */
[----:B------:R-:W-:Y:S02]  /*1e10*/  UIADD3 UR7, UR4, 0x2, URZ ;  /* 0x0000000204077890 */ /* 0x000fe4000fffe03f */
[----:B------:R-:W-:Y:S02]  /*1e20*/  UIADD3 UR22, UR6, 0x284, URZ ;  /* 0x0000028406167890 */ /* 0x000fe4000fffe03f */
        /* <DEDUP_REMOVED lines=99> */
[----:B------:R-:W-:Y:S01]  /*2460*/  ULDC UR10, c[0x0][0x448] ;  /* 0x00011200000a7ab9 */ /* 0x000fe20000000800 */
[----:B------:R-:W-:Y:S01]  /*2470*/  R2UR UR11, R19 ;  /* 0x00000000130b72ca */ /* 0x000fe200000e0000 */
[----:B------:R-:W-:-:S03]  /*2480*/  UISETP.NE.AND UP0, UPT, UR10, 0x1, UPT ;  /* 0x000000010a00788c */ /* 0x000fc6000bf05270 */
[----:B------:R-:W-:Y:S02]  /*2490*/  UMOV UR10, 0xffffff90 ;  /* 0xffffff90000a7882 */ /* 0x000fe40000000000 */
[----:B------:R-:W-:Y:S01]  /*24a0*/  UIMAD UR10, UR38, UR10, 0x71 ;  /* 0x00000071260a74a4 */ /* 0x000fe2000f8e020a */
[----:B------:R-:W-:-:S05]  /*24b0*/  PLOP3.LUT P2, PT, PT, PT, UP0, 0x80, 0x0 ;  /* 0x000000000000781c */ /* 0x000fca0003f4f008 */
[----:B------:R-:W-:Y:S01]  /*24c0*/  IMAD.U32 R7, RZ, RZ, UR10 ;  /* 0x0000000aff077e24 */ /* 0x000fe2000f8e00ff */
[----:B------:R-:W-:Y:S01]  /*24d0*/  UMOV UR10, UR11 ;  /* 0x0000000b000a7c82 */ /* 0x000fe20008000000 */
[----:B------:R-:W-:Y:S02]  /*24e0*/  VIADD R0, R23, UR11 ;  /* 0x0000000b17007c36 */ /* 0x000fe40008000000 */
[----:B------:R-:W-:Y:S02]  /*24f0*/  IMAD R4, R22, -0x2, R7 ;  /* 0xfffffffe16047824 */ /* 0x000fe400078e0207 */
[----:B------:R-:W-:-:S05]  /*2500*/  IMAD.U32 R7, RZ, RZ, UR39 ;  /* 0x00000027ff077e24 */ /* 0x000fca000f8e00ff */
[----:B------:R-:W-:Y:S01]  /*2510*/  IADD3 R4, -R7, UR37, R4 ;  /* 0x0000002507047c10 */ /* 0x000fe2000fffe104 */
        /* <DEDUP_REMOVED lines=347> */
[----:B------:R-:W-:Y:S02]  /*3ad0*/  @UP0 ULDC UR7, c[0x0][0x44c] ;  /* 0x0001130000070ab9 */ /* 0x000fe40000000800 */
[----:B------:R-:W-:Y:S01]  /*3ae0*/  @P2 IMAD.HI.U32 R3, R0, UR7, RZ ;  /* 0x0000000700032c27 */ /* 0x000fe2000f8e00ff */
[----:B------:R-:W-:-:S04]  /*3af0*/  @UP0 ULDC UR7, c[0x0][0x450] ;  /* 0x0001140000070ab9 */ /* 0x000fc80000000800 */
[----:B------:R-:W-:Y:S01]  /*3b00*/  @P2 SHF.R.U32.HI R0, RZ, UR7, R3 ;  /* 0x00000007ff002c19 */ /* 0x000fe20008011603 */
[----:B------:R-:W-:Y:S02]  /*3b10*/  UIMAD UR7, UR38, -0x70, UR37 ;  /* 0xffffff90260778a4 */ /* 0x000fe4000f8e0225 */
[----:B------:R-:W-:Y:S02]  /*3b20*/  UIADD3 UR38, UR38, -0x2, URZ ;  /* 0xfffffffe26267890 */ /* 0x000fe4000fffe03f */
[----:B------:R-:W0:Y:S01]  /*3b30*/  SHFL.IDX PT, R5, R0, 0x1, 0x1c1f ;  /* 0x003c1f0000057f89 */ /* 0x000e2200000e0000 */
[----:B------:R-:W-:-:S06]  /*3b40*/  UIADD3 UR7, UR7, 0x70, URZ ;  /* 0x0000007007077890 */ /* 0x000fcc000fffe03f */
[----:B------:R-:W-:-:S04]  /*3b50*/  IMAD.U32 R3, RZ, RZ, UR7 ;  /* 0x00000007ff037e24 */ /* 0x000fc8000f8e00ff */
[----:B------:R-:W-:-:S05]  /*3b60*/  IMAD R3, R22, -0x2, R3 ;  /* 0xfffffffe16037824 */ /* 0x000fca00078e0203 */
[----:B0-----:R-:W-:-:S04]  /*3b70*/  VIADDMNMX R5, R5, R4, R3, PT ;  /* 0x0000000405057246 */ /* 0x001fc80003800103 */
[C---:B------:R-:W-:Y:S02]  /*3b80*/  ISETP.GT.AND P3, PT, R5.reuse, RZ, PT ;  /* 0x000000ff0500720c */ /* 0x040fe40003f64270 */
[C---:B------:R-:W-:Y:S02]  /*3b90*/  ISETP.GT.AND P4, PT, R5.reuse, 0x1, PT ;  /* 0x000000010500780c */ /* 0x040fe40003f84270 */
[----:B------:R-:W-:Y:S01]  /*3ba0*/  ISETP.GT.AND P5, PT, R5, 0x8, PT ;  /* 0x000000080500780c */ /* 0x000fe20003fa4270 */
        /* <DEDUP_REMOVED lines=21> */
[----:B------:R-:W-:Y:S02]  /*3d00*/  ISETP.GT.AND P4, PT, R5, 0x10, PT ;  /* 0x000000100500780c */ /* 0x000fe40003f84270 */
[----:B------:R-:W-:Y:S02]  /*3d10*/  FSEL R79, R79, -INF , P3 ;  /* 0xff8000004f4f7808 */ /* 0x000fe40001800000 */
[----:B------:R-:W-:Y:S02]  /*3d20*/  FMNMX.FTZ R6, R13, R6, !PT ;  /* 0x000000060d067209 */ /* 0x000fe40007810000 */
[----:B------:R-:W-:Y:S02]  /*3d30*/  ISETP.GT.AND P3, PT, R5, 0x11, PT ;  /* 0x000000110500780c */ /* 0x000fe40003f64270 */
[----:B------:R-:W-:Y:S01]  /*3d40*/  FMNMX.FTZ R6, R79, R6, !PT ;  /* 0x000000064f067209 */ /* 0x000fe20007810000 */
[----:B------:R-:W-:Y:S02]  /*3d50*/  WARPGROUP.DEPBAR.LE gsb0, 0x0 ;  /* 0x00008000000079c5 */ /* 0x000fe40000010000 */
[----:B------:R-:W-:Y:S01]  /*3d60*/  WARPGROUP.ARRIVE ;  /* 0x00000000000079c5 */ /* 0x000fe20000000000 */
[----:B------:R-:W-:-:S02]  /*3d70*/  FSEL R21, R66, -INF , P4 ;  /* 0xff80000042157808 */ /* 0x000fc40002000000 */
[----:B------:R-:W-:Y:S02]  /*3d80*/  ISETP.GT.AND P4, PT, R5, 0x18, PT ;  /* 0x000000180500780c */ /* 0x000fe40003f84270 */
        /* <DEDUP_REMOVED lines=56> */
[----:B------:R-:W-:Y:S01]  /*4110*/  ISETP.GT.AND P3, PT, R5, 0x49, PT ;  /* 0x000000490500780c */ /* 0x000fe20003f64270 */
[----:B------:R-:W-:Y:S01]  /*4120*/  ULDC UR6, c[0x0][0x988] ;  /* 0x0002620000067ab9 */ /* 0x000fe20000000800 */
        /* <DEDUP_REMOVED lines=28> */
[----:B------:R-:W-:Y:S02]  /*42f0*/  ISETP.GT.AND P3, PT, R5, 0x69, PT ;  /* 0x000000690500780c */ /* 0x000fe40003f64270 */
[----:B------:R-:W-:Y:S02]  /*4300*/  FSEL R113, R30, -INF , P4 ;  /* 0xff8000001e717808 */ /* 0x000fe40002000000 */
[----:B------:R-:W-:Y:S02]  /*4310*/  FMNMX.FTZ R6, R111, R6, !PT ;  /* 0x000000066f067209 */ /* 0x000fe40007810000 */
[----:B------:R-:W-:-:S02]  /*4320*/  FSEL R115, R31, -INF , P3 ;  /* 0xff8000001f737808 */ /* 0x000fc40001800000 */
[----:B------:R-:W-:-:S04]  /*4330*/  FMNMX.FTZ R6, R113, R6, !PT ;  /* 0x0000000671067209 */ /* 0x000fc80007810000 */
[----:B------:R-:W-:-:S05]  /*4340*/  FMNMX.FTZ R9, R115, R6, !PT ;  /* 0x0000000673097209 */ /* 0x000fca0007810000 */
[----:B------:R-:W1:Y:S02]  /*4350*/  SHFL.BFLY PT, R6, R9, 0x2, 0x1f ;  /* 0x0c401f0009067f89 */ /* 0x000e6400000e0000 */
[----:B-1----:R-:W-:Y:S02]  /*4360*/  FMNMX.FTZ R10, R9, R6, !PT ;  /* 0x00000006090a7209 */ /* 0x002fe40007810000 */
[----:B------:R1:W2:Y:S04]  /*4370*/  SHFL.IDX PT, R6, R0, RZ, 0x1c1f ;  /* 0x001c1fff00067589 */ /* 0x0002a800000e0000 */
[----:B------:R-:W3:Y:S01]  /*4380*/  SHFL.BFLY PT, R5, R10, 0x1, 0x1f ;  /* 0x0c201f000a057f89 */ /* 0x000ee200000e0000 */
[----:B-1----:R-:W-:Y:S01]  /*4390*/  IMAD.U32 R0, RZ, RZ, UR6 ;  /* 0x00000006ff007e24 */ /* 0x002fe2000f8e00ff */
[----:B------:R-:W-:-:S02]  /*43a0*/  @UP0 ULDC UR6, c[0x0][0x44c] ;  /* 0x0001130000060ab9 */ /* 0x000fc40000000800 */
[----:B------:R-:W-:-:S03]  /*43b0*/  UIMAD.WIDE.U32 UR6, UR11, UR6, URZ ;  /* 0x000000060b0672a5 */ /* 0x000fc6000f8e003f */
[----:B------:R-:W-:Y:S02]  /*43c0*/  @UP0 ULDC UR11, c[0x0][0x450] ;  /* 0x00011400000b0ab9 */ /* 0x000fe40000000800 */
[----:B------:R-:W-:Y:S02]  /*43d0*/  @UP0 USHF.R.U32.HI UR10, URZ, UR11, UR7 ;  /* 0x0000000b3f0a0299 */ /* 0x000fe40008011607 */
[----:B------:R-:W-:Y:S02]  /*43e0*/  UMOV UR6, URZ ;  /* 0x0000003f00067c82 */ /* 0x000fe40008000000 */
[----:B------:R-:W-:Y:S01]  /*43f0*/  UIADD3 UR7, UR10, UR37, -UR39 ;  /* 0x000000250a077290 */ /* 0x000fe2000fffe827 */
[----:B--2---:R-:W-:-:S03]  /*4400*/  VIADDMNMX R3, R6, R4, R3, PT ;  /* 0x0000000406037246 */ /* 0x004fc60003800103 */
[----:B------:R-:W-:Y:S01]  /*4410*/  UIMAD.WIDE UR6, UR7, -0x6db6db6d, UR6 ;  /* 0x92492493070678a5 */ /* 0x000fe2000f8e0206 */
[----:B---3--:R-:W-:-:S03]  /*4420*/  FMNMX.FTZ R5, R10, R5, !PT ;  /* 0x000000050a057209 */ /* 0x008fc60007810000 */
[----:B------:R-:W-:Y:S01]  /*4430*/  USHF.R.U32.HI UR6, URZ, 0x1f, UR7 ;  /* 0x0000001f3f067899 */ /* 0x000fe20008011607 */
[----:B------:R-:W-:Y:S02]  /*4440*/  ISETP.GT.AND P4, PT, R3, 0x1, PT ;  /* 0x000000010300780c */ /* 0x000fe40003f84270 */
[C---:B------:R-:W-:Y:S01]  /*4450*/  FSETP.NEU.FTZ.AND P3, PT, R5.reuse, -INF , PT ;  /* 0xff8000000500780b */ /* 0x040fe20003f7d000 */
[----:B------:R-:W-:Y:S01]  /*4460*/  FMUL.FTZ R11, R5, R0 ;  /* 0x00000000050b7220 */ /* 0x000fe20000410000 */
[----:B------:R-:W-:Y:S01]  /*4470*/  ISETP.GT.AND P5, PT, R3, 0x8, PT ;  /* 0x000000080300780c */ /* 0x000fe20003fa4270 */
[----:B------:R-:W-:Y:S01]  /*4480*/  ULEA.HI.SX32 UR6, UR7, UR6, 0x1a ;  /* 0x0000000607067291 */ /* 0x000fe2000f8fd23f */
[----:B------:R-:W-:Y:S02]  /*4490*/  FSEL R73, R73, -INF , P4 ;  /* 0xff80000049497808 */ /* 0x000fe40002000000 */
[----:B------:R-:W-:Y:S01]  /*44a0*/  FSEL R26, R11, RZ, P3 ;  /* 0x000000ff0b1a7208 */ /* 0x000fe20001800000 */
[----:B------:R-:W-:Y:S01]  /*44b0*/  UISETP.LT.AND UP1, UPT, URZ, UR6, UPT ;  /* 0x000000063f00728c */ /* 0x000fe2000bf21270 */
[----:B------:R-:W-:-:S02]  /*44c0*/  ISETP.GT.AND P3, PT, R3, RZ, PT ;  /* 0x000000ff0300720c */ /* 0x000fc40003f64270 */
[----:B------:R-:W-:Y:S01]  /*44d0*/  FSEL R9, R76, -INF , P5 ;  /* 0xff8000004c097808 */ /* 0x000fe20002800000 */
[-CC-:B------:R-:W-:Y:S01]  /*44e0*/  FFMA.FTZ R201, R7, R0.reuse, -R26.reuse ;  /* 0x0000000007c97223 */ /* 0x180fe2000001081a */
[----:B------:R-:W-:Y:S01]  /*44f0*/  FSEL R7, R72, -INF , P3 ;  /* 0xff80000048077808 */ /* 0x000fe20001800000 */
[-CC-:B------:R-:W-:Y:S01]  /*4500*/  FFMA.FTZ R203, R13, R0.reuse, -R26.reuse ;  /* 0x000000000dcb7223 */ /* 0x180fe2000001081a */
[----:B------:R-:W-:Y:S01]  /*4510*/  ISETP.GT.AND P3, PT, R3, 0x9, PT ;  /* 0x000000090300780c */ /* 0x000fe20003f64270 */
[-CC-:B------:R-:W-:Y:S01]  /*4520*/  FFMA.FTZ R197, R21, R0.reuse, -R26.reuse ;  /* 0x0000000015c57223 */ /* 0x180fe2000001081a */
[----:B------:R-:W-:Y:S01]  /*4530*/  FMNMX.FTZ R4, R7, R73, !PT ;  /* 0x0000004907047209 */ /* 0x000fe20007810000 */
[-CC-:B------:R-:W-:Y:S01]  /*4540*/  FFMA.FTZ R6, R75, R0.reuse, -R26.reuse ;  /* 0x000000004b067223 */ /* 0x180fe2000001081a */
[----:B------:R-:W-:Y:S01]  /*4550*/  FSEL R77, R77, -INF , P3 ;  /* 0xff8000004d4d7808 */ /* 0x000fe20001800000 */
[----:B------:R-:W-:Y:S01]  /*4560*/  MUFU.EX2 R201, R201 ;  /* 0x000000c900c97308 */ /* 0x000fe20000000800 */
[----:B------:R-:W-:Y:S01]  /*4570*/  ISETP.GT.AND P3, PT, R3, 0x10, PT ;  /* 0x000000100300780c */ /* 0x000fe20003f64270 */
[--C-:B------:R-:W-:Y:S01]  /*4580*/  FFMA.FTZ R10, R79, R0, -R26.reuse ;  /* 0x000000004f0a7223 */ /* 0x100fe2000001081a */
[----:B------:R-:W-:Y:S01]  /*4590*/  FMNMX.FTZ R4, R9, R4, !PT ;  /* 0x0000000409047209 */ /* 0x000fe20007810000 */
[-CC-:B------:R-:W-:Y:S01]  /*45a0*/  FFMA.FTZ R12, R67, R0.reuse, -R26.reuse ;  /* 0x00000000430c7223 */ /* 0x180fe2000001081a */
[----:B------:R-:W-:Y:S01]  /*45b0*/  ISETP.GT.AND P4, PT, R3, 0x11, PT ;  /* 0x000000110300780c */ /* 0x000fe20003f84270 */
[--C-:B------:R-:W-:Y:S01]  /*45c0*/  FFMA.FTZ R199, R81, R0, -R26.reuse ;  /* 0x0000000051c77223 */ /* 0x100fe2000001081a */
[----:B------:R-:W-:Y:S01]  /*45d0*/  FSEL R11, R64, -INF , P3 ;  /* 0xff800000400b7808 */ /* 0x000fe20001800000 */
[----:B------:R-:W1:Y:S01]  /*45e0*/  MUFU.EX2 R6, R6 ;  /* 0x0000000600067308 */ /* 0x000e620000000800 */
[----:B------:R-:W-:Y:S01]  /*45f0*/  FMNMX.FTZ R4, R77, R4, !PT ;  /* 0x000000044d047209 */ /* 0x000fe20007810000 */
[-CC-:B------:R-:W-:Y:S01]  /*4600*/  FFMA.FTZ R14, R71, R0.reuse, -R26.reuse ;  /* 0x00000000470e7223 */ /* 0x180fe2000001081a */
[----:B------:R-:W-:Y:S01]  /*4610*/  ISETP.GT.AND P3, PT, R3, 0x18, PT ;  /* 0x000000180300780c */ /* 0x000fe20003f64270 */
[-CC-:B------:R-:W-:Y:S01]  /*4620*/  FFMA.FTZ R193, R83, R0.reuse, -R26.reuse ;  /* 0x0000000053c17223 */ /* 0x180fe2000001081a */
[----:B------:R-:W-:Y:S01]  /*4630*/  FSEL R65, R65, -INF , P4 ;  /* 0xff80000041417808 */ /* 0x000fe20002000000 */
[--C-:B------:R-:W-:Y:S01]  /*4640*/  FFMA.FTZ R20, R59, R0, -R26.reuse ;  /* 0x000000003b147223 */ /* 0x100fe2000001081a */
[----:B------:R-:W-:Y:S01]  /*4650*/  FMNMX.FTZ R4, R11, R4, !PT ;  /* 0x000000040b047209 */ /* 0x000fe20007810000 */
[----:B------:R-:W-:Y:S01]  /*4660*/  MUFU.EX2 R203, R203 ;  /* 0x000000cb00cb7308 */ /* 0x000fe20000000800 */
[----:B------:R-:W-:Y:S01]  /*4670*/  ISETP.GT.AND P4, PT, R3, 0x19, PT ;  /* 0x000000190300780c */ /* 0x000fe20003f84270 */
[-CC-:B------:R-:W-:Y:S01]  /*4680*/  FFMA.FTZ R195, R85, R0.reuse, -R26.reuse ;  /* 0x0000000055c37223 */ /* 0x180fe2000001081a */
[----:B------:R-:W-:Y:S01]  /*4690*/  FSEL R13, R68, -INF , P3 ;  /* 0xff800000440d7808 */ /* 0x000fe20001800000 */
[--C-:B------:R-:W-:Y:S01]  /*46a0*/  FFMA.FTZ R63, R63, R0, -R26.reuse ;  /* 0x000000003f3f7223 */ /* 0x100fe2000001081a */
        /* <DEDUP_REMOVED lines=11> */
[----:B------:R-:W-:Y:S01]  /*4760*/  MUFU.EX2 R197, R197 ;  /* 0x000000c500c57308 */ /* 0x000fe20000000800 */
        /* <DEDUP_REMOVED lines=25> */
[----:B------:R-:W-:Y:S01]  /*4900*/  FFMA.FTZ R113, R113, R0, -R26 ;  /* 0x0000000071717223 */ /* 0x000fe2000001081a */
[----:B------:R-:W-:Y:S01]  /*4910*/  ISETP.GT.AND P3, PT, R3, 0x38, PT ;  /* 0x000000380300780c */ /* 0x000fe20003f64270 */
[----:B------:R-:W-:Y:S01]  /*4920*/  USEL UR11, URZ, UR6, !UP1 ;  /* 0x000000063f0b7287 */ /* 0x000fe2000c800000 */
[----:B------:R-:W-:-:S02]  /*4930*/  FSEL R49, R49, -INF , P4 ;  /* 0xff80000031317808 */ /* 0x000fc40002000000 */
[----:B------:R-:W-:Y:S02]  /*4940*/  CS2R R84, SRZ ;  /* 0x0000000000547805 */ /* 0x000fe4000001ff00 */
[----:B------:R-:W-:Y:S01]  /*4950*/  FMNMX.FTZ R4, R27, R4, !PT ;  /* 0x000000041b047209 */ /* 0x000fe20007810000 */
[----:B------:R-:W-:Y:S01]  /*4960*/  MUFU.EX2 R193, R193 ;  /* 0x000000c100c17308 */ /* 0x000fe20000000800 */
[----:B------:R-:W-:Y:S01]  /*4970*/  ISETP.GT.AND P4, PT, R3, 0x39, PT ;  /* 0x000000390300780c */ /* 0x000fe20003f84270 */
[----:B------:R-:W-:Y:S01]  /*4980*/  UISETP.GE.AND UP1, UPT, UR38, UR11, UPT ;  /* 0x0000000b2600728c */ /* 0x000fe2000bf26270 */
[----:B------:R-:W-:Y:S02]  /*4990*/  FSEL R31, R52, -INF , P3 ;  /* 0xff800000341f7808 */ /* 0x000fe40001800000 */
[----:B------:R-:W-:Y:S02]  /*49a0*/  CS2R R82, SRZ ;  /* 0x0000000000527805 */ /* 0x000fe4000001ff00 */
[----:B------:R-:W-:-:S02]  /*49b0*/  FMNMX.FTZ R4, R49, R4, !PT ;  /* 0x0000000431047209 */ /* 0x000fc40007810000 */
[----:B------:R-:W-:Y:S02]  /*49c0*/  CS2R R80, SRZ ;  /* 0x0000000000507805 */ /* 0x000fe4000001ff00 */
[----:B------:R-:W-:Y:S01]  /*49d0*/  FSEL R53, R53, -INF , P4 ;  /* 0xff80000035357808 */ /* 0x000fe20002000000 */
[----:B------:R-:W-:Y:S01]  /*49e0*/  MUFU.EX2 R20, R20 ;  /* 0x0000001400147308 */ /* 0x000fe20000000800 */
[----:B------:R-:W-:Y:S02]  /*49f0*/  ISETP.GT.AND P3, PT, R3, 0x40, PT ;  /* 0x000000400300780c */ /* 0x000fe40003f64270 */
[----:B------:R-:W-:Y:S02]  /*4a00*/  CS2R R78, SRZ ;  /* 0x00000000004e7805 */ /* 0x000fe4000001ff00 */
[----:B------:R-:W-:Y:S02]  /*4a10*/  FMNMX.FTZ R4, R31, R4, !PT ;  /* 0x000000041f047209 */ /* 0x000fe40007810000 */
[----:B------:R-:W-:-:S02]  /*4a20*/  CS2R R74, SRZ ;  /* 0x00000000004a7805 */ /* 0x000fc4000001ff00 */
[----:B------:R-:W-:Y:S02]  /*4a30*/  ISETP.GT.AND P4, PT, R3, 0x41, PT ;  /* 0x000000410300780c */ /* 0x000fe40003f84270 */
[----:B------:R-:W-:Y:S02]  /*4a40*/  CS2R R70, SRZ ;  /* 0x0000000000467805 */ /* 0x000fe4000001ff00 */
[----:B------:R-:W-:Y:S01]  /*4a50*/  FSEL R35, R40, -INF , P3 ;  /* 0xff80000028237808 */ /* 0x000fe20001800000 */
[----:B------:R-:W-:Y:S01]  /*4a60*/  MUFU.EX2 R195, R195 ;  /* 0x000000c300c37308 */ /* 0x000fe20000000800 */
[----:B------:R-:W-:Y:S02]  /*4a70*/  FMNMX.FTZ R4, R53, R4, !PT ;  /* 0x0000000435047209 */ /* 0x000fe40007810000 */
[----:B------:R-:W-:Y:S02]  /*4a80*/  CS2R R66, SRZ ;  /* 0x0000000000427805 */ /* 0x000fe4000001ff00 */
[----:B------:R-:W-:-:S02]  /*4a90*/  ISETP.GT.AND P3, PT, R3, 0x48, PT ;  /* 0x000000480300780c */ /* 0x000fc40003f64270 */
[----:B------:R-:W-:Y:S02]  /*4aa0*/  CS2R R58, SRZ ;  /* 0x00000000003a7805 */ /* 0x000fe4000001ff00 */
[----:B------:R-:W-:Y:S02]  /*4ab0*/  FSEL R41, R41, -INF , P4 ;  /* 0xff80000029297808 */ /* 0x000fe40002000000 */
[----:B------:R-:W-:Y:S01]  /*4ac0*/  FMNMX.FTZ R4, R35, R4, !PT ;  /* 0x0000000423047209 */ /* 0x000fe20007810000 */
[----:B------:R2:W-:Y:S01]  /*4ad0*/  MUFU.EX2 R30, R63 ;  /* 0x0000003f001e7308 */ /* 0x0005e20000000800 */
[----:B------:R-:W-:Y:S02]  /*4ae0*/  ISETP.GT.AND P4, PT, R3, 0x49, PT ;  /* 0x000000490300780c */ /* 0x000fe40003f84270 */
[----:B------:R-:W-:Y:S01]  /*4af0*/  FSEL R39, R44, -INF , P3 ;  /* 0xff8000002c277808 */ /* 0x000fe20001800000 */
[----:B-1----:R-:W-:Y:S01]  /*4b00*/  FADD.FTZ R44, R201, R6 ;  /* 0x00000006c92c7221 */ /* 0x002fe20000010000 */
[----:B------:R-:W-:-:S02]  /*4b10*/  FMNMX.FTZ R4, R41, R4, !PT ;  /* 0x0000000429047209 */ /* 0x000fc40007810000 */
[----:B------:R-:W-:Y:S01]  /*4b20*/  FSEL R45, R45, -INF , P4 ;  /* 0xff8000002d2d7808 */ /* 0x000fe20002000000 */
[----:B------:R-:W-:Y:S01]  /*4b30*/  MUFU.EX2 R87, R87 ;  /* 0x0000005700577308 */ /* 0x000fe20000000800 */
[----:B------:R-:W-:Y:S02]  /*4b40*/  ISETP.GT.AND P3, PT, R3, 0x50, PT ;  /* 0x000000500300780c */ /* 0x000fe40003f64270 */
[----:B--2---:R-:W-:Y:S02]  /*4b50*/  CS2R R62, SRZ ;  /* 0x00000000003e7805 */ /* 0x004fe4000001ff00 */
[----:B------:R-:W-:Y:S02]  /*4b60*/  FMNMX.FTZ R4, R39, R4, !PT ;  /* 0x0000000427047209 */ /* 0x000fe40007810000 */
[----:B------:R-:W-:Y:S02]  /*4b70*/  ISETP.GT.AND P4, PT, R3, 0x51, PT ;  /* 0x000000510300780c */ /* 0x000fe40003f84270 */
[----:B------:R-:W-:Y:S01]  /*4b80*/  FSEL R43, R32, -INF , P3 ;  /* 0xff800000202b7808 */ /* 0x000fe20001800000 */
[----:B------:R-:W-:Y:S01]  /*4b90*/  MUFU.EX2 R91, R91 ;  /* 0x0000005b005b7308 */ /* 0x000fe20000000800 */
[----:B------:R-:W-:-:S02]  /*4ba0*/  FMNMX.FTZ R4, R45, R4, !PT ;  /* 0x000000042d047209 */ /* 0x000fc40007810000 */
[----:B------:R-:W-:Y:S02]  /*4bb0*/  ISETP.GT.AND P3, PT, R3, 0x58, PT ;  /* 0x000000580300780c */ /* 0x000fe40003f64270 */
[----:B------:R-:W-:Y:S02]  /*4bc0*/  FSEL R33, R33, -INF , P4 ;  /* 0xff80000021217808 */ /* 0x000fe40002000000 */
[----:B------:R-:W-:Y:S01]  /*4bd0*/  FMNMX.FTZ R4, R43, R4, !PT ;  /* 0x000000042b047209 */ /* 0x000fe20007810000 */
[----:B------:R-:W-:Y:S01]  /*4be0*/  MUFU.EX2 R93, R93 ;  /* 0x0000005d005d7308 */ /* 0x000fe20000000800 */
[----:B------:R-:W-:Y:S02]  /*4bf0*/  ISETP.GT.AND P4, PT, R3, 0x59, PT ;  /* 0x000000590300780c */ /* 0x000fe40003f84270 */
[----:B------:R-:W-:Y:S02]  /*4c00*/  FSEL R47, R36, -INF , P3 ;  /* 0xff800000242f7808 */ /* 0x000fe40001800000 */
[----:B------:R-:W-:-:S02]  /*4c10*/  FMNMX.FTZ R4, R33, R4, !PT ;  /* 0x0000000421047209 */ /* 0x000fc40007810000 */
[----:B------:R-:W-:Y:S01]  /*4c20*/  FSEL R37, R37, -INF , P4 ;  /* 0xff80000025257808 */ /* 0x000fe20002000000 */
[----:B------:R1:W2:Y:S01]  /*4c30*/  MUFU.EX2 R34, R95 ;  /* 0x0000005f00227308 */ /* 0x0002a20000000800 */
[----:B------:R-:W-:Y:S02]  /*4c40*/  ISETP.GT.AND P3, PT, R3, 0x60, PT ;  /* 0x000000600300780c */ /* 0x000fe40003f64270 */
[----:B------:R-:W-:Y:S02]  /*4c50*/  FMNMX.FTZ R4, R47, R4, !PT ;  /* 0x000000042f047209 */ /* 0x000fe40007810000 */
[----:B------:R-:W-:Y:S02]  /*4c60*/  ISETP.GT.AND P4, PT, R3, 0x61, PT ;  /* 0x000000610300780c */ /* 0x000fe40003f84270 */
[----:B------:R-:W-:Y:S01]  /*4c70*/  FSEL R51, R24, -INF , P3 ;  /* 0xff80000018337808 */ /* 0x000fe20001800000 */
[--C-:B------:R-:W-:Y:S01]  /*4c80*/  FFMA.FTZ R24, R55, R0, -R26.reuse ;  /* 0x0000000037187223 */ /* 0x100fe2000001081a */
[----:B------:R-:W-:Y:S01]  /*4c90*/  FMNMX.FTZ R4, R37, R4, !PT ;  /* 0x0000000425047209 */ /* 0x000fe20007810000 */
[----:B------:R-:W-:Y:S01]  /*4ca0*/  MUFU.EX2 R97, R97 ;  /* 0x0000006100617308 */ /* 0x000fe20000000800 */
[----:B------:R-:W-:Y:S01]  /*4cb0*/  ISETP.GT.AND P3, PT, R3, 0x68, PT ;  /* 0x000000680300780c */ /* 0x000fe20003f64270 */
[----:B------:R-:W-:Y:S01]  /*4cc0*/  FFMA.FTZ R26, R115, R0, -R26 ;  /* 0x00000000731a7223 */ /* 0x000fe2000001081a */
[----:B------:R-:W-:-:S02]  /*4cd0*/  FSEL R25, R25, -INF , P4 ;  /* 0xff80000019197808 */ /* 0x000fc40002000000 */
[----:B------:R-:W-:Y:S02]  /*4ce0*/  CS2R R114, SRZ ;  /* 0x0000000000727805 */ /* 0x000fe4000001ff00 */
[----:B------:R-:W-:Y:S02]  /*4cf0*/  FMNMX.FTZ R4, R51, R4, !PT ;  /* 0x0000000433047209 */ /* 0x000fe40007810000 */
[----:B-1----:R-:W-:Y:S02]  /*4d00*/  CS2R R94, SRZ ;  /* 0x00000000005e7805 */ /* 0x002fe4000001ff00 */
[----:B------:R-:W-:Y:S01]  /*4d10*/  ISETP.GT.AND P4, PT, R3, 0x69, PT ;  /* 0x000000690300780c */ /* 0x000fe20003f84270 */
[----:B------:R-:W1:Y:S01]  /*4d20*/  MUFU.EX2 R32, R24 ;  /* 0x0000001800207308 */ /* 0x000e620000000800 */
[----:B------:R-:W-:Y:S02]  /*4d30*/  FSEL R3, R28, -INF , P3 ;  /* 0xff8000001c037808 */ /* 0x000fe40001800000 */
[----:B------:R-:W-:-:S02]  /*4d40*/  FMNMX.FTZ R4, R25, R4, !PT ;  /* 0x0000000419047209 */ /* 0x000fc40007810000 */
[----:B------:R-:W-:Y:S02]  /*4d50*/  FSEL R29, R29, -INF , P4 ;  /* 0xff8000001d1d7808 */ /* 0x000fe40002000000 */
[----:B------:R-:W-:Y:S01]  /*4d60*/  FMNMX.FTZ R4, R3, R4, !PT ;  /* 0x0000000403047209 */ /* 0x000fe20007810000 */
[----:B------:R3:W4:Y:S01]  /*4d70*/  MUFU.EX2 R28, R89 ;  /* 0x00000059001c7308 */ /* 0x0007220000000800 */
[----:B------:R-:W-:Y:S02]  /*4d80*/  F2FP.BF16.F32.PACK_AB R201, R6, R201 ;  /* 0x000000c906c9723e */ /* 0x000fe400000010ff */
[----:B------:R-:W-:Y:S02]  /*4d90*/  FMNMX.FTZ R4, R29, R4, !PT ;  /* 0x000000041d047209 */ /* 0x000fe40007810000 */
[----:B--2---:R-:W-:-:S03]  /*4da0*/  F2FP.BF16.F32.PACK_AB R185, R34, R93 ;  /* 0x0000005d22b9723e */ /* 0x004fc600000010ff */
[----:B------:R-:W2:Y:S01]  /*4db0*/  SHFL.BFLY PT, R55, R4, 0x2, 0x1f ;  /* 0x0c401f0004377f89 */ /* 0x000ea200000e0000 */
[----:B------:R5:W0:Y:S01]  /*4dc0*/  MUFU.EX2 R36, R99 ;  /* 0x0000006300247308 */ /* 0x000a220000000800 */
[----:B-1----:R-:W-:Y:S02]  /*4dd0*/  F2FP.BF16.F32.PACK_AB R191, R32, R91 ;  /* 0x0000005b20bf723e */ /* 0x002fe400000010ff */
[----:B---3--:R-:W-:-:S05]  /*4de0*/  CS2R R88, SRZ ;  /* 0x0000000000587805 */ /* 0x008fca000001ff00 */
[----:B------:R-:W-:Y:S01]  /*4df0*/  MUFU.EX2 R101, R101 ;  /* 0x0000006500657308 */ /* 0x000fe20000000800 */
[----:B----4-:R-:W-:Y:S02]  /*4e00*/  F2FP.BF16.F32.PACK_AB R189, R28, R87 ;  /* 0x000000571cbd723e */ /* 0x010fe400000010ff */
[----:B-----5:R-:W-:-:S05]  /*4e10*/  CS2R R98, SRZ ;  /* 0x0000000000627805 */ /* 0x020fca000001ff00 */
[----:B------:R1:W3:Y:S01]  /*4e20*/  MUFU.EX2 R38, R103 ;  /* 0x0000006700267308 */ /* 0x0002e20000000800 */
[----:B0-----:R-:W-:Y:S02]  /*4e30*/  F2FP.BF16.F32.PACK_AB R187, R36, R97 ;  /* 0x0000006124bb723e */ /* 0x001fe400000010ff */
[----:B--2---:R-:W-:-:S05]  /*4e40*/  FMNMX.FTZ R55, R4, R55, !PT ;  /* 0x0000003704377209 */ /* 0x004fca0007810000 */
[----:B------:R-:W-:Y:S01]  /*4e50*/  MUFU.EX2 R105, R105 ;  /* 0x0000006900697308 */ /* 0x000fe20000000800 */
[----:B-1----:R-:W-:Y:S01]  /*4e60*/  CS2R R102, SRZ ;  /* 0x0000000000667805 */ /* 0x002fe2000001ff00 */
[----:B------:R-:W0:Y:S06]  /*4e70*/  SHFL.BFLY PT, R4, R55, 0x1, 0x1f ;  /* 0x0c201f0037047f89 */ /* 0x000e2c00000e0000 */
[----:B------:R1:W2:Y:S01]  /*4e80*/  MUFU.EX2 R40, R107 ;  /* 0x0000006b00287308 */ /* 0x0002a20000000800 */
[----:B---3--:R-:W-:-:S07]  /*4e90*/  F2FP.BF16.F32.PACK_AB R181, R38, R101 ;  /* 0x0000006526b5723e */ /* 0x008fce00000010ff */
[----:B------:R-:W-:Y:S01]  /*4ea0*/  MUFU.EX2 R109, R109 ;  /* 0x0000006d006d7308 */ /* 0x000fe20000000800 */
[----:B-1----:R-:W-:-:S07]  /*4eb0*/  CS2R R106, SRZ ;  /* 0x00000000006a7805 */ /* 0x002fce000001ff00 */
[----:B------:R1:W-:Y:S01]  /*4ec0*/  MUFU.EX2 R42, R111 ;  /* 0x0000006f002a7308 */ /* 0x0003e20000000800 */
[----:B--2---:R-:W-:Y:S02]  /*4ed0*/  F2FP.BF16.F32.PACK_AB R183, R40, R105 ;  /* 0x0000006928b7723e */ /* 0x004fe400000010ff */
[----:B0-----:R-:W-:Y:S01]  /*4ee0*/  FMNMX.FTZ R4, R55, R4, !PT ;  /* 0x0000000437047209 */ /* 0x001fe20007810000 */
[----:B------:R-:W-:Y:S01]  /*4ef0*/  FADD.FTZ R55, R203, R44 ;  /* 0x0000002ccb377221 */ /* 0x000fe20000010000 */
[----:B------:R-:W-:Y:S02]  /*4f00*/  F2FP.BF16.F32.PACK_AB R203, R10, R203 ;  /* 0x000000cb0acb723e */ /* 0x000fe400000010ff */
[C---:B------:R-:W-:Y:S01]  /*4f10*/  FSETP.NEU.FTZ.AND P3, PT, R4.reuse, -INF , PT ;  /* 0xff8000000400780b */ /* 0x040fe20003f7d000 */
[----:B------:R-:W-:Y:S01]  /*4f20*/  FMUL.FTZ R24, R4, R0 ;  /* 0x0000000004187220 */ /* 0x000fe20000410000 */
[----:B------:R-:W-:Y:S01]  /*4f30*/  FADD.FTZ R44, R10, R55 ;  /* 0x000000370a2c7221 */ /* 0x000fe20000010000 */
[----:B------:R-:W-:Y:S01]  /*4f40*/  MUFU.EX2 R113, R113 ;  /* 0x0000007100717308 */ /* 0x000fe20000000800 */
[----:B-1----:R-:W-:-:S02]  /*4f50*/  CS2R R110, SRZ ;  /* 0x00000000006e7805 */ /* 0x002fc4000001ff00 */
[----:B------:R-:W-:Y:S01]  /*4f60*/  FSEL R24, R24, RZ, P3 ;  /* 0x000000ff18187208 */ /* 0x000fe20001800000 */
[----:B------:R-:W-:Y:S01]  /*4f70*/  FADD.FTZ R55, R197, R44 ;  /* 0x0000002cc5377221 */ /* 0x000fe20000010000 */
[----:B------:R-:W-:Y:S02]  /*4f80*/  PLOP3.LUT P3, PT, PT, PT, UP1, 0x80, 0x0 ;  /* 0x000000000000781c */ /* 0x000fe40003f6f018 */
[C---:B------:R-:W-:Y:S01]  /*4f90*/  F2FP.BF16.F32.PACK_AB R197, R12.reuse, R197 ;  /* 0x000000c50cc5723e */ /* 0x040fe200000010ff */
        /* <DEDUP_REMOVED lines=13> */
[----:B------:R-:W0:Y:S01]  /*5070*/  MUFU.EX2 R7, R7 ;  /* 0x0000000700077308 */ /* 0x000e220000000800 */
[----:B------:R-:W-:Y:S01]  /*5080*/  FADD.FTZ R46, R12, R55 ;  /* 0x000000370c2e7221 */ /* 0x000fe20000010000 */
        /* <DEDUP_REMOVED lines=10> */
[-CC-:B------:R-:W-:Y:S01]  /*5130*/  FFMA.FTZ R45, R45, R0.reuse, -R24.reuse ;  /* 0x000000002d2d7223 */ /* 0x180fe20000010818 */
[-CC-:B------:R-:W-:Y:S01]  /*5140*/  FFMA.FTZ R43, R43, R0.reuse, -R24.reuse ;  /* 0x000000002b2b7223 */ /* 0x180fe20000010818 */
[-CC-:B------:R-:W-:Y:S01]  /*5150*/  FFMA.FTZ R33, R33, R0.reuse, -R24.reuse ;  /* 0x0000000021217223 */ /* 0x180fe20000010818 */
[-C--:B------:R-:W-:Y:S01]  /*5160*/  FFMA.FTZ R47, R47, R0.reuse, -R24 ;  /* 0x000000002f2f7223 */ /* 0x080fe20000010818 */
[----:B------:R2:W3:Y:S01]  /*5170*/  MUFU.EX2 R202, R77 ;  /* 0x0000004d00ca7308 */ /* 0x0004e20000000800 */
[----:B0-----:R-:W-:Y:S01]  /*5180*/  FADD.FTZ R44, R7, R200 ;  /* 0x000000c8072c7221 */ /* 0x001fe20000010000 */
[-CC-:B------:R-:W-:Y:S01]  /*5190*/  FFMA.FTZ R37, R37, R0.reuse, -R24.reuse ;  /* 0x0000000025257223 */ /* 0x180fe20000010818 */
[-CC-:B------:R-:W-:Y:S01]  /*51a0*/  FFMA.FTZ R51, R51, R0.reuse, -R24.reuse ;  /* 0x0000000033337223 */ /* 0x180fe20000010818 */
[-CC-:B------:R-:W-:Y:S01]  /*51b0*/  FFMA.FTZ R25, R25, R0.reuse, -R24.reuse ;  /* 0x0000000019197223 */ /* 0x180fe20000010818 */
[-CC-:B------:R-:W-:Y:S01]  /*51c0*/  FFMA.FTZ R3, R3, R0.reuse, -R24.reuse ;  /* 0x0000000003037223 */ /* 0x180fe20000010818 */
[----:B------:R-:W-:Y:S01]  /*51d0*/  FFMA.FTZ R24, R29, R0, -R24 ;  /* 0x000000001d187223 */ /* 0x000fe20000010818 */
[----:B------:R-:W-:Y:S01]  /*51e0*/  F2FP.BF16.F32.PACK_AB R200, R200, R7 ;  /* 0x00000007c8c8723e */ /* 0x000fe200000010ff */
[----:B------:R-:W0:Y:S01]  /*51f0*/  MUFU.EX2 R11, R11 ;  /* 0x0000000b000b7308 */ /* 0x000e220000000800 */
[----:B------:R-:W-:Y:S01]  /*5200*/  IMAD.U32 R12, RZ, RZ, UR11 ;  /* 0x0000000bff0c7e24 */ /* 0x000fe2000f8e00ff */
[----:B------:R-:W-:-:S02]  /*5210*/  F2FP.BF16.F32.PACK_AB R177, R42, R109 ;  /* 0x0000006d2ab1723e */ /* 0x000fc400000010ff */
[----:B--2---:R-:W-:Y:S02]  /*5220*/  CS2R R76, SRZ ;  /* 0x00000000004c7805 */ /* 0x004fe4000001ff00 */
[----:B------:R-:W-:Y:S02]  /*5230*/  F2FP.BF16.F32.PACK_AB R199, R14, R199 ;  /* 0x000000c70ec7723e */ /* 0x000fe400000010ff */
[----:B------:R-:W-:Y:S02]  /*5240*/  CS2R R72, SRZ ;  /* 0x0000000000487805 */ /* 0x000fe4000001ff00 */
[----:B------:R-:W-:Y:S01]  /*5250*/  CS2R R54, SRZ ;  /* 0x0000000000367805 */ /* 0x000fe2000001ff00 */
[----:B------:R2:W4:Y:S08]  /*5260*/  MUFU.EX2 R196, R65 ;  /* 0x0000004100c47308 */ /* 0x0005300000000800 */
[----:B------:R-:W5:Y:S01]  /*5270*/  MUFU.EX2 R13, R13 ;  /* 0x0000000d000d7308 */ /* 0x000f620000000800 */
[----:B--2---:R-:W-:-:S07]  /*5280*/  CS2R R64, SRZ ;  /* 0x0000000000407805 */ /* 0x004fce000001ff00 */
[----:B------:R1:W-:Y:S08]  /*5290*/  MUFU.EX2 R188, R49 ;  /* 0x0000003100bc7308 */ /* 0x0003f00000000800 */
[----:B------:R2:W5:Y:S01]  /*52a0*/  MUFU.EX2 R198, R69 ;  /* 0x0000004500c67308 */ /* 0x0005620000000800 */
[----:B-1----:R-:W-:-:S04]  /*52b0*/  FADD.FTZ R49, R9, R44 ;  /* 0x0000002c09317221 */ /* 0x002fc80000010000 */
[C---:B---3--:R-:W-:Y:S01]  /*52c0*/  FADD.FTZ R44, R202.reuse, R49 ;  /* 0x00000031ca2c7221 */ /* 0x048fe20000010000 */
[----:B------:R-:W-:Y:S02]  /*52d0*/  F2FP.BF16.F32.PACK_AB R202, R202, R9 ;  /* 0x00000009caca723e */ /* 0x000fe400000010ff */
[----:B------:R-:W1:Y:S01]  /*52e0*/  MUFU.EX2 R15, R15 ;  /* 0x0000000f000f7308 */ /* 0x000e620000000800 */
[----:B0-----:R-:W-:Y:S01]  /*52f0*/  FADD.FTZ R49, R11, R44 ;  /* 0x0000002c0b317221 */ /* 0x001fe20000010000 */
[----:B--2---:R-:W-:-:S03]  /*5300*/  CS2R R68, SRZ ;  /* 0x0000000000447805 */ /* 0x004fc6000001ff00 */
[C---:B----4-:R-:W-:Y:S01]  /*5310*/  FADD.FTZ R44, R196.reuse, R49 ;  /* 0x00000031c42c7221 */ /* 0x050fe20000010000 */
[----:B------:R-:W-:Y:S02]  /*5320*/  F2FP.BF16.F32.PACK_AB R196, R196, R11 ;  /* 0x0000000bc4c4723e */ /* 0x000fe400000010ff */
[----:B------:R0:W2:Y:S01]  /*5330*/  MUFU.EX2 R192, R57 ;  /* 0x0000003900c07308 */ /* 0x0000a20000000800 */
[----:B-----5:R-:W-:-:S04]  /*5340*/  FADD.FTZ R49, R13, R44 ;  /* 0x0000002c0d317221 */ /* 0x020fc80000010000 */
[C---:B------:R-:W-:Y:S01]  /*5350*/  FADD.FTZ R44, R198.reuse, R49 ;  /* 0x00000031c62c7221 */ /* 0x040fe20000010000 */
[----:B------:R-:W-:Y:S02]  /*5360*/  F2FP.BF16.F32.PACK_AB R198, R198, R13 ;  /* 0x0000000dc6c6723e */ /* 0x000fe400000010ff */
[----:B------:R-:W3:Y:S01]  /*5370*/  MUFU.EX2 R21, R21 ;  /* 0x0000001500157308 */ /* 0x000ee20000000800 */
[----:B0-----:R-:W-:-:S07]  /*5380*/  CS2R R56, SRZ ;  /* 0x0000000000387805 */ /* 0x001fce000001ff00 */
[----:B------:R0:W4:Y:S08]  /*5390*/  MUFU.EX2 R194, R61 ;  /* 0x0000003d00c27308 */ /* 0x0001300000000800 */
[----:B------:R-:W5:Y:S01]  /*53a0*/  MUFU.EX2 R27, R27 ;  /* 0x0000001b001b7308 */ /* 0x000f620000000800 */
[----:B0-----:R-:W-:-:S07]  /*53b0*/  CS2R R60, SRZ ;  /* 0x00000000003c7805 */ /* 0x001fce000001ff00 */
[----:B------:R0:W-:Y:S08]  /*53c0*/  MUFU.EX2 R190, R53 ;  /* 0x0000003500be7308 */ /* 0x0001f00000000800 */
[----:B------:R1:W-:Y:S01]  /*53d0*/  MUFU.EX2 R184, R41 ;  /* 0x0000002900b87308 */ /* 0x0003e20000000800 */
[----:B0-----:R-:W-:Y:S01]  /*53e0*/  FADD.FTZ R53, R193, R46 ;  /* 0x0000002ec1357221 */ /* 0x001fe20000010000 */
[----:B------:R-:W-:-:S03]  /*53f0*/  F2FP.BF16.F32.PACK_AB R193, R20, R193 ;  /* 0x000000c114c1723e */ /* 0x000fc600000010ff */
[----:B------:R-:W-:-:S03]  /*5400*/  FADD.FTZ R46, R20, R53 ;  /* 0x00000035142e7221 */ /* 0x000fc60000010000 */
[----:B------:R-:W0:Y:S01]  /*5410*/  MUFU.EX2 R31, R31 ;  /* 0x0000001f001f7308 */ /* 0x000e220000000800 */
[----:B-1----:R-:W-:Y:S01]  /*5420*/  FADD.FTZ R41, R15, R44 ;  /* 0x0000002c0f297221 */ /* 0x002fe20000010000 */
[----:B------:R-:W-:Y:S01]  /*5430*/  FADD.FTZ R53, R195, R46 ;  /* 0x0000002ec3357221 */ /* 0x000fe20000010000 */
[----:B------:R-:W-:Y:S02]  /*5440*/  F2FP.BF16.F32.PACK_AB R195, R30, R195 ;  /* 0x000000c31ec3723e */ /* 0x000fe400000010ff */
[----:B--2---:R-:W-:Y:S01]  /*5450*/  FADD.FTZ R2, R192, R41 ;  /* 0x00000029c0027221 */ /* 0x004fe20000010000 */
[----:B------:R-:W-:Y:S01]  /*5460*/  FADD.FTZ R46, R30, R53 ;  /* 0x000000351e2e7221 */ /* 0x000fe20000010000 */
[----:B------:R-:W-:Y:S01]  /*5470*/  F2FP.BF16.F32.PACK_AB R192, R192, R15 ;  /* 0x0000000fc0c0723e */ /* 0x000fe200000010ff */
[----:B------:R-:W1:Y:S01]  /*5480*/  MUFU.EX2 R35, R35 ;  /* 0x0000002300237308 */ /* 0x000e620000000800 */
[----:B---3--:R-:W-:Y:S01]  /*5490*/  FADD.FTZ R41, R21, R2 ;  /* 0x0000000215297221 */ /* 0x008fe20000010000 */
[----:B------:R-:W-:Y:S01]  /*54a0*/  FADD.FTZ R49, R87, R46 ;  /* 0x0000002e57317221 */ /* 0x000fe20000010000 */
[----:B------:R-:W-:-:S02]  /*54b0*/  CS2R R86, SRZ ;  /* 0x0000000000567805 */ /* 0x000fc4000001ff00 */
[----:B------:R-:W-:Y:S01]  /*54c0*/  CS2R R52, SRZ ;  /* 0x0000000000347805 */ /* 0x000fe2000001ff00 */
[----:B----4-:R-:W-:Y:S01]  /*54d0*/  FADD.FTZ R2, R194, R41 ;  /* 0x00000029c2027221 */ /* 0x010fe20000010000 */
[----:B------:R-:W-:Y:S01]  /*54e0*/  FADD.FTZ R44, R28, R49 ;  /* 0x000000311c2c7221 */ /* 0x000fe20000010000 */
[----:B------:R-:W-:Y:S01]  /*54f0*/  F2FP.BF16.F32.PACK_AB R194, R194, R21 ;  /* 0x00000015c2c2723e */ /* 0x000fe200000010ff */
[----:B------:R-:W2:Y:S01]  /*5500*/  MUFU.EX2 R39, R39 ;  /* 0x0000002700277308 */ /* 0x000ea20000000800 */
[----:B-----5:R-:W-:Y:S01]  /*5510*/  FADD.FTZ R41, R27, R2 ;  /* 0x000000021b297221 */ /* 0x020fe20000010000 */
[----:B------:R-:W-:Y:S01]  /*5520*/  FADD.FTZ R49, R91, R44 ;  /* 0x0000002c5b317221 */ /* 0x000fe20000010000 */
[----:B------:R-:W-:Y:S02]  /*5530*/  CS2R R90, SRZ ;  /* 0x00000000005a7805 */ /* 0x000fe4000001ff00 */
[----:B------:R-:W-:Y:S01]  /*5540*/  FADD.FTZ R2, R188, R41 ;  /* 0x00000029bc027221 */ /* 0x000fe20000010000 */
[----:B------:R-:W-:Y:S01]  /*5550*/  FADD.FTZ R44, R32, R49 ;  /* 0x00000031202c7221 */ /* 0x000fe20000010000 */
[----:B------:R-:W-:Y:S01]  /*5560*/  F2FP.BF16.F32.PACK_AB R188, R188, R27 ;  /* 0x0000001bbcbc723e */ /* 0x000fe200000010ff */
[----:B------:R3:W4:Y:S01]  /*5570*/  MUFU.EX2 R186, R45 ;  /* 0x0000002d00ba7308 */ /* 0x0007220000000800 */
[----:B0-----:R-:W-:Y:S01]  /*5580*/  FADD.FTZ R29, R31, R2 ;  /* 0x000000021f1d7221 */ /* 0x001fe20000010000 */
[----:B------:R-:W-:-:S03]  /*5590*/  CS2R R48, SRZ ;  /* 0x0000000000307805 */ /* 0x000fc6000001ff00 */
[C---:B------:R-:W-:Y:S01]  /*55a0*/  FADD.FTZ R2, R190.reuse, R29 ;  /* 0x0000001dbe027221 */ /* 0x040fe20000010000 */
[----:B------:R-:W-:Y:S02]  /*55b0*/  F2FP.BF16.F32.PACK_AB R190, R190, R31 ;  /* 0x0000001fbebe723e */ /* 0x000fe400000010ff */
[----:B------:R-:W-:Y:S01]  /*55c0*/  CS2R R30, SRZ ;  /* 0x00000000001e7805 */ /* 0x000fe2000001ff00 */
[----:B------:R-:W0:Y:S01]  /*55d0*/  MUFU.EX2 R43, R43 ;  /* 0x0000002b002b7308 */ /* 0x000e220000000800 */
[----:B---3--:R-:W-:Y:S01]  /*55e0*/  FADD.FTZ R45, R93, R44 ;  /* 0x0000002c5d2d7221 */ /* 0x008fe20000010000 */
[----:B-1----:R-:W-:Y:S01]  /*55f0*/  FADD.FTZ R29, R35, R2 ;  /* 0x00000002231d7221 */ /* 0x002fe20000010000 */
[----:B------:R-:W-:Y:S02]  /*5600*/  CS2R R92, SRZ ;  /* 0x00000000005c7805 */ /* 0x000fe4000001ff00 */
[----:B------:R-:W-:Y:S01]  /*5610*/  FADD.FTZ R44, R34, R45 ;  /* 0x0000002d222c7221 */ /* 0x000fe20000010000 */
[C---:B------:R-:W-:Y:S01]  /*5620*/  FADD.FTZ R2, R184.reuse, R29 ;  /* 0x0000001db8027221 */ /* 0x040fe20000010000 */
[----:B------:R-:W-:Y:S01]  /*5630*/  F2FP.BF16.F32.PACK_AB R184, R184, R35 ;  /* 0x00000023b8b8723e */ /* 0x000fe200000010ff */
[----:B------:R1:W3:Y:S01]  /*5640*/  MUFU.EX2 R180, R33 ;  /* 0x0000002100b47308 */ /* 0x0002e20000000800 */
[----:B------:R-:W-:Y:S01]  /*5650*/  FADD.FTZ R41, R97, R44 ;  /* 0x0000002c61297221 */ /* 0x000fe20000010000 */
[----:B--2---:R-:W-:Y:S01]  /*5660*/  FADD.FTZ R29, R39, R2 ;  /* 0x00000002271d7221 */ /* 0x004fe20000010000 */
[----:B------:R-:W-:-:S02]  /*5670*/  CS2R R96, SRZ ;  /* 0x0000000000607805 */ /* 0x000fc4000001ff00 */
[----:B------:R-:W-:Y:S01]  /*5680*/  CS2R R44, SRZ ;  /* 0x00000000002c7805 */ /* 0x000fe2000001ff00 */
[----:B------:R-:W-:Y:S01]  /*5690*/  FADD.FTZ R6, R36, R41 ;  /* 0x0000002924067221 */ /* 0x000fe20000010000 */
[C---:B----4-:R-:W-:Y:S01]  /*56a0*/  FADD.FTZ R2, R186.reuse, R29 ;  /* 0x0000001dba027221 */ /* 0x050fe20000010000 */
[----:B------:R-:W-:Y:S01]  /*56b0*/  F2FP.BF16.F32.PACK_AB R186, R186, R39 ;  /* 0x00000027baba723e */ /* 0x000fe200000010ff */
[----:B------:R-:W2:Y:S01]  /*56c0*/  MUFU.EX2 R47, R47 ;  /* 0x0000002f002f7308 */ /* 0x000ea20000000800 */
[----:B-1----:R-:W-:Y:S01]  /*56d0*/  FADD.FTZ R33, R101, R6 ;  /* 0x0000000665217221 */ /* 0x002fe20000010000 */
[----:B0-----:R-:W-:Y:S01]  /*56e0*/  FADD.FTZ R29, R43, R2 ;  /* 0x000000022b1d7221 */ /* 0x001fe20000010000 */
[----:B------:R-:W-:Y:S02]  /*56f0*/  CS2R R100, SRZ ;  /* 0x0000000000647805 */ /* 0x000fe4000001ff00 */
[----:B------:R-:W-:Y:S01]  /*5700*/  CS2R R34, SRZ ;  /* 0x0000000000227805 */ /* 0x000fe2000001ff00 */
[----:B------:R-:W-:Y:S01]  /*5710*/  FADD.FTZ R6, R38, R33 ;  /* 0x0000002126067221 */ /* 0x000fe20000010000 */
[----:B------:R-:W-:Y:S01]  /*5720*/  CS2R R38, SRZ ;  /* 0x0000000000267805 */ /* 0x000fe2000001ff00 */
[----:B------:R0:W1:Y:S01]  /*5730*/  MUFU.EX2 R182, R37 ;  /* 0x0000002500b67308 */ /* 0x0000620000000800 */
[C---:B---3--:R-:W-:Y:S01]  /*5740*/  FADD.FTZ R2, R180.reuse, R29 ;  /* 0x0000001db4027221 */ /* 0x048fe20000010000 */
[----:B------:R-:W-:Y:S01]  /*5750*/  FADD.FTZ R33, R105, R6 ;  /* 0x0000000669217221 */ /* 0x000fe20000010000 */
[----:B------:R-:W-:-:S02]  /*5760*/  F2FP.BF16.F32.PACK_AB R180, R180, R43 ;  /* 0x0000002bb4b4723e */ /* 0x000fc400000010ff */
[----:B------:R-:W-:Y:S01]  /*5770*/  CS2R R104, SRZ ;  /* 0x0000000000687805 */ /* 0x000fe2000001ff00 */
[----:B------:R-:W-:Y:S01]  /*5780*/  FADD.FTZ R6, R40, R33 ;  /* 0x0000002128067221 */ /* 0x000fe20000010000 */
[----:B------:R-:W-:Y:S01]  /*5790*/  CS2R R40, SRZ ;  /* 0x0000000000287805 */ /* 0x000fe2000001ff00 */
[----:B------:R-:W3:Y:S01]  /*57a0*/  MUFU.EX2 R51, R51 ;  /* 0x0000003300337308 */ /* 0x000ee20000000800 */
[----:B0-----:R-:W-:Y:S01]  /*57b0*/  CS2R R36, SRZ ;  /* 0x0000000000247805 */ /* 0x001fe2000001ff00 */
[----:B------:R-:W-:Y:S01]  /*57c0*/  FADD.FTZ R33, R109, R6 ;  /* 0x000000066d217221 */ /* 0x000fe20000010000 */
[----:B------:R-:W-:-:S03]  /*57d0*/  CS2R R108, SRZ ;  /* 0x00000000006c7805 */ /* 0x000fc6000001ff00 */
[----:B------:R-:W-:Y:S01]  /*57e0*/  FADD.FTZ R6, R42, R33 ;  /* 0x000000212a067221 */ /* 0x000fe20000010000 */
[----:B------:R-:W-:Y:S01]  /*57f0*/  CS2R R42, SRZ ;  /* 0x00000000002a7805 */ /* 0x000fe2000001ff00 */
[----:B------:R2:W0:Y:S01]  /*5800*/  MUFU.EX2 R176, R25 ;  /* 0x0000001900b07308 */ /* 0x0004220000000800 */
[----:B------:R-:W-:Y:S01]  /*5810*/  CS2R R32, SRZ ;  /* 0x0000000000207805 */ /* 0x000fe2000001ff00 */
[----:B------:R-:W-:-:S06]  /*5820*/  FADD.FTZ R29, R113, R6 ;  /* 0x00000006711d7221 */ /* 0x000fcc0000010000 */
[----:B------:R-:W4:Y:S01]  /*5830*/  MUFU.EX2 R3, R3 ;  /* 0x0000000300037308 */ /* 0x000f220000000800 */
[----:B--2---:R-:W-:-:S04]  /*5840*/  FADD.FTZ R25, R47, R2 ;  /* 0x000000022f197221 */ /* 0x004fc80000010000 */
[C---:B-1----:R-:W-:Y:S01]  /*5850*/  FADD.FTZ R2, R182.reuse, R25 ;  /* 0x00000019b6027221 */ /* 0x042fe20000010000 */
[----:B------:R-:W-:Y:S02]  /*5860*/  F2FP.BF16.F32.PACK_AB R182, R182, R47 ;  /* 0x0000002fb6b6723e */ /* 0x000fe400000010ff */
[----:B------:R-:W-:Y:S01]  /*5870*/  CS2R R46, SRZ ;  /* 0x00000000002e7805 */ /* 0x000fe2000001ff00 */
[----:B------:R-:W1:Y:S01]  /*5880*/  MUFU.EX2 R26, R26 ;  /* 0x0000001a001a7308 */ /* 0x000e620000000800 */
[----:B---3--:R-:W-:-:S04]  /*5890*/  FADD.FTZ R7, R51, R2 ;  /* 0x0000000233077221 */ /* 0x008fc80000010000 */
[C---:B0-----:R-:W-:Y:S01]  /*58a0*/  FADD.FTZ R2, R176.reuse, R7 ;  /* 0x00000007b0027221 */ /* 0x041fe20000010000 */
[----:B------:R-:W-:Y:S02]  /*58b0*/  F2FP.BF16.F32.PACK_AB R176, R176, R51 ;  /* 0x00000033b0b0723e */ /* 0x000fe400000010ff */
[----:B------:R-:W-:Y:S01]  /*58c0*/  CS2R R50, SRZ ;  /* 0x0000000000327805 */ /* 0x000fe2000001ff00 */
[----:B------:R-:W0:Y:S01]  /*58d0*/  MUFU.EX2 R24, R24 ;  /* 0x0000001800187308 */ /* 0x000e220000000800 */
[----:B----4-:R-:W-:Y:S01]  /*58e0*/  FADD.FTZ R7, R3, R2 ;  /* 0x0000000203077221 */ /* 0x010fe20000010000 */
[----:B------:R-:W-:Y:S02]  /*58f0*/  IMAD.MOV.U32 R2, RZ, RZ, 0x3f800000 ;  /* 0x3f800000ff027424 */ /* 0x000fe400078e00ff */
[C---:B-1----:R-:W-:Y:S01]  /*5900*/  FADD.FTZ R6, R26.reuse, R29 ;  /* 0x0000001d1a067221 */ /* 0x042fe20000010000 */
[----:B------:R-:W-:Y:S02]  /*5910*/  F2FP.BF16.F32.PACK_AB R179, R26, R113 ;  /* 0x000000711ab3723e */ /* 0x000fe400000010ff */
[----:B------:R-:W-:-:S02]  /*5920*/  CS2R R112, SRZ ;  /* 0x0000000000707805 */ /* 0x000fc4000001ff00 */
[----:B------:R-:W-:Y:S02]  /*5930*/  CS2R R28, SRZ ;  /* 0x00000000001c7805 */ /* 0x000fe4000001ff00 */
[----:B------:R-:W-:Y:S01]  /*5940*/  CS2R R26, SRZ ;  /* 0x00000000001a7805 */ /* 0x000fe2000001ff00 */
[C---:B0-----:R-:W-:Y:S01]  /*5950*/  FADD.FTZ R7, R24.reuse, R7 ;  /* 0x0000000718077221 */ /* 0x041fe20000010000 */
[----:B------:R-:W-:Y:S01]  /*5960*/  F2FP.BF16.F32.PACK_AB R178, R24, R3 ;  /* 0x0000000318b2723e */ /* 0x000fe200000010ff */
[----:B------:R-:W-:Y:S01]  /*5970*/  IMAD.MOV.U32 R3, RZ, RZ, 0x3f800000 ;  /* 0x3f800000ff037424 */ /* 0x000fe200078e00ff */
[----:B------:R-:W-:Y:S01]  /*5980*/  CS2R R24, SRZ ;  /* 0x0000000000187805 */ /* 0x000fe2000001ff00 */
[----:B------:R-:W-:Y:S06]  /*5990*/  @!P3 BRA `(.L_x_2489) ;  /* 0x000000440024b947 */ /* 0x000fec0003800000 */
[----:B------:R-:W-:Y:S01]  /*59a0*/  IMAD.MOV.U32 R9, RZ, RZ, R5 ;  /* 0x000000ffff097224 */ /* 0x000fe200078e0005 */
[----:B------:R-:W-:Y:S01]  /*59b0*/  UMOV UR37, UR36 ;  /* 0x0000002400257c82 */ /* 0x000fe20008000000 */
[----:B------:R-:W-:Y:S02]  /*59c0*/  IMAD.MOV.U32 R10, RZ, RZ, R4 ;  /* 0x000000ffff0a7224 */ /* 0x000fe400078e0004 */
[----:B------:R-:W-:Y:S02]  /*59d0*/  IMAD.MOV.U32 R3, RZ, RZ, 0x3f800000 ;  /* 0x3f800000ff037424 */ /* 0x000fe400078e00ff */
[----:B------:R-:W-:Y:S02]  /*59e0*/  IMAD.MOV.U32 R119, RZ, RZ, RZ ;  /* 0x000000ffff777224 */ /* 0x000fe400078e00ff */
[----:B------:R-:W-:-:S07]  /*59f0*/  IMAD.U32 R11, RZ, RZ, UR61 ;  /* 0x0000003dff0b7e24 */ /* 0x000fce000f8e00ff */
.L_x_2498:
[----:B------:R-:W-:Y:S01]  /*5a00*/  R2UR UR7, R11 ;  /* 0x000000000b0772ca */ /* 0x000fe200000e0000 */
[----:B------:R-:W-:-:S04]  /*5a10*/  UIADD3 UR6, UR37, 0x1, URZ ;  /* 0x0000000125067890 */ /* 0x000fc8000fffe03f */
[----:B------:R-:W-:-:S04]  /*5a20*/  UISETP.NE.AND UP1, UPT, UR6, 0x2, UPT ;  /* 0x000000020600788c */ /* 0x000fc8000bf25270 */
[----:B------:R-:W-:Y:S02]  /*5a30*/  USEL UR61, URZ, 0x1, UP1 ;  /* 0x000000013f3d7887 */ /* 0x000fe40008800000 */
[----:B------:R-:W-:Y:S02]  /*5a40*/  USEL UR36, UR6, URZ, UP1 ;  /* 0x0000003f06247287 */ /* 0x000fe40008800000 */
[----:B------:R-:W-:Y:S01]  /*5a50*/  ULOP3.LUT UR61, UR7, UR61, URZ, 0x3c, !UPT ;  /* 0x0000003d073d7292 */ /* 0x000fe2000f8e3c3f */
[----:B------:R-:W-:Y:S11]  /*5a60*/  @!P0 BRA `(.L_x_2490) ;  /* 0x0000000000048947 */ /* 0x000ff60003800000 */
[----:B------:R-:W-:Y:S01]  /*5a70*/  BPT.TRAP 0x1 ;  /* 0x000000040000795c */ /* 0x000fe20000300000 */
.L_x_2490:
[----:B------:R-:W-:Y:S01]  /*5a80*/  ULEA UR39, UR36, UR60, 0x3 ;  /* 0x0000003c24277291 */ /* 0x000fe2000f8e183f */
[----:B------:R-:W-:-:S05]  /*5a90*/  IMAD.U32 R0, RZ, RZ, UR61 ;  /* 0x0000003dff007e24 */ /* 0x000fca000f8e00ff */
[----:B------:R-:W-:-:S04]  /*5aa0*/  SHF.L.U32 R0, R0, 0x1f, RZ ;  /* 0x0000001f00007819 */ /* 0x000fc800000006ff */
[----:B------:R0:W1:Y:S01]  /*5ab0*/  SYNCS.PHASECHK.TRANS64.TRYWAIT P3, [UR39+0x36830], R0 ;  /* 0x03683000ff0075a7 */ /* 0x0000620008060167 */
[----:B------:R-:W-:Y:S05]  /*5ac0*/  @!P0 BRA `(.L_x_2491) ;  /* 0x0000000000048947 */ /* 0x000fea0003800000 */
[----:B------:R-:W-:Y:S01]  /*5ad0*/  BPT.TRAP 0x1 ;  /* 0x000000040000795c */ /* 0x000fe20000300000 */
.L_x_2491:
[----:B-1----:R-:W-:Y:S05]  /*5ae0*/  @P3 BRA `(.L_x_2492) ;  /* 0x0000000000083947 */ /* 0x002fea0003800000 */
[----:B------:R-:W1:Y:S02]  /*5af0*/  SYNCS.PHASECHK.TRANS64.TRYWAIT P3, [UR39+0x36830], R0 ;  /* 0x03683000ff0075a7 */ /* 0x000e640008060167 */
[----:B-1----:R-:W-:Y:S05]  /*5b00*/  @!P3 BRA `(.L_x_2493) ;  /* 0x00000124008cb947 */ /* 0x002fea0003800000 */
.L_x_2492:
        /* <DEDUP_REMOVED lines=602> */
.L_x_2494:
[----:B------:R-:W-:Y:S01]  /*80b0*/  R2UR UR6, R11 ;  /* 0x000000000b0672ca */ /* 0x000fe200000e0000 */
[----:B------:R-:W-:-:S12]  /*80c0*/  ULEA UR10, UR37, UR60, 0x3 ;  /* 0x0000003c250a7291 */ /* 0x000fd8000f8e183f */
[----:B01----:R-:W-:-:S05]  /*80d0*/  IMAD.U32 R0, RZ, RZ, UR6 ;  /* 0x00000006ff007e24 */ /* 0x003fca000f8e00ff */
[----:B------:R-:W-:-:S04]  /*80e0*/  SHF.L.U32 R0, R0, 0x1f, RZ ;  /* 0x0000001f00007819 */ /* 0x000fc800000006ff */
[----:B------:R0:W1:Y:S01]  /*80f0*/  SYNCS.PHASECHK.TRANS64.TRYWAIT P3, [UR10+0x36850], R0 ;  /* 0x03685000ff0075a7 */ /* 0x000062000806014a */
[----:B------:R-:W-:Y:S05]  /*8100*/  @!P0 BRA `(.L_x_2495) ;  /* 0x0000000000048947 */ /* 0x000fea0003800000 */
[----:B------:R-:W-:Y:S01]  /*8110*/  BPT.TRAP 0x1 ;  /* 0x000000040000795c */ /* 0x000fe20000300000 */
.L_x_2495:
[----:B-1----:R-:W-:Y:S05]  /*8120*/  @P3 BRA `(.L_x_2496) ;  /* 0x0000000000083947 */ /* 0x002fea0003800000 */
[----:B------:R-:W1:Y:S02]  /*8130*/  SYNCS.PHASECHK.TRANS64.TRYWAIT P3, [UR10+0x36850], R0 ;  /* 0x03685000ff0075a7 */ /* 0x000e64000806014a */
[----:B-1----:R-:W-:Y:S05]  /*8140*/  @!P3 BRA `(.L_x_2497) ;  /* 0x000001000014b947 */ /* 0x002fea0003800000 */
.L_x_2496:
[----:B------:R-:W-:Y:S01]  /*8150*/  UIADD3 UR6, UR60, 0x400, URZ ;  /* 0x000004003c067890 */ /* 0x000fe2000fffe03f */
[----:B------:R-:W-:Y:S01]  /*8160*/  WARPGROUP.ARRIVE ;  /* 0x00000000000079c5 */ /* 0x000fe20000000000 */
[----:B------:R-:W-:Y:S01]  /*8170*/  UMOV UR7, 0x40000040 ;  /* 0x4000004000077882 */ /* 0x000fe20000000000 */
[----:B------:R-:W-:Y:S01]  /*8180*/  R2UR UR18, R19 ;  /* 0x00000000131272ca */ /* 0x000fe200000e0000 */
[----:B------:R-:W-:Y:S01]  /*8190*/  USHF.R.U32.HI UR6, URZ, 0x4, UR6 ;  /* 0x000000043f067899 */ /* 0x000fe20008011606 */
[----:B------:R-:W-:Y:S02]  /*81a0*/  R2UR UR15, R17 ;  /* 0x00000000110f72ca */ /* 0x000fe400000e0000 */
[----:B------:R-:W-:Y:S01]  /*81b0*/  R2UR UR14, R18 ;  /* 0x00000000120e72ca */ /* 0x000fe200000e0000 */
[----:B------:R-:W-:-:S04]  /*81c0*/  ULOP3.LUT UR6, UR6, 0x3fff, URZ, 0xc0, !UPT ;  /* 0x00003fff06067892 */ /* 0x000fc8000f8ec03f */
[----:B------:R-:W-:-:S04]  /*81d0*/  ULOP3.LUT UR6, UR6, 0x3800000, URZ, 0xfc, !UPT ;  /* 0x0380000006067892 */ /* 0x000fc8000f8efc3f */
[----:B------:R-:W-:Y:S01]  /*81e0*/  UIMAD UR11, UR37, 0xa80, UR6 ;  /* 0x00000a80250b78a4 */ /* 0x000fe2000f8e0206 */
[----:B------:R-:W-:Y:S02]  /*81f0*/  VIADD R4, R23, UR18 ;  /* 0x0000001217047c36 */ /* 0x000fe40008000000 */
[----:B------:R-:W-:-:S04]  /*8200*/  UMOV UR37, UR36 ;  /* 0x0000002400257c82 */ /* 0x000fc80008000000 */
        /* <DEDUP_REMOVED lines=12> */
[----:B------:R-:W-:Y:S01]  /*82d0*/  @UP0 ULDC UR6, c[0x0][0x44c] ;  /* 0x0001130000060ab9 */ /* 0x000fe20000000800 */
[----:B------:R-:W-:Y:S01]  /*82e0*/  UMOV UR7, 0x40000040 ;  /* 0x4000004000077882 */ /* 0x000fe20000000000 */
[----:B01----:R-:W-:Y:S01]  /*82f0*/  @P2 IMAD.HI.U32 R0, R4, UR6, RZ ;  /* 0x0000000604002c27 */ /* 0x003fe2000f8e00ff */
[----:B------:R-:W-:-:S04]  /*8300*/  @UP0 ULDC UR6, c[0x0][0x450] ;  /* 0x0001140000060ab9 */ /* 0x000fc80000000800 */
[----:B------:R-:W-:Y:S01]  /*8310*/  @P2 SHF.R.U32.HI R4, RZ, UR6, R0 ;  /* 0x00000006ff042c19 */ /* 0x000fe20008011600 */
[----:B------:R-:W-:Y:S02]  /*8320*/  UMOV UR6, 0x1 ;  /* 0x0000000100067882 */ /* 0x000fe40000000000 */
[----:B------:R-:W-:Y:S02]  /*8330*/  UIMAD UR6, UR38, -0x70, UR6 ;  /* 0xffffff90260678a4 */ /* 0x000fe4000f8e0206 */
[----:B------:R-:W0:Y:S04]  /*8340*/  SHFL.IDX PT, R3, R4, 0x1, 0x1c1f ;  /* 0x003c1f0004037f89 */ /* 0x000e2800000e0000 */
[----:B------:R-:W-:Y:S01]  /*8350*/  IMAD.U32 R5, RZ, RZ, UR6 ;  /* 0x00000006ff057e24 */ /* 0x000fe2000f8e00ff */
[----:B------:R-:W-:Y:S01]  /*8360*/  UIADD3 UR6, UR11, 0x180, URZ ;  /* 0x000001800b067890 */ /* 0x000fe2000fffe03f */
[----:B------:R-:W1:Y:S02]  /*8370*/  SHFL.IDX PT, R203, R4, RZ, 0x1c1f ;  /* 0x001c1fff04cb7589 */ /* 0x000e6400000e0000 */
[----:B------:R-:W-:-:S02]  /*8380*/  IMAD R2, R22, -0x2, R5 ;  /* 0xfffffffe16027824 */ /* 0x000fc400078e0205 */
[----:B------:R-:W-:-:S05]  /*8390*/  IMAD.U32 R5, RZ, RZ, UR15 ;  /* 0x0000000fff057e24 */ /* 0x000fca000f8e00ff */
[----:B------:R-:W-:Y:S02]  /*83a0*/  IADD3 R2, -R5, UR14, R2 ;  /* 0x0000000e05027c10 */ /* 0x000fe4000fffe102 */
[----:B------:R-:W-:-:S03]  /*83b0*/  R2UR UR14, R12 ;  /* 0x000000000c0e72ca */ /* 0x000fc600000e0000 */
[----:B0-----:R-:W-:-:S05]  /*83c0*/  IMAD.IADD R0, R2, 0x1, R3 ;  /* 0x0000000102007824 */ /* 0x001fca00078e0203 */
[----:B------:R-:W-:Y:S01]  /*83d0*/  ISETP.GT.AND P3, PT, R0, RZ, PT ;  /* 0x000000ff0000720c */ /* 0x000fe20003f64270 */
[----:B-1----:R-:W-:Y:S01]  /*83e0*/  IMAD.IADD R2, R2, 0x1, R203 ;  /* 0x0000000102027824 */ /* 0x002fe200078e02cb */
[----:B------:R-:W-:-:S03]  /*83f0*/  ISETP.GT.AND P4, PT, R0, 0x1, PT ;  /* 0x000000010000780c */ /* 0x000fc60003f84270 */
[----:B------:R-:W-:Y:S01]  /*8400*/  UISETP.GT.AND UP1, UPT, UR38, UR14, UPT ;  /* 0x0000000e2600728c */ /* 0x000fe2000bf24270 */
[----:B------:R-:W-:Y:S01]  /*8410*/  FSEL R201, R170, -INF , P3 ;  /* 0xff800000aac97808 */ /* 0x000fe20001800000 */
[----:B------:R-:W-:Y:S01]  /*8420*/  UIADD3 UR38, UR38, -0x1, URZ ;  /* 0xffffffff26267890 */ /* 0x000fe2000fffe03f */
[C---:B------:R-:W-:Y:S02]  /*8430*/  ISETP.GT.AND P3, PT, R0.reuse, 0x8, PT ;  /* 0x000000080000780c */ /* 0x040fe40003f64270 */
[----:B------:R-:W-:Y:S02]  /*8440*/  FSEL R197, R171, -INF , P4 ;  /* 0xff800000abc57808 */ /* 0x000fe40002000000 */
[----:B------:R-:W-:Y:S02]  /*8450*/  FMNMX.FTZ R14, R201, R9, !PT ;  /* 0x00000009c90e7209 */ /* 0x000fe40007810000 */
[----:B------:R-:W-:Y:S02]  /*8460*/  ISETP.GT.AND P4, PT, R0, 0x9, PT ;  /* 0x000000090000780c */ /* 0x000fe40003f84270 */
[----:B------:R-:W-:-:S02]  /*8470*/  FSEL R199, R174, -INF , P3 ;  /* 0xff800000aec77808 */ /* 0x000fc40001800000 */
[----:B------:R-:W-:Y:S02]  /*8480*/  FMNMX.FTZ R14, R197, R14, !PT ;  /* 0x0000000ec50e7209 */ /* 0x000fe40007810000 */
        /* <DEDUP_REMOVED lines=52> */
[----:B------:R-:W-:-:S02]  /*87d0*/  FMNMX.FTZ R14, R143, R14, !PT ;  /* 0x0000000e8f0e7209 */ /* 0x000fc40007810000 */
[----:B------:R-:W-:Y:S02]  /*87e0*/  FSEL R131, R131, -INF , P4 ;  /* 0xff80000083837808 */ /* 0x000fe40002000000 */
[----:B------:R-:W-:Y:S02]  /*87f0*/  ISETP.GT.AND P4, PT, R0, 0x59, PT ;  /* 0x000000590000780c */ /* 0x000fe40003f84270 */
[----:B------:R-:W-:-:S04]  /*8800*/  ISETP.GT.AND P5, PT, R2, 0x1, PT ;  /* 0x000000010200780c */ /* 0x000fc80003fa4270 */
[----:B------:R-:W-:Y:S02]  /*8810*/  FSEL R169, R169, -INF , P5 ;  /* 0xff800000a9a97808 */ /* 0x000fe40002800000 */
        /* <DEDUP_REMOVED lines=9> */
[----:B------:R-:W-:Y:S01]  /*88b0*/  FSEL R225, R157, -INF , P5 ;  /* 0xff8000009de17808 */ /* 0x000fe20002800000 */
[----:B------:R-:W-:Y:S02]  /*88c0*/  WARPGROUP.DEPBAR.LE gsb0, 0x0 ;  /* 0x00008000000079c5 */ /* 0x000fe40000010000 */
[----:B------:R-:W-:Y:S01]  /*88d0*/  WARPGROUP.ARRIVE ;  /* 0x00000000000079c5 */ /* 0x000fe20000000000 */
[----:B------:R-:W-:Y:S02]  /*88e0*/  FSEL R193, R135, -INF , P4 ;  /* 0xff80000087c17808 */ /* 0x000fe40002000000 */
[----:B------:R-:W-:Y:S02]  /*88f0*/  ISETP.GT.AND P4, PT, R0, 0x61, PT ;  /* 0x000000610000780c */ /* 0x000fe40003f84270 */
[----:B------:R-:W-:Y:S01]  /*8900*/  ISETP.GT.AND P5, PT, R2, 0x31, PT ;  /* 0x000000310200780c */ /* 0x000fe20003fa4270 */
[----:B------:R-:W-:Y:S01]  /*8910*/  HGMMA.64x192x16.F32.BF16 R24, R188, gdesc[UR4].tnspB, R24, gsb0 ;  /* 0x42e00004bc187df0 */ /* 0x000fe20008001818 */
[----:B------:R-:W-:Y:S01]  /*8920*/  UIADD3 UR6, UR11, 0x200, URZ ;  /* 0x000002000b067890 */ /* 0x000fe2000fffe03f */
[----:B------:R-:W-:Y:S01]  /*8930*/  FSEL R123, R123, -INF , P4 ;  /* 0xff8000007b7b7808 */ /* 0x000fe20002000000 */
[----:B------:R-:W-:Y:S01]  /*8940*/  UMOV UR7, 0x40000040 ;  /* 0x4000004000077882 */ /* 0x000fe20000000000 */
[----:B------:R-:W-:-:S02]  /*8950*/  ISETP.GT.AND P4, PT, R0, 0x69, PT ;  /* 0x000000690000780c */ /* 0x000fc40003f84270 */
[----:B------:R-:W-:Y:S02]  /*8960*/  FSEL R227, R145, -INF , P5 ;  /* 0xff80000091e37808 */ /* 0x000fe40002800000 */
[----:B------:R-:W-:Y:S02]  /*8970*/  FSEL R127, R127, -INF , P4 ;  /* 0xff8000007f7f7808 */ /* 0x000fe40002000000 */
[C---:B------:R-:W-:Y:S02]  /*8980*/  ISETP.GT.AND P4, PT, R2.reuse, RZ, PT ;  /* 0x000000ff0200720c */ /* 0x040fe40003f84270 */
        /* <DEDUP_REMOVED lines=12> */
[----:B------:R-:W-:Y:S01]  /*8a50*/  ISETP.GT.AND P5, PT, R2, 0x69, PT ;  /* 0x000000690200780c */ /* 0x000fe20003fa4270 */
[----:B------:R-:W-:Y:S02]  /*8a60*/  WARPGROUP.DEPBAR.LE gsb0, 0x0 ;  /* 0x00008000000079c5 */ /* 0x000fe40000010000 */
[----:B------:R-:W-:Y:S01]  /*8a70*/  WARPGROUP.ARRIVE ;  /* 0x00000000000079c5 */ /* 0x000fe20000000000 */
[----:B------:R-:W-:Y:S02]  /*8a80*/  FSEL R189, R130, -INF , P3 ;  /* 0xff80000082bd7808 */ /* 0x000fe40001800000 */
[----:B------:R-:W-:Y:S02]  /*8a90*/  ISETP.GT.AND P3, PT, R0, 0x58, PT ;  /* 0x000000580000780c */ /* 0x000fe40003f64270 */
[----:B------:R-:W-:Y:S01]  /*8aa0*/  FMNMX.FTZ R14, R189, R14, !PT ;  /* 0x0000000ebd0e7209 */ /* 0x000fe20007810000 */
[----:B------:R-:W-:Y:S01]  /*8ab0*/  HGMMA.64x192x16.F32.BF16 R24, R184, gdesc[UR4].tnspB, R24, gsb0 ;  /* 0x42e00004b8187df0 */ /* 0x000fe20008001818 */
[----:B------:R-:W-:Y:S01]  /*8ac0*/  FSEL R191, R134, -INF , P3 ;  /* 0xff80000086bf7808 */ /* 0x000fe20001800000 */
[----:B------:R-:W-:Y:S01]  /*8ad0*/  UIADD3 UR6, UR11, 0x280, URZ ;  /* 0x000002800b067890 */ /* 0x000fe2000fffe03f */
[----:B------:R-:W-:Y:S01]  /*8ae0*/  FMNMX.FTZ R14, R131, R14, !PT ;  /* 0x0000000e830e7209 */ /* 0x000fe20007810000 */
[----:B------:R-:W-:Y:S01]  /*8af0*/  UMOV UR7, 0x40000040 ;  /* 0x4000004000077882 */ /* 0x000fe20000000000 */
[----:B------:R-:W-:-:S02]  /*8b00*/  ISETP.GT.AND P3, PT, R0, 0x60, PT ;  /* 0x000000600000780c */ /* 0x000fc40003f64270 */
[----:B------:R-:W-:Y:S02]  /*8b10*/  FMNMX.FTZ R14, R191, R14, !PT ;  /* 0x0000000ebf0e7209 */ /* 0x000fe40007810000 */
[----:B------:R-:W-:Y:S02]  /*8b20*/  FSEL R135, R122, -INF , P3 ;  /* 0xff8000007a877808 */ /* 0x000fe40001800000 */
[----:B------:R-:W-:Y:S02]  /*8b30*/  FMNMX.FTZ R14, R193, R14, !PT ;  /* 0x0000000ec10e7209 */ /* 0x000fe40007810000 */
[----:B------:R-:W-:Y:S02]  /*8b40*/  ISETP.GT.AND P3, PT, R0, 0x68, PT ;  /* 0x000000680000780c */ /* 0x000fe40003f64270 */
[----:B------:R-:W-:Y:S01]  /*8b50*/  FMNMX.FTZ R14, R135, R14, !PT ;  /* 0x0000000e870e7209 */ /* 0x000fe20007810000 */
[----:B------:R-:W0:Y:S01]  /*8b60*/  LDC R0, c[0x0][0x988] ;  /* 0x00026200ff007b82 */ /* 0x000e220000000800 */
[----:B------:R-:W-:-:S02]  /*8b70*/  FSEL R195, R126, -INF , P3 ;  /* 0xff8000007ec37808 */ /* 0x000fc40001800000 */
[----:B------:R-:W-:-:S04]  /*8b80*/  FMNMX.FTZ R14, R123, R14, !PT ;  /* 0x0000000e7b0e7209 */ /* 0x000fc80007810000 */
[----:B------:R-:W-:-:S04]  /*8b90*/  FMNMX.FTZ R14, R195, R14, !PT ;  /* 0x0000000ec30e7209 */ /* 0x000fc80007810000 */
[----:B------:R-:W-:-:S05]  /*8ba0*/  FMNMX.FTZ R14, R127, R14, !PT ;  /* 0x0000000e7f0e7209 */ /* 0x000fca0007810000 */
[----:B------:R-:W1:Y:S02]  /*8bb0*/  SHFL.BFLY PT, R5, R14, 0x2, 0x1f ;  /* 0x0c401f000e057f89 */ /* 0x000e6400000e0000 */
[----:B-1----:R-:W-:-:S05]  /*8bc0*/  FMNMX.FTZ R20, R14, R5, !PT ;  /* 0x000000050e147209 */ /* 0x002fca0007810000 */
[----:B------:R-:W1:Y:S02]  /*8bd0*/  SHFL.BFLY PT, R5, R20, 0x1, 0x1f ;  /* 0x0c201f0014057f89 */ /* 0x000e6400000e0000 */
[----:B-1----:R-:W-:-:S04]  /*8be0*/  FMNMX.FTZ R5, R20, R5, !PT ;  /* 0x0000000514057209 */ /* 0x002fc80007810000 */
[C---:B------:R-:W-:Y:S01]  /*8bf0*/  FSETP.NEU.FTZ.AND P3, PT, R5.reuse, -INF , PT ;  /* 0xff8000000500780b */ /* 0x040fe20003f7d000 */
[----:B0-----:R-:W-:-:S05]  /*8c00*/  FMUL.FTZ R122, R5, R0 ;  /* 0x00000000057a7220 */ /* 0x001fca0000410000 */
[----:B------:R-:W-:-:S05]  /*8c10*/  FSEL R14, R122, RZ, P3 ;  /* 0x000000ff7a0e7208 */ /* 0x000fca0001800000 */
        /* <DEDUP_REMOVED lines=31> */
[----:B------:R-:W-:-:S04]  /*8e10*/  FSEL R185, R168, -INF , P4 ;  /* 0xff800000a8b97808 */ /* 0x000fc80002000000 */
[----:B------:R-:W-:Y:S01]  /*8e20*/  MUFU.EX2 R131, R131 ;  /* 0x0000008300837308 */ /* 0x000fe20000000800 */
[----:B------:R-:W-:Y:S02]  /*8e30*/  ISETP.GT.AND P4, PT, R2, 0x8, PT ;  /* 0x000000080200780c */ /* 0x000fe40003f84270 */
[----:B------:R-:W-:Y:S01]  /*8e40*/  FMNMX.FTZ R4, R185, R10, !PT ;  /* 0x0000000ab9047209 */ /* 0x000fe20007810000 */
[----:B------:R-:W-:Y:S01]  /*8e50*/  HGMMA.64x192x16.F32.BF16 R24, R180, gdesc[UR4].tnspB, R24, gsb0 ;  /* 0x42e00004b4187df0 */ /* 0x000fe20008001818 */
[----:B------:R-:W-:Y:S01]  /*8e60*/  FSEL R187, R172, -INF , P4 ;  /* 0xff800000acbb7808 */ /* 0x000fe20002000000 */
[----:B------:R-:W-:Y:S01]  /*8e70*/  UIADD3 UR6, UR11, 0x300, URZ ;  /* 0x000003000b067890 */ /* 0x000fe2000fffe03f */
[----:B------:R-:W-:Y:S01]  /*8e80*/  FMNMX.FTZ R4, R169, R4, !PT ;  /* 0x00000004a9047209 */ /* 0x000fe20007810000 */
[----:B------:R-:W-:Y:S01]  /*8e90*/  UMOV UR7, 0x40000040 ;  /* 0x4000004000077882 */ /* 0x000fe20000000000 */
        /* <DEDUP_REMOVED lines=28> */
[----:B------:R-:W-:Y:S01]  /*9060*/  FSEL R167, R136, -INF , P4 ;  /* 0xff80000088a77808 */ /* 0x000fe20002000000 */
[--C-:B------:R-:W-:Y:S01]  /*9070*/  FFMA.FTZ R136, R147, R0, -R14.reuse ;  /* 0x0000000093887223 */ /* 0x100fe2000001080e */
[----:B------:R-:W-:Y:S02]  /*9080*/  FMNMX.FTZ R4, R149, R4, !PT ;  /* 0x0000000495047209 */ /* 0x000fe40007810000 */
[----:B------:R-:W-:Y:S02]  /*9090*/  ISETP.GT.AND P4, PT, R2, 0x48, PT ;  /* 0x000000480200780c */ /* 0x000fe40003f84270 */
[----:B------:R-:W-:Y:S01]  /*90a0*/  FMNMX.FTZ R4, R167, R4, !PT ;  /* 0x00000004a7047209 */ /* 0x000fe20007810000 */
[----:B------:R-:W-:Y:S01]  /*90b0*/  MUFU.EX2 R136, R136 ;  /* 0x0000008800887308 */ /* 0x000fe20000000800 */
[----:B------:R-:W-:Y:S01]  /*90c0*/  FSEL R229, R140, -INF , P4 ;  /* 0xff8000008ce57808 */ /* 0x000fe20002000000 */
[----:B------:R-:W-:Y:S01]  /*90d0*/  FFMA.FTZ R140, R193, R0, -R14 ;  /* 0x00000000c18c7223 */ /* 0x000fe2000001080e */
[----:B------:R-:W-:-:S02]  /*90e0*/  FMNMX.FTZ R4, R137, R4, !PT ;  /* 0x0000000489047209 */ /* 0x000fc40007810000 */
[----:B------:R-:W-:Y:S02]  /*90f0*/  ISETP.GT.AND P4, PT, R2, 0x50, PT ;  /* 0x000000500200780c */ /* 0x000fe40003f84270 */
[----:B------:R-:W-:Y:S01]  /*9100*/  FMNMX.FTZ R4, R229, R4, !PT ;  /* 0x00000004e5047209 */ /* 0x000fe20007810000 */
[----:B------:R-:W-:Y:S01]  /*9110*/  MUFU.EX2 R140, R140 ;  /* 0x0000008c008c7308 */ /* 0x000fe20000000800 */
[----:B------:R-:W-:Y:S02]  /*9120*/  FSEL R155, R128, -INF , P4 ;  /* 0xff800000809b7808 */ /* 0x000fe40002000000 */
[----:B------:R-:W-:Y:S02]  /*9130*/  FMNMX.FTZ R4, R141, R4, !PT ;  /* 0x000000048d047209 */ /* 0x000fe40007810000 */
[----:B------:R-:W-:Y:S02]  /*9140*/  ISETP.GT.AND P4, PT, R2, 0x58, PT ;  /* 0x000000580200780c */ /* 0x000fe40003f84270 */
[----:B------:R-:W-:Y:S01]  /*9150*/  FMNMX.FTZ R4, R155, R4, !PT ;  /* 0x000000049b047209 */ /* 0x000fe20007810000 */
[----:B------:R0:W1:Y:S01]  /*9160*/  MUFU.EX2 R128, R134 ;  /* 0x0000008600807308 */ /* 0x0000620000000800 */
[----:B------:R-:W-:Y:S01]  /*9170*/  FSEL R233, R132, -INF , P4 ;  /* 0xff80000084e97808 */ /* 0x000fe20002000000 */
[----:B------:R-:W-:Y:S01]  /*9180*/  FFMA.FTZ R132, R143, R0, -R14 ;  /* 0x000000008f847223 */ /* 0x000fe2000001080e */
[----:B------:R-:W-:-:S02]  /*9190*/  FMNMX.FTZ R4, R231, R4, !PT ;  /* 0x00000004e7047209 */ /* 0x000fc40007810000 */
[----:B------:R-:W-:Y:S02]  /*91a0*/  ISETP.GT.AND P4, PT, R2, 0x60, PT ;  /* 0x000000600200780c */ /* 0x000fe40003f84270 */
[----:B------:R-:W-:Y:S01]  /*91b0*/  FMNMX.FTZ R4, R233, R4, !PT ;  /* 0x00000004e9047209 */ /* 0x000fe20007810000 */
[----:B------:R-:W-:Y:S01]  /*91c0*/  MUFU.EX2 R132, R132 ;  /* 0x0000008400847308 */ /* 0x000fe20000000800 */
[----:B------:R-:W-:Y:S01]  /*91d0*/  FSEL R159, R120, -INF , P4 ;  /* 0xff800000789f7808 */ /* 0x000fe20002000000 */
[--C-:B0-----:R-:W-:Y:S01]  /*91e0*/  FFMA.FTZ R134, R139, R0, -R14.reuse ;  /* 0x000000008b867223 */ /* 0x101fe2000001080e */
[----:B------:R-:W-:Y:S02]  /*91f0*/  FMNMX.FTZ R4, R133, R4, !PT ;  /* 0x0000000485047209 */ /* 0x000fe40007810000 */
[----:B------:R-:W-:Y:S02]  /*9200*/  ISETP.GT.AND P4, PT, R2, 0x68, PT ;  /* 0x000000680200780c */ /* 0x000fe40003f84270 */
[----:B------:R-:W-:Y:S01]  /*9210*/  FMNMX.FTZ R4, R159, R4, !PT ;  /* 0x000000049f047209 */ /* 0x000fe20007810000 */
[----:B------:R0:W2:Y:S01]  /*9220*/  MUFU.EX2 R120, R129 ;  /* 0x0000008100787308 */ /* 0x0000a20000000800 */
[----:B------:R-:W-:Y:S01]  /*9230*/  FSEL R237, R124, -INF , P4 ;  /* 0xff8000007ced7808 */ /* 0x000fe20002000000 */
[--C-:B------:R-:W-:Y:S01]  /*9240*/  FFMA.FTZ R124, R21, R0, -R14.reuse ;  /* 0x00000000157c7223 */ /* 0x100fe2000001080e */
[----:B------:R-:W-:Y:S01]  /*9250*/  FMNMX.FTZ R4, R235, R4, !PT ;  /* 0x00000004eb047209 */ /* 0x000fe20007810000 */
[-CC-:B------:R-:W-:Y:S01]  /*9260*/  FFMA.FTZ R21, R175, R0.reuse, -R14.reuse ;  /* 0x00000000af157223 */ /* 0x180fe2000001080e */
[----:B------:R-:W-:Y:S01]  /*9270*/  FSEL R144, R125, -INF , P5 ;  /* 0xff8000007d907808 */ /* 0x000fe20002800000 */
[----:B------:R-:W-:Y:S01]  /*9280*/  FFMA.FTZ R125, R151, R0, -R14 ;  /* 0x00000000977d7223 */ /* 0x000fe2000001080e */
[----:B------:R-:W-:Y:S01]  /*9290*/  FMNMX.FTZ R121, R237, R4, !PT ;  /* 0x00000004ed797209 */ /* 0x000fe20007810000 */
[----:B------:R-:W-:Y:S01]  /*92a0*/  MUFU.EX2 R124, R124 ;  /* 0x0000007c007c7308 */ /* 0x000fe20000000800 */
[----:B-1----:R-:W-:-:S02]  /*92b0*/  F2FP.BF16.F32.PACK_AB R193, R128, R11 ;  /* 0x0000000b80c1723e */ /* 0x002fc400000010ff */
[----:B------:R-:W-:Y:S01]  /*92c0*/  FMNMX.FTZ R2, R144, R121, !PT ;  /* 0x0000007990027209 */ /* 0x000fe20007810000 */
[----:B------:R-:W-:-:S04]  /*92d0*/  FFMA.FTZ R121, R171, R0, -R14 ;  /* 0x00000000ab797223 */ /* 0x000fc8000001080e */
[----:B0-----:R-:W0:Y:S01]  /*92e0*/  SHFL.BFLY PT, R129, R2, 0x2, 0x1f ;  /* 0x0c401f0002817f89 */ /* 0x001e2200000e0000 */
[----:B------:R-:W-:Y:S01]  /*92f0*/  MUFU.EX2 R125, R125 ;  /* 0x0000007d007d7308 */ /* 0x000fe20000000800 */
[----:B--2---:R-:W-:-:S07]  /*9300*/  F2FP.BF16.F32.PACK_AB R195, R120, R13 ;  /* 0x0000000d78c3723e */ /* 0x004fce00000010ff */
[----:B------:R-:W-:Y:S08]  /*9310*/  MUFU.EX2 R121, R121 ;  /* 0x0000007900797308 */ /* 0x000ff00000000800 */
[----:B------:R-:W-:Y:S01]  /*9320*/  MUFU.EX2 R134, R134 ;  /* 0x0000008600867308 */ /* 0x000fe20000000800 */
[----:B0-----:R-:W-:Y:S01]  /*9330*/  FMNMX.FTZ R4, R2, R129, !PT ;  /* 0x0000008102047209 */ /* 0x001fe20007810000 */
[----:B------:R-:W-:Y:S01]  /*9340*/  FFMA.FTZ R129, R189, R0, -R14 ;  /* 0x00000000bd817223 */ /* 0x000fe2000001080e */
[----:B------:R-:W-:-:S05]  /*9350*/  FSEL R2, R5, RZ, P3 ;  /* 0x000000ff05027208 */ /* 0x000fca0001800000 */
[----:B------:R-:W-:Y:S01]  /*9360*/  MUFU.EX2 R21, R21 ;  /* 0x0000001500157308 */ /* 0x000fe20000000800 */
[----:B------:R-:W-:Y:S01]  /*9370*/  PLOP3.LUT P3, PT, PT, PT, UP1, 0x80, 0x0 ;  /* 0x000000000000781c */ /* 0x000fe20003f6f018 */
[----:B------:R-:W0:Y:S01]  /*9380*/  SHFL.BFLY PT, R139, R4, 0x1, 0x1f ;  /* 0x0c201f00048b7f89 */ /* 0x000e2200000e0000 */
[----:B------:R-:W-:Y:S01]  /*9390*/  F2FP.BF16.F32.PACK_AB R189, R136, R15 ;  /* 0x0000000f88bd723e */ /* 0x000fe200000010ff */
[----:B------:R-:W-:-:S04]  /*93a0*/  FADD.FTZ R9, -R2, R9 ;  /* 0x0000000902097221 */ /* 0x000fc80000010100 */
[----:B------:R-:W-:Y:S01]  /*93b0*/  FMUL.FTZ R148, R9, R0 ;  /* 0x0000000009947220 */ /* 0x000fe20000410000 */
[----:B------:R-:W-:Y:S01]  /*93c0*/  MUFU.EX2 R129, R129 ;  /* 0x0000008100817308 */ /* 0x000fe20000000800 */
[----:B0-----:R-:W-:-:S04]  /*93d0*/  FMNMX.FTZ R4, R4, R139, !PT ;  /* 0x0000008b04047209 */ /* 0x001fc80007810000 */
[C---:B------:R-:W-:Y:S01]  /*93e0*/  FSETP.NEU.FTZ.AND P4, PT, R4.reuse, -INF , PT ;  /* 0xff8000000400780b */ /* 0x040fe20003f9d000 */
[----:B------:R-:W-:-:S05]  /*93f0*/  FMUL.FTZ R146, R4, R0 ;  /* 0x0000000004927220 */ /* 0x000fca0000410000 */
[----:B------:R-:W-:-:S05]  /*9400*/  FSEL R146, R146, RZ, P4 ;  /* 0x000000ff92927208 */ /* 0x000fca0002000000 */
[-CC-:B------:R-:W-:Y:S01]  /*9410*/  FFMA.FTZ R190, R3, R0.reuse, -R146.reuse ;  /* 0x0000000003be7223 */ /* 0x180fe20000010892 */
[----:B------:R-:W-:Y:S01]  /*9420*/  FSEL R3, R4, RZ, P4 ;  /* 0x000000ff04037208 */ /* 0x000fe20002000000 */
[-CC-:B------:R-:W-:Y:S01]  /*9430*/  FFMA.FTZ R135, R185, R0.reuse, -R146.reuse ;  /* 0x00000000b9877223 */ /* 0x180fe20000010892 */
[-CC-:B------:R-:W-:Y:S01]  /*9440*/  FFMA.FTZ R200, R169, R0.reuse, -R146.reuse ;  /* 0x00000000a9c87223 */ /* 0x180fe20000010892 */
[-CC-:B------:R-:W-:Y:S01]  /*9450*/  FFMA.FTZ R202, R187, R0.reuse, -R146.reuse ;  /* 0x00000000bbca7223 */ /* 0x180fe20000010892 */
[-C--:B------:R-:W-:Y:S01]  /*9460*/  FFMA.FTZ R139, R173, R0.reuse, -R146 ;  /* 0x00000000ad8b7223 */ /* 0x080fe20000010892 */
[----:B------:R-:W-:Y:S01]  /*9470*/  FADD.FTZ R9, -R3, R10 ;  /* 0x0000000a03097221 */ /* 0x000fe20000010100 */
[-CC-:B------:R-:W-:Y:S01]  /*9480*/  FFMA.FTZ R196, R197, R0.reuse, -R146.reuse ;  /* 0x00000000c5c47223 */ /* 0x180fe20000010892 */
[----:B------:R-:W-:Y:S01]  /*9490*/  MUFU.EX2 R135, R135 ;  /* 0x0000008700877308 */ /* 0x000fe20000000800 */
[----:B------:R-:W-:Y:S02]  /*94a0*/  IMAD.U32 R10, RZ, RZ, UR39 ;  /* 0x00000027ff0a7e24 */ /* 0x000fe4000f8e00ff */
[-C--:B------:R-:W-:Y:S01]  /*94b0*/  FMUL.FTZ R2, R9, R0.reuse ;  /* 0x0000000009027220 */ /* 0x080fe20000410000 */
[----:B------:R-:W-:Y:S01]  /*94c0*/  FFMA.FTZ R9, R149, R0, -R146 ;  /* 0x0000000095097223 */ /* 0x000fe20000010892 */
[----:B------:R-:W-:-:S02]  /*94d0*/  IMAD.U32 R149, RZ, RZ, UR10 ;  /* 0x0000000aff957e24 */ /* 0x000fc4000f8e00ff */
[-CC-:B------:R-:W-:Y:S01]  /*94e0*/  FFMA.FTZ R143, R161, R0.reuse, -R146.reuse ;  /* 0x00000000a18f7223 */ /* 0x180fe20000010892 */
[----:B------:R-:W-:Y:S02]  /*94f0*/  @!P1 VIADD R10, R10, 0x36840 ;  /* 0x000368400a0a9836 */ /* 0x000fe40000000000 */
[-CC-:B------:R-:W-:Y:S01]  /*9500*/  FFMA.FTZ R198, R199, R0.reuse, -R146.reuse ;  /* 0x00000000c7c67223 */ /* 0x180fe20000010892 */
[----:B------:R-:W0:Y:S01]  /*9510*/  MUFU.EX2 R2, R2 ;  /* 0x0000000200027308 */ /* 0x000e220000000800 */
[-CC-:B------:R-:W-:Y:S01]  /*9520*/  FFMA.FTZ R147, R165, R0.reuse, -R146.reuse ;  /* 0x00000000a5937223 */ /* 0x180fe20000010892 */
[-C--:B------:R-:W-:Y:S01]  /*9530*/  FFMA.FTZ R192, R223, R0.reuse, -R146 ;  /* 0x00000000dfc07223 */ /* 0x080fe20000010892 */
[----:B------:R-:W-:Y:S01]  /*9540*/  @!P1 PRMT R10, RZ, 0x654, R10 ;  /* 0x00000654ff0a9816 */ /* 0x000fe2000000000a */
[-CC-:B------:R-:W-:Y:S01]  /*9550*/  FFMA.FTZ R151, R153, R0.reuse, -R146.reuse ;  /* 0x0000000099977223 */ /* 0x180fe20000010892 */
[-CC-:B------:R-:W-:Y:S01]  /*9560*/  FFMA.FTZ R194, R221, R0.reuse, -R146.reuse ;  /* 0x00000000ddc27223 */ /* 0x180fe20000010892 */
[-CC-:B------:R-:W-:Y:S01]  /*9570*/  FFMA.FTZ R153, R225, R0.reuse, -R146.reuse ;  /* 0x00000000e1997223 */ /* 0x180fe20000010892 */
[-CC-:B------:R-:W-:Y:S01]  /*9580*/  FFMA.FTZ R188, R163, R0.reuse, -R146.reuse ;  /* 0x00000000a3bc7223 */ /* 0x180fe20000010892 */
[----:B------:R1:W2:Y:S01]  /*9590*/  MUFU.EX2 R3, R148 ;  /* 0x0000009400037308 */ /* 0x0002a20000000800 */
[----:B------:R-:W-:Y:S01]  /*95a0*/  FFMA.FTZ R161, R227, R0, -R146 ;  /* 0x00000000e3a17223 */ /* 0x000fe20000010892 */
[----:B------:R-:W-:-:S02]  /*95b0*/  WARPGROUP.DEPBAR.LE gsb0, 0x0 ;  /* 0x00008000000079c5 */ /* 0x000fc40000010000 */
[----:B------:R-:W-:Y:S01]  /*95c0*/  WARPGROUP.ARRIVE ;  /* 0x00000000000079c5 */ /* 0x000fe20000000000 */
[-CC-:B------:R-:W-:Y:S01]  /*95d0*/  FFMA.FTZ R183, R191, R0.reuse, -R14.reuse ;  /* 0x00000000bfb77223 */ /* 0x180fe2000001080e */
[-C--:B------:R-:W-:Y:S01]  /*95e0*/  FFMA.FTZ R14, R127, R0.reuse, -R14 ;  /* 0x000000007f0e7223 */ /* 0x080fe2000001080e */
[-CC-:B------:R-:W-:Y:S01]  /*95f0*/  FFMA.FTZ R127, R141, R0.reuse, -R146.reuse ;  /* 0x000000008d7f7223 */ /* 0x180fe20000010892 */
[----:B------:R-:W3:Y:S01]  /*9600*/  MUFU.EX2 R200, R200 ;  /* 0x000000c800c87308 */ /* 0x000ee20000000800 */
[----:B-1----:R-:W-:Y:S01]  /*9610*/  @!P1 VIADD R148, R149, 0x36860 ;  /* 0x0003686095949836 */ /* 0x002fe20000000000 */
[----:B------:R-:W-:Y:S01]  /*9620*/  HGMMA.64x192x16.F32.BF16 R24, R176, gdesc[UR4].tnspB, R24, gsb0 ;  /* 0x42e00004b0187df0 */ /* 0x000fe20008001818 */
[----:B0-----:R-:W-:Y:S01]  /*9630*/  FFMA.FTZ R149, R2, R7, R135 ;  /* 0x0000000702957223 */ /* 0x001fe20000010087 */
[-CC-:B------:R-:W-:Y:S01]  /*9640*/  FFMA.FTZ R7, R137, R0.reuse, -R146.reuse ;  /* 0x0000000089077223 */ /* 0x180fe20000010892 */
[-CC-:B------:R-:W-:Y:S01]  /*9650*/  FFMA.FTZ R184, R167, R0.reuse, -R146.reuse ;  /* 0x00000000a7b87223 */ /* 0x180fe20000010892 */
[-CC-:B------:R-:W-:Y:S01]  /*9660*/  FFMA.FTZ R186, R229, R0.reuse, -R146.reuse ;  /* 0x00000000e5ba7223 */ /* 0x180fe20000010892 */
[----:B------:R-:W-:Y:S01]  /*9670*/  FFMA.FTZ R180, R155, R0, -R146 ;  /* 0x000000009bb47223 */ /* 0x000fe20000010892 */
[----:B------:R-:W0:Y:S01]  /*9680*/  MUFU.EX2 R202, R202 ;  /* 0x000000ca00ca7308 */ /* 0x000e220000000800 */
[----:B--2---:R-:W-:Y:S01]  /*9690*/  FFMA.FTZ R6, R3, R6, R20 ;  /* 0x0000000603067223 */ /* 0x004fe20000010014 */
[-CC-:B------:R-:W-:Y:S01]  /*96a0*/  FFMA.FTZ R231, R231, R0.reuse, -R146.reuse ;  /* 0x00000000e7e77223 */ /* 0x180fe20000010892 */
[-CC-:B------:R-:W-:Y:S01]  /*96b0*/  FFMA.FTZ R233, R233, R0.reuse, -R146.reuse ;  /* 0x00000000e9e97223 */ /* 0x180fe20000010892 */
[-C--:B------:R-:W-:Y:S01]  /*96c0*/  FFMA.FTZ R133, R133, R0.reuse, -R146 ;  /* 0x0000000085857223 */ /* 0x080fe20000010892 */
[----:B------:R-:W-:Y:S01]  /*96d0*/  FADD.FTZ R6, R201, R6 ;  /* 0x00000006c9067221 */ /* 0x000fe20000010000 */
[-CC-:B------:R-:W-:Y:S01]  /*96e0*/  FFMA.FTZ R159, R159, R0.reuse, -R146.reuse ;  /* 0x000000009f9f7223 */ /* 0x180fe20000010892 */
[-C--:B------:R-:W-:Y:S01]  /*96f0*/  FFMA.FTZ R235, R235, R0.reuse, -R146 ;  /* 0x00000000ebeb7223 */ /* 0x080fe20000010892 */
[----:B------:R-:W1:Y:S01]  /*9700*/  MUFU.EX2 R139, R139 ;  /* 0x0000008b008b7308 */ /* 0x000e620000000800 */
[C---:B---3--:R-:W-:Y:S01]  /*9710*/  FADD.FTZ R149, R200.reuse, R149 ;  /* 0x00000095c8957221 */ /* 0x048fe20000010000 */
[----:B------:R-:W-:Y:S01]  /*9720*/  FADD.FTZ R137, R203, R6 ;  /* 0x00000006cb897221 */ /* 0x000fe20000010000 */
[----:B------:R-:W-:Y:S01]  /*9730*/  F2FP.BF16.F32.PACK_AB R200, R200, R135 ;  /* 0x00000087c8c8723e */ /* 0x000fe200000010ff */
[-CC-:B------:R-:W-:Y:S01]  /*9740*/  FFMA.FTZ R237, R237, R0.reuse, -R146.reuse ;  /* 0x00000000eded7223 */ /* 0x180fe20000010892 */
[----:B------:R-:W-:Y:S01]  /*9750*/  FFMA.FTZ R144, R144, R0, -R146 ;  /* 0x0000000090907223 */ /* 0x000fe20000010892 */
[----:B------:R-:W-:Y:S01]  /*9760*/  FADD.FTZ R137, R122, R137 ;  /* 0x000000897a897221 */ /* 0x000fe20000010000 */
[----:B------:R-:W-:Y:S01]  /*9770*/  @!P1 PRMT R148, RZ, 0x654, R148 ;  /* 0x00000654ff949816 */ /* 0x000fe20000000094 */
[----:B------:R-:W2:Y:S01]  /*9780*/  MUFU.EX2 R196, R196 ;  /* 0x000000c400c47308 */ /* 0x000ea20000000800 */
[----:B------:R-:W-:-:S02]  /*9790*/  F2FP.BF16.F32.PACK_AB R201, R201, R20 ;  /* 0x00000014c9c9723e */ /* 0x000fc400000010ff */
[----:B------:R-:W-:Y:S02]  /*97a0*/  F2FP.BF16.F32.PACK_AB R203, R122, R203 ;  /* 0x000000cb7acb723e */ /* 0x000fe400000010ff */
[----:B------:R-:W-:Y:S02]  /*97b0*/  F2FP.BF16.F32.PACK_AB R197, R157, R126 ;  /* 0x0000007e9dc5723e */ /* 0x000fe400000010ff */
[----:B------:R-:W-:Y:S01]  /*97c0*/  F2FP.BF16.F32.PACK_AB R199, R145, R130 ;  /* 0x0000008291c7723e */ /* 0x000fe200000010ff */
[----:B------:R-:W3:Y:S01]  /*97d0*/  MUFU.EX2 R143, R143 ;  /* 0x0000008f008f7308 */ /* 0x000ee20000000800 */
[----:B------:R-:W-:Y:S02]  /*97e0*/  F2FP.BF16.F32.PACK_AB R191, R125, R124 ;  /* 0x0000007c7dbf723e */ /* 0x000fe400000010ff */
[----:B------:R-:W-:Y:S02]  /*97f0*/  F2FP.BF16.F32.PACK_AB R185, R134, R121 ;  /* 0x0000007986b9723e */ /* 0x000fe400000010ff */
[----:B------:R-:W-:-:S02]  /*9800*/  F2FP.BF16.F32.PACK_AB R187, R132, R21 ;  /* 0x0000001584bb723e */ /* 0x000fc400000010ff */
[----:B------:R-:W-:Y:S01]  /*9810*/  F2FP.BF16.F32.PACK_AB R181, R138, R129 ;  /* 0x000000818ab5723e */ /* 0x000fe200000010ff */
[----:B------:R-:W4:Y:S08]  /*9820*/  MUFU.EX2 R198, R198 ;  /* 0x000000c600c67308 */ /* 0x000f300000000800 */
        /* <DEDUP_REMOVED lines=23> */
[----:B------:R-:W-:Y:S01]  /*99a0*/  F2FP.BF16.F32.PACK_AB R177, R142, R131 ;  /* 0x000000838eb1723e */ /* 0x000fe200000010ff */
[----:B0-----:R-:W-:-:S06]  /*99b0*/  FADD.FTZ R10, R202, R149 ;  /* 0x00000095ca0a7221 */ /* 0x001fcc0000010000 */
[----:B------:R-:W-:Y:S01]  /*99c0*/  MUFU.EX2 R178, R237 ;  /* 0x000000ed00b27308 */ /* 0x000fe20000000800 */
[----:B------:R0:W-:Y:S01]  /*99d0*/  @!P1 SYNCS.ARRIVE.TRANS64.RED.A1T0 RZ, [R148+URZ], RZ ;  /* 0x000000ff94ff99a7 */ /* 0x0001e2000810043f */
[C---:B-1----:R-:W-:Y:S01]  /*99e0*/  F2FP.BF16.F32.PACK_AB R202, R139.reuse, R202 ;  /* 0x000000ca8bca723e */ /* 0x042fe200000010ff */
[----:B------:R-:W-:Y:S01]  /*99f0*/  FADD.FTZ R149, R139, R10 ;  /* 0x0000000a8b957221 */ /* 0x000fe20000010000 */
[----:B------:R-:W-:-:S03]  /*9a00*/  FADD.FTZ R10, R126, R137 ;  /* 0x000000897e0a7221 */ /* 0x000fc60000010000 */
[----:B--2---:R-:W-:Y:S01]  /*9a10*/  FADD.FTZ R6, R196, R149 ;  /* 0x00000095c4067221 */ /* 0x004fe20000010000 */
[----:B------:R-:W-:Y:S01]  /*9a20*/  FADD.FTZ R141, R157, R10 ;  /* 0x0000000a9d8d7221 */ /* 0x000fe20000010000 */
[----:B------:R-:W1:Y:S01]  /*9a30*/  MUFU.EX2 R14, R14 ;  /* 0x0000000e000e7308 */ /* 0x000e620000000800 */
[C---:B---3--:R-:W-:Y:S01]  /*9a40*/  F2FP.BF16.F32.PACK_AB R196, R143.reuse, R196 ;  /* 0x000000c48fc4723e */ /* 0x048fe200000010ff */
[----:B------:R-:W-:Y:S01]  /*9a50*/  FADD.FTZ R137, R143, R6 ;  /* 0x000000068f897221 */ /* 0x000fe20000010000 */
[----:B------:R-:W-:-:S03]  /*9a60*/  FADD.FTZ R10, R130, R141 ;  /* 0x0000008d820a7221 */ /* 0x000fc60000010000 */
[----:B----4-:R-:W-:Y:S01]  /*9a70*/  FADD.FTZ R6, R198, R137 ;  /* 0x00000089c6067221 */ /* 0x010fe20000010000 */
[----:B------:R-:W-:Y:S01]  /*9a80*/  FADD.FTZ R10, R145, R10 ;  /* 0x0000000a910a7221 */ /* 0x000fe20000010000 */
[C---:B-----5:R-:W-:Y:S02]  /*9a90*/  F2FP.BF16.F32.PACK_AB R198, R147.reuse, R198 ;  /* 0x000000c693c6723e */ /* 0x060fe400000010ff */
[----:B------:R-:W-:-:S04]  /*9aa0*/  FADD.FTZ R137, R147, R6 ;  /* 0x0000000693897221 */ /* 0x000fc80000010000 */
[----:B------:R-:W-:Y:S01]  /*9ab0*/  FADD.FTZ R6, R192, R137 ;  /* 0x00000089c0067221 */ /* 0x000fe20000010000 */
[----:B------:R-:W-:Y:S01]  /*9ac0*/  FADD.FTZ R137, R11, R10 ;  /* 0x0000000a0b897221 */ /* 0x000fe20000010000 */
[C---:B------:R-:W-:Y:S02]  /*9ad0*/  F2FP.BF16.F32.PACK_AB R192, R151.reuse, R192 ;  /* 0x000000c097c0723e */ /* 0x040fe400000010ff */
[----:B------:R-:W-:Y:S01]  /*9ae0*/  FADD.FTZ R141, R151, R6 ;  /* 0x00000006978d7221 */ /* 0x000fe20000010000 */
[----:B------:R-:W-:Y:S01]  /*9af0*/  FADD.FTZ R6, R128, R137 ;  /* 0x0000008980067221 */ /* 0x000fe20000010000 */
[----:B-1----:R-:W-:Y:S02]  /*9b00*/  F2FP.BF16.F32.PACK_AB R179, R14, R123 ;  /* 0x0000007b0eb3723e */ /* 0x002fe400000010ff */
[----:B------:R-:W-:Y:S01]  /*9b10*/  FADD.FTZ R10, R194, R141 ;  /* 0x0000008dc20a7221 */ /* 0x000fe20000010000 */
[----:B------:R-:W-:Y:S01]  /*9b20*/  FADD.FTZ R137, R13, R6 ;  /* 0x000000060d897221 */ /* 0x000fe20000010000 */
[----:B------:R-:W-:-:S02]  /*9b30*/  F2FP.BF16.F32.PACK_AB R194, R153, R194 ;  /* 0x000000c299c2723e */ /* 0x000fc400000010ff */
        /* <DEDUP_REMOVED lines=25> */
[----:B------:R-:W-:Y:S01]  /*9cd0*/  F2FP.BF16.F32.PACK_AB R180, R231, R180 ;  /* 0x000000b4e7b4723e */ /* 0x000fe200000010ff */
[----:B------:R-:W-:-:S02]  /*9ce0*/  IMAD.MOV.U32 R10, RZ, RZ, R4 ;  /* 0x000000ffff0a7224 */ /* 0x000fc400078e0004 */
[----:B------:R-:W-:Y:S01]  /*9cf0*/  FADD.FTZ R11, R231, R11 ;  /* 0x0000000be70b7221 */ /* 0x000fe20000010000 */
[----:B------:R-:W-:-:S03]  /*9d00*/  FADD.FTZ R6, R138, R7 ;  /* 0x000000078a067221 */ /* 0x000fc60000010000 */
        /* <DEDUP_REMOVED lines=15> */
[----:B------:R-:W-:Y:S01]  /*9e00*/  FADD.FTZ R6, R14, R6 ;  /* 0x000000060e067221 */ /* 0x000fe20000010000 */
[----:B------:R-:W-:Y:S01]  /*9e10*/  IMAD.U32 R11, RZ, RZ, UR61 ;  /* 0x0000003dff0b7e24 */ /* 0x000fe2000f8e00ff */
[----:B0-----:R-:W-:Y:S06]  /*9e20*/  @P3 BRA `(.L_x_2498) ;  /* 0xffffffb800f43947 */ /* 0x001fec000383ffff */
.L_x_2489:
[----:B------:R-:W-:-:S13]  /*9e30*/  ISETP.LE.AND P2, PT, RZ, UR38, PT ;  /* 0x00000026ff007c0c */ /* 0x000fda000bf43270 */
[----:B------:R-:W-:Y:S05]  /*9e40*/  @!P2 BRA `(.L_x_2499) ;  /* 0x0000003800f4a947 */ /* 0x000fea0003800000 */
[----:B------:R-:W-:Y:S01]  /*9e50*/  IMAD.MOV.U32 R9, RZ, RZ, R5 ;  /* 0x000000ffff097224 */ /* 0x000fe200078e0005 */
[----:B------:R-:W-:Y:S01]  /*9e60*/  UMOV UR39, UR61 ;  /* 0x0000003d00277c82 */ /* 0x000fe20008000000 */
[----:B------:R-:W-:Y:S01]  /*9e70*/  IMAD.MOV.U32 R11, RZ, RZ, R4 ;  /* 0x000000ffff0b7224 */ /* 0x000fe200078e0004 */
[----:B------:R-:W-:-:S06]  /*9e80*/  UMOV UR37, UR36 ;  /* 0x0000002400257c82 */ /* 0x000fcc0008000000 */
.L_x_2508:
[----:B------:R-:W-:-:S04]  /*9e90*/  UIADD3 UR36, UR37, 0x1, URZ ;  /* 0x0000000125247890 */ /* 0x000fc8000fffe03f */
[----:B------:R-:W-:-:S04]  /*9ea0*/  UISETP.NE.AND UP0, UPT, UR36, 0x2, UPT ;  /* 0x000000022400788c */ /* 0x000fc8000bf05270 */
[----:B------:R-:W-:Y:S02]  /*9eb0*/  USEL UR61, URZ, 0x1, UP0 ;  /* 0x000000013f3d7887 */ /* 0x000fe40008000000 */
[----:B------:R-:W-:Y:S02]  /*9ec0*/  USEL UR36, UR36, URZ, UP0 ;  /* 0x0000003f24247287 */ /* 0x000fe40008000000 */
[----:B------:R-:W-:Y:S01]  /*9ed0*/  ULOP3.LUT UR61, UR39, UR61, URZ, 0x3c, !UPT ;  /* 0x0000003d273d7292 */ /* 0x000fe2000f8e3c3f */
[----:B------:R-:W-:Y:S11]  /*9ee0*/  @!P0 BRA `(.L_x_2500) ;  /* 0x0000000000048947 */ /* 0x000ff60003800000 */
[----:B------:R-:W-:Y:S01]  /*9ef0*/  BPT.TRAP 0x1 ;  /* 0x000000040000795c */ /* 0x000fe20000300000 */
.L_x_2500:
[----:B------:R-:W-:Y:S01]  /*9f00*/  ULEA UR6, UR36, UR60, 0x3 ;  /* 0x0000003c24067291 */ /* 0x000fe2000f8e183f */
[----:B------:R-:W-:-:S05]  /*9f10*/  IMAD.U32 R0, RZ, RZ, UR61 ;  /* 0x0000003dff007e24 */ /* 0x000fca000f8e00ff */
[----:B------:R-:W-:-:S04]  /*9f20*/  SHF.L.U32 R0, R0, 0x1f, RZ ;  /* 0x0000001f00007819 */ /* 0x000fc800000006ff */
[----:B------:R0:W1:Y:S01]  /*9f30*/  SYNCS.PHASECHK.TRANS64.TRYWAIT P2, [UR6+0x36830], R0 ;  /* 0x03683000ff0075a7 */ /* 0x0000620008040146 */
[----:B------:R-:W-:Y:S05]  /*9f40*/  @!P0 BRA `(.L_x_2501) ;  /* 0x0000000000048947 */ /* 0x000fea0003800000 */
[----:B------:R-:W-:Y:S01]  /*9f50*/  BPT.TRAP 0x1 ;  /* 0x000000040000795c */ /* 0x000fe20000300000 */
.L_x_2501:
[----:B-1----:R-:W-:Y:S05]  /*9f60*/  @P2 BRA `(.L_x_2502) ;  /* 0x0000000000082947 */ /* 0x002fea0003800000 */
[----:B------:R-:W1:Y:S02]  /*9f70*/  SYNCS.PHASECHK.TRANS64.TRYWAIT P2, [UR6+0x36830], R0 ;  /* 0x03683000ff0075a7 */ /* 0x000e640008040146 */
[----:B-1----:R-:W-:Y:S05]  /*9f80*/  @!P2 BRA `(.L_x_2503) ;  /* 0x000000e0009ca947 */ /* 0x002fea0003800000 */
.L_x_2502:
        /* <DEDUP_REMOVED lines=602> */
.L_x_2504:
[----:B------:R-:W-:Y:S01]  /*c530*/  ULEA UR11, UR37, UR60, 0x3 ;  /* 0x0000003c250b7291 */ /* 0x000fe2000f8e183f */
[----:B01----:R-:W-:-:S05]  /*c540*/  IMAD.U32 R0, RZ, RZ, UR39 ;  /* 0x00000027ff007e24 */ /* 0x003fca000f8e00ff */
[----:B------:R-:W-:-:S04]  /*c550*/  SHF.L.U32 R0, R0, 0x1f, RZ ;  /* 0x0000001f00007819 */ /* 0x000fc800000006ff */
[----:B------:R0:W1:Y:S01]  /*c560*/  SYNCS.PHASECHK.TRANS64.TRYWAIT P2, [UR11+0x36850], R0 ;  /* 0x03685000ff0075a7 */ /* 0x000062000804014b */
[----:B------:R-:W-:Y:S05]  /*c570*/  @!P0 BRA `(.L_x_2505) ;  /* 0x0000000000048947 */ /* 0x000fea0003800000 */
[----:B------:R-:W-:Y:S01]  /*c580*/  BPT.TRAP 0x1 ;  /* 0x000000040000795c */ /* 0x000fe20000300000 */
.L_x_2505:
[----:B-1----:R-:W-:Y:S05]  /*c590*/  @P2 BRA `(.L_x_2506) ;  /* 0x0000000000082947 */ /* 0x002fea0003800000 */
[----:B------:R-:W1:Y:S02]  /*c5a0*/  SYNCS.PHASECHK.TRANS64.TRYWAIT P2, [UR11+0x36850], R0 ;  /* 0x03685000ff0075a7 */ /* 0x000e64000804014b */
[----:B-1----:R-:W-:Y:S05]  /*c5b0*/  @!P2 BRA `(.L_x_2507) ;  /* 0x000000bc0028a947 */ /* 0x002fea0003800000 */
.L_x_2506:
[----:B------:R-:W-:Y:S01]  /*c5c0*/  UIADD3 UR6, UR60, 0x400, URZ ;  /* 0x000004003c067890 */ /* 0x000fe2000fffe03f */
[----:B------:R-:W-:Y:S01]  /*c5d0*/  WARPGROUP.ARRIVE ;  /* 0x00000000000079c5 */ /* 0x000fe20000000000 */
[----:B------:R-:W-:Y:S01]  /*c5e0*/  UMOV UR7, 0x40000040 ;  /* 0x4000004000077882 */ /* 0x000fe20000000000 */
[----:B01----:R-:W-:Y:S01]  /*c5f0*/  FMNMX.FTZ R0, R168, R11, !PT ;  /* 0x0000000ba8007209 */ /* 0x003fe20007810000 */
[----:B------:R-:W-:Y:S01]  /*c600*/  USHF.R.U32.HI UR6, URZ, 0x4, UR6 ;  /* 0x000000043f067899 */ /* 0x000fe20008011606 */
[----:B------:R-:W-:Y:S01]  /*c610*/  ISETP.LT.AND P2, PT, RZ, UR38, PT ;  /* 0x00000026ff007c0c */ /* 0x000fe2000bf41270 */
[----:B------:R-:W-:Y:S01]  /*c620*/  UMOV UR39, UR61 ;  /* 0x0000003d00277c82 */ /* 0x000fe20008000000 */
[----:B------:R-:W-:Y:S01]  /*c630*/  FMNMX.FTZ R3, R169, R0, !PT ;  /* 0x00000000a9037209 */ /* 0x000fe20007810000 */
[----:B------:R-:W-:-:S03]  /*c640*/  ULOP3.LUT UR6, UR6, 0x3fff, URZ, 0xc0, !UPT ;  /* 0x00003fff06067892 */ /* 0x000fc6000f8ec03f */
        /* <DEDUP_REMOVED lines=63> */
[----:B------:R-:W-:Y:S01]  /*ca40*/  IMAD.U32 R133, RZ, RZ, UR36 ;  /* 0x00000024ff857e24 */ /* 0x000fe2000f8e00ff */
[----:B------:R-:W-:Y:S01]  /*ca50*/  FMNMX.FTZ R10, R154, R5, !PT ;  /* 0x000000059a0a7209 */ /* 0x000fe20007810000 */
[----:B------:R-:W-:Y:S03]  /*ca60*/  MUFU.EX2 R2, R2 ;  /* 0x0000000200027308 */ /* 0x000fe60000000800 */
[----:B------:R-:W-:-:S02]  /*ca70*/  FMNMX.FTZ R5, R155, R10, !PT ;  /* 0x0000000a9b057209 */ /* 0x000fc40007810000 */
[----:B------:R-:W-:Y:S02]  /*ca80*/  @!P1 LEA R133, R133, UR60, 0x3 ;  /* 0x0000003c85859c11 */ /* 0x000fe4000f8e18ff */
[----:B------:R-:W-:Y:S01]  /*ca90*/  FMNMX.FTZ R10, R158, R5, !PT ;  /* 0x000000059e0a7209 */ /* 0x000fe20007810000 */
[----:B------:R-:W0:Y:S02]  /*caa0*/  MUFU.EX2 R11, R11 ;  /* 0x0000000b000b7308 */ /* 0x000e240000000800 */
[----:B------:R-:W-:Y:S01]  /*cab0*/  @!P1 VIADD R133, R133, 0x36840 ;  /* 0x0003684085859836 */ /* 0x000fe20000000000 */
[----:B------:R-:W-:-:S04]  /*cac0*/  FMNMX.FTZ R5, R159, R10, !PT ;  /* 0x0000000a9f057209 */ /* 0x000fc80007810000 */
[----:B------:R-:W-:Y:S01]  /*cad0*/  FMNMX.FTZ R10, R146, R5, !PT ;  /* 0x00000005920a7209 */ /* 0x000fe20007810000 */
[----:B------:R-:W-:Y:S01]  /*cae0*/  MUFU.EX2 R161, R161 ;  /* 0x000000a100a17308 */ /* 0x000fe20000000800 */
[----:B------:R-:W-:Y:S02]  /*caf0*/  @!P1 PRMT R133, RZ, 0x654, R133 ;  /* 0x00000654ff859816 */ /* 0x000fe40000000085 */
[----:B------:R-:W-:-:S04]  /*cb00*/  FMNMX.FTZ R5, R147, R10, !PT ;  /* 0x0000000a93057209 */ /* 0x000fc80007810000 */
[----:B------:R-:W-:Y:S01]  /*cb10*/  FMNMX.FTZ R10, R150, R5, !PT ;  /* 0x00000005960a7209 */ /* 0x000fe20007810000 */
[----:B------:R-:W-:Y:S01]  /*cb20*/  MUFU.EX2 R13, R13 ;  /* 0x0000000d000d7308 */ /* 0x000fe20000000800 */
        /* <DEDUP_REMOVED lines=8> */
[----:B------:R-:W-:Y:S01]  /*cbb0*/  UIADD3 UR6, UR10, 0x100, URZ ;  /* 0x000001000a067890 */ /* 0x000fe2000fffe03f */
[----:B------:R-:W1:Y:S01]  /*cbc0*/  MUFU.EX2 R200, R200 ;  /* 0x000000c800c87308 */ /* 0x000e620000000800 */
[----:B------:R-:W-:Y:S01]  /*cbd0*/  UMOV UR7, 0x40000040 ;  /* 0x4000004000077882 */ /* 0x000fe20000000000 */
[----:B------:R-:W-:Y:S01]  /*cbe0*/  FMNMX.FTZ R5, R139, R10, !PT ;  /* 0x0000000a8b057209 */ /* 0x000fe20007810000 */
[----:B0-----:R-:W-:-:S03]  /*cbf0*/  FFMA.FTZ R7, R2, R7, R11 ;  /* 0x0000000702077223 */ /* 0x001fc6000001000b */
[----:B------:R-:W-:Y:S02]  /*cc00*/  FMNMX.FTZ R10, R142, R5, !PT ;  /* 0x000000058e0a7209 */ /* 0x000fe40007810000 */
[----:B------:R-:W-:Y:S02]  /*cc10*/  MUFU.EX2 R202, R202 ;  /* 0x000000ca00ca7308 */ /* 0x000fe40000000800 */
[----:B------:R-:W-:-:S04]  /*cc20*/  FMNMX.FTZ R5, R143, R10, !PT ;  /* 0x0000000a8f057209 */ /* 0x000fc80007810000 */
[----:B------:R-:W-:Y:S02]  /*cc30*/  FMNMX.FTZ R10, R130, R5, !PT ;  /* 0x00000005820a7209 */ /* 0x000fe40007810000 */
[----:B------:R-:W-:Y:S01]  /*cc40*/  MUFU.EX2 R169, R169 ;  /* 0x000000a900a97308 */ /* 0x000fe20000000800 */
[C---:B-1----:R-:W-:Y:S01]  /*cc50*/  FADD.FTZ R7, R200.reuse, R7 ;  /* 0x00000007c8077221 */ /* 0x042fe20000010000 */
[----:B------:R-:W-:Y:S02]  /*cc60*/  FMNMX.FTZ R5, R131, R10, !PT ;  /* 0x0000000a83057209 */ /* 0x000fe40007810000 */
[----:B------:R-:W-:Y:S02]  /*cc70*/  F2FP.BF16.F32.PACK_AB R200, R200, R11 ;  /* 0x0000000bc8c8723e */ /* 0x000fe400000010ff */
        /* <DEDUP_REMOVED lines=90> */
[-CC-:B------:R-:W-:Y:S01]  /*d220*/  FFMA.FTZ R136, R151, R0.reuse, -R125.reuse ;  /* 0x0000000097887223 */ /* 0x180fe2000001087d */
[----:B------:R-:W-:Y:S01]  /*d230*/  HGMMA.64x192x16.F32.BF16 R24, R180, gdesc[UR4].tnspB, R24, gsb0 ;  /* 0x42e00004b4187df0 */ /* 0x000fe20008001818 */
[----:B------:R-:W-:Y:S01]  /*d240*/  UIADD3 UR6, UR10, 0x300, URZ ;  /* 0x000003000a067890 */ /* 0x000fe2000fffe03f */
[----:B------:R-:W-:Y:S01]  /*d250*/  FFMA.FTZ R187, R142, R0, -R125 ;  /* 0x000000008ebb7223 */ /* 0x000fe2000001087d */
[----:B------:R-:W-:Y:S01]  /*d260*/  UMOV UR7, 0x40000040 ;  /* 0x4000004000077882 */ /* 0x000fe20000000000 */
        /* <DEDUP_REMOVED lines=11> */
[----:B------:R-:W-:Y:S01]  /*d320*/  MUFU.EX2 R9, R18 ;  /* 0x0000001200097308 */ /* 0x000fe20000000800 */
[----:B------:R-:W-:Y:S01]  /*d330*/  HGMMA.64x192x16.F32.BF16 R24, R176, gdesc[UR4].tnspB, R24, gsb0 ;  /* 0x42e00004b0187df0 */ /* 0x000fe20008001818 */
[-C--:B------:R-:W-:Y:S01]  /*d340*/  FMUL.FTZ R3, R3, R0.reuse ;  /* 0x0000000003037220 */ /* 0x080fe20000410000 */
[-CC-:B------:R-:W-:Y:S01]  /*d350*/  FFMA.FTZ R128, R159, R0.reuse, -R125.reuse ;  /* 0x000000009f807223 */ /* 0x180fe2000001087d */
[----:B------:R-:W-:Y:S01]  /*d360*/  FFMA.FTZ R132, R147, R0, -R125 ;  /* 0x0000000093847223 */ /* 0x000fe2000001087d */
[----:B------:R-:W-:-:S03]  /*d370*/  UIADD3 UR6, UR38, -0x1, URZ ;  /* 0xffffffff26067890 */ /* 0x000fc6000fffe03f */
[----:B------:R-:W0:Y:S04]  /*d380*/  MUFU.EX2 R3, R3 ;  /* 0x0000000300037308 */ /* 0x000e280000000800 */
[----:B------:R-:W-:-:S04]  /*d390*/  UMOV UR38, UR6 ;  /* 0x0000000600267c82 */ /* 0x000fc80008000000 */
[----:B------:R-:W1:Y:S08]  /*d3a0*/  MUFU.EX2 R18, R175 ;  /* 0x000000af00127308 */ /* 0x000e700000000800 */
[----:B------:R-:W2:Y:S01]  /*d3b0*/  MUFU.EX2 R128, R128 ;  /* 0x0000008000807308 */ /* 0x000ea20000000800 */
[----:B0-----:R-:W-:-:S04]  /*d3c0*/  FFMA.FTZ R6, R3, R6, R14 ;  /* 0x0000000603067223 */ /* 0x001fc8000001000e */
[----:B------:R-:W-:Y:S01]  /*d3d0*/  FADD.FTZ R138, R201, R6 ;  /* 0x00000006c98a7221 */ /* 0x000fe20000010000 */
[----:B------:R-:W-:Y:S01]  /*d3e0*/  FFMA.FTZ R6, R139, R0, -R125 ;  /* 0x000000008b067223 */ /* 0x000fe2000001087d */
[----:B------:R-:W-:Y:S01]  /*d3f0*/  F2FP.BF16.F32.PACK_AB R201, R201, R14 ;  /* 0x0000000ec9c9723e */ /* 0x000fe200000010ff */
[----:B------:R-:W0:Y:S08]  /*d400*/  MUFU.EX2 R132, R132 ;  /* 0x0000008400847308 */ /* 0x000e300000000800 */
[----:B------:R-:W3:Y:S08]  /*d410*/  MUFU.EX2 R6, R6 ;  /* 0x0000000600067308 */ /* 0x000ef00000000800 */
        /* <DEDUP_REMOVED lines=9> */
[----:B----4-:R-:W-:Y:S02]  /*d4b0*/  @!P1 VIADD R133, R140, 0x36860 ;  /* 0x000368608c859836 */ /* 0x010fe40000000000 */
[----:B------:R-:W-:Y:S01]  /*d4c0*/  FADD.FTZ R140, R202, R7 ;  /* 0x00000007ca8c7221 */ /* 0x000fe20000010000 */
[----:B------:R-:W-:Y:S01]  /*d4d0*/  FADD.FTZ R7, R203, R138 ;  /* 0x0000008acb077221 */ /* 0x000fe20000010000 */
[----:B-1----:R-:W-:-:S02]  /*d4e0*/  F2FP.BF16.F32.PACK_AB R203, R18, R203 ;  /* 0x000000cb12cb723e */ /* 0x002fc400000010ff */
[----:B------:R-:W-:Y:S01]  /*d4f0*/  @!P1 PRMT R133, RZ, 0x654, R133 ;  /* 0x00000654ff859816 */ /* 0x000fe20000000085 */
[----:B------:R-:W-:Y:S01]  /*d500*/  FADD.FTZ R138, R18, R7 ;  /* 0x00000007128a7221 */ /* 0x000fe20000010000 */
[----:B------:R-:W-:Y:S02]  /*d510*/  F2FP.BF16.F32.PACK_AB R202, R169, R202 ;  /* 0x000000caa9ca723e */ /* 0x000fe400000010ff */
[----:B------:R1:W-:Y:S01]  /*d520*/  @!P1 SYNCS.ARRIVE.TRANS64.RED.A1T0 RZ, [R133+URZ], RZ ;  /* 0x000000ff85ff99a7 */ /* 0x0003e2000810043f */
[----:B------:R-:W-:Y:S01]  /*d530*/  FADD.FTZ R7, R197, R138 ;  /* 0x0000008ac5077221 */ /* 0x000fe20000010000 */
[----:B------:R-:W-:-:S03]  /*d540*/  F2FP.BF16.F32.PACK_AB R197, R20, R197 ;  /* 0x000000c514c5723e */ /* 0x000fc600000010ff */
[----:B------:R-:W-:Y:S01]  /*d550*/  FADD.FTZ R130, R20, R7 ;  /* 0x0000000714827221 */ /* 0x000fe20000010000 */
[-CC-:B------:R-:W-:Y:S01]  /*d560*/  FFMA.FTZ R7, R122, R0.reuse, -R125.reuse ;  /* 0x000000007a077223 */ /* 0x180fe2000001087d */
[----:B------:R-:W-:Y:S01]  /*d570*/  FFMA.FTZ R125, R127, R0, -R125 ;  /* 0x000000007f7d7223 */ /* 0x000fe2000001087d */
[----:B-1----:R-:W-:Y:S01]  /*d580*/  FADD.FTZ R133, R169, R140 ;  /* 0x0000008ca9857221 */ /* 0x002fe20000010000 */
[----:B------:R-:W1:Y:S03]  /*d590*/  MUFU.EX2 R122, R143 ;  /* 0x0000008f007a7308 */ /* 0x000e660000000800 */
[----:B------:R-:W-:Y:S01]  /*d5a0*/  FADD.FTZ R140, R196, R133 ;  /* 0x00000085c48c7221 */ /* 0x000fe20000010000 */
[----:B------:R-:W-:-:S03]  /*d5b0*/  F2FP.BF16.F32.PACK_AB R196, R161, R196 ;  /* 0x000000c4a1c4723e */ /* 0x000fc600000010ff */
[----:B------:R-:W-:Y:S01]  /*d5c0*/  FADD.FTZ R133, R161, R140 ;  /* 0x0000008ca1857221 */ /* 0x000fe20000010000 */
[----:B------:R4:W5:Y:S03]  /*d5d0*/  MUFU.EX2 R177, R7 ;  /* 0x0000000700b17308 */ /* 0x0009660000000800 */
[----:B------:R-:W-:Y:S01]  /*d5e0*/  FADD.FTZ R138, R198, R133 ;  /* 0x00000085c68a7221 */ /* 0x000fe20000010000 */
[----:B------:R-:W-:Y:S01]  /*d5f0*/  FADD.FTZ R133, R199, R130 ;  /* 0x00000082c7857221 */ /* 0x000fe20000010000 */
[C---:B------:R-:W-:Y:S02]  /*d600*/  F2FP.BF16.F32.PACK_AB R198, R13.reuse, R198 ;  /* 0x000000c60dc6723e */ /* 0x040fe400000010ff */
[----:B------:R-:W-:Y:S01]  /*d610*/  FADD.FTZ R139, R13, R138 ;  /* 0x0000008a0d8b7221 */ /* 0x000fe20000010000 */
[C---:B------:R-:W-:Y:S01]  /*d620*/  FADD.FTZ R130, R120.reuse, R133 ;  /* 0x0000008578827221 */ /* 0x040fe20000010000 */
[----:B------:R-:W5:Y:S01]  /*d630*/  MUFU.EX2 R125, R125 ;  /* 0x0000007d007d7308 */ /* 0x000f620000000800 */
[----:B------:R-:W-:Y:S01]  /*d640*/  F2FP.BF16.F32.PACK_AB R199, R120, R199 ;  /* 0x000000c778c7723e */ /* 0x000fe200000010ff */
        /* <DEDUP_REMOVED lines=16> */
[C---:B0-----:R-:W-:Y:S01]  /*d750*/  FADD.FTZ R14, R132.reuse, R11 ;  /* 0x0000000b840e7221 */ /* 0x041fe20000010000 */
        /* <DEDUP_REMOVED lines=9> */
[C---:B---3--:R-:W-:Y:S02]  /*d7f0*/  F2FP.BF16.F32.PACK_AB R185, R6.reuse, R185 ;  /* 0x000000b906b9723e */ /* 0x048fe400000010ff */
[C---:B------:R-:W-:Y:S01]  /*d800*/  FADD.FTZ R13, R21.reuse, R18 ;  /* 0x00000012150d7221 */ /* 0x040fe20000010000 */
[----:B------:R-:W-:Y:S01]  /*d810*/  FADD.FTZ R14, R6, R11 ;  /* 0x0000000b060e7221 */ /* 0x000fe20000010000 */
[----:B------:R-:W-:-:S02]  /*d820*/  F2FP.BF16.F32.PACK_AB R184, R21, R184 ;  /* 0x000000b815b8723e */ /* 0x000fc400000010ff */
[----:B------:R-:W-:Y:S01]  /*d830*/  FADD.FTZ R18, R186, R13 ;  /* 0x0000000dba127221 */ /* 0x000fe20000010000 */
[----:B------:R-:W-:Y:S01]  /*d840*/  FADD.FTZ R11, R187, R14 ;  /* 0x0000000ebb0b7221 */ /* 0x000fe20000010000 */
[C---:B------:R-:W-:Y:S02]  /*d850*/  F2FP.BF16.F32.PACK_AB R186, R137.reuse, R186 ;  /* 0x000000ba89ba723e */ /* 0x040fe400000010ff */
[----:B------:R-:W-:Y:S01]  /*d860*/  FADD.FTZ R13, R137, R18 ;  /* 0x00000012890d7221 */ /* 0x000fe20000010000 */
[C---:B-1----:R-:W-:Y:S01]  /*d870*/  FADD.FTZ R14, R122.reuse, R11 ;  /* 0x0000000b7a0e7221 */ /* 0x042fe20000010000 */
[----:B------:R-:W-:Y:S01]  /*d880*/  F2FP.BF16.F32.PACK_AB R187, R122, R187 ;  /* 0x000000bb7abb723e */ /* 0x000fe200000010ff */
[----:B------:R-:W-:Y:S02]  /*d890*/  IMAD.MOV.U32 R11, RZ, RZ, R4 ;  /* 0x000000ffff0b7224 */ /* 0x000fe400078e0004 */
[----:B------:R-:W-:Y:S01]  /*d8a0*/  FADD.FTZ R18, R180, R13 ;  /* 0x0000000db4127221 */ /* 0x000fe20000010000 */
[----:B------:R-:W-:Y:S01]  /*d8b0*/  FADD.FTZ R14, R181, R14 ;  /* 0x0000000eb50e7221 */ /* 0x000fe20000010000 */
[----:B------:R-:W-:-:S02]  /*d8c0*/  F2FP.BF16.F32.PACK_AB R180, R141, R180 ;  /* 0x000000b48db4723e */ /* 0x000fc400000010ff */
[----:B----4-:R-:W-:Y:S01]  /*d8d0*/  FADD.FTZ R7, R141, R18 ;  /* 0x000000128d077221 */ /* 0x010fe20000010000 */
        /* <DEDUP_REMOVED lines=20> */
.L_x_2499:
        /* <DEDUP_REMOVED lines=99> */
.L_x_2509:
[----:B------:R-:W-:Y:S01]  /*e050*/  ULEA UR5, UR36, UR60, 0x3 ;  /* 0x0000003c24057291 */ /* 0x000fe2000f8e183f */
[----:B------:R-:W-:-:S05]  /*e060*/  IMAD.U32 R2, RZ, RZ, UR61 ;  /* 0x0000003dff027e24 */ /* 0x000fca000f8e00ff */
[----:B------:R-:W-:-:S04]  /*e070*/  SHF.L.U32 R2, R2, 0x1f, RZ ;  /* 0x0000001f02027819 */ /* 0x000fc800000006ff */
[----:B------:R0:W1:Y:S01]  /*e080*/  SYNCS.PHASECHK.TRANS64.TRYWAIT P2, [UR5+0x36850], R2 ;  /* 0x03685002ff0075a7 */ /* 0x0000620008040145 */
[----:B------:R-:W-:Y:S05]  /*e090*/  @!P0 BRA `(.L_x_2510) ;  /* 0x0000000000048947 */ /* 0x000fea0003800000 */
[----:B------:R-:W-:Y:S01]  /*e0a0*/  BPT.TRAP 0x1 ;  /* 0x000000040000795c */ /* 0x000fe20000300000 */
.L_x_2510:
[----:B-1----:R-:W-:Y:S05]  /*e0b0*/  @P2 BRA `(.L_x_2511) ;  /* 0x0000000000082947 */ /* 0x002fea0003800000 */
[----:B------:R-:W1:Y:S02]  /*e0c0*/  SYNCS.PHASECHK.TRANS64.TRYWAIT P0, [UR5+0x36850], R2 ;  /* 0x03685002ff0075a7 */ /* 0x000e640008000145 */
[----:B-1----:R-:W-:Y:S05]  /*e0d0*/  @!P0 BRA `(.L_x_2512) ;  /* 0x000000a000788947 */ /* 0x002fea0003800000 */
.L_x_2511:
[----:B------:R-:W-:Y:S01]  /*e0e0*/  UIADD3 UR60, UR60, 0x400, URZ ;  /* 0x000004003c3c7890 */ /* 0x000fe2000fffe03f */
[----:B------:R-:W-:Y:S01]  /*e0f0*/  WARPGROUP.ARRIVE ;  /* 0x00000000000079c5 */ /* 0x000fe20000000000 */
[----:B------:R-:W-:Y:S01]  /*e100*/  UMOV UR7, 0x40000040 ;  /* 0x4000004000077882 */ /* 0x000fe20000000000 */
[----:B01----:R-:W0:Y:S01]  /*e110*/  SHFL.BFLY PT, R2, R7, 0x2, 0x1f ;  /* 0x0c401f0007027f89 */ /* 0x003e2200000e0000 */
[----:B------:R-:W-:Y:S01]  /*e120*/  USHF.R.U32.HI UR60, URZ, 0x4, UR60 ;  /* 0x000000043f3c7899 */ /* 0x000fe2000801163c */
[----:B------:R-:W-:Y:S01]  /*e130*/  IMAD.MOV.U32 R11, RZ, RZ, RZ ;  /* 0x000000ffff0b7224 */ /* 0x000fe200078e00ff */
[----:B------:R-:W-:Y:S01]  /*e140*/  R2UR UR8, R211 ;  /* 0x00000000d30872ca */ /* 0x000fe200000e0000 */
[----:B------:R-:W1:Y:S01]  /*e150*/  SHFL.BFLY PT, R3, R6, 0x2, 0x1f ;  /* 0x0c401f0006037f89 */ /* 0x000e6200000e0000 */
[----:B------:R-:W-:-:S04]  /*e160*/  ULOP3.LUT UR60, UR60, 0x3fff, URZ, 0xc0, !UPT ;  /* 0x00003fff3c3c7892 */ /* 0x000fc8000f8ec03f */
        /* <DEDUP_REMOVED lines=12> */
[----:B------:R-:W-:Y:S01]  /*e230*/  IMAD.U32 R6, RZ, RZ, UR5 ;  /* 0x00000005ff067e24 */ /* 0x000fe2000f8e00ff */
[----:B------:R-:W0:Y:S01]  /*e240*/  SHFL.BFLY PT, R3, R2, 0x1, 0x1f ;  /* 0x0c201f0002037f89 */ /* 0x000e2200000e0000 */
[----:B------:R-:W-:-:S03]  /*e250*/  USEL UR36, UR36, URZ, UP0 ;  /* 0x0000003f24247287 */ /* 0x000fc60008000000 */
[----:B------:R-:W1:Y:S01]  /*e260*/  SHFL.BFLY PT, R9, R8, 0x1, 0x1f ;  /* 0x0c201f0008097f89 */ /* 0x000e6200000e0000 */
[----:B0-----:R-:W-:Y:S01]  /*e270*/  FADD.FTZ R13, R2, R3 ;  /* 0x00000003020d7221 */ /* 0x001fe20000010000 */
[----:B------:R-:W-:Y:S02]  /*e280*/  IMAD.MOV.U32 R2, RZ, RZ, -0x800000 ;  /* 0xff800000ff027424 */ /* 0x000fe400078e00ff */
[----:B------:R-:W-:Y:S02]  /*e290*/  IMAD.MOV.U32 R3, RZ, RZ, -0x800000 ;  /* 0xff800000ff037424 */ /* 0x000fe400078e00ff */
[----:B-1----:R-:W-:Y:S01]  /*e2a0*/  FADD.FTZ R14, R8, R9 ;  /* 0x00000009080e7221 */ /* 0x002fe20000010000 */
[----:B------:R-:W-:Y:S01]  /*e2b0*/  FSETP.NE.FTZ.AND P0, PT, R13, RZ, PT ;  /* 0x000000ff0d00720b */ /* 0x000fe20003f15000 */
[----:B------:R-:W-:-:S03]  /*e2c0*/  IMAD.MOV.U32 R9, RZ, RZ, RZ ;  /* 0x000000ffff097224 */ /* 0x000fc600078e00ff */
        /* <DEDUP_REMOVED lines=47> */
[----:B--2---:R-:W-:Y:S01]  /*e5c0*/  FMUL.FTZ R129, R43, R11 ;  /* 0x0000000b2b817220 */ /* 0x004fe20000410000 */
[----:B0-----:R-:W-:Y:S01]  /*e5d0*/  FMUL.FTZ R6, R28, R9 ;  /* 0x000000091c067220 */ /* 0x001fe20000410000 */
        /* <DEDUP_REMOVED lines=94> */
.L_x_2482:
[----:B------:R-:W0:Y:S01]  /*ebc0*/  S2R R4, SR_CgaCtaId ;  /* 0x0000000000047919 */ /* 0x000e220000008800 */
[----:B------:R-:W-:Y:S01]  /*ebd0*/  MOV R17, 0x400 ;  /* 0x0000040000117802 */ /* 0x000fe20000000f00 */
[----:B------:R-:W-:Y:S01]  /*ebe0*/  BSSY B0, `(.L_x_2513) ;  /* 0x000028d000007945 */ /* 0x000fe20003800000 */
[----:B------:R-:W-:Y:S02]  /*ebf0*/  BAR.SYNC.DEFER_BLOCKING 0x5, 0x180 ;  /* 0x0146000000007b1d */ /* 0x000fe40000010000 */
[----:B0-----:R-:W-:-:S05]  /*ec00*/  LEA R17, R4, R17, 0x18 ;  /* 0x0000001104117211 */ /* 0x001fca00078ec0ff */
[----:B------:R-:W0:Y:S02]  /*ec10*/  LDS.128 R36, [R17+0x368d0] ;  /* 0x0368d00011247984 */ /* 0x000e240000000c00 */
[----:B0-----:R-:W-:Y:S02]  /*ec20*/  R2UR UR5, R37 ;  /* 0x00000000250572ca */ /* 0x001fe400000e0000 */
        /* <DEDUP_REMOVED lines=12> */
[----:B------:R-:W-:Y:S02]  /*ecf0*/  R2UR UR4, R207 ;  /* 0x00000000cf0472ca */ /* 0x000fe400000e0000 */
[----:B------:R-:W-:-:S02]  /*ed00*/  F2FP.BF16.F32.PACK_AB R98, R101, R100 ;  /* 0x000000646562723e */ /* 0x000fc400000010ff */
[----:B------:R-:W-:Y:S02]  /*ed10*/  F2FP.BF16.F32.PACK_AB R99, R42, R99 ;  /* 0x000000632a63723e */ /* 0x000fe400000010ff */
[----:B------:R-:W-:Y:S02]  /*ed20*/  F2FP.BF16.F32.PACK_AB R105, R107, R106 ;  /* 0x0000006a6b69723e */ /* 0x000fe400000010ff */
[----:B------:R-:W-:Y:S02]  /*ed30*/  F2FP.BF16.F32.PACK_AB R112, R113, R112 ;  /* 0x000000707170723e */ /* 0x000fe400000010ff */
[----:B------:R-:W-:Y:S02]  /*ed40*/  F2FP.BF16.F32.PACK_AB R106, R109, R108 ;  /* 0x0000006c6d6a723e */ /* 0x000fe400000010ff */
[----:B------:R-:W-:Y:S01]  /*ed50*/  F2FP.BF16.F32.PACK_AB R107, R111, R110 ;  /* 0x0000006e6f6b723e */ /* 0x000fe200000010ff */
[----:B------:R-:W-:Y:S01]  /*ed60*/  USHF.L.U32 UR10, UR4, 0x2, URZ ;  /* 0x00000002040a7899 */ /* 0x000fe2000800063f */
[----:B------:R-:W-:-:S02]  /*ed70*/  F2FP.BF16.F32.PACK_AB R113, R115, R114 ;  /* 0x000000727371723e */ /* 0x000fc400000010ff */
[----:B------:R-:W-:Y:S02]  /*ed80*/  F2FP.BF16.F32.PACK_AB R114, R117, R116 ;  /* 0x000000747572723e */ /* 0x000fe400000010ff */
[----:B------:R-:W-:Y:S02]  /*ed90*/  F2FP.BF16.F32.PACK_AB R115, R119, R118 ;  /* 0x000000767773723e */ /* 0x000fe400000010ff */
[----:B------:R-:W-:Y:S02]  /*eda0*/  R2UR UR7, R210 ;  /* 0x00000000d20772ca */ /* 0x000fe400000e0000 */
[----:B------:R-:W-:Y:S02]  /*edb0*/  MOV R20, R17 ;  /* 0x0000001100147202 */ /* 0x000fe40000000f00 */
[----:B0-----:R-:W-:-:S03]  /*edc0*/  MOV R21, R4 ;  /* 0x0000000400157202 */ /* 0x001fc60000000f00 */
[----:B------:R-:W-:-:S03]  /*edd0*/  IMAD.WIDE R4, R215, 0x2, R20 ;  /* 0x00000002d7047825 */ /* 0x000fc600078e0214 */
[----:B------:R-:W-:-:S03]  /*ede0*/  IADD3 R143, P0, R4, 0x4020, RZ ;  /* 0x00004020048f7810 */ /* 0x000fc60007f1e0ff */
[----:B------:R-:W-:Y:S01]  /*edf0*/  USHF.L.U64.HI UR11, UR4, 0x2, UR7 ;  /* 0x00000002040b7899 */ /* 0x000fe20008010207 */
[C---:B------:R-:W-:Y:S01]  /*ee00*/  LOP3.LUT R29, R4.reuse, 0x380, RZ, 0xc0, !PT ;  /* 0x00000380041d7812 */ /* 0x040fe200078ec0ff */
[----:B------:R-:W-:Y:S01]  /*ee10*/  UIADD3 UR4, UP1, UR10, UR8, URZ ;  /* 0x000000080a047290 */ /* 0x000fe2000ff3e03f */
[C---:B------:R-:W-:Y:S01]  /*ee20*/  IADD3 R103, P2, R4.reuse, 0x20, RZ ;  /* 0x0000002004677810 */ /* 0x040fe20007f5e0ff */
[--C-:B------:R-:W-:Y:S01]  /*ee30*/  IMAD.X R25, RZ, RZ, R5.reuse, P0 ;  /* 0x000000ffff197224 */ /* 0x100fe200000e0605 */
[C---:B------:R-:W-:Y:S01]  /*ee40*/  IADD3 R137, P1, R4.reuse, 0x40, RZ ;  /* 0x0000004004897810 */ /* 0x040fe20007f3e0ff */
[----:B------:R-:W-:Y:S01]  /*ee50*/  UIADD3.X UR7, UR11, UR9, URZ, UP1, !UPT ;  /* 0x000000090b077290 */ /* 0x000fe20008ffe43f */
[C---:B------:R-:W-:Y:S01]  /*ee60*/  IADD3 R139, P6, R4.reuse, 0x60, RZ ;  /* 0x00000060048b7810 */ /* 0x040fe20007fde0ff */
[--C-:B------:R-:W-:Y:S01]  /*ee70*/  IMAD.X R9, RZ, RZ, R5.reuse, P2 ;  /* 0x000000ffff097224 */ /* 0x100fe200010e0605 */
[C---:B------:R-:W-:Y:S01]  /*ee80*/  IADD3 R141, P5, R4.reuse, 0x4000, RZ ;  /* 0x00004000048d7810 */ /* 0x040fe20007fbe0ff */
[--C-:B------:R-:W-:Y:S01]  /*ee90*/  IMAD.X R11, RZ, RZ, R5.reuse, P1 ;  /* 0x000000ffff0b7224 */ /* 0x100fe200008e0605 */
[----:B------:R-:W-:Y:S01]  /*eea0*/  LOP3.LUT R18, R143, 0x380, RZ, 0xc0, !PT ;  /* 0x000003808f127812 */ /* 0x000fe200078ec0ff */
[--C-:B------:R-:W-:Y:S01]  /*eeb0*/  IMAD.X R13, RZ, RZ, R5.reuse, P6 ;  /* 0x000000ffff0d7224 */ /* 0x100fe200030e0605 */
[----:B------:R-:W-:Y:S01]  /*eec0*/  SHF.R.U64 R29, R29, 0x3, RZ ;  /* 0x000000031d1d7819 */ /* 0x000fe200000012ff */
[----:B------:R-:W-:Y:S01]  /*eed0*/  IMAD.X R15, RZ, RZ, R5, P5 ;  /* 0x000000ffff0f7224 */ /* 0x000fe200028e0605 */
[C---:B------:R-:W-:Y:S01]  /*eee0*/  IADD3 R145, P4, R4.reuse, 0x4040, RZ ;  /* 0x0000404004917810 */ /* 0x040fe20007f9e0ff */
[----:B------:R-:W-:Y:S01]  /*eef0*/  ULDC.64 UR8, c[0x0][0xc08] ;  /* 0x0003020000087ab9 */ /* 0x000fe20000000a00 */
[----:B------:R-:W-:-:S02]  /*ef00*/  IADD3 R147, P3, R4, 0x4060, RZ ;  /* 0x0000406004937810 */ /* 0x000fc40007f7e0ff */
        /* <DEDUP_REMOVED lines=14> */
[----:B------:R-:W-:Y:S02]  /*eff0*/  LOP3.LUT R12, R139, 0x380, RZ, 0xc0, !PT ;  /* 0x000003808b0c7812 */ /* 0x000fe400078ec0ff */
[----:B------:R-:W-:Y:S02]  /*f000*/  LOP3.LUT R14, R141, 0x380, RZ, 0xc0, !PT ;  /* 0x000003808d0e7812 */ /* 0x000fe400078ec0ff */
[----:B------:R-:W-:Y:S02]  /*f010*/  LOP3.LUT R26, R145, 0x380, RZ, 0xc0, !PT ;  /* 0x00000380911a7812 */ /* 0x000fe400078ec0ff */
[----:B------:R-:W-:Y:S02]  /*f020*/  LOP3.LUT R30, R147, 0x380, RZ, 0xc0, !PT ;  /* 0x00000380931e7812 */ /* 0x000fe400078ec0ff */
[----:B------:R-:W-:-:S02]  /*f030*/  LOP3.LUT R24, R18, R143, RZ, 0x3c, !PT ;  /* 0x0000008f12187212 */ /* 0x000fc400078e3cff */
[----:B------:R-:W-:Y:S02]  /*f040*/  LOP3.LUT R38, R155, 0x380, RZ, 0xc0, !PT ;  /* 0x000003809b267812 */ /* 0x000fe400078ec0ff */
[----:B------:R-:W-:Y:S02]  /*f050*/  SHF.R.U64 R8, R8, 0x3, RZ ;  /* 0x0000000308087819 */ /* 0x000fe400000012ff */
[----:B------:R-:W-:Y:S02]  /*f060*/  SHF.R.U64 R10, R10, 0x3, RZ ;  /* 0x000000030a0a7819 */ /* 0x000fe400000012ff */
[----:B------:R-:W-:Y:S02]  /*f070*/  LOP3.LUT R32, R149, 0x380, RZ, 0xc0, !PT ;  /* 0x0000038095207812 */ /* 0x000fe400078ec0ff */
[----:B------:R-:W-:Y:S02]  /*f080*/  MOV R18, R4 ;  /* 0x0000000400127202 */ /* 0x000fe40000000f00 */
[----:B------:R-:W-:-:S02]  /*f090*/  LOP3.LUT R34, R151, 0x380, RZ, 0xc0, !PT ;  /* 0x0000038097227812 */ /* 0x000fc400078ec0ff */
[----:B------:R-:W-:Y:S02]  /*f0a0*/  SHF.R.U64 R12, R12, 0x3, RZ ;  /* 0x000000030c0c7819 */ /* 0x000fe400000012ff */
[----:B------:R-:W-:Y:S02]  /*f0b0*/  SHF.R.U64 R14, R14, 0x3, RZ ;  /* 0x000000030e0e7819 */ /* 0x000fe400000012ff */
[----:B------:R-:W-:Y:S02]  /*f0c0*/  F2FP.BF16.F32.PACK_AB R4, R122, R7 ;  /* 0x000000077a04723e */ /* 0x000fe400000010ff */
[----:B------:R-:W-:Y:S02]  /*f0d0*/  SHF.R.U64 R26, R26, 0x3, RZ ;  /* 0x000000031a1a7819 */ /* 0x000fe400000012ff */
[----:B------:R-:W-:Y:S02]  /*f0e0*/  F2FP.BF16.F32.PACK_AB R5, R135, R130 ;  /* 0x000000828705723e */ /* 0x000fe400000010ff */
[----:B------:R-:W-:Y:S01]  /*f0f0*/  F2FP.BF16.F32.PACK_AB R7, R133, R28 ;  /* 0x0000001c8507723e */ /* 0x000fe200000010ff */
[----:B------:R-:W-:Y:S01]  /*f100*/  BAR.SYNC.DEFER_BLOCKING 0x1, 0x100 ;  /* 0x0044000000007b1d */ /* 0x000fe20000010000 */
[----:B------:R-:W-:-:S02]  /*f110*/  SHF.R.U64 R30, R30, 0x3, RZ ;  /* 0x000000031e1e7819 */ /* 0x000fc400000012ff */
[----:B------:R-:W-:Y:S02]  /*f120*/  SHF.R.U64 R38, R38, 0x3, RZ ;  /* 0x0000000326267819 */ /* 0x000fe400000012ff */
[----:B------:R-:W-:Y:S02]  /*f130*/  LOP3.LUT R8, R8, R103, RZ, 0x3c, !PT ;  /* 0x0000006708087212 */ /* 0x000fe400078e3cff */
[----:B------:R-:W-:Y:S02]  /*f140*/  LOP3.LUT R10, R10, R137, RZ, 0x3c, !PT ;  /* 0x000000890a0a7212 */ /* 0x000fe400078e3cff */
[----:B------:R-:W-:Y:S02]  /*f150*/  SHF.R.U64 R32, R32, 0x3, RZ ;  /* 0x0000000320207819 */ /* 0x000fe400000012ff */
[----:B------:R-:W-:Y:S02]  /*f160*/  SHF.R.U64 R34, R34, 0x3, RZ ;  /* 0x0000000322227819 */ /* 0x000fe400000012ff */
[----:B------:R-:W-:-:S02]  /*f170*/  LOP3.LUT R12, R12, R139, RZ, 0x3c, !PT ;  /* 0x0000008b0c0c7212 */ /* 0x000fc400078e3cff */
[----:B------:R-:W-:Y:S02]  /*f180*/  LOP3.LUT R14, R14, R141, RZ, 0x3c, !PT ;  /* 0x0000008d0e0e7212 */ /* 0x000fe400078e3cff */
[----:B------:R-:W-:Y:S02]  /*f190*/  LOP3.LUT R36, R153, 0x380, RZ, 0xc0, !PT ;  /* 0x0000038099247812 */ /* 0x000fe400078ec0ff */
[----:B------:R-:W-:Y:S02]  /*f1a0*/  LOP3.LUT R26, R26, R145, RZ, 0x3c, !PT ;  /* 0x000000911a1a7212 */ /* 0x000fe400078e3cff */
[----:B------:R-:W-:Y:S02]  /*f1b0*/  LOP3.LUT R30, R30, R147, RZ, 0x3c, !PT ;  /* 0x000000931e1e7212 */ /* 0x000fe400078e3cff */
[----:B------:R-:W-:Y:S01]  /*f1c0*/  LOP3.LUT R28, R38, R155, RZ, 0x3c, !PT ;  /* 0x0000009b261c7212 */ /* 0x000fe200078e3cff */
[----:B------:R0:W-:Y:S01]  /*f1d0*/  STSM.16.M88.4 [R18], R4 ;  /* 0x0000000412007844 */ /* 0x0001e20000000200 */
[----:B------:R-:W-:-:S02]  /*f1e0*/  LOP3.LUT R32, R32, R149, RZ, 0x3c, !PT ;  /* 0x0000009520207212 */ /* 0x000fc400078e3cff */
[----:B------:R-:W-:Y:S02]  /*f1f0*/  LOP3.LUT R34, R34, R151, RZ, 0x3c, !PT ;  /* 0x0000009722227212 */ /* 0x000fe400078e3cff */
[----:B------:R-:W-:Y:S02]  /*f200*/  MOV R134, R8 ;  /* 0x0000000800867202 */ /* 0x000fe40000000f00 */
[----:B------:R-:W-:Y:S02]  /*f210*/  MOV R133, R10 ;  /* 0x0000000a00857202 */ /* 0x000fe40000000f00 */
[----:B------:R-:W-:Y:S02]  /*f220*/  SHF.R.U64 R36, R36, 0x3, RZ ;  /* 0x0000000324247819 */ /* 0x000fe400000012ff */
[----:B------:R-:W-:Y:S02]  /*f230*/  MOV R132, R12 ;  /* 0x0000000c00847202 */ /* 0x000fe40000000f00 */
[----:B------:R-:W-:-:S02]  /*f240*/  MOV R130, R14 ;  /* 0x0000000e00827202 */ /* 0x000fc40000000f00 */
[----:B------:R-:W-:Y:S02]  /*f250*/  F2FP.BF16.F32.PACK_AB R8, R41, R40 ;  /* 0x000000282908723e */ /* 0x000fe400000010ff */
[----:B0-----:R-:W-:Y:S02]  /*f260*/  F2FP.BF16.F32.PACK_AB R4, R123, R120 ;  /* 0x000000787b04723e */ /* 0x001fe400000010ff */
[----:B------:R-:W-:Y:S02]  /*f270*/  F2FP.BF16.F32.PACK_AB R5, R128, R127 ;  /* 0x0000007f8005723e */ /* 0x000fe400000010ff */
[----:B------:R-:W-:Y:S02]  /*f280*/  F2FP.BF16.F32.PACK_AB R6, R121, R0 ;  /* 0x000000007906723e */ /* 0x000fe400000010ff */
[----:B------:R-:W-:Y:S02]  /*f290*/  F2FP.BF16.F32.PACK_AB R7, R131, R126 ;  /* 0x0000007e8307723e */ /* 0x000fe400000010ff */
[----:B------:R-:W-:-:S02]  /*f2a0*/  F2FP.BF16.F32.PACK_AB R9, R129, R124 ;  /* 0x0000007c8109723e */ /* 0x000fc400000010ff */
[----:B------:R-:W-:Y:S01]  /*f2b0*/  F2FP.BF16.F32.PACK_AB R10, R45, R44 ;  /* 0x0000002c2d0a723e */ /* 0x000fe200000010ff */
[----:B------:R0:W-:Y:S01]  /*f2c0*/  STSM.16.M88.4 [R134], R4 ;  /* 0x0000000486007844 */ /* 0x0001e20000000200 */
[----:B------:R-:W-:Y:S02]  /*f2d0*/  F2FP.BF16.F32.PACK_AB R11, R47, R46 ;  /* 0x0000002e2f0b723e */ /* 0x000fe400000010ff */
[----:B------:R-:W-:Y:S02]  /*f2e0*/  MOV R125, R24 ;  /* 0x00000018007d7202 */ /* 0x000fe40000000f00 */
[----:B------:R-:W-:Y:S01]  /*f2f0*/  MOV R122, R26 ;  /* 0x0000001a007a7202 */ /* 0x000fe20000000f00 */
[----:B------:R1:W-:Y:S01]  /*f300*/  STSM.16.M88.4 [R133], R8 ;  /* 0x0000000885007844 */ /* 0x0003e20000000200 */
[----:B------:R-:W-:Y:S02]  /*f310*/  F2FP.BF16.F32.PACK_AB R12, R49, R48 ;  /* 0x00000030310c723e */ /* 0x000fe400000010ff */
[----:B------:R-:W-:-:S02]  /*f320*/  F2FP.BF16.F32.PACK_AB R13, R51, R50 ;  /* 0x00000032330d723e */ /* 0x000fc400000010ff */
[----:B------:R-:W-:Y:S02]  /*f330*/  F2FP.BF16.F32.PACK_AB R14, R53, R52 ;  /* 0x00000034350e723e */ /* 0x000fe400000010ff */
[----:B------:R-:W-:Y:S02]  /*f340*/  F2FP.BF16.F32.PACK_AB R15, R55, R54 ;  /* 0x00000036370f723e */ /* 0x000fe400000010ff */
[----:B------:R-:W-:Y:S02]  /*f350*/  MOV R103, R30 ;  /* 0x0000001e00677202 */ /* 0x000fe40000000f00 */
[----:B------:R-:W-:Y:S01]  /*f360*/  F2FP.BF16.F32.PACK_AB R24, R57, R56 ;  /* 0x000000383918723e */ /* 0x000fe200000010ff */
[----:B------:R-:W-:Y:S01]  /*f370*/  STSM.16.M88.4 [R132], R12 ;  /* 0x0000000c84007844 */ /* 0x000fe20000000200 */
[----:B------:R-:W-:Y:S02]  /*f380*/  F2FP.BF16.F32.PACK_AB R25, R59, R58 ;  /* 0x0000003a3b19723e */ /* 0x000fe400000010ff */
[----:B------:R-:W-:-:S02]  /*f390*/  F2FP.BF16.F32.PACK_AB R26, R61, R60 ;  /* 0x0000003c3d1a723e */ /* 0x000fc400000010ff */
[----:B------:R-:W-:Y:S02]  /*f3a0*/  F2FP.BF16.F32.PACK_AB R27, R63, R62 ;  /* 0x0000003e3f1b723e */ /* 0x000fe400000010ff */
[----:B------:R-:W-:Y:S02]  /*f3b0*/  MOV R18, R28 ;  /* 0x0000001c00127202 */ /* 0x000fe40000000f00 */
[----:B------:R-:W-:Y:S01]  /*f3c0*/  MOV R102, R32 ;  /* 0x0000002000667202 */ /* 0x000fe20000000f00 */
[----:B------:R-:W-:Y:S01]  /*f3d0*/  STSM.16.M88.4 [R130], R24 ;  /* 0x0000001882007844 */ /* 0x000fe20000000200 */
[----:B------:R-:W-:Y:S02]  /*f3e0*/  MOV R38, R34 ;  /* 0x0000002200267202 */ /* 0x000fe40000000f00 */
[----:B------:R-:W-:Y:S02]  /*f3f0*/  F2FP.BF16.F32.PACK_AB R28, R65, R64 ;  /* 0x00000040411c723e */ /* 0x000fe400000010ff */
[----:B------:R-:W-:Y:S01]  /*f400*/  F2FP.BF16.F32.PACK_AB R29, R67, R66 ;  /* 0x00000042431d723e */ /* 0x000fe200000010ff */
[----:B------:R-:W2:Y:S01]  /*f410*/  LDC R65, c[0x0][0xbe8] ;  /* 0x0002fa00ff417b82 */ /* 0x000ea20000000800 */
[----:B------:R-:W-:-:S02]  /*f420*/  F2FP.BF16.F32.PACK_AB R30, R69, R68 ;  /* 0x00000044451e723e */ /* 0x000fc400000010ff */
[----:B------:R-:W-:Y:S02]  /*f430*/  F2FP.BF16.F32.PACK_AB R31, R71, R70 ;  /* 0x00000046471f723e */ /* 0x000fe400000010ff */
[----:B------:R-:W-:Y:S02]  /*f440*/  LOP3.LUT R36, R36, R153, RZ, 0x3c, !PT ;  /* 0x0000009924247212 */ /* 0x000fe400078e3cff */
[----:B------:R-:W-:Y:S01]  /*f450*/  F2FP.BF16.F32.PACK_AB R32, R73, R72 ;  /* 0x000000484920723e */ /* 0x000fe200000010ff */
[----:B------:R-:W-:Y:S01]  /*f460*/  STSM.16.M88.4 [R125], R28 ;  /* 0x0000001c7d007844 */ /* 0x000fe20000000200 */
[----:B------:R-:W-:Y:S02]  /*f470*/  F2FP.BF16.F32.PACK_AB R33, R75, R74 ;  /* 0x0000004a4b21723e */ /* 0x000fe400000010ff */
[----:B------:R-:W-:Y:S02]  /*f480*/  F2FP.BF16.F32.PACK_AB R34, R77, R76 ;  /* 0x0000004c4d22723e */ /* 0x000fe400000010ff */
[----:B------:R-:W-:-:S02]  /*f490*/  F2FP.BF16.F32.PACK_AB R35, R79, R78 ;  /* 0x0000004e4f23723e */ /* 0x000fc400000010ff */
[----:B0-----:R-:W-:Y:S02]  /*f4a0*/  F2FP.BF16.F32.PACK_AB R4, R81, R80 ;  /* 0x000000505104723e */ /* 0x001fe400000010ff */
[----:B------:R-:W-:Y:S01]  /*f4b0*/  F2FP.BF16.F32.PACK_AB R5, R83, R82 ;  /* 0x000000525305723e */ /* 0x000fe200000010ff */
[----:B------:R-:W-:Y:S01]  /*f4c0*/  STSM.16.M88.4 [R122], R32 ;  /* 0x000000207a007844 */ /* 0x000fe20000000200 */
[----:B------:R-:W-:Y:S02]  /*f4d0*/  F2FP.BF16.F32.PACK_AB R6, R85, R84 ;  /* 0x000000545506723e */ /* 0x000fe400000010ff */
[----:B------:R-:W-:Y:S02]  /*f4e0*/  F2FP.BF16.F32.PACK_AB R7, R87, R86 ;  /* 0x000000565707723e */ /* 0x000fe400000010ff */
[----:B-1----:R-:W-:Y:S02]  /*f4f0*/  F2FP.BF16.F32.PACK_AB R8, R89, R88 ;  /* 0x000000585908723e */ /* 0x002fe400000010ff */
[----:B------:R-:W-:Y:S01]  /*f500*/  F2FP.BF16.F32.PACK_AB R9, R91, R90 ;  /* 0x0000005a5b09723e */ /* 0x000fe200000010ff */
[----:B------:R0:W-:Y:S01]  /*f510*/  STSM.16.M88.4 [R103], R4 ;  /* 0x0000000467007844 */ /* 0x0001e20000000200 */
[----:B------:R-:W-:-:S02]  /*f520*/  F2FP.BF16.F32.PACK_AB R10, R93, R92 ;  /* 0x0000005c5d0a723e */ /* 0x000fc400000010ff */
[----:B------:R-:W-:Y:S02]  /*f530*/  F2FP.BF16.F32.PACK_AB R11, R95, R94 ;  /* 0x0000005e5f0b723e */ /* 0x000fe400000010ff */
[----:B------:R-:W-:Y:S02]  /*f540*/  MOV R36, R36 ;  /* 0x0000002400247202 */ /* 0x000fe40000000f00 */
[----:B------:R-:W-:Y:S01]  /*f550*/  PLOP3.LUT P0, PT, PT, PT, UP0, 0x80, 0x0 ;  /* 0x000000000000781c */ /* 0x000fe20003f0f008 */
[----:B------:R1:W-:Y:S04]  /*f560*/  STSM.16.M88.4 [R102], R8 ;  /* 0x0000000866007844 */ /* 0x0003e80000000200 */
[----:B------:R3:W-:Y:S04]  /*f570*/  STSM.16.M88.4 [R38], R96 ;  /* 0x0000006026007844 */ /* 0x0007e80000000200 */
[----:B------:R3:W-:Y:S01]  /*f580*/  STSM.16.M88.4 [R36], R104 ;  /* 0x0000006824007844 */ /* 0x0007e20000000200 */
[----:B0-----:R-:W-:-:S02]  /*f590*/  IMAD.U32 R4, RZ, RZ, UR4 ;  /* 0x00000004ff047e24 */ /* 0x001fc4000f8e00ff */
[----:B------:R-:W-:Y:S01]  /*f5a0*/  IMAD.U32 R5, RZ, RZ, UR7 ;  /* 0x00000007ff057e24 */ /* 0x000fe2000f8e00ff */
[----:B------:R3:W-:Y:S01]  /*f5b0*/  STSM.16.M88.4 [R18], R112 ;  /* 0x0000007012007844 */ /* 0x0007e20000000200 */
[----:B------:R-:W-:Y:S06]  /*f5c0*/  BAR.SYNC.DEFER_BLOCKING 0x1, 0x100 ;  /* 0x0044000000007b1d */ /* 0x000fec0000010000 */
[----:B------:R-:W4:Y:S01]  /*f5d0*/  @P0 LDG.E R0, desc[UR12][R4.64] ;  /* 0x0000000c04000981 */ /* 0x000f22000c1e1900 */
[----:B--2---:R-:W-:Y:S01]  /*f5e0*/  ISETP.NE.AND P1, PT, R65, 0x1, PT ;  /* 0x000000014100780c */ /* 0x004fe20003f25270 */
[----:B------:R-:W-:Y:S01]  /*f5f0*/  UISETP.NE.U32.AND UP1, UPT, UR8, URZ, UPT ;  /* 0x0000003f0800728c */ /* 0x000fe2000bf25070 */
[----:B------:R-:W-:Y:S01]  /*f600*/  ULDC UR7, c[0x0][0xa88] ;  /* 0x0002a20000077ab9 */ /* 0x000fe20000000800 */
[----:B------:R-:W-:-:S02]  /*f610*/  UMOV UR4, URZ ;  /* 0x0000003f00047c82 */ /* 0x000fc40008000000 */
[----:B------:R-:W-:-:S06]  /*f620*/  UISETP.NE.AND.EX UP1, UPT, UR9, URZ, UPT, UP1 ;  /* 0x0000003f0900728c */ /* 0x000fcc000bf25310 */
[----:B------:R-:W-:Y:S02]  /*f630*/  PLOP3.LUT P2, PT, PT, PT, UP1, 0x80, 0x0 ;  /* 0x000000000000781c */ /* 0x000fe40003f4f018 */
[----:B------:R-:W0:Y:S03]  /*f640*/  @P1 LDC R6, c[0x0][0xbec] ;  /* 0x0002fb00ff061b82 */ /* 0x000e260000000800 */
[----:B------:R-:W-:-:S04]  /*f650*/  @UP1 UIADD3 UR8, UP2, UR10, UR8, URZ ;  /* 0x000000080a081290 */ /* 0x000fc8000ff5e03f */
[----:B------:R-:W-:Y:S01]  /*f660*/  @UP1 UIADD3.X UR9, UR11, UR9, URZ, UP2, !UPT ;  /* 0x000000090b091290 */ /* 0x000fe200097fe43f */
[----:B-1----:R-:W1:Y:S01]  /*f670*/  @P1 LDC R8, c[0x0][0xbf0] ;  /* 0x0002fc00ff081b82 */ /* 0x002e620000000800 */
[----:B------:R-:W-:-:S04]  /*f680*/  IMAD.U32 R10, RZ, RZ, UR8 ;  /* 0x00000008ff0a7e24 */ /* 0x000fc8000f8e00ff */
[----:B------:R-:W-:Y:S01]  /*f690*/  IMAD.U32 R11, RZ, RZ, UR9 ;  /* 0x00000009ff0b7e24 */ /* 0x000fe2000f8e00ff */
[----:B----4-:R-:W-:Y:S01]  /*f6a0*/  @P0 R2UR UR4, R0 ;  /* 0x00000000000402ca */ /* 0x010fe200000e0000 */
        /* <DEDUP_REMOVED lines=8> */
.L_x_2515:
[----:B------:R-:W-:Y:S01]  /*f730*/  R2UR UR18, R208 ;  /* 0x00000000d01272ca */ /* 0x000fe200000e0000 */
[----:B------:R-:W-:Y:S01]  /*f740*/  ULDC.64 UR12, c[0x0][0xb90] ;  /* 0x0002e400000c7ab9 */ /* 0x000fe20000000a00 */
[----:B------:R-:W-:Y:S01]  /*f750*/  R2UR UR17, R19 ;  /* 0x00000000131172ca */ /* 0x000fe200000e0000 */
[----:B------:R-:W-:Y:S01]  /*f760*/  USHF.R.S32.HI UR11, URZ, 0x1f, UR4 ;  /* 0x0000001f3f0b7899 */ /* 0x000fe20008011404 */
[----:B------:R-:W-:Y:S01]  /*f770*/  R2UR UR16, R210 ;  /* 0x00000000d21072ca */ /* 0x000fe200000e0000 */
[----:B------:R-:W-:Y:S01]  /*f780*/  UMOV UR10, UR4 ;  /* 0x00000004000a7c82 */ /* 0x000fe20008000000 */
[----:B------:R-:W-:Y:S01]  /*f790*/  R2UR UR15, R207 ;  /* 0x00000000cf0f72ca */ /* 0x000fe200000e0000 */
[----:B-----5:R-:W-:Y:S01]  /*f7a0*/  IMAD R67, R0, R65, RZ ;  /* 0x0000004100437224 */ /* 0x020fe200078e02ff */
[----:B------:R-:W-:-:S05]  /*f7b0*/  ULDC.64 UR20, c[0x0][0x208] ;  /* 0x0000820000147ab9 */ /* 0x000fca0000000a00 */
[----:B------:R-:W-:Y:S02]  /*f7c0*/  USHF.R.S32.HI UR14, URZ, 0x1f, UR18 ;  /* 0x0000001f3f0e7899 */ /* 0x000fe40008011412 */
[----:B------:R-:W-:Y:S01]  /*f7d0*/  VIADD R7, R23, UR17 ;  /* 0x0000001117077c36 */ /* 0x000fe20008000000 */
[----:B------:R-:W-:Y:S01]  /*f7e0*/  UIMAD.WIDE.U32 UR8, UR18, UR12, UR10 ;  /* 0x0000000c120872a5 */ /* 0x000fe2000f8e000a */
[----:B------:R-:W-:Y:S01]  /*f7f0*/  VIADD R26, R214, UR17 ;  /* 0x00000011d61a7c36 */ /* 0x000fe20008000000 */
[----:B------:R-:W-:Y:S01]  /*f800*/  UIMAD UR7, UR14, UR12, URZ ;  /* 0x0000000c0e0772a4 */ /* 0x000fe2000f8e023f */
[----:B------:R-:W-:Y:S01]  /*f810*/  @P1 IMAD.HI.U32 R5, R7, R6, RZ ;  /* 0x0000000607051227 */ /* 0x000fe200078e00ff */
[----:B------:R-:W-:Y:S02]  /*f820*/  USEL UR16, UR16, URZ, !UP0 ;  /* 0x0000003f10107287 */ /* 0x000fe4000c000000 */
[----:B------:R-:W-:Y:S01]  /*f830*/  UIMAD UR7, UR18, UR13, UR7 ;  /* 0x0000000d120772a4 */ /* 0x000fe2000f8e0207 */
[----:B------:R-:W-:Y:S01]  /*f840*/  IMAD.MOV.U32 R4, RZ, RZ, R7 ;  /* 0x000000ffff047224 */ /* 0x000fe200078e0007 */
[----:B------:R-:W-:Y:S01]  /*f850*/  @P1 SHF.R.U32.HI R4, RZ, R8, R5 ;  /* 0x00000008ff041219 */ /* 0x000fe20000011605 */
[----:B------:R-:W-:Y:S01]  /*f860*/  ULDC.64 UR12, c[0x0][0xb98] ;  /* 0x0002e600000c7ab9 */ /* 0x000fe20000000a00 */
[----:B------:R-:W-:Y:S01]  /*f870*/  UIADD3 UR9, UR9, UR7, URZ ;  /* 0x0000000709097290 */ /* 0x000fe2000fffe03f */
[----:B------:R-:W-:Y:S01]  /*f880*/  IMAD R5, R209, 0x40, R16 ;  /* 0x00000040d1057824 */ /* 0x000fe200078e0210 */
[----:B------:R-:W-:Y:S01]  /*f890*/  USEL UR15, UR15, URZ, !UP0 ;  /* 0x0000003f0f0f7287 */ /* 0x000fe2000c000000 */
[----:B------:R-:W-:Y:S01]  /*f8a0*/  IMAD.MOV R6, RZ, RZ, -R4 ;  /* 0x000000ffff067224 */ /* 0x000fe200078e0a04 */
[----:B------:R-:W-:Y:S01]  /*f8b0*/  UIMAD UR7, UR16, UR12, URZ ;  /* 0x0000000c100772a4 */ /* 0x000fe2000f8e023f */
[----:B------:R-:W-:Y:S01]  /*f8c0*/  IMAD.WIDE R20, R5, 0x2, R20 ;  /* 0x0000000205147825 */ /* 0x000fe200078e0214 */
[----:B------:R-:W-:Y:S01]  /*f8d0*/  UIMAD.WIDE.U32 UR8, UR15, UR12, UR8 ;  /* 0x0000000c0f0872a5 */ /* 0x000fe2000f8e0008 */
[----:B------:R-:W-:Y:S01]  /*f8e0*/  SHF.R.S32.HI R5, RZ, 0x1f, R4 ;  /* 0x0000001fff057819 */ /* 0x000fe20000011404 */
[----:B------:R-:W-:Y:S01]  /*f8f0*/  UIMAD UR7, UR15, UR13, UR7 ;  /* 0x0000000d0f0772a4 */ /* 0x000fe2000f8e0207 */
[----:B------:R-:W-:Y:S01]  /*f900*/  IMAD R7, R65, R6, R7 ;  /* 0x0000000641077224 */ /* 0x000fe200078e0207 */
[----:B------:R-:W-:Y:S01]  /*f910*/  IADD3 R13, P2, R20, 0x1000, RZ ;  /* 0x00001000140d7810 */ /* 0x000fe20007f5e0ff */
[----:B------:R-:W-:Y:S01]  /*f920*/  ULDC.64 UR12, c[0x0][0xaa0] ;  /* 0x0002a800000c7ab9 */ /* 0x000fe20000000a00 */
[----:B------:R-:W-:-:S02]  /*f930*/  IADD3 R4, P0, R4, UR8, RZ ;  /* 0x0000000804047c10 */ /* 0x000fc4000ff1e0ff */
[----:B------:R-:W-:Y:S01]  /*f940*/  IMAD.U32 R8, RZ, RZ, UR7 ;  /* 0x00000007ff087e24 */ /* 0x000fe2000f8e00ff */
[----:B------:R-:W-:Y:S02]  /*f950*/  SHF.R.S32.HI R6, RZ, 0x1f, R7 ;  /* 0x0000001fff067819 */ /* 0x000fe40000011407 */
[----:B------:R-:W-:Y:S02]  /*f960*/  LOP3.LUT R12, R13, 0x380, RZ, 0xc0, !PT ;  /* 0x000003800d0c7812 */ /* 0x000fe400078ec0ff */
[----:B------:R-:W-:Y:S01]  /*f970*/  IADD3.X R5, R5, UR9, R8, P0, !PT ;  /* 0x0000000905057c10 */ /* 0x000fe200087fe408 */
[----:B------:R-:W-:Y:S01]  /*f980*/  ULDC.64 UR8, c[0x0][0xb88] ;  /* 0x0002e20000087ab9 */ /* 0x000fe20000000a00 */
[----:B------:R-:W-:Y:S01]  /*f990*/  SHF.R.U64 R12, R12, 0x3, RZ ;  /* 0x000000030c0c7819 */ /* 0x000fe200000012ff */
[----:B------:R-:W-:Y:S01]  /*f9a0*/  IMAD R6, R6, UR8, RZ ;  /* 0x0000000806067c24 */ /* 0x000fe2000f8e02ff */
[----:B------:R-:W-:Y:S01]  /*f9b0*/  IADD3 R9, P6, R20, 0x2000, RZ ;  /* 0x0000200014097810 */ /* 0x000fe20007fde0ff */
[----:B------:R-:W-:Y:S01]  /*f9c0*/  IMAD.WIDE.U32 R4, R7, UR8, R4 ;  /* 0x0000000807047c25 */ /* 0x000fe2000f8e0004 */
[----:B------:R-:W-:-:S02]  /*f9d0*/  LOP3.LUT R12, R12, R13, RZ, 0x3c, !PT ;  /* 0x0000000d0c0c7212 */ /* 0x000fc400078e3cff */
[----:B------:R-:W-:Y:S01]  /*f9e0*/  IADD3 R49, P4, R20, 0x4000, RZ ;  /* 0x0000400014317810 */ /* 0x000fe20007f9e0ff */
[----:B---3--:R-:W-:Y:S01]  /*f9f0*/  IMAD R11, R7, UR9, R6 ;  /* 0x00000009070b7c24 */ /* 0x008fe2000f8e0206 */
[----:B------:R-:W-:Y:S01]  /*fa00*/  ULDC.64 UR8, c[0x0][0xb50] ;  /* 0x0002d40000087ab9 */ /* 0x000fe20000000a00 */
[----:B------:R-:W-:Y:S01]  /*fa10*/  IMAD.X R13, RZ, RZ, R21, P2 ;  /* 0x000000ffff0d7224 */ /* 0x000fe200010e0615 */
[----:B------:R-:W-:Y:S01]  /*fa20*/  LEA R10, P0, R4, UR8, 0x2 ;  /* 0x00000008040a7c11 */ /* 0x000fe2000f8010ff */
[----:B------:R-:W-:Y:S01]  /*fa30*/  IMAD.IADD R5, R5, 0x1, R11 ;  /* 0x0000000105057824 */ /* 0x000fe200078e020b */
[----:B------:R-:W-:Y:S01]  /*fa40*/  IADD3 R25, P2, R20, 0x7000, RZ ;  /* 0x0000700014197810 */ /* 0x000fe20007f5e0ff */
[----:B------:R-:W-:Y:S01]  /*fa50*/  VIADD R6, R26, 0x8 ;  /* 0x000000081a067836 */ /* 0x000fe20000000000 */
[----:B------:R-:W-:Y:S01]  /*fa60*/  LOP3.LUT R8, R9, 0x380, RZ, 0xc0, !PT ;  /* 0x0000038009087812 */ /* 0x000fe200078ec0ff */
[----:B------:R-:W-:Y:S01]  /*fa70*/  SHFL.IDX PT, R18, R10, RZ, 0x1c1f ;  /* 0x001c1fff0a127589 */ /* 0x000fe200000e0000 */
[----:B------:R-:W-:-:S02]  /*fa80*/  LEA.HI.X R14, R4, UR9, R5, 0x2, P0 ;  /* 0x00000009040e7c11 */ /* 0x000fc400080f1405 */
[C---:B------:R-:W-:Y:S01]  /*fa90*/  IADD3 R45, P0, R20.reuse, 0x5000, RZ ;  /* 0x00005000142d7810 */ /* 0x040fe20007f1e0ff */
[----:B------:R-:W-:Y:S01]  /*faa0*/  SHFL.IDX PT, R36, R10, 0x1, 0x1c1f ;  /* 0x003c1f000a247f89 */ /* 0x000fe200000e0000 */
[----:B------:R-:W-:Y:S02]  /*fab0*/  LOP3.LUT R24, R25, 0x380, RZ, 0xc0, !PT ;  /* 0x0000038019187812 */ /* 0x000fe400078ec0ff */
[----:B------:R-:W-:Y:S01]  /*fac0*/  LOP3.LUT R44, R45, 0x380, RZ, 0xc0, !PT ;  /* 0x000003802d2c7812 */ /* 0x000fe200078ec0ff */
[----:B------:R-:W0:Y:S01]  /*fad0*/  SHFL.IDX PT, R19, R14, RZ, 0x1c1f ;  /* 0x001c1fff0e137589 */ /* 0x000e2200000e0000 */
[----:B------:R-:W-:Y:S02]  /*fae0*/  IADD3 R5, P5, R20, 0x3000, RZ ;  /* 0x0000300014057810 */ /* 0x000fe40007fbe0ff */
[----:B------:R-:W-:Y:S01]  /*faf0*/  SHF.R.U64 R44, R44, 0x3, RZ ;  /* 0x000000032c2c7819 */ /* 0x000fe200000012ff */
[----:B------:R-:W1:Y:S01]  /*fb00*/  SHFL.IDX PT, R37, R14, 0x1, 0x1c1f ;  /* 0x003c1f000e257f89 */ /* 0x000e6200000e0000 */
[----:B------:R-:W-:-:S02]  /*fb10*/  SHF.R.U64 R24, R24, 0x3, RZ ;  /* 0x0000000318187819 */ /* 0x000fc400000012ff */
[----:B------:R-:W-:Y:S01]  /*fb20*/  LOP3.LUT R44, R44, R45, RZ, 0x3c, !PT ;  /* 0x0000002d2c2c7212 */ /* 0x000fe200078e3cff */
[--C-:B------:R-:W-:Y:S01]  /*fb30*/  IMAD.X R45, RZ, RZ, R21.reuse, P0 ;  /* 0x000000ffff2d7224 */ /* 0x100fe200000e0615 */
[----:B------:R-:W-:Y:S02]  /*fb40*/  LOP3.LUT R4, R5, 0x380, RZ, 0xc0, !PT ;  /* 0x0000038005047812 */ /* 0x000fe400078ec0ff */
[----:B------:R-:W-:Y:S02]  /*fb50*/  LOP3.LUT R48, R49, 0x380, RZ, 0xc0, !PT ;  /* 0x0000038031307812 */ /* 0x000fe400078ec0ff */
[----:B------:R-:W-:Y:S02]  /*fb60*/  LOP3.LUT P0, RZ, R212, 0x3, RZ, 0xc0, !PT ;  /* 0x00000003d4ff7812 */ /* 0x000fe4000780c0ff */
[----:B------:R-:W-:Y:S01]  /*fb70*/  LOP3.LUT R24, R24, R25, RZ, 0x3c, !PT ;  /* 0x0000001918187212 */ /* 0x000fe200078e3cff */
[----:B------:R-:W-:Y:S01]  /*fb80*/  IMAD.X R25, RZ, RZ, R21, P2 ;  /* 0x000000ffff197224 */ /* 0x000fe200010e0615 */
[----:B------:R-:W-:-:S02]  /*fb90*/  IADD3 R33, P3, R20, 0x6000, RZ ;  /* 0x0000600014217810 */ /* 0x000fc40007f7e0ff */
[----:B------:R-:W-:Y:S02]  /*fba0*/  SHF.R.U64 R8, R8, 0x3, RZ ;  /* 0x0000000308087819 */ /* 0x000fe400000012ff */
[----:B------:R-:W-:Y:S02]  /*fbb0*/  SHF.R.U64 R4, R4, 0x3, RZ ;  /* 0x0000000304047819 */ /* 0x000fe400000012ff */
[----:B------:R-:W-:Y:S02]  /*fbc0*/  SHF.R.U64 R48, R48, 0x3, RZ ;  /* 0x0000000330307819 */ /* 0x000fe400000012ff */
[-C--:B------:R-:W-:Y:S02]  /*fbd0*/  ISETP.GE.OR P2, PT, R26, R67.reuse, P0 ;  /* 0x000000431a00720c */ /* 0x080fe40000746670 */
[----:B------:R-:W-:Y:S02]  /*fbe0*/  ISETP.GE.OR P0, PT, R6, R67, P0 ;  /* 0x000000430600720c */ /* 0x000fe40000706670 */
[----:B------:R-:W-:-:S02]  /*fbf0*/  LOP3.LUT R32, R33, 0x380, RZ, 0xc0, !PT ;  /* 0x0000038021207812 */ /* 0x000fc400078ec0ff */
[----:B------:R-:W-:Y:S01]  /*fc00*/  LOP3.LUT R8, R8, R9, RZ, 0x3c, !PT ;  /* 0x0000000908087212 */ /* 0x000fe200078e3cff */
[--C-:B------:R-:W-:Y:S01]  /*fc10*/  IMAD.X R9, RZ, RZ, R21.reuse, P6 ;  /* 0x000000ffff097224 */ /* 0x100fe200030e0615 */
[----:B------:R-:W-:Y:S01]  /*fc20*/  LOP3.LUT R4, R4, R5, RZ, 0x3c, !PT ;  /* 0x0000000504047212 */ /* 0x000fe200078e3cff */
[--C-:B------:R-:W-:Y:S01]  /*fc30*/  IMAD.X R5, RZ, RZ, R21.reuse, P5 ;  /* 0x000000ffff057224 */ /* 0x100fe200028e0615 */
[----:B------:R-:W-:Y:S01]  /*fc40*/  LOP3.LUT R48, R48, R49, RZ, 0x3c, !PT ;  /* 0x0000003130307212 */ /* 0x000fe200078e3cff */
[----:B------:R-:W-:Y:S01]  /*fc50*/  IMAD.X R49, RZ, RZ, R21, P4 ;  /* 0x000000ffff317224 */ /* 0x000fe200020e0615 */
[C---:B------:R-:W-:Y:S01]  /*fc60*/  IADD3 R61, P6, R20.reuse, 0x8000, RZ ;  /* 0x00008000143d7810 */ /* 0x040fe20007fde0ff */
[----:B0-----:R-:W-:Y:S01]  /*fc70*/  @!P2 ST.E desc[UR20][R18.64], R2 ;  /* 0x000000021200a985 */ /* 0x001fe2000c101914 */
[C---:B------:R-:W-:Y:S02]  /*fc80*/  IADD3 R57, P5, R20.reuse, 0x9000, RZ ;  /* 0x0000900014397810 */ /* 0x040fe40007fbe0ff */
[C---:B------:R-:W-:Y:S01]  /*fc90*/  IADD3 R53, P4, R20.reuse, 0xa000, RZ ;  /* 0x0000a00014357810 */ /* 0x040fe20007f9e0ff */
[----:B-1----:R0:W-:Y:S01]  /*fca0*/  @!P0 ST.E desc[UR20][R36.64], R3 ;  /* 0x0000000324008985 */ /* 0x0021e2000c101914 */
[----:B------:R-:W-:-:S02]  /*fcb0*/  LOP3.LUT R11, R20, 0x380, RZ, 0xc0, !PT ;  /* 0x00000380140b7812 */ /* 0x000fc400078ec0ff */
[----:B------:R-:W-:Y:S01]  /*fcc0*/  SHF.R.U64 R32, R32, 0x3, RZ ;  /* 0x0000000320207819 */ /* 0x000fe200000012ff */
[----:B------:R-:W-:Y:S01]  /*fcd0*/  UIMAD UR7, UR11, UR12, URZ ;  /* 0x0000000c0b0772a4 */ /* 0x000fe2000f8e023f */
[----:B------:R-:W-:Y:S01]  /*fce0*/  LOP3.LUT R60, R61, 0x380, RZ, 0xc0, !PT ;  /* 0x000003803d3c7812 */ /* 0x000fe200078ec0ff */
[----:B------:R-:W-:Y:S01]  /*fcf0*/  UIMAD.WIDE.U32 UR8, UR4, UR12, URZ ;  /* 0x0000000c040872a5 */ /* 0x000fe2000f8e003f */
[----:B------:R-:W-:Y:S01]  /*fd00*/  LOP3.LUT R56, R57, 0x380, RZ, 0xc0, !PT ;  /* 0x0000038039387812 */ /* 0x000fe200078ec0ff */
[----:B------:R-:W-:Y:S01]  /*fd10*/  ULDC.64 UR10, c[0x0][0xae8] ;  /* 0x0002ba00000a7ab9 */ /* 0x000fe20000000a00 */
[----:B------:R-:W-:Y:S01]  /*fd20*/  LOP3.LUT R52, R53, 0x380, RZ, 0xc0, !PT ;  /* 0x0000038035347812 */ /* 0x000fe200078ec0ff */
[----:B------:R-:W5:Y:S01]  /*fd30*/  LD.E.128 R12, desc[UR20][R12.64] ;  /* 0x000000140c0c7980 */ /* 0x000f62000c101d00 */
[----:B------:R-:W-:Y:S01]  /*fd40*/  SHF.R.U64 R11, R11, 0x3, RZ ;  /* 0x000000030b0b7819 */ /* 0x000fe200000012ff */
[----:B0-----:R-:W0:Y:S01]  /*fd50*/  @P1 LDC R3, c[0x0][0xbec] ;  /* 0x0002fb00ff031b82 */ /* 0x001e220000000800 */
[----:B------:R-:W-:Y:S01]  /*fd60*/  LOP3.LUT R32, R32, R33, RZ, 0x3c, !PT ;  /* 0x0000002120207212 */ /* 0x000fe200078e3cff */
[----:B------:R-:W-:Y:S01]  /*fd70*/  IMAD.X R33, RZ, RZ, R21, P3 ;  /* 0x000000ffff217224 */ /* 0x000fe200018e0615 */
[----:B------:R-:W-:Y:S01]  /*fd80*/  IADD3 R7, P3, R20, 0xb000, RZ ;  /* 0x0000b00014077810 */ /* 0x000fe20007f7e0ff */
[----:B------:R-:W5:Y:S01]  /*fd90*/  LD.E.128 R48, desc[UR20][R48.64] ;  /* 0x0000001430307980 */ /* 0x000f62000c101d00 */
[----:B------:R-:W-:-:S02]  /*fda0*/  SHF.R.U64 R60, R60, 0x3, RZ ;  /* 0x000000033c3c7819 */ /* 0x000fc400000012ff */
[----:B------:R-:W-:Y:S01]  /*fdb0*/  SHF.R.U64 R56, R56, 0x3, RZ ;  /* 0x0000000338387819 */ /* 0x000fe200000012ff */
[--C-:B------:R-:W-:Y:S01]  /*fdc0*/  IMAD.X R41, RZ, RZ, R21.reuse, P3 ;  /* 0x000000ffff297224 */ /* 0x100fe200018e0615 */
[----:B------:R-:W-:Y:S01]  /*fdd0*/  SHF.R.U64 R52, R52, 0x3, RZ ;  /* 0x0000000334347819 */ /* 0x000fe200000012ff */
[----:B------:R-:W-:Y:S01]  /*fde0*/  UIMAD UR7, UR4, UR13, UR7 ;  /* 0x0000000d040772a4 */ /* 0x000fe2000f8e0207 */
[----:B------:R-:W-:Y:S01]  /*fdf0*/  LOP3.LUT R20, R11, R20, RZ, 0x3c, !PT ;  /* 0x000000140b147212 */ /* 0x000fe200078e3cff */
[----:B------:R-:W5:Y:S01]  /*fe00*/  LD.E.128 R44, desc[UR20][R44.64] ;  /* 0x000000142c2c7980 */ /* 0x000f62000c101d00 */
[----:B------:R-:W-:Y:S01]  /*fe10*/  LOP3.LUT R60, R60, R61, RZ, 0x3c, !PT ;  /* 0x0000003d3c3c7212 */ /* 0x000fe200078e3cff */
[--C-:B------:R-:W-:Y:S01]  /*fe20*/  IMAD.X R61, RZ, RZ, R21.reuse, P6 ;  /* 0x000000ffff3d7224 */ /* 0x100fe200030e0615 */
[----:B------:R-:W-:Y:S01]  /*fe30*/  LOP3.LUT R56, R56, R57, RZ, 0x3c, !PT ;  /* 0x0000003938387212 */ /* 0x000fe200078e3cff */
[--C-:B------:R-:W-:Y:S01]  /*fe40*/  IMAD.X R57, RZ, RZ, R21.reuse, P5 ;  /* 0x000000ffff397224 */ /* 0x100fe200028e0615 */
[----:B------:R-:W-:Y:S01]  /*fe50*/  LOP3.LUT R52, R52, R53, RZ, 0x3c, !PT ;  /* 0x0000003534347212 */ /* 0x000fe200078e3cff */
[----:B------:R-:W-:Y:S01]  /*fe60*/  IMAD.X R53, RZ, RZ, R21, P4 ;  /* 0x000000ffff357224 */ /* 0x000fe200020e0615 */
[----:B------:R1:W5:Y:S01]  /*fe70*/  LD.E.128 R28, desc[UR20][R20.64] ;  /* 0x00000014141c7980 */ /* 0x000362000c101d00 */
[----:B------:R-:W-:Y:S01]  /*fe80*/  LOP3.LUT R0, R7, 0x380, RZ, 0xc0, !PT ;  /* 0x0000038007007812 */ /* 0x000fe200078ec0ff */
[----:B------:R-:W-:-:S02]  /*fe90*/  UIADD3 UR9, UR9, UR7, URZ ;  /* 0x0000000709097290 */ /* 0x000fc4000fffe03f */
[----:B------:R-:W-:Y:S01]  /*fea0*/  UIMAD UR4, UR14, UR10, URZ ;  /* 0x0000000a0e0472a4 */ /* 0x000fe2000f8e023f */
[----:B------:R-:W-:Y:S01]  /*feb0*/  SHF.R.U64 R0, R0, 0x3, RZ ;  /* 0x0000000300007819 */ /* 0x000fe200000012ff */
[----:B------:R-:W5:Y:S03]  /*fec0*/  LD.E.128 R8, desc[UR20][R8.64] ;  /* 0x0000001408087980 */ /* 0x000f66000c101d00 */
[----:B------:R-:W-:Y:S01]  /*fed0*/  LOP3.LUT R40, R0, R7, RZ, 0x3c, !PT ;  /* 0x0000000700287212 */ /* 0x000fe200078e3cff */
[----:B-1----:R-:W1:Y:S01]  /*fee0*/  @P1 LDC R21, c[0x0][0xbf0] ;  /* 0x0002fc00ff151b82 */ /* 0x002e620000000800 */
[----:B------:R-:W-:Y:S01]  /*fef0*/  IMAD R0, R206, 0x20, R209 ;  /* 0x00000020ce007824 */ /* 0x000fe200078e02d1 */
[----:B------:R-:W-:Y:S01]  /*ff00*/  UIMAD UR4, UR18, UR11, UR4 ;  /* 0x0000000b120472a4 */ /* 0x000fe2000f8e0204 */
[----:B------:R-:W5:Y:S01]  /*ff10*/  LD.E.128 R4, desc[UR20][R4.64] ;  /* 0x0000001404047980 */ /* 0x000f62000c101d00 */
[----:B------:R-:W-:Y:S01]  /*ff20*/  UIMAD.WIDE.U32 UR8, UR18, UR10, UR8 ;  /* 0x0000000a120872a5 */ /* 0x000fe2000f8e0008 */
[----:B------:R-:W-:-:S02]  /*ff30*/  VIADD R20, R0, UR17 ;  /* 0x0000001100147c36 */ /* 0x000fc40008000000 */
[----:B------:R-:W-:Y:S01]  /*ff40*/  ULDC.64 UR10, c[0x0][0xaf0] ;  /* 0x0002bc00000a7ab9 */ /* 0x000fe20000000a00 */
[----:B------:R-:W-:Y:S01]  /*ff50*/  UIADD3 UR9, UR9, UR4, URZ ;  /* 0x0000000409097290 */ /* 0x000fe2000fffe03f */
[----:B0-----:R-:W-:Y:S01]  /*ff60*/  @P1 IMAD.HI.U32 R0, R20, R3, RZ ;  /* 0x0000000314001227 */ /* 0x001fe200078e00ff */
[----:B------:R-:W-:Y:S01]  /*ff70*/  UIMAD UR4, UR16, UR10, URZ ;  /* 0x0000000a100472a4 */ /* 0x000fe2000f8e023f */
[----:B------:R-:W5:Y:S02]  /*ff80*/  LD.E.128 R32, desc[UR20][R32.64] ;  /* 0x0000001420207980 */ /* 0x000f64000c101d00 */
[----:B------:R-:W-:Y:S01]  /*ff90*/  IMAD.MOV.U32 R19, RZ, RZ, R20 ;  /* 0x000000ffff137224 */ /* 0x000fe200078e0014 */
[----:B------:R-:W-:Y:S01]  /*ffa0*/  UIMAD UR4, UR15, UR11, UR4 ;  /* 0x0000000b0f0472a4 */ /* 0x000fe2000f8e0204 */
[----:B------:R-:W5:Y:S01]  /*ffb0*/  LD.E.128 R24, desc[UR20][R24.64] ;  /* 0x0000001418187980 */ /* 0x000f62000c101d00 */
[----:B------:R-:W-:-:S03]  /*ffc0*/  UIMAD.WIDE.U32 UR8, UR15, UR10, UR8 ;  /* 0x0000000a0f0872a5 */ /* 0x000fc6000f8e0008 */
[----:B------:R-:W-:Y:S01]  /*ffd0*/  ULDC.64 UR10, c[0x0][0xae0] ;  /* 0x0002b800000a7ab9 */ /* 0x000fe20000000a00 */
[----:B------:R-:W5:Y:S01]  /*ffe0*/  LD.E.128 R60, desc[UR20][R60.64] ;  /* 0x000000143c3c7980 */ /* 0x000f62000c101d00 */
[----:B-1----:R-:W-:Y:S01]  /*fff0*/  @P1 SHF.R.U32.HI R19, RZ, R21, R0 ;  /* 0x00000015ff131219 */ /* 0x002fe20000011600 */
[----:B------:R-:W-:Y:S02]  /*10000*/  UIADD3 UR4, UR9, UR4, URZ ;  /* 0x0000000409047290 */ /* 0x000fe4000fffe03f */
[----:B------:R-:W5:Y:S01]  /*10010*/  LD.E.128 R56, desc[UR20][R56.64] ;  /* 0x0000001438387980 */ /* 0x000f62000c101d00 */
[--C-:B------:R-:W-:Y:S01]  /*10020*/  SHF.R.S32.HI R0, RZ, 0x1f, R19.reuse ;  /* 0x0000001fff007819 */ /* 0x100fe20000011413 */
[----:B------:R-:W-:Y:S02]  /*10030*/  IMAD.MOV R18, RZ, RZ, -R19 ;  /* 0x000000ffff127224 */ /* 0x000fe400078e0a13 */
[----:B------:R-:W5:Y:S01]  /*10040*/  LD.E.128 R52, desc[UR20][R52.64] ;  /* 0x0000001434347980 */ /* 0x000f62000c101d00 */
[----:B------:R-:W-:-:S02]  /*10050*/  IMAD.U32 R3, RZ, RZ, UR9 ;  /* 0x00000009ff037e24 */ /* 0x000fc4000f8e00ff */
[----:B------:R-:W-:Y:S01]  /*10060*/  IMAD R0, R0, UR10, RZ ;  /* 0x0000000a00007c24 */ /* 0x000fe2000f8e02ff */
[----:B------:R-:W5:Y:S01]  /*10070*/  LD.E.128 R40, desc[UR20][R40.64] ;  /* 0x0000001428287980 */ /* 0x000f62000c101d00 */
[----:B------:R-:W-:Y:S02]  /*10080*/  IMAD R21, R65, R18, R20 ;  /* 0x0000001241157224 */ /* 0x000fe400078e0214 */
[----:B------:R-:W-:Y:S01]  /*10090*/  IMAD.U32 R2, RZ, RZ, UR8 ;  /* 0x00000008ff027e24 */ /* 0x000fe2000f8e00ff */
[----:B------:R-:W-:Y:S01]  /*100a0*/  @!PT LDS RZ, [RZ] ;  /* 0x00000000fffff984 */ /* 0x000fe20000000800 */
[----:B------:R-:W-:Y:S01]  /*100b0*/  @!PT LDS RZ, [RZ] ;  /* 0x00000000fffff984 */ /* 0x000fe20000000800 */
[----:B------:R-:W-:Y:S01]  /*100c0*/  @!PT LDS RZ, [RZ] ;  /* 0x00000000fffff984 */ /* 0x000fe20000000800 */
[----:B------:R-:W-:Y:S01]  /*100d0*/  @!PT LDS RZ, [RZ] ;  /* 0x00000000fffff984 */ /* 0x000fe20000000800 */
[----:B------:R0:W-:Y:S06]  /*100e0*/  MEMBAR.ALL.CTA ;  /* 0x0000000000007992 */ /* 0x0001ec0000008000 */
[----:B0-----:R-:W0:Y:S01]  /*100f0*/  FENCE.VIEW.ASYNC.S ;  /* 0x00000000000073c6 */ /* 0x001e220000000000 */
[----:B------:R-:W-:Y:S01]  /*10100*/  IMAD.U32 R3, RZ, RZ, UR4 ;  /* 0x00000004ff037e24 */ /* 0x000fe2000f8e00ff */
[----:B------:R-:W-:Y:S01]  /*10110*/  ULDC.64 UR8, c[0x0][0xad8] ;  /* 0x0002b60000087ab9 */ /* 0x000fe20000000a00 */
[C---:B------:R-:W-:Y:S01]  /*10120*/  IMAD R37, R19.reuse, UR11, R0 ;  /* 0x0000000b13257c24 */ /* 0x040fe2000f8e0200 */
[----:B------:R-:W-:Y:S01]  /*10130*/  SHF.R.S32.HI R0, RZ, 0x1f, R21 ;  /* 0x0000001fff007819 */ /* 0x000fe20000011415 */
[----:B------:R-:W-:-:S04]  /*10140*/  IMAD.WIDE.U32 R2, R19, UR10, R2 ;  /* 0x0000000a13027c25 */ /* 0x000fc8000f8e0002 */
[----:B------:R-:W-:Y:S02]  /*10150*/  IMAD.IADD R3, R3, 0x1, R37 ;  /* 0x0000000103037824 */ /* 0x000fe400078e0225 */
[----:B------:R-:W-:Y:S02]  /*10160*/  IMAD R18, R0, UR8, RZ ;  /* 0x0000000800127c24 */ /* 0x000fe4000f8e02ff */
[----:B------:R-:W-:Y:S02]  /*10170*/  VIADD R38, R209, UR17 ;  /* 0x00000011d1267c36 */ /* 0x000fe40008000000 */
[C---:B------:R-:W-:Y:S02]  /*10180*/  IMAD R19, R21.reuse, UR9, R18 ;  /* 0x0000000915137c24 */ /* 0x040fe4000f8e0212 */
[----:B------:R-:W-:Y:S01]  /*10190*/  IMAD.WIDE.U32 R2, R21, UR8, R2 ;  /* 0x0000000815027c25 */ /* 0x000fe2000f8e0002 */
[----:B------:R-:W-:Y:S01]  /*101a0*/  ISETP.GE.AND P2, PT, R38, R67, PT ;  /* 0x000000432600720c */ /* 0x000fe20003f46270 */
[----:B------:R-:W-:-:S02]  /*101b0*/  ULDC.64 UR8, c[0x0][0xa80] ;  /* 0x0002a00000087ab9 */ /* 0x000fc40000000a00 */
[----:B------:R-:W-:Y:S01]  /*101c0*/  VIADD R0, R38, 0x20 ;  /* 0x0000002026007836 */ /* 0x000fe20000000000 */
[----:B------:R-:W-:Y:S01]  /*101d0*/  LEA R36, P3, R2, UR8, 0x1 ;  /* 0x0000000802247c11 */ /* 0x000fe2000f8608ff */
[----:B------:R-:W-:Y:S02]  /*101e0*/  IMAD.IADD R3, R3, 0x1, R19 ;  /* 0x0000000103037824 */ /* 0x000fe400078e0213 */
        /* <DEDUP_REMOVED lines=16> */
[-C--:B-1----:R-:W-:Y:S02]  /*102f0*/  @!P4 LEA R2, P6, R16, R21.reuse, 0x1 ;  /* 0x000000151002c211 */ /* 0x082fe400078c08ff */
[-C--:B------:R-:W-:Y:S02]  /*10300*/  @!P3 LEA R18, P5, R204, R21.reuse, 0x1 ;  /* 0x00000015cc12b211 */ /* 0x080fe400078a08ff */
[-C--:B--2---:R-:W-:Y:S02]  /*10310*/  @!P4 LEA.HI.X R3, R16, R0.reuse, R219, 0x1, P6 ;  /* 0x000000001003c211 */ /* 0x084fe400030f0cdb */
[C---:B------:R-:W-:Y:S02]  /*10320*/  @!P2 LEA R20, P6, R205.reuse, R21, 0x1 ;  /* 0x00000015cd14a211 */ /* 0x040fe400078c08ff */
[-C--:B------:R-:W-:Y:S01]  /*10330*/  @!P3 LEA.HI.X R19, R204, R0.reuse, R218, 0x1, P5 ;  /* 0x00000000cc13b211 */ /* 0x080fe200028f0cda */
[----:B-----5:R3:W-:Y:S01]  /*10340*/  @!P4 ST.E.128 desc[UR8][R2.64], R28 ;  /* 0x0000001c0200c985 */ /* 0x0207e2000c101d08 */
[----:B------:R-:W-:-:S03]  /*10350*/  @!P2 LEA.HI.X R21, R205, R0, R217, 0x1, P6 ;  /* 0x00000000cd15a211 */ /* 0x000fc600030f0cd9 */
[----:B------:R3:W-:Y:S04]  /*10360*/  @!P3 ST.E.128 desc[UR8][R18.64], R48 ;  /* 0x000000301200b985 */ /* 0x0007e8000c101d08 */
[----:B------:R3:W-:Y:S02]  /*10370*/  @!P2 ST.E.128 desc[UR8][R20.64], R60 ;  /* 0x0000003c1400a985 */ /* 0x0007e4000c101d08 */
.L_x_2517:
[----:B------:R-:W-:Y:S05]  /*10380*/  BSYNC B1 ;  /* 0x0000000000017941 */ /* 0x000fea0003800000 */
.L_x_2516:
        /* <DEDUP_REMOVED lines=15> */
[----:B-----5:R3:W-:Y:S04]  /*10480*/  @!P4 ST.E.128 desc[UR8][R2.64], R12 ;  /* 0x0000000c0200c985 */ /* 0x0207e8000c101d08 */
[----:B------:R3:W-:Y:S04]  /*10490*/  @!P5 ST.E.128 desc[UR8][R18.64], R44 ;  /* 0x0000002c1200d985 */ /* 0x0007e8000c101d08 */
[----:B------:R3:W-:Y:S02]  /*104a0*/  @!P6 ST.E.128 desc[UR8][R20.64], R56 ;  /* 0x000000381400e985 */ /* 0x0007e4000c101d08 */
.L_x_2519:
[----:B------:R-:W-:Y:S05]  /*104b0*/  BSYNC B1 ;  /* 0x0000000000017941 */ /* 0x000fea0003800000 */
.L_x_2518:
        /* <DEDUP_REMOVED lines=18> */
.L_x_2521:
[----:B------:R-:W-:Y:S05]  /*105e0*/  BSYNC B1 ;  /* 0x0000000000017941 */ /* 0x000fea0003800000 */
.L_x_2520:
        /* <DEDUP_REMOVED lines=9> */
[-C--:B----4-:R-:W-:Y:S02]  /*10680*/  @!P2 LEA R2, P0, R16, R11.reuse, 0x1 ;  /* 0x0000000b1002a211 */ /* 0x090fe400078008ff */
[----:B------:R-:W-:Y:S02]  /*10690*/  @!P3 LEA R8, P1, R204, R11, 0x1 ;  /* 0x0000000bcc08b211 */ /* 0x000fe400078208ff */
        /* <DEDUP_REMOVED lines=11> */
.L_x_2514:
        /* <DEDUP_REMOVED lines=14> */
[----:B------:R-:W-:Y:S01]  /*10830*/  UISETP.NE.U32.AND UP1, UPT, UR8, URZ, UPT ;  /* 0x0000003f0800728c */ /* 0x000fe2000bf25070 */
[----:B0-----:R-:W-:-:S03]  /*10840*/  ISETP.NE.AND P0, PT, R11, 0x1, PT ;  /* 0x000000010b00780c */ /* 0x001fc60003f05270 */
[----:B------:R-:W-:-:S06]  /*10850*/  UISETP.NE.AND.EX UP1, UPT, UR9, URZ, UPT, UP1 ;  /* 0x0000003f0900728c */ /* 0x000fcc000bf25310 */
[----:B------:R-:W-:-:S04]  /*10860*/  PLOP3.LUT P3, PT, PT, PT, UP1, 0x80, 0x0 ;  /* 0x000000000000781c */ /* 0x000fc80003f6f018 */
[----:B------:R-:W0:Y:S01]  /*10870*/  @P0 LDC R9, c[0x0][0xbec] ;  /* 0x0002fb00ff090b82 */ /* 0x000e220000000800 */
[----:B------:R-:W-:Y:S02]  /*10880*/  @UP1 ULDC.64 UR8, c[0x0][0xc08] ;  /* 0x0003020000081ab9 */ /* 0x000fe40000000a00 */
[----:B------:R-:W-:-:S03]  /*10890*/  @UP1 UIMAD.WIDE UR8, UR4, 0x4, UR8 ;  /* 0x00000004040818a5 */ /* 0x000fc6000f8e0208 */
[----:B------:R-:W-:Y:S02]  /*108a0*/  ULDC UR4, c[0x0][0xa88] ;  /* 0x0002a20000047ab9 */ /* 0x000fe40000000800 */
[----:B------:R-:W-:Y:S01]  /*108b0*/  IMAD.U32 R0, RZ, RZ, UR4 ;  /* 0x00000004ff007e24 */ /* 0x000fe2000f8e00ff */
[----:B------:R-:W-:Y:S01]  /*108c0*/  UMOV UR4, URZ ;  /* 0x0000003f00047c82 */ /* 0x000fe20008000000 */
[----:B------:R-:W-:Y:S02]  /*108d0*/  IMAD.U32 R4, RZ, RZ, UR8 ;  /* 0x00000008ff047e24 */ /* 0x000fe4000f8e00ff */
[----:B------:R-:W-:Y:S01]  /*108e0*/  IMAD.U32 R5, RZ, RZ, UR9 ;  /* 0x00000009ff057e24 */ /* 0x000fe2000f8e00ff */
[----:B------:R-:W-:-:S04]  /*108f0*/  ISETP.GE.AND P1, PT, R220, 0x80, PT ;  /* 0x00000080dc00780c */ /* 0x000fc80003f26270 */
[----:B------:R1:W5:Y:S01]  /*10900*/  @P3 LDG.E R0, desc[UR10][R4.64] ;  /* 0x0000000a04003981 */ /* 0x000362000c1e1900 */
[----:B------:R-:W-:Y:S01]  /*10910*/  USHF.R.S32.HI UR11, URZ, 0x1f, UR7 ;  /* 0x0000001f3f0b7899 */ /* 0x000fe20008011407 */
[----:B--2---:R-:W-:-:S13]  /*10920*/  @P2 R2UR UR4, R6 ;  /* 0x00000000060422ca */ /* 0x004fda00000e0000 */
[----:B------:R-:W-:Y:S01]  /*10930*/  USHF.R.S32.HI UR10, URZ, 0x1f, UR4 ;  /* 0x0000001f3f0a7899 */ /* 0x000fe20008011404 */
[----:B01----:R-:W-:Y:S11]  /*10940*/  @P3 BRA `(.L_x_2523) ;  /* 0x0000000000143947 */ /* 0x003ff60003800000 */
[----:B------:R-:W-:Y:S05]  /*10950*/  @!P2 BRA `(.L_x_2523) ;  /* 0x000000000010a947 */ /* 0x000fea0003800000 */
[----:B------:R-:W-:Y:S02]  /*10960*/  ULDC.64 UR8, c[0x0][0x208] ;  /* 0x0000820000087ab9 */ /* 0x000fe40000000a00 */
[----:B------:R-:W2:Y:S04]  /*10970*/  LDG.E R5, desc[UR8][R2.64] ;  /* 0x0000000802057981 */ /* 0x000ea8000c1e1900 */
[----:B-----5:R-:W2:Y:S02]  /*10980*/  LDG.E R0, desc[UR8][R2.64+0x4] ;  /* 0x0000040802007981 */ /* 0x020ea4000c1e1900 */
[----:B--2---:R-:W-:-:S07]  /*10990*/  IMAD.IADD R0, R0, 0x1, -R5 ;  /* 0x0000000100007824 */ /* 0x004fce00078e0a05 */
.L_x_2523:
[----:B------:R-:W-:Y:S01]  /*109a0*/  R2UR UR8, R207 ;  /* 0x00000000cf0872ca */ /* 0x000fe200000e0000 */
[----:B------:R-:W-:Y:S01]  /*109b0*/  BSSY B1, `(.L_x_2524) ;  /* 0x0000031000017945 */ /* 0x000fe20003800000 */
[----:B------:R-:W-:-:S11]  /*109c0*/  R2UR UR7, R210 ;  /* 0x00000000d20772ca */ /* 0x000fd600000e0000 */
[----:B------:R-:W-:Y:S02]  /*109d0*/  USEL UR12, UR8, URZ, !UP0 ;  /* 0x0000003f080c7287 */ /* 0x000fe4000c000000 */
[----:B------:R-:W-:Y:S01]  /*109e0*/  USEL UR13, UR7, URZ, !UP0 ;  /* 0x0000003f070d7287 */ /* 0x000fe2000c000000 */
[----:B------:R-:W-:Y:S11]  /*109f0*/  @P1 BRA `(.L_x_2525) ;  /* 0x0000000000b01947 */ /* 0x000ff60003800000 */
[----:B------:R-:W0:Y:S01]  /*10a00*/  S2R R3, SR_TID.X ;  /* 0x0000000000037919 */ /* 0x000e220000002100 */
[----:B------:R-:W1:Y:S01]  /*10a10*/  LDC R7, c[0x0][0xbe8] ;  /* 0x0002fa00ff077b82 */ /* 0x000e620000000800 */
[----:B------:R-:W-:-:S13]  /*10a20*/  R2UR UR7, R19 ;  /* 0x00000000130772ca */ /* 0x000fda00000e0000 */
        /* <DEDUP_REMOVED lines=11> */
[----:B------:R-:W-:-:S07]  /*10ae0*/  UMOV UR9, UR10 ;  /* 0x0000000a00097c82 */ /* 0x000fce0008000000 */
        /* <DEDUP_REMOVED lines=8> */
[----:B------:R-:W-:Y:S01]  /*10b70*/  UIMAD UR7, UR12, UR15, UR7 ;  /* 0x0000000f0c0772a4 */ /* 0x000fe2000f8e0207 */
[----:B------:R-:W-:Y:S02]  /*10b80*/  ULDC.64 UR16, c[0x0][0x208] ;  /* 0x0000820000107ab9 */ /* 0x000fe40000000a00 */
        /* <DEDUP_REMOVED lines=19> */
.L_x_2525:
[----:B------:R-:W-:Y:S05]  /*10cc0*/  BSYNC B1 ;  /* 0x0000000000017941 */ /* 0x000fea0003800000 */
.L_x_2524:
[----:B0-----:R-:W0:Y:S01]  /*10cd0*/  @P0 LDC R3, c[0x0][0xbf0] ;  /* 0x0002fc00ff030b82 */ /* 0x001e220000000800 */
[----:B------:R-:W-:Y:S01]  /*10ce0*/  R2UR UR16, R19 ;  /* 0x00000000131072ca */ /* 0x000fe200000e0000 */
[----:B------:R-:W-:Y:S01]  /*10cf0*/  ULDC.64 UR14, c[0x0][0xaa0] ;  /* 0x0002a800000e7ab9 */ /* 0x000fe20000000a00 */
[----:B------:R-:W-:Y:S01]  /*10d00*/  R2UR UR17, R208 ;  /* 0x00000000d01172ca */ /* 0x000fe200000e0000 */
[----:B------:R-:W-:Y:S01]  /*10d10*/  UIMAD UR7, UR10, UR14, URZ ;  /* 0x0000000e0a0772a4 */ /* 0x000fe2000f8e023f */
[----:B------:R-:W-:Y:S01]  /*10d20*/  IMAD R2, R206, 0x20, R209 ;  /* 0x00000020ce027824 */ /* 0x000fe200078e02d1 */
[----:B------:R-:W-:Y:S01]  /*10d30*/  UIMAD.WIDE.U32 UR8, UR4, UR14, URZ ;  /* 0x0000000e040872a5 */ /* 0x000fe2000f8e003f */
[----:B------:R-:W-:Y:S01]  /*10d40*/  BSSY B1, `(.L_x_2526) ;  /* 0x000003d000017945 */ /* 0x000fe20003800000 */
[----:B------:R-:W-:-:S03]  /*10d50*/  UIMAD UR7, UR4, UR15, UR7 ;  /* 0x0000000f040772a4 */ /* 0x000fc6000f8e0207 */
[----:B------:R-:W-:Y:S01]  /*10d60*/  ULDC.64 UR14, c[0x0][0xae8] ;  /* 0x0002ba00000e7ab9 */ /* 0x000fe20000000a00 */
[----:B------:R-:W-:Y:S02]  /*10d70*/  UIADD3 UR9, UR9, UR7, URZ ;  /* 0x0000000709097290 */ /* 0x000fe4000fffe03f */
[----:B------:R-:W-:Y:S01]  /*10d80*/  UIMAD UR4, UR11, UR14, URZ ;  /* 0x0000000e0b0472a4 */ /* 0x000fe2000f8e023f */
[----:B------:R-:W-:Y:S01]  /*10d90*/  VIADD R6, R2, UR16 ;  /* 0x0000001002067c36 */ /* 0x000fe20008000000 */
[----:B------:R-:W-:Y:S02]  /*10da0*/  UIMAD.WIDE.U32 UR8, UR17, UR14, UR8 ;  /* 0x0000000e110872a5 */ /* 0x000fe4000f8e0008 */
[----:B------:R-:W-:Y:S01]  /*10db0*/  UIMAD UR4, UR17, UR15, UR4 ;  /* 0x0000000f110472a4 */ /* 0x000fe2000f8e0204 */
[----:B------:R-:W-:Y:S01]  /*10dc0*/  @P0 IMAD.HI.U32 R2, R6, R9, RZ ;  /* 0x0000000906020227 */ /* 0x000fe200078e00ff */
[----:B------:R-:W-:Y:S02]  /*10dd0*/  ULDC.64 UR10, c[0x0][0xaf0] ;  /* 0x0002bc00000a7ab9 */ /* 0x000fe40000000a00 */
[----:B------:R-:W-:Y:S01]  /*10de0*/  UIADD3 UR9, UR9, UR4, URZ ;  /* 0x0000000409097290 */ /* 0x000fe2000fffe03f */
[----:B------:R-:W-:Y:S01]  /*10df0*/  IMAD.MOV.U32 R5, RZ, RZ, R6 ;  /* 0x000000ffff057224 */ /* 0x000fe200078e0006 */
[----:B------:R-:W-:Y:S01]  /*10e00*/  UIMAD UR4, UR13, UR10, URZ ;  /* 0x0000000a0d0472a4 */ /* 0x000fe2000f8e023f */
[----:B0-----:R-:W-:Y:S01]  /*10e10*/  @P0 SHF.R.U32.HI R5, RZ, R3, R2 ;  /* 0x00000003ff050219 */ /* 0x001fe20000011602 */
[----:B------:R-:W-:-:S02]  /*10e20*/  UIMAD.WIDE.U32 UR8, UR12, UR10, UR8 ;  /* 0x0000000a0c0872a5 */ /* 0x000fc4000f8e0008 */
[----:B------:R-:W-:Y:S01]  /*10e30*/  UIMAD UR4, UR12, UR11, UR4 ;  /* 0x0000000b0c0472a4 */ /* 0x000fe2000f8e0204 */
[--C-:B------:R-:W-:Y:S01]  /*10e40*/  SHF.R.S32.HI R2, RZ, 0x1f, R5.reuse ;  /* 0x0000001fff027819 */ /* 0x100fe20000011405 */
[----:B------:R-:W-:Y:S01]  /*10e50*/  IMAD.MOV R7, RZ, RZ, -R5 ;  /* 0x000000ffff077224 */ /* 0x000fe200078e0a05 */
[----:B------:R-:W-:Y:S01]  /*10e60*/  ULDC.64 UR10, c[0x0][0xae0] ;  /* 0x0002b800000a7ab9 */ /* 0x000fe20000000a00 */
[----:B------:R-:W-:Y:S02]  /*10e70*/  UIADD3 UR4, UR9, UR4, URZ ;  /* 0x0000000409047290 */ /* 0x000fe4000fffe03f */
[----:B------:R-:W-:Y:S02]  /*10e80*/  IMAD.U32 R3, RZ, RZ, UR9 ;  /* 0x00000009ff037e24 */ /* 0x000fe4000f8e00ff */
[----:B------:R-:W-:Y:S02]  /*10e90*/  IMAD R4, R2, UR10, RZ ;  /* 0x0000000a02047c24 */ /* 0x000fe4000f8e02ff */
[----:B------:R-:W-:-:S02]  /*10ea0*/  IMAD R7, R11, R7, R6 ;  /* 0x000000070b077224 */ /* 0x000fc400078e0206 */
        /* <DEDUP_REMOVED lines=34> */
[----:B------:R3:W-:Y:S01]  /*110d0*/  @!P4 ST.E.128 desc[UR8][R8.64], RZ ;  /* 0x000000ff0800c985 */ /* 0x0007e2000c101d08 */
[----:B------:R-:W-:-:S03]  /*110e0*/  @!P2 LEA.HI.X R3, R205, R0, R217, 0x1, P6 ;  /* 0x00000000cd03a211 */ /* 0x000fc600030f0cd9 */
[----:B------:R3:W-:Y:S04]  /*110f0*/  @!P3 ST.E.128 desc[UR8][R12.64], RZ ;  /* 0x000000ff0c00b985 */ /* 0x0007e8000c101d08 */
[----:B------:R3:W-:Y:S02]  /*11100*/  @!P2 ST.E.128 desc[UR8][R2.64], RZ ;  /* 0x000000ff0200a985 */ /* 0x0007e4000c101d08 */
.L_x_2527:
[----:B------:R-:W-:Y:S05]  /*11110*/  BSYNC B1 ;  /* 0x0000000000017941 */ /* 0x000fea0003800000 */
.L_x_2526:
        /* <DEDUP_REMOVED lines=18> */
.L_x_2529:
[----:B------:R-:W-:Y:S05]  /*11240*/  BSYNC B1 ;  /* 0x0000000000017941 */ /* 0x000fea0003800000 */
.L_x_2528:
        /* <DEDUP_REMOVED lines=18> */
.L_x_2531:
[----:B------:R-:W-:Y:S05]  /*11370*/  BSYNC B1 ;  /* 0x0000000000017941 */ /* 0x000fea0003800000 */
.L_x_2530:
        /* <DEDUP_REMOVED lines=19> */
.L_x_2522:
[----:B------:R-:W-:Y:S05]  /*114b0*/  BSYNC B0 ;  /* 0x0000000000007941 */ /* 0x000fea0003800000 */
.L_x_2513:
[----:B------:R-:W-:Y:S02]  /*114c0*/  ULDC UR4, c[0x0][0xc3c] ;  /* 0x00030f0000047ab9 */ /* 0x000fe40000000800 */
[----:B------:R-:W-:-:S13]  /*114d0*/  ISETP.GE.AND P0, PT, R39, UR4, PT ;  /* 0x0000000427007c0c */ /* 0x000fda000bf06270 */
[----:B------:R-:W-:Y:S05]  /*114e0*/  @!P0 BRA `(.L_x_2532) ;  /* 0xfffffef800548947 */ /* 0x000fea000383ffff */
[----:B------:R-:W-:Y:S05]  /*114f0*/  EXIT ;  /* 0x000000000000794d */ /* 0x000fea0003800000 */
.L_x_2477:
[----:B------:R-:W-:-:S08]  /*11500*/  NOP ;  /* 0x0000000000007918 */ /* 0x000fd00000000000 */
[----:B0-----:R-:W0:-:S00]  /*11510*/  USETMAXREG.DEALLOC.CTAPOOL 0x18 ;  /* 0x00000018000079c8 */ /* 0x001e0000080e0500 */
[----:B0-----:R-:W-:Y:S01]  /*11520*/  LOP3.LUT R0, R0, 0x3, RZ, 0xc0, !PT ;  /* 0x0000000300007812 */ /* 0x001fe200078ec0ff */
[----:B------:R-:W-:-:S05]  /*11530*/  IMAD.MOV.U32 R5, RZ, RZ, RZ ;  /* 0x000000ffff057224 */ /* 0x000fca00078e00ff */
[----:B------:R-:W0:Y:S02]  /*11540*/  SHFL.IDX PT, R0, R0, RZ, 0x1f ;  /* 0x00001fff00007589 */ /* 0x000e2400000e0000 */
[----:B0-----:R-:W-:-:S04]  /*11550*/  ISETP.NE.AND P0, PT, R0, RZ, PT ;  /* 0x000000ff0000720c */ /* 0x001fc80003f05270 */
[----:B------:R-:W-:-:S05]  /*11560*/  P2R R0, PR, RZ, 0x1 ;  /* 0x00000001ff007803 */ /* 0x000fca0000000000 */
[----:B------:R0:W-:Y:S04]  /*11570*/  STL [R1+0x50], R0 ;  /* 0x0000500001007387 */ /* 0x0001e80000100800 */
        /* <DEDUP_REMOVED lines=8> */
.L_x_2533:
[----:B0-----:R-:W0:Y:S01]  /*11600*/  S2R R0, SR_TID.X ;  /* 0x0000000000007919 */ /* 0x001e220000002100 */
[----:B------:R-:W-:Y:S01]  /*11610*/  ULDC UR4, c[0x0][0xc3c] ;  /* 0x00030f0000047ab9 */ /* 0x000fe20000000800 */
[----:B------:R-:W-:Y:S01]  /*11620*/  ULDC.64 UR6, c[0x0][0x208] ;  /* 0x0000820000067ab9 */ /* 0x000fe20000000a00 */
        /* <DEDUP_REMOVED lines=40> */
.L_x_2539:
        /* <DEDUP_REMOVED lines=13> */
.L_x_2538:
[----:B------:R-:W-:Y:S05]  /*11980*/  BSYNC B0 ;  /* 0x0000000000007941 */ /* 0x000fea0003800000 */
.L_x_2537:
        /* <DEDUP_REMOVED lines=21> */
.L_x_2535:
        /* <DEDUP_REMOVED lines=21> */
.L_x_2540:
        /* <DEDUP_REMOVED lines=57> */
.L_x_2536:
[----:B------:R-:W-:Y:S02]  /*11fc0*/  IMAD.MOV.U32 R17, RZ, RZ, RZ ;  /* 0x000000ffff117224 */ /* 0x000fe400078e00ff */
[----:B------:R-:W-:Y:S02]  /*11fd0*/  IMAD.U32 R16, RZ, RZ, UR6 ;  /* 0x00000006ff107e24 */ /* 0x000fe4000f8e00ff */
[----:B------:R-:W-:-:S07]  /*11fe0*/  IMAD.MOV.U32 R18, RZ, RZ, RZ ;  /* 0x000000ffff127224 */ /* 0x000fce00078e00ff */
.L_x_2541:
[----:B------:R-:W-:-:S13]  /*11ff0*/  ISETP.NE.AND P0, PT, R0, RZ, PT ;  /* 0x000000ff0000720c */ /* 0x000fda0003f05270 */
[----:B------:R-:W1:Y:S01]  /*12000*/  @!P0 S2R R3, SR_CgaCtaId ;  /* 0x0000000000038919 */ /* 0x000e620000008800 */
[----:B------:R-:W-:-:S04]  /*12010*/  @!P0 MOV R0, 0x400 ;  /* 0x0000040000008802 */ /* 0x000fc80000000f00 */
[----:B-1----:R-:W-:-:S05]  /*12020*/  @!P0 LEA R0, R3, R0, 0x18 ;  /* 0x0000000003008211 */ /* 0x002fca00078ec0ff */
[----:B------:R1:W-:Y:S01]  /*12030*/  @!P0 STS.128 [R0+0x368d0], R16 ;  /* 0x0368d01000008388 */ /* 0x0003e20000000c00 */
[----:B------:R-:W-:Y:S06]  /*12040*/  BAR.ARV 0x5, 0x180 ;  /* 0x0146000000007b1d */ /* 0x000fec0000002000 */
.L_x_2534:
[----:B01----:R-:W-:Y:S01]  /*12050*/  IMAD.MOV.U32 R0, RZ, RZ, 0x1 ;  /* 0x00000001ff007424 */ /* 0x003fe200078e00ff */
[----:B------:R0:W-:Y:S01]  /*12060*/  STL [R1+0x48], RZ ;  /* 0x000048ff01007387 */ /* 0x0001e20000100800 */
[----:B------:R-:W-:Y:S02]  /*12070*/  ULDC UR4, c[0x0][0xc3c] ;  /* 0x00030f0000047ab9 */ /* 0x000fe40000000800 */
[----:B--2---:R-:W-:Y:S01]  /*12080*/  ISETP.GE.AND P0, PT, R19, UR4, PT ;  /* 0x0000000413007c0c */ /* 0x004fe2000bf06270 */
        /* <DEDUP_REMOVED lines=30> */
.L_x_2648:
[----:B0--3--:R-:W0:Y:S01]  /*12270*/  LDC.64 R2, c[0x0][0xc88] ;  /* 0x00032200ff027b82 */ /* 0x009e220000000a00 */
[----:B------:R-:W-:Y:S01]  /*12280*/  ULDC.64 UR4, c[0x0][0x208] ;  /* 0x0000820000047ab9 */ /* 0x000fe20000000a00 */
[----:B0-----:R-:W-:-:S05]  /*12290*/  IMAD.WIDE R2, R19, 0x4, R2 ;  /* 0x0000000413027825 */ /* 0x001fca00078e0202 */
[----:B------:R-:W2:Y:S01]  /*122a0*/  LDG.E R12, desc[UR4][R2.64] ;  /* 0x00000004020c7981 */ /* 0x000ea2000c1e1900 */
[----:B------:R-:W-:Y:S05]  /*122b0*/  YIELD ;  /* 0x0000000000007946 */ /* 0x000fea0003800000 */
[----:B------:R-:W-:Y:S01]  /*122c0*/  ULDC.64 UR4, c[0x0][0xa28] ;  /* 0x00028a0000047ab9 */ /* 0x000fe20000000a00 */
[----:B------:R-:W-:Y:S01]  /*122d0*/  IMAD.MOV.U32 R0, RZ, RZ, RZ ;  /* 0x000000ffff007224 */ /* 0x000fe200078e00ff */
[----:B------:R-:W-:Y:S01]  /*122e0*/  ISETP.NE.U32.AND P0, PT, RZ, UR4, PT ;  /* 0x00000004ff007c0c */ /* 0x000fe2000bf05070 */
[----:B------:R-:W-:Y:S01]  /*122f0*/  ULDC.64 UR10, c[0x0][0x208] ;  /* 0x00008200000a7ab9 */ /* 0x000fe20000000a00 */
[----:B------:R-:W-:Y:S01]  /*12300*/  IMAD.MOV.U32 R6, RZ, RZ, RZ ;  /* 0x000000ffff067224 */ /* 0x000fe200078e00ff */
        /* <DEDUP_REMOVED lines=49> */
.L_x_2543:
[----:B------:R-:W-:Y:S01]  /*12620*/  IMAD.MOV.U32 R2, RZ, RZ, R12 ;  /* 0x000000ffff027224 */ /* 0x000fe200078e000c */
[----:B------:R-:W-:Y:S01]  /*12630*/  ULDC.64 UR4, c[0x0][0xa20] ;  /* 0x0002880000047ab9 */ /* 0x000fe20000000a00 */
[----:B-----5:R-:W-:Y:S01]  /*12640*/  IMAD.IADD R3, R8, 0x1, R0 ;  /* 0x0000000108037824 */ /* 0x020fe200078e0200 */
[----:B------:R-:W-:Y:S02]  /*12650*/  ISETP.NE.U32.AND P1, PT, RZ, UR4, PT ;  /* 0x00000004ff007c0c */ /* 0x000fe4000bf25070 */
[----:B------:R2:W-:Y:S02]  /*12660*/  STL [R1+0x10], R2 ;  /* 0x0000100201007387 */ /* 0x0005e40000100800 */
[----:B------:R-:W-:Y:S02]  /*12670*/  ISETP.NE.AND.EX P1, PT, RZ, UR5, PT, P1 ;  /* 0x00000005ff007c0c */ /* 0x000fe4000bf25310 */
[----:B------:R2:W-:Y:S11]  /*12680*/  STL [R1+0x18], R3 ;  /* 0x0000180301007387 */ /* 0x0005f60000100800 */
[----:B--2---:R-:W-:Y:S05]  /*12690*/  @!P1 BRA `(.L_x_2544) ;  /* 0x0000000000149947 */ /* 0x004fea0003800000 */
[----:B------:R-:W-:Y:S01]  /*126a0*/  IADD3 R6, P0, R11, UR4, RZ ;  /* 0x000000040b067c10 */ /* 0x000fe2000ff1e0ff */
[----:B------:R-:W-:-:S03]  /*126b0*/  ULDC.64 UR6, c[0x0][0x208] ;  /* 0x0000820000067ab9 */ /* 0x000fc60000000a00 */
[----:B------:R-:W-:-:S05]  /*126c0*/  IADD3.X R7, R10, UR5, RZ, P0, !PT ;  /* 0x000000050a077c10 */ /* 0x000fca00087fe4ff */
[----:B------:R2:W5:Y:S01]  /*126d0*/  LDG.E R6, desc[UR6][R6.64] ;  /* 0x0000000606067981 */ /* 0x000562000c1e1900 */
[----:B------:R-:W-:Y:S05]  /*126e0*/  BRA `(.L_x_2545) ;  /* 0x0000000000147947 */ /* 0x000fea0003800000 */
.L_x_2544:
[----:B------:R-:W-:Y:S05]  /*126f0*/  @!P0 BRA `(.L_x_2545) ;  /* 0x0000000000108947 */ /* 0x000fea0003800000 */
[----:B------:R-:W-:Y:S02]  /*12700*/  ULDC.64 UR4, c[0x0][0x208] ;  /* 0x0000820000047ab9 */ /* 0x000fe40000000a00 */
[----:B------:R-:W2:Y:S04]  /*12710*/  LDG.E R6, desc[UR4][R4.64] ;  /* 0x0000000404067981 */ /* 0x000ea8000c1e1900 */
[----:B------:R-:W2:Y:S02]  /*12720*/  LDG.E R4, desc[UR4][R4.64+0x4] ;  /* 0x0000040404047981 */ /* 0x000ea4000c1e1900 */
[----:B--2---:R-:W-:-:S07]  /*12730*/  IMAD.IADD R6, R4, 0x1, -R6 ;  /* 0x0000000104067824 */ /* 0x004fce00078e0a06 */
.L_x_2545:
[----:B-----5:R-:W-:Y:S01]  /*12740*/  IMAD.IADD R6, R6, 0x1, -R0 ;  /* 0x0000000106067824 */ /* 0x020fe200078e0a00 */
[----:B------:R-:W-:Y:S01]  /*12750*/  BSSY B7, `(.L_x_2546) ;  /* 0x000048a000077945 */ /* 0x000fe20003800000 */
[----:B------:R-:W3:Y:S01]  /*12760*/  LDC R0, c[0x0][0x448] ;  /* 0x00011200ff007b82 */ /* 0x000ee20000000800 */
[----:B------:R-:W-:Y:S02]  /*12770*/  IMAD.SHL.U32 R2, R17, 0x80, RZ ;  /* 0x0000008011027824 */ /* 0x000fe400078e00ff */
[----:B------:R-:W-:Y:S02]  /*12780*/  VIADD R5, R6, 0x6f ;  /* 0x0000006f06057836 */ /* 0x000fe40000000000 */
[----:B------:R-:W-:Y:S02]  /*12790*/  VIADD R2, R2, 0x7f ;  /* 0x0000007f02027836 */ /* 0x000fe40000000000 */
[----:B------:R-:W-:-:S04]  /*127a0*/  IMAD.MOV.U32 R4, RZ, RZ, RZ ;  /* 0x000000ffff047224 */ /* 0x000fc800078e00ff */
[----:B------:R-:W-:Y:S01]  /*127b0*/  IMAD.HI R4, R5, -0x6db6db6d, R4 ;  /* 0x9249249305047827 */ /* 0x000fe200078e0204 */
[----:B---3--:R-:W-:-:S13]  /*127c0*/  ISETP.NE.AND P0, PT, R0, 0x1, PT ;  /* 0x000000010000780c */ /* 0x008fda0003f05270 */
[----:B------:R-:W3:Y:S08]  /*127d0*/  @P0 LDC R0, c[0x0][0x44c] ;  /* 0x00011300ff000b82 */ /* 0x000ef00000000800 */
[----:B------:R-:W4:Y:S01]  /*127e0*/  @P0 LDC R3, c[0x0][0x450] ;  /* 0x00011400ff030b82 */ /* 0x000f220000000800 */
[----:B---3--:R-:W-:-:S05]  /*127f0*/  @P0 IMAD.HI.U32 R0, R2, R0, RZ ;  /* 0x0000000002000227 */ /* 0x008fca00078e00ff */
[----:B----4-:R-:W-:Y:S02]  /*12800*/  @P0 SHF.R.U32.HI R2, RZ, R3, R0 ;  /* 0x00000003ff020219 */ /* 0x010fe40000011600 */
[----:B------:R-:W-:Y:S02]  /*12810*/  IADD3 R3, R6, 0x70, -R9 ;  /* 0x0000007006037810 */ /* 0x000fe40007ffe809 */
[----:B------:R-:W-:-:S03]  /*12820*/  SHF.R.U32.HI R0, RZ, 0x1f, R4 ;  /* 0x0000001fff007819 */ /* 0x000fc60000011604 */
[----:B------:R-:W-:Y:S01]  /*12830*/  IMAD.IADD R3, R3, 0x1, R2 ;  /* 0x0000000103037824 */ /* 0x000fe200078e0202 */
[----:B------:R-:W-:Y:S01]  /*12840*/  LEA.HI.SX32 R0, R4, R0, 0x1a ;  /* 0x0000000004007211 */ /* 0x000fe200078fd2ff */
[----:B------:R-:W-:-:S04]  /*12850*/  IMAD.MOV.U32 R2, RZ, RZ, RZ ;  /* 0x000000ffff027224 */ /* 0x000fc800078e00ff */
[----:B------:R-:W-:-:S05]  /*12860*/  IMAD.HI R2, R3, -0x6db6db6d, R2 ;  /* 0x9249249303027827 */ /* 0x000fca00078e0202 */
[----:B------:R-:W-:-:S04]  /*12870*/  SHF.R.U32.HI R3, RZ, 0x1f, R2 ;  /* 0x0000001fff037819 */ /* 0x000fc80000011602 */
[----:B------:R-:W-:-:S04]  /*12880*/  LEA.HI.SX32 R3, R2, R3, 0x1a ;  /* 0x0000000302037211 */ /* 0x000fc800078fd2ff */
[----:B--2---:R-:W-:-:S04]  /*12890*/  VIMNMX R7, R0, R3, PT ;  /* 0x0000000300077248 */ /* 0x004fc80003fe0100 */
[----:B------:R-:W-:Y:S01]  /*128a0*/  ISETP.GT.AND P0, PT, R7, RZ, PT ;  /* 0x000000ff0700720c */ /* 0x000fe20003f04270 */
[----:B------:R2:W-:-:S12]  /*128b0*/  STL [R1+0x2c], R7 ;  /* 0x00002c0701007387 */ /* 0x0005d80000100800 */
[----:B--2---:R-:W-:Y:S05]  /*128c0*/  @P0 BRA `(.L_x_2547) ;  /* 0x0000000000480947 */ /* 0x004fea0003800000 */
[----:B------:R-:W2:Y:S02]  /*128d0*/  S2R R7, SR_TID.X ;  /* 0x0000000000077919 */ /* 0x000ea40000002100 */
[----:B--2---:R-:W-:-:S04]  /*128e0*/  LOP3.LUT R7, R7, 0x7f, RZ, 0xc0, !PT ;  /* 0x0000007f07077812 */ /* 0x004fc800078ec0ff */
[----:B------:R-:W-:-:S13]  /*128f0*/  ISETP.NE.AND P0, PT, R7, RZ, PT ;  /* 0x000000ff0700720c */ /* 0x000fda0003f05270 */
[----:B------:R-:W-:Y:S05]  /*12900*/  @P0 BRA `(.L_x_2548) ;  /* 0x0000004400b80947 */ /* 0x000fea0003800000 */
[----:B------:R-:W2:Y:S01]  /*12910*/  S2R R5, SR_LANEID ;  /* 0x0000000000057919 */ /* 0x000ea20000000000 */
[----:B------:R-:W-:Y:S01]  /*12920*/  VOTEU.ANY UR4, UPT, PT ;  /* 0x0000000000047886 */ /* 0x000fe200038e0100 */
[----:B------:R-:W3:Y:S01]  /*12930*/  LDC.64 R2, c[0x0][0xc60] ;  /* 0x00031800ff027b82 */ /* 0x000ee20000000a00 */
[----:B------:R-:W2:Y:S01]  /*12940*/  FLO.U32 R0, UR4 ;  /* 0x0000000400007d00 */ /* 0x000ea200080e0000 */
[----:B------:R-:W-:Y:S01]  /*12950*/  ULDC.64 UR6, c[0x0][0x208] ;  /* 0x0000820000067ab9 */ /* 0x000fe20000000a00 */
[----:B--2---:R-:W-:-:S06]  /*12960*/  ISETP.EQ.U32.AND P0, PT, R0, R5, PT ;  /* 0x000000050000720c */ /* 0x004fcc0003f02070 */
[----:B------:R-:W3:Y:S07]  /*12970*/  POPC R5, UR4 ;  /* 0x0000000400057d09 */ /* 0x000eee0008000000 */
[----:B---3--:R-:W2:Y:S01]  /*12980*/  @P0 ATOMG.E.ADD.STRONG.GPU PT, R3, desc[UR6][R2.64], R5 ;  /* 0x00000005020309a8 */ /* 0x008ea200081ee1c6 */
[----:B------:R-:W3:Y:S02]  /*12990*/  S2R R4, SR_LTMASK ;  /* 0x0000000000047919 */ /* 0x000ee40000003900 */
[----:B---3--:R-:W-:-:S04]  /*129a0*/  LOP3.LUT R4, R4, UR4, RZ, 0xc0, !PT ;  /* 0x0000000404047c12 */ /* 0x008fc8000f8ec0ff */
[----:B------:R-:W3:Y:S01]  /*129b0*/  POPC R7, R4 ;  /* 0x0000000400077309 */ /* 0x000ee20000000000 */
[----:B--2---:R-:W3:Y:S02]  /*129c0*/  SHFL.IDX PT, R0, R3, R0, 0x1f ;  /* 0x00001f0003007589 */ /* 0x004ee400000e0000 */
[----:B---3--:R-:W-:Y:S01]  /*129d0*/  IADD3 R16, R0, UR38, R7 ;  /* 0x0000002600107c10 */ /* 0x008fe2000fffe007 */
[----:B------:R-:W-:Y:S06]  /*129e0*/  BRA `(.L_x_2548) ;  /* 0x0000004400807947 */ /* 0x000fec0003800000 */
.L_x_2547:
        /* <DEDUP_REMOVED lines=20> */
[----:B012---:R-:W-:Y:S05]  /*12b30*/  CALL.ABS.NOINC R2 ;  /* 0x0000000002007343 */ /* 0x007fea0003c00000 */
.L_x_2550:
[----:B------:R-:W-:Y:S05]  /*12b40*/  BSYNC B6 ;  /* 0x0000000000067941 */ /* 0x000fea0003800000 */
.L_x_2549:
        /* <DEDUP_REMOVED lines=18> */
[----:B--2---:R-:W-:-:S07]  /*12c70*/  IMAD.MOV.U32 R13, RZ, RZ, RZ ;  /* 0x000000ffff0d7224 */ /* 0x004fce00078e00ff */
[----:B------:R-:W-:-:S07]  /*12c80*/  LEPC R20, `(.L_x_2553) ;  /* 0x000000001014794e */ /* 0x000fce0000000000 */
[----:B01-3--:R-:W-:Y:S05]  /*12c90*/  CALL.ABS.NOINC R2 ;  /* 0x0000000002007343 */ /* 0x00bfea0003c00000 */
.L_x_2553:
        /* <DEDUP_REMOVED lines=16> */
.L_x_2552:
[----:B------:R-:W-:Y:S05]  /*12da0*/  BSYNC B6 ;  /* 0x0000000000067941 */ /* 0x000fea0003800000 */
.L_x_2551:
[----:B------:R-:W2:Y:S01]  /*12db0*/  LDL.LU R2, [R1] ;  /* 0x0000000001027983 */ /* 0x000ea20000300800 */
[----:B------:R-:W-:-:S03]  /*12dc0*/  ULDC.64 UR4, c[0x0][0x9f8] ;  /* 0x00027e0000047ab9 */ /* 0x000fc60000000a00 */
[----:B------:R-:W3:Y:S04]  /*12dd0*/  LDL.LU R4, [R1+0xc] ;  /* 0x00000c0001047983 */ /* 0x000ee80000300800 */
[----:B------:R-:W4:Y:S01]  /*12de0*/  LDL R7, [R1+0x10] ;  /* 0x0000100001077983 */ /* 0x000f220000100800 */
[----:B------:R-:W-:Y:S01]  /*12df0*/  ISETP.NE.U32.AND P0, PT, RZ, UR4, PT ;  /* 0x00000004ff007c0c */ /* 0x000fe2000bf05070 */
[----:B------:R-:W-:Y:S02]  /*12e00*/  ULDC.64 UR6, c[0x0][0x208] ;  /* 0x0000820000067ab9 */ /* 0x000fe40000000a00 */
[----:B------:R-:W5:Y:S01]  /*12e10*/  LDL R0, [R1+0x2c] ;  /* 0x00002c0001007983 */ /* 0x000f620000100800 */
[----:B------:R-:W-:-:S13]  /*12e20*/  ISETP.NE.AND.EX P0, PT, RZ, UR5, PT, P0 ;  /* 0x00000005ff007c0c */ /* 0x000fda000bf05300 */
[----:B--2---:R-:W-:-:S04]  /*12e30*/  @P0 IADD3 R2, P1, R2, UR4, RZ ;  /* 0x0000000402020c10 */ /* 0x004fc8000ff3e0ff */
[----:B---3--:R-:W-:Y:S01]  /*12e40*/  @P0 IADD3.X R3, R4, UR5, RZ, P1, !PT ;  /* 0x0000000504030c10 */ /* 0x008fe20008ffe4ff */
[----:B------:R-:W-:-:S04]  /*12e50*/  ULDC.64 UR4, c[0x0][0xa08] ;  /* 0x0002820000047ab9 */ /* 0x000fc80000000a00 */
[----:B----4-:R2:W3:Y:S02]  /*12e60*/  @P0 LDG.E R7, desc[UR6][R2.64] ;  /* 0x0000000602070981 */ /* 0x0104e4000c1e1900 */
[----:B--2---:R-:W2:Y:S01]  /*12e70*/  LDC.64 R2, c[0x0][0x418] ;  /* 0x00010600ff027b82 */ /* 0x004ea20000000a00 */
[----:B-----5:R-:W-:Y:S01]  /*12e80*/  VIADD R4, R0, 0xffffffff ;  /* 0xffffffff00047836 */ /* 0x020fe20000000000 */
[----:B---3--:R-:W-:Y:S01]  /*12e90*/  SHF.R.S32.HI R8, RZ, 0x1f, R7 ;  /* 0x0000001fff087819 */ /* 0x008fe20000011407 */
[----:B------:R3:W-:Y:S04]  /*12ea0*/  @P0 STL [R1+0x10], R7 ;  /* 0x0000100701000387 */ /* 0x0007e80000100800 */
[----:B------:R3:W-:Y:S01]  /*12eb0*/  STL [R1+0x1c], R8 ;  /* 0x00001c0801007387 */ /* 0x0007e20000100800 */
[----:B--2---:R-:W-:Y:S01]  /*12ec0*/  LOP3.LUT P0, RZ, R2, UR4, RZ, 0xfc, !PT ;  /* 0x0000000402ff7c12 */ /* 0x004fe2000f80fcff */
[----:B------:R-:W-:-:S03]  /*12ed0*/  UMOV UR4, 0xffffffff ;  /* 0xffffffff00047882 */ /* 0x000fc60000000000 */
[----:B------:R-:W-:-:S04]  /*12ee0*/  LOP3.LUT P0, RZ, R3, UR5, RZ, 0xfc, P0 ;  /* 0x0000000503ff7c12 */ /* 0x000fc8000800fcff */
[----:B------:R-:W-:Y:S01]  /*12ef0*/  SEL R0, R7, RZ, !P0 ;  /* 0x000000ff07007207 */ /* 0x000fe20004000000 */
[----:B---3--:R-:W-:Y:S08]  /*12f00*/  BRA.DIV UR4, `(.L_x_2554) ;  /* 0x0000005604047947 */ /* 0x008ff0000b800000 */
[----:B------:R-:W2:Y:S02]  /*12f10*/  S2R R5, SR_TID.X ;  /* 0x0000000000057919 */ /* 0x000ea40000002100 */
[----:B--2---:R-:W-:-:S04]  /*12f20*/  SHF.R.U32.HI R5, RZ, 0x5, R5 ;  /* 0x00000005ff057819 */ /* 0x004fc80000011605 */
[----:B------:R-:W-:-:S05]  /*12f30*/  LOP3.LUT R5, R5, 0x3, RZ, 0xc0, !PT ;  /* 0x0000000305057812 */ /* 0x000fca00078ec0ff */
[----:B------:R2:W3:Y:S02]  /*12f40*/  SHFL.IDX PT, R14, R5, RZ, 0x1f ;  /* 0x00001fff050e7589 */ /* 0x0004e400000e0000 */
.L_x_2664:
[----:B------:R-:W-:Y:S01]  /*12f50*/  PLOP3.LUT P1, PT, PT, PT, PT, 0x8, 0x0 ;  /* 0x000000000000781c */ /* 0x000fe20003f2e170 */
[----:B------:R4:W-:Y:S01]  /*12f60*/  STL [R1], R0 ;  /* 0x0000000001007387 */ /* 0x0009e20000100800 */
[----:B---3--:R-:W-:-:S03]  /*12f70*/  ISETP.NE.AND P0, PT, R14, RZ, PT ;  /* 0x000000ff0e00720c */ /* 0x008fc60003f05270 */
[----:B------:R3:W-:Y:S01]  /*12f80*/  STL [R1+0xc], R4 ;  /* 0x00000c0401007387 */ /* 0x0007e20000100800 */
[----:B----4-:R-:W-:-:S05]  /*12f90*/  P2R R0, PR, RZ, 0x2 ;  /* 0x00000002ff007803 */ /* 0x010fca0000000000 */
[----:B------:R3:W-:Y:S04]  /*12fa0*/  STL [R1+0x20], R0 ;  /* 0x0000200001007387 */ /* 0x0007e80000100800 */
[----:B------:R-:W-:Y:S05]  /*12fb0*/  @P0 BRA `(.L_x_2555) ;  /* 0x00000004004c0947 */ /* 0x000fea0003800000 */
[----:B------:R-:W-:-:S03]  /*12fc0*/  UMOV UR4, 0xffffffff ;  /* 0xffffffff00047882 */ /* 0x000fc60000000000 */
[----:B------:R-:W-:Y:S05]  /*12fd0*/  BRA.DIV UR4, `(.L_x_2556) ;  /* 0x0000005604047947 */ /* 0x000fea000b800000 */
[----:B------:R-:W-:-:S13]  /*12fe0*/  ELECT P6, URZ, PT ;  /* 0x00000000003f782f */ /* 0x000fda00038c0000 */
.L_x_2667:
[----:B------:R-:W-:Y:S05]  /*12ff0*/  @!P6 BRA `(.L_x_2555) ;  /* 0x00000004003ce947 */ /* 0x000fea0003800000 */
[----:B------:R-:W-:-:S04]  /*13000*/  ISETP.NE.U32.AND P0, PT, R2, RZ, PT ;  /* 0x000000ff0200720c */ /* 0x000fc80003f05070 */
[----:B------:R-:W-:-:S13]  /*13010*/  ISETP.NE.AND.EX P0, PT, R3, RZ, PT, P0 ;  /* 0x000000ff0300720c */ /* 0x000fda0003f05300 */
[----:B------:R-:W-:Y:S05]  /*13020*/  @!P0 BRA `(.L_x_2557) ;  /* 0x0000000000588947 */ /* 0x000fea0003800000 */
[----:B------:R-:W4:Y:S01]  /*13030*/  LDC R6, c[0x0][0x43c] ;  /* 0x00010f00ff067b82 */ /* 0x000f220000000800 */
[----:B01----:R-:W-:Y:S01]  /*13040*/  IMAD.MOV.U32 R9, RZ, RZ, R4 ;  /* 0x000000ffff097224 */ /* 0x003fe200078e0004 */
[----:B------:R-:W-:Y:S01]  /*13050*/  ULDC.64 UR4, c[0x0][0x428] ;  /* 0x00010a0000047ab9 */ /* 0x000fe20000000a00 */
[----:B------:R-:W-:Y:S02]  /*13060*/  ULDC.64 UR6, c[0x0][0x208] ;  /* 0x0000820000067ab9 */ /* 0x000fe40000000a00 */
[----:B---3--:R-:W-:Y:S01]  /*13070*/  IMAD.MOV.U32 R0, RZ, RZ, R9 ;  /* 0x000000ffff007224 */ /* 0x008fe200078e0009 */
[----:B----4-:R-:W-:-:S13]  /*13080*/  ISETP.NE.AND P0, PT, R6, 0x1, PT ;  /* 0x000000010600780c */ /* 0x010fda0003f05270 */
[----:B--2---:R-:W0:Y:S02]  /*13090*/  @P0 LDC.64 R4, c[0x0][0x440] ;  /* 0x00011000ff040b82 */ /* 0x004e240000000a00 */
        /* <DEDUP_REMOVED lines=13> */
[----:B------:R-:W2:Y:S04]  /*13170*/  LDG.E R0, desc[UR6][R2.64] ;  /* 0x0000000602007981 */ /* 0x000ea8000c1e1900 */
[----:B--2---:R4:W-:Y:S02]  /*13180*/  STL [R1], R0 ;  /* 0x0000000001007387 */ /* 0x0049e40000100800 */
.L_x_2557:
[----:B------:R-:W5:Y:S04]  /*13190*/  LDL R7, [R1+0x4] ;  /* 0x0000040001077983 */ /* 0x000f680000100800 */
[----:B---34-:R-:W5:Y:S04]  /*131a0*/  LDL R0, [R1+0x8] ;  /* 0x0000080001007983 */ /* 0x018f680000100800 */
[----:B------:R-:W3:Y:S01]  /*131b0*/  LDL R2, [R1+0x14] ;  /* 0x0000140001027983 */ /* 0x000ee20000100800 */
[----:B-----5:R-:W-:Y:S01]  /*131c0*/  IMAD R0, R0, 0x8, R7 ;  /* 0x0000000800007824 */ /* 0x020fe200078e0207 */
[----:B---3--:R-:W-:-:S04]  /*131d0*/  SHF.L.U32 R2, R2, 0x1f, RZ ;  /* 0x0000001f02027819 */ /* 0x008fc800000006ff */
[----:B------:R-:W3:Y:S02]  /*131e0*/  SYNCS.PHASECHK.TRANS64.TRYWAIT P0, [R0+URZ+0x36840], R2 ;  /* 0x03684002000075a7 */ /* 0x000ee4000800017f */
[----:B---3--:R-:W-:Y:S05]  /*131f0*/  @!P0 BRA `(.L_x_2558) ;  /* 0x00000050009c8947 */ /* 0x008fea0003800000 */
.L_x_2668:
[----:B------:R-:W4:Y:S02]  /*13200*/  S2R R3, SR_TID.X ;  /* 0x0000000000037919 */ /* 0x000f240000002100 */
        /* <DEDUP_REMOVED lines=10> */
.L_x_2559:
[----:B------:R-:W4:Y:S04]  /*132b0*/  LDL R6, [R1+0x4] ;  /* 0x0000040001067983 */ /* 0x000f280000100800 */
[----:B--2---:R-:W4:Y:S04]  /*132c0*/  LDL R5, [R1+0x8] ;  /* 0x0000080001057983 */ /* 0x004f280000100800 */
[----:B------:R-:W2:Y:S04]  /*132d0*/  LDL R4, [R1+0xc] ;  /* 0x00000c0001047983 */ /* 0x000ea80000100800 */
[----:B------:R-:W5:Y:S04]  /*132e0*/  LDL R3, [R1+0x18] ;  /* 0x0000180001037983 */ /* 0x000f680000100800 */
[----:B---3--:R-:W3:Y:S01]  /*132f0*/  LDL R2, [R1] ;  /* 0x0000000001027983 */ /* 0x008ee20000100800 */
        /* <DEDUP_REMOVED lines=9> */
[----:B----4-:R-:W-:Y:S01]  /*13390*/  IMAD R0, R5, 0xa800, R6 ;  /* 0x0000a80005007824 */ /* 0x010fe200078e0206 */
[----:B--2---:R-:W-:-:S04]  /*133a0*/  R2UR UR11, R4 ;  /* 0x00000000040b72ca */ /* 0x004fc800000e0000 */
[----:B------:R-:W-:Y:S02]  /*133b0*/  R2UR UR8, R0 ;  /* 0x00000000000872ca */ /* 0x000fe400000e0000 */
[----:B-----5:R-:W-:Y:S02]  /*133c0*/  R2UR UR5, R3 ;  /* 0x00000000030572ca */ /* 0x020fe400000e0000 */
[----:B------:R-:W-:Y:S02]  /*133d0*/  P2R R0, PR, RZ, 0x1 ;  /* 0x00000001ff007803 */ /* 0x000fe40000000000 */
[----:B---3--:R-:W-:-:S03]  /*133e0*/  R2UR UR13, R2 ;  /* 0x00000000020d72ca */ /* 0x008fc600000e0000 */
[----:B------:R4:W-:Y:S04]  /*133f0*/  STL [R1+0x20], R0 ;  /* 0x0000200001007387 */ /* 0x0009e80000100800 */
[----:B------:R-:W-:Y:S02]  /*13400*/  UIADD3 UR14, UR8, 0x21400, URZ ;  /* 0x00021400080e7890 */ /* 0x000fe4000fffe03f */
[----:B------:R-:W-:Y:S02]  /*13410*/  UIMAD UR11, UR11, 0x70, UR5 ;  /* 0x000000700b0b78a4 */ /* 0x000fe4000f8e0205 */
[----:B------:R-:W-:Y:S02]  /*13420*/  UIADD3.X UR5, URZ, UR37, URZ, UP0, !UPT ;  /* 0x000000253f057290 */ /* 0x000fe400087fe43f */
[----:B------:R-:W-:-:S02]  /*13430*/  UIADD3 UR15, UR8, 0x24c00, URZ ;  /* 0x00024c00080f7890 */ /* 0x000fc4000fffe03f */
        /* <DEDUP_REMOVED lines=10> */
[----:B----4-:R-:W-:Y:S01]  /*134e0*/  NOP ;  /* 0x0000000000007918 */ /* 0x010fe20000000000 */
.L_x_2555:
[----:B------:R-:W4:Y:S04]  /*134f0*/  LDL R2, [R1+0x4] ;  /* 0x0000040001027983 */ /* 0x000f280000100800 */
[----:B------:R-:W5:Y:S04]  /*13500*/  LDL.LU R3, [R1+0x30] ;  /* 0x0000300001037983 */ /* 0x000f680000300800 */
[----:B--2---:R-:W2:Y:S04]  /*13510*/  LDL.LU R5, [R1+0x28] ;  /* 0x0000280001057983 */ /* 0x004ea80000300800 */
[----:B---3--:R-:W3:Y:S01]  /*13520*/  LDL.LU R4, [R1+0x38] ;  /* 0x0000380001047983 */ /* 0x008ee20000300800 */
[----:B------:R-:W-:Y:S05]  /*13530*/  WARPSYNC.ALL ;  /* 0x0000000000007948 */ /* 0x000fea0003800000 */
[----:B------:R-:W-:Y:S01]  /*13540*/  ULDC.64 UR4, c[0x0][0x298] ;  /* 0x0000a60000047ab9 */ /* 0x000fe20000000a00 */
[----:B------:R-:W-:Y:S01]  /*13550*/  ULDC.64 UR6, c[0x0][0xa00] ;  /* 0x0002800000067ab9 */ /* 0x000fe20000000a00 */
[----:B------:R-:W-:Y:S01]  /*13560*/  BSSY B6, `(.L_x_2560) ;  /* 0x0000024000067945 */ /* 0x000fe20003800000 */
[----:B------:R-:W-:Y:S01]  /*13570*/  BAR.SYNC.DEFER_BLOCKING 0x8, 0x180 ;  /* 0x0206000000007b1d */ /* 0x000fe20000010000 */
[----:B------:R-:W-:-:S04]  /*13580*/  ISETP.NE.U32.AND P0, PT, RZ, UR6, PT ;  /* 0x00000006ff007c0c */ /* 0x000fc8000bf05070 */
[----:B------:R-:W-:Y:S01]  /*13590*/  ISETP.NE.AND.EX P0, PT, RZ, UR7, PT, P0 ;  /* 0x00000007ff007c0c */ /* 0x000fe2000bf05300 */
[----:B----4-:R-:W-:Y:S01]  /*135a0*/  VIADD R2, R2, 0x15400 ;  /* 0x0001540002027836 */ /* 0x010fe20000000000 */
[----:B-----5:R-:W-:-:S04]  /*135b0*/  SHF.R.S32.HI R0, RZ, 0x1f, R3 ;  /* 0x0000001fff007819 */ /* 0x020fc80000011403 */
[----:B------:R-:W-:Y:S02]  /*135c0*/  LOP3.LUT P1, RZ, R2, 0x3ff, RZ, 0xc0, !PT ;  /* 0x000003ff02ff7812 */ /* 0x000fe4000782c0ff */
[----:B--2---:R-:W-:Y:S01]  /*135d0*/  SEL R5, R5, RZ, !P0 ;  /* 0x000000ff05057207 */ /* 0x004fe20004000000 */
[----:B------:R-:W-:Y:S01]  /*135e0*/  IMAD R0, R0, UR4, RZ ;  /* 0x0000000400007c24 */ /* 0x000fe2000f8e02ff */
[----:B---3--:R-:W-:-:S03]  /*135f0*/  SEL R4, R4, RZ, !P0 ;  /* 0x000000ff04047207 */ /* 0x008fc60004000000 */
[C---:B------:R-:W-:Y:S02]  /*13600*/  IMAD R0, R3.reuse, UR5, R0 ;  /* 0x0000000503007c24 */ /* 0x040fe4000f8e0200 */
[----:B------:R-:W-:-:S05]  /*13610*/  IMAD.WIDE.U32 R2, R3, UR4, RZ ;  /* 0x0000000403027c25 */ /* 0x000fca000f8e00ff */
[----:B------:R2:W-:Y:S04]  /*13620*/  STL.64 [R1+0x40], R2 ;  /* 0x0000400201007387 */ /* 0x0005e80000100a00 */
[----:B------:R3:W-:Y:S04]  /*13630*/  STL [R1+0x28], R5 ;  /* 0x0000280501007387 */ /* 0x0007e80000100800 */
[----:B------:R3:W-:Y:S01]  /*13640*/  STL [R1+0x4c], R4 ;  /* 0x00004c0401007387 */ /* 0x0007e20000100800 */
[----:B--2---:R-:W-:Y:S01]  /*13650*/  IMAD.IADD R2, R3, 0x1, R0 ;  /* 0x0000000103027824 */ /* 0x004fe200078e0200 */
[----:B------:R-:W-:-:S05]  /*13660*/  SHF.R.S32.HI R0, RZ, 0x1f, R18 ;  /* 0x0000001fff007819 */ /* 0x000fca0000011412 */
[----:B------:R3:W-:Y:S04]  /*13670*/  STL [R1+0x38], R0 ;  /* 0x0000380001007387 */ /* 0x0007e80000100800 */
[----:B------:R3:W-:Y:S01]  /*13680*/  STL [R1+0x30], R2 ;  /* 0x0000300201007387 */ /* 0x0007e20000100800 */
[----:B------:R-:W-:Y:S05]  /*13690*/  @!P1 BRA `(.L_x_2561) ;  /* 0x0000000000409947 */ /* 0x000fea0003800000 */
[----:B---3--:R-:W-:Y:S01]  /*136a0*/  MOV R2, 0x0 ;  /* 0x0000000000027802 */ /* 0x008fe20000000f00 */
        /* <DEDUP_REMOVED lines=15> */
.L_x_2561:
[----:B------:R-:W-:Y:S05]  /*137a0*/  BSYNC B6 ;  /* 0x0000000000067941 */ /* 0x000fea0003800000 */
.L_x_2560:
[----:B---3--:R-:W2:Y:S01]  /*137b0*/  LDL.LU R5, [R1+0x30] ;  /* 0x0000300001057983 */ /* 0x008ea20000300800 */
[----:B------:R-:W-:Y:S01]  /*137c0*/  ULDC.64 UR4, c[0x0][0x2d8] ;  /* 0x0000b60000047ab9 */ /* 0x000fe20000000a00 */
[----:B------:R-:W3:Y:S01]  /*137d0*/  LDC R7, c[0x0][0x448] ;  /* 0x00011200ff077b82 */ /* 0x000ee20000000800 */
[----:B------:R-:W-:Y:S01]  /*137e0*/  ULDC.64 UR6, c[0x0][0x280] ;  /* 0x0000a00000067ab9 */ /* 0x000fe20000000a00 */
[----:B------:R-:W2:Y:S04]  /*137f0*/  LDL.LU.64 R2, [R1+0x40] ;  /* 0x0000400001027983 */ /* 0x000ea80000300a00 */
[----:B------:R-:W4:Y:S04]  /*13800*/  LDL.LU R0, [R1+0x38] ;  /* 0x0000380001007983 */ /* 0x000f280000300800 */
[----:B------:R-:W4:Y:S04]  /*13810*/  LDL.LU R6, [R1+0x4c] ;  /* 0x00004c0001067983 */ /* 0x000f280000300800 */
[----:B------:R-:W4:Y:S01]  /*13820*/  LDL.LU R4, [R1+0x28] ;  /* 0x0000280001047983 */ /* 0x000f220000300800 */
[----:B01----:R-:W0:Y:S01]  /*13830*/  S2R R9, SR_TID.X ;  /* 0x0000000000097919 */ /* 0x003e220000002100 */
[----:B------:R-:W1:Y:S01]  /*13840*/  S2R R8, SR_TID.X ;  /* 0x0000000000087919 */ /* 0x000e620000002100 */
[----:B---3--:R-:W-:Y:S01]  /*13850*/  ISETP.NE.AND P0, PT, R7, 0x1, PT ;  /* 0x000000010700780c */ /* 0x008fe20003f05270 */
[----:B0-----:R-:W-:-:S02]  /*13860*/  IMAD.SHL.U32 R9, R9, 0x8, RZ ;  /* 0x0000000809097824 */ /* 0x001fc400078e00ff */
[----:B-1----:R-:W-:-:S03]  /*13870*/  IMAD.SHL.U32 R10, R8, 0x8, RZ ;  /* 0x00000008080a7824 */ /* 0x002fc600078e00ff */
[----:B------:R-:W-:-:S04]  /*13880*/  LOP3.LUT R9, R9, 0x38, RZ, 0xc0, !PT ;  /* 0x0000003809097812 */ /* 0x000fc800078ec0ff */
[C---:B------:R-:W-:Y:S02]  /*13890*/  LOP3.LUT R11, R9.reuse, 0x40, RZ, 0xfc, !PT ;  /* 0x00000040090b7812 */ /* 0x040fe400078efcff */
[----:B------:R-:W-:Y:S02]  /*138a0*/  LOP3.LUT R9, R9, 0x80, RZ, 0xfc, !PT ;  /* 0x0000008009097812 */ /* 0x000fe400078efcff */
[----:B------:R-:W-:Y:S01]  /*138b0*/  LOP3.LUT R10, R10, 0x38, RZ, 0xc0, !PT ;  /* 0x000000380a0a7812 */ /* 0x000fe200078ec0ff */
[----:B--2---:R-:W-:Y:S02]  /*138c0*/  IMAD.MOV.U32 R3, RZ, RZ, R5 ;  /* 0x000000ffff037224 */ /* 0x004fe400078e0005 */
[----:B------:R-:W0:Y:S01]  /*138d0*/  S2R R5, SR_TID.X ;  /* 0x0000000000057919 */ /* 0x000e220000002100 */
[----:B----4-:R-:W-:Y:S02]  /*138e0*/  IMAD R0, R0, UR4, RZ ;  /* 0x0000000400007c24 */ /* 0x010fe4000f8e02ff */
[----:B------:R-:W-:-:S04]  /*138f0*/  IMAD.WIDE.U32 R2, R18, UR4, R2 ;  /* 0x0000000412027c25 */ /* 0x000fc8000f8e0002 */
[----:B------:R-:W-:Y:S01]  /*13900*/  IMAD R0, R18, UR5, R0 ;  /* 0x0000000512007c24 */ /* 0x000fe2000f8e0200 */
[----:B------:R-:W-:-:S03]  /*13910*/  ULDC.64 UR4, c[0x0][0x2e0] ;  /* 0x0000b80000047ab9 */ /* 0x000fc60000000a00 */
[----:B------:R-:W-:Y:S02]  /*13920*/  IMAD.IADD R3, R3, 0x1, R0 ;  /* 0x0000000103037824 */ /* 0x000fe400078e0200 */
[----:B------:R-:W-:Y:S02]  /*13930*/  IMAD R0, R6, UR4, RZ ;  /* 0x0000000406007c24 */ /* 0x000fe4000f8e02ff */
[C---:B------:R-:W-:Y:S01]  /*13940*/  IMAD.WIDE.U32 R2, R4.reuse, UR4, R2 ;  /* 0x0000000404027c25 */ /* 0x040fe2000f8e0002 */
[----:B------:R-:W1:Y:S03]  /*13950*/  @P0 LDC R6, c[0x0][0x450] ;  /* 0x00011400ff060b82 */ /* 0x000e660000000800 */
[----:B------:R-:W-:Y:S01]  /*13960*/  IMAD R0, R4, UR5, R0 ;  /* 0x0000000504007c24 */ /* 0x000fe2000f8e0200 */
[----:B------:R-:W-:Y:S01]  /*13970*/  ULDC.64 UR4, c[0x0][0x2d0] ;  /* 0x0000b40000047ab9 */ /* 0x000fe20000000a00 */
[----:B------:R-:W2:Y:S02]  /*13980*/  S2R R4, SR_TID.X ;  /* 0x0000000000047919 */ /* 0x000ea40000002100 */
[----:B------:R-:W-:Y:S01]  /*13990*/  IMAD.IADD R3, R3, 0x1, R0 ;  /* 0x0000000103037824 */ /* 0x000fe200078e0200 */
[----:B0-----:R-:W-:-:S04]  /*139a0*/  LOP3.LUT R5, R5, 0x7f, RZ, 0xc0, !PT ;  /* 0x0000007f05057812 */ /* 0x001fc800078ec0ff */
[----:B------:R-:W-:Y:S01]  /*139b0*/  SHF.R.U32.HI R5, RZ, 0x3, R5 ;  /* 0x00000003ff057819 */ /* 0x000fe20000011605 */
[----:B--2---:R-:W-:-:S05]  /*139c0*/  IMAD.SHL.U32 R4, R4, 0x10, RZ ;  /* 0x0000001004047824 */ /* 0x004fca00078e00ff */
[----:B------:R-:W-:Y:S02]  /*139d0*/  LOP3.LUT R4, R5, 0x70, R4, 0xf8, !PT ;  /* 0x0000007005047812 */ /* 0x000fe400078ef804 */
[----:B------:R-:W0:Y:S03]  /*139e0*/  @P0 LDC R5, c[0x0][0x44c] ;  /* 0x00011300ff050b82 */ /* 0x000e260000000800 */
[----:B------:R-:W-:-:S04]  /*139f0*/  IMAD R0, R17, 0x80, R4 ;  /* 0x0000008011007824 */ /* 0x000fc800078e0204 */
        /* <DEDUP_REMOVED lines=11> */
[----:B------:R-:W-:-:S05]  /*13ab0*/  SHF.R.S32.HI R4, RZ, 0x1f, R0 ;  /* 0x0000001fff047819 */ /* 0x000fca0000011400 */
[----:B------:R-:W-:Y:S02]  /*13ac0*/  IMAD R6, R4, UR4, RZ ;  /* 0x0000000404067c24 */ /* 0x000fe4000f8e02ff */
[C---:B------:R-:W-:Y:S01]  /*13ad0*/  IMAD.WIDE.U32 R4, R0.reuse, UR4, R2 ;  /* 0x0000000400047c25 */ /* 0x040fe2000f8e0002 */
[----:B------:R-:W-:Y:S02]  /*13ae0*/  ULDC UR4, c[0x0][0x2b8] ;  /* 0x0000ae0000047ab9 */ /* 0x000fe40000000800 */
[----:B------:R-:W-:Y:S01]  /*13af0*/  ISETP.GE.AND P0, PT, R9, UR4, PT ;  /* 0x0000000409007c0c */ /* 0x000fe2000bf06270 */
[----:B------:R-:W-:Y:S01]  /*13b00*/  IMAD R0, R0, UR5, R6 ;  /* 0x0000000500007c24 */ /* 0x000fe2000f8e0206 */
[----:B------:R0:W5:Y:S01]  /*13b10*/  LDL R9, [R1+0x24] ;  /* 0x0000240001097983 */ /* 0x0001620000100800 */
[----:B------:R-:W-:Y:S02]  /*13b20*/  LEA R3, P3, R4, UR6, 0x1 ;  /* 0x0000000604037c11 */ /* 0x000fe4000f8608ff */
[----:B------:R-:W-:Y:S01]  /*13b30*/  IMAD.IADD R0, R5, 0x1, R0 ;  /* 0x0000000105007824 */ /* 0x000fe200078e0200 */
[----:B------:R-:W-:-:S02]  /*13b40*/  ISETP.GE.AND P2, PT, R10, UR4, PT ;  /* 0x000000040a007c0c */ /* 0x000fc4000bf46270 */
[----:B------:R-:W-:Y:S01]  /*13b50*/  ISETP.GE.AND P1, PT, R11, UR4, PT ;  /* 0x000000040b007c0c */ /* 0x000fe2000bf26270 */
[----:B------:R-:W-:Y:S01]  /*13b60*/  UMOV UR4, 0xffffffff ;  /* 0xffffffff00047882 */ /* 0x000fe20000000000 */
[----:B------:R-:W-:Y:S02]  /*13b70*/  LEA.HI.X R0, R4, UR7, R0, 0x1, P3 ;  /* 0x0000000704007c11 */ /* 0x000fe400098f0c00 */
[----:B0-----:R-:W-:Y:S09]  /*13b80*/  BRA.DIV UR4, `(.L_x_2562) ;  /* 0x0000004a044c7947 */ /* 0x001ff2000b800000 */
[----:B------:R-:W0:Y:S02]  /*13b90*/  S2R R4, SR_TID.X ;  /* 0x0000000000047919 */ /* 0x000e240000002100 */
[----:B0-----:R-:W-:-:S04]  /*13ba0*/  LOP3.LUT R4, R4, 0x7f, RZ, 0xc0, !PT ;  /* 0x0000007f04047812 */ /* 0x001fc800078ec0ff */
[----:B------:R-:W-:Y:S02]  /*13bb0*/  SHF.R.U32.HI R5, RZ, 0x3, R4 ;  /* 0x00000003ff057819 */ /* 0x000fe40000011604 */
[----:B------:R-:W2:Y:S01]  /*13bc0*/  LDL.LU R4, [R1+0x34] ;  /* 0x0000340001047983 */ /* 0x000ea20000300800 */
[----:B------:R-:W-:Y:S02]  /*13bd0*/  ULDC.64 UR4, c[0x0][0x208] ;  /* 0x0000820000047ab9 */ /* 0x000fe40000000a00 */
[----:B------:R-:W-:Y:S01]  /*13be0*/  IMAD R17, R17, 0x80, R5 ;  /* 0x0000008011117824 */ /* 0x000fe200078e0205 */
[----:B------:R-:W-:Y:S04]  /*13bf0*/  SHFL.IDX PT, R6, R3, 0x1, 0x181f ;  /* 0x00381f0003067f89 */ /* 0x000fe800000e0000 */
[----:B------:R-:W0:Y:S04]  /*13c00*/  SHFL.IDX PT, R5, R3, RZ, 0x181f ;  /* 0x00181fff03057589 */ /* 0x000e2800000e0000 */
[----:B------:R-:W-:Y:S01]  /*13c10*/  SHFL.IDX PT, R8, R0, 0x1, 0x181f ;  /* 0x00381f0000087f89 */ /* 0x000fe200000e0000 */
[----:B--2---:R-:W-:-:S02]  /*13c20*/  IMAD R2, R4, R7, RZ ;  /* 0x0000000704027224 */ /* 0x004fc400078e02ff */
[----:B------:R-:W-:-:S03]  /*13c30*/  VIADD R4, R17, 0x10 ;  /* 0x0000001011047836 */ /* 0x000fc60000000000 */
[-C--:B------:R-:W-:Y:S02]  /*13c40*/  ISETP.GE.AND P4, PT, R17, R2.reuse, PT ;  /* 0x000000021100720c */ /* 0x080fe40003f86270 */
[----:B------:R-:W-:Y:S02]  /*13c50*/  ISETP.GE.AND P3, PT, R4, R2, PT ;  /* 0x000000020400720c */ /* 0x000fe40003f66270 */
[----:B------:R-:W1:Y:S09]  /*13c60*/  SHFL.IDX PT, R4, R0, RZ, 0x181f ;  /* 0x00181fff00047589 */ /* 0x000e7200000e0000 */
[----:B0-----:R-:W-:-:S05]  /*13c70*/  @!P4 LEA R5, P5, R10, R5, 0x1 ;  /* 0x000000050a05c211 */ /* 0x001fca00078a08ff */
[----:B-1----:R-:W-:Y:S01]  /*13c80*/  @!P4 IMAD.X R4, RZ, RZ, R4, P5 ;  /* 0x000000ffff04c224 */ /* 0x002fe200028e0604 */
[----:B------:R-:W-:-:S04]  /*13c90*/  @!P3 LEA R7, P5, R10, R6, 0x1 ;  /* 0x000000060a07b211 */ /* 0x000fc800078a08ff */
        /* <DEDUP_REMOVED lines=9> */
[----:B------:R-:W0:Y:S04]  /*13d30*/  SHFL.IDX PT, R7, R3, 0x2, 0x181f ;  /* 0x00581f0003077f89 */ /* 0x000e2800000e0000 */
[----:B------:R-:W-:Y:S04]  /*13d40*/  @!P3 LDGSTS.E.BYPASS.LTC128B.128 [R9+0x15c00], desc[UR4][R4.64], !P2 ;  /* 0x15c000000409bfae */ /* 0x000fe8000d101d44 */
[----:B------:R-:W-:Y:S04]  /*13d50*/  @!P3 LDGSTS.E.BYPASS.LTC128B.128 [R9+0x19c00], desc[UR4][R4.64+0x80], !P1 ;  /* 0x19c000800409bfae */ /* 0x000fe8000c901d44 */
[----:B------:R1:W-:Y:S04]  /*13d60*/  @!P3 LDGSTS.E.BYPASS.LTC128B.128 [R9+0x1dc00], desc[UR4][R4.64+0x100], !P0 ;  /* 0x1dc001000409bfae */ /* 0x0003e8000c101d44 */
[----:B------:R-:W2:Y:S01]  /*13d70*/  SHFL.IDX PT, R6, R0, 0x2, 0x181f ;  /* 0x00581f0000067f89 */ /* 0x000ea200000e0000 */
[----:B-1----:R-:W-:-:S05]  /*13d80*/  VIADD R4, R17, 0x20 ;  /* 0x0000002011047836 */ /* 0x002fca0000000000 */
[----:B------:R-:W-:-:S13]  /*13d90*/  ISETP.GE.AND P3, PT, R4, R2, PT ;  /* 0x000000020400720c */ /* 0x000fda0003f66270 */
[----:B0-----:R-:W-:-:S05]  /*13da0*/  @!P3 LEA R7, P4, R10, R7, 0x1 ;  /* 0x000000070a07b211 */ /* 0x001fca00078808ff */
[----:B--2---:R-:W-:-:S04]  /*13db0*/  @!P3 IMAD.X R4, RZ, RZ, R6, P4 ;  /* 0x000000ffff04b224 */ /* 0x004fc800020e0606 */
[----:B------:R-:W-:Y:S02]  /*13dc0*/  @!P3 IMAD.MOV.U32 R5, RZ, RZ, R4 ;  /* 0x000000ffff05b224 */ /* 0x000fe400078e0004 */
[----:B------:R-:W-:-:S05]  /*13dd0*/  @!P3 IMAD.MOV.U32 R4, RZ, RZ, R7 ;  /* 0x000000ffff04b224 */ /* 0x000fca00078e0007 */
        /* <DEDUP_REMOVED lines=53> */
.L_x_2685:
        /* <DEDUP_REMOVED lines=13> */
.L_x_2564:
[----:B------:R-:W-:Y:S05]  /*14200*/  BSYNC B0 ;  /* 0x0000000000007941 */ /* 0x000fea0003800000 */
.L_x_2563:
[----:B01----:R-:W2:Y:S01]  /*14210*/  LDL R9, [R1+0x4] ;  /* 0x0000040001097983 */ /* 0x003ea20000100800 */
[----:B------:R-:W-:Y:S01]  /*14220*/  PLOP3.LUT P0, PT, PT, PT, PT, 0x80, 0x0 ;  /* 0x000000000000781c */ /* 0x000fe20003f0f070 */
[----:B------:R-:W-:Y:S01]  /*14230*/  NOP ;  /* 0x0000000000007918 */ /* 0x000fe20000000000 */
[----:B--2---:R-:W-:-:S11]  /*14240*/  VIADD R6, R9, 0x36800 ;  /* 0x0003680009067836 */ /* 0x004fd60000000000 */
.L_x_2565:
        /* <DEDUP_REMOVED lines=19> */
.L_x_2686:
[----:B------:R-:W-:Y:S05]  /*14380*/  BSYNC B0 ;  /* 0x0000000000007941 */ /* 0x000fea0003800000 */
.L_x_2566:
[----:B0-----:R-:W2:Y:S01]  /*14390*/  LDL R2, [R1+0x2c] ;  /* 0x00002c0001027983 */ /* 0x001ea20000100800 */
[----:B------:R-:W-:Y:S01]  /*143a0*/  BSSY B0, `(.L_x_2568) ;  /* 0x0000256000007945 */ /* 0x000fe20003800000 */
[----:B--2---:R-:W-:-:S13]  /*143b0*/  ISETP.GE.AND P0, PT, R2, 0x2, PT ;  /* 0x000000020200780c */ /* 0x004fda0003f06270 */
[----:B------:R-:W-:Y:S05]  /*143c0*/  @!P0 BRA `(.L_x_2569) ;  /* 0x00000024004c8947 */ /* 0x000fea0003800000 */
[C---:B------:R-:W-:Y:S01]  /*143d0*/  LOP3.LUT R0, R2.reuse, 0x1, RZ, 0xc0, !PT ;  /* 0x0000000102007812 */ /* 0x040fe200078ec0ff */
[----:B------:R-:W-:Y:S01]  /*143e0*/  VIADD R4, R2, 0xfffffffe ;  /* 0xfffffffe02047836 */ /* 0x000fe20000000000 */
[----:B------:R-:W-:Y:S02]  /*143f0*/  BSSY B2, `(.L_x_2570) ;  /* 0x00000cc000027945 */ /* 0x000fe40003800000 */
[----:B------:R-:W-:Y:S01]  /*14400*/  ISETP.NE.U32.AND P0, PT, R0, 0x1, PT ;  /* 0x000000010000780c */ /* 0x000fe20003f05070 */
[----:B------:R-:W-:-:S12]  /*14410*/  IMAD.MOV.U32 R0, RZ, RZ, R4 ;  /* 0x000000ffff007224 */ /* 0x000fd800078e0004 */
[----:B------:R-:W-:Y:S05]  /*14420*/  @!P0 BRA `(.L_x_2571) ;  /* 0x0000000c00208947 */ /* 0x000fea0003800000 */
[----:B------:R-:W2:Y:S04]  /*14430*/  LDL R5, [R1+0x20] ;  /* 0x0000200001057983 */ /* 0x000ea80000100800 */
[----:B------:R-:W3:Y:S04]  /*14440*/  LDL R3, [R1+0x8] ;  /* 0x0000080001037983 */ /* 0x000ee80000100800 */
[----:B------:R-:W4:Y:S01]  /*14450*/  LDL R2, [R1+0x14] ;  /* 0x0000140001027983 */ /* 0x000f220000100800 */
[----:B------:R-:W-:Y:S01]  /*14460*/  BSSY B1, `(.L_x_2572) ;  /* 0x00000c0000017945 */ /* 0x000fe20003800000 */
[----:B--2---:R-:W-:Y:S01]  /*14470*/  ISETP.NE.AND P1, PT, R5, RZ, PT ;  /* 0x000000ff0500720c */ /* 0x004fe20003f25270 */
        /* <DEDUP_REMOVED lines=9> */
[----:B------:R-:W-:Y:S01]  /*14510*/  ISETP.NE.AND.EX P0, PT, RZ, UR5, PT, P0 ;  /* 0x00000005ff007c0c */ /* 0x000fe2000bf05300 */
[----:B------:R-:W-:-:S12]  /*14520*/  IMAD.MOV.U32 R8, RZ, RZ, R4 ;  /* 0x000000ffff087224 */ /* 0x000fd800078e0004 */
[----:B0-----:R-:W-:Y:S05]  /*14530*/  @!P0 BRA `(.L_x_2574) ;  /* 0x0000000000548947 */ /* 0x001fea0003800000 */
[----:B------:R-:W2:Y:S01]  /*14540*/  LDL R10, [R1+0x1c] ;  /* 0x00001c00010a7983 */ /* 0x000ea20000100800 */
[----:B------:R-:W0:Y:S03]  /*14550*/  LDC R5, c[0x0][0x43c] ;  /* 0x00010f00ff057b82 */ /* 0x000e260000000800 */
[----:B------:R-:W3:Y:S01]  /*14560*/  LDL R7, [R1+0x10] ;  /* 0x0000100001077983 */ /* 0x000ee20000100800 */
[----:B------:R-:W-:Y:S01]  /*14570*/  IMAD.MOV.U32 R0, RZ, RZ, R4 ;  /* 0x000000ffff007224 */ /* 0x000fe200078e0004 */
[----:B------:R-:W-:Y:S01]  /*14580*/  ULDC.64 UR6, c[0x0][0x428] ;  /* 0x00010a0000067ab9 */ /* 0x000fe20000000a00 */
[----:B------:R-:W-:Y:S01]  /*14590*/  ULDC.64 UR8, c[0x0][0x208] ;  /* 0x0000820000087ab9 */ /* 0x000fe20000000a00 */
[----:B0-----:R-:W-:-:S13]  /*145a0*/  ISETP.NE.AND P0, PT, R5, 0x1, PT ;  /* 0x000000010500780c */ /* 0x001fda0003f05270 */
[----:B-----5:R-:W0:Y:S02]  /*145b0*/  @P0 LDC.64 R2, c[0x0][0x440] ;  /* 0x00011000ff020b82 */ /* 0x020e240000000a00 */
[----:B0-----:R-:W-:-:S05]  /*145c0*/  @P0 IMAD.HI.U32 R2, R4, R2, RZ ;  /* 0x0000000204020227 */ /* 0x001fca00078e00ff */
[----:B------:R-:W-:-:S04]  /*145d0*/  @P0 SHF.R.U32.HI R0, RZ, R3, R2 ;  /* 0x00000003ff000219 */ /* 0x000fc80000011602 */
[--C-:B------:R-:W-:Y:S01]  /*145e0*/  SHF.R.S32.HI R3, RZ, 0x1f, R0.reuse ;  /* 0x0000001fff037819 */ /* 0x100fe20000011400 */
[----:B------:R-:W-:-:S04]  /*145f0*/  IMAD.MOV R8, RZ, RZ, -R0 ;  /* 0x000000ffff087224 */ /* 0x000fc800078e0a00 */
[----:B------:R-:W-:Y:S02]  /*14600*/  IMAD R8, R5, R8, R4 ;  /* 0x0000000805087224 */ /* 0x000fe400078e0204 */
[----:B--2---:R-:W-:-:S04]  /*14610*/  IMAD R2, R10, UR6, RZ ;  /* 0x000000060a027c24 */ /* 0x004fc8000f8e02ff */
[----:B---3--:R-:W-:Y:S02]  /*14620*/  IMAD R5, R7, UR7, R2 ;  /* 0x0000000707057c24 */ /* 0x008fe4000f8e0202 */
[----:B------:R-:W-:-:S04]  /*14630*/  IMAD.MOV.U32 R2, RZ, RZ, R0 ;  /* 0x000000ffff027224 */ /* 0x000fc800078e0000 */
[----:B------:R-:W-:-:S04]  /*14640*/  IMAD.WIDE.U32 R2, R7, UR6, R2 ;  /* 0x0000000607027c25 */ /* 0x000fc8000f8e0002 */
[----:B------:R-:W-:Y:S01]  /*14650*/  IMAD.IADD R0, R5, 0x1, R3 ;  /* 0x0000000105007824 */ /* 0x000fe200078e0203 */
[----:B------:R-:W-:-:S04]  /*14660*/  LEA R10, P0, R2, UR4, 0x2 ;  /* 0x00000004020a7c11 */ /* 0x000fc8000f8010ff */
[----:B------:R-:W-:-:S05]  /*14670*/  LEA.HI.X R11, R2, UR5, R0, 0x2, P0 ;  /* 0x00000005020b7c11 */ /* 0x000fca00080f1400 */
[----:B------:R0:W5:Y:S04]  /*14680*/  LDG.E R3, desc[UR8][R10.64] ;  /* 0x000000080a037981 */ /* 0x000168000c1e1900 */
.L_x_2574:
[----:B------:R-:W2:Y:S01]  /*14690*/  LDL R0, [R1+0x4] ;  /* 0x0000040001007983 */ /* 0x000ea20000100800 */
[----:B------:R-:W-:Y:S01]  /*146a0*/  BSSY B3, `(.L_x_2575) ;  /* 0x0000005000037945 */ /* 0x000fe20003800000 */
[----:B--2---:R-:W-:Y:S01]  /*146b0*/  IMAD R2, R9, 0x8, R0 ;  /* 0x0000000809027824 */ /* 0x004fe200078e0200 */
[----:B------:R-:W-:-:S04]  /*146c0*/  SHF.L.U32 R0, R12, 0x1f, RZ ;  /* 0x0000001f0c007819 */ /* 0x000fc800000006ff */
[----:B------:R-:W1:Y:S02]  /*146d0*/  SYNCS.PHASECHK.TRANS64.TRYWAIT P0, [R2+URZ+0x36840], R0 ;  /* 0x03684000020075a7 */ /* 0x000e64000800017f */
[----:B-1----:R-:W-:Y:S05]  /*146e0*/  @!P0 BRA `(.L_x_2576) ;  /* 0x0000004800888947 */ /* 0x002fea0003800000 */
.L_x_2687:
[----:B------:R-:W-:Y:S05]  /*146f0*/  BSYNC B3 ;  /* 0x0000000000037941 */ /* 0x000fea0003800000 */
.L_x_2575:
        /* <DEDUP_REMOVED lines=12> */
.L_x_2578:
[----:B------:R-:W-:Y:S05]  /*147c0*/  BSYNC B3 ;  /* 0x0000000000037941 */ /* 0x000fea0003800000 */
.L_x_2577:
        /* <DEDUP_REMOVED lines=13> */
.L_x_2579:
        /* <DEDUP_REMOVED lines=10> */
[----:B------:R-:W-:Y:S01]  /*14940*/  IMAD.MOV.U32 R15, RZ, RZ, 0x40 ;  /* 0x00000040ff0f7424 */ /* 0x000fe200078e00ff */
[----:B------:R-:W-:Y:S01]  /*14950*/  PLOP3.LUT P0, PT, PT, PT, PT, 0x80, 0x0 ;  /* 0x000000000000781c */ /* 0x000fe20003f0f070 */
[----:B------:R-:W-:Y:S01]  /*14960*/  VIADD R5, R7, 0x24c00 ;  /* 0x00024c0007057836 */ /* 0x000fe20000000000 */
[----:B------:R-:W-:Y:S01]  /*14970*/  UMOV UR6, 0x0 ;  /* 0x0000000000067882 */ /* 0x000fe20000000000 */
[----:B------:R-:W-:Y:S01]  /*14980*/  UMOV UR7, 0x14f00000 ;  /* 0x14f0000000077882 */ /* 0x000fe20000000000 */
[----:B------:R-:W-:-:S15]  /*14990*/  R2UR UR10, R15 ;  /* 0x000000000f0a72ca */ /* 0x000fde00000e0000 */
.L_x_2580:
        /* <DEDUP_REMOVED lines=16> */
.L_x_2581:
        /* <DEDUP_REMOVED lines=10> */
[----:B0-----:R-:W2:Y:S04]  /*14b40*/  LDL.LU R10, [R1+0x14] ;  /* 0x00001400010a7983 */ /* 0x001ea80000300800 */
[----:B------:R-:W3:Y:S01]  /*14b50*/  LDL R5, [R1+0x8] ;  /* 0x0000080001057983 */ /* 0x000ee20000100800 */
[----:B------:R-:W-:Y:S01]  /*14b60*/  BSSY B3, `(.L_x_2582) ;  /* 0x0000005000037945 */ /* 0x000fe20003800000 */
[----:B--2---:R-:W-:Y:S01]  /*14b70*/  SHF.L.U32 R0, R10, 0x1f, RZ ;  /* 0x0000001f0a007819 */ /* 0x004fe200000006ff */
[----:B---3--:R-:W-:-:S04]  /*14b80*/  IMAD R2, R5, 0x8, R6 ;  /* 0x0000000805027824 */ /* 0x008fc800078e0206 */
[----:B------:R-:W0:Y:S02]  /*14b90*/  SYNCS.PHASECHK.TRANS64.TRYWAIT P0, [R2+URZ+0x60], R0 ;  /* 0x00006000020075a7 */ /* 0x000e24000800017f */
[----:B0-----:R-:W-:Y:S05]  /*14ba0*/  @!P0 BRA `(.L_x_2583) ;  /* 0x00000044006c8947 */ /* 0x001fea0003800000 */
.L_x_2688:
[----:B------:R-:W-:Y:S05]  /*14bb0*/  BSYNC B3 ;  /* 0x0000000000037941 */ /* 0x000fea0003800000 */
.L_x_2582:
        /* <DEDUP_REMOVED lines=14> */
.L_x_2585:
[----:B------:R-:W-:Y:S05]  /*14ca0*/  BSYNC B3 ;  /* 0x0000000000037941 */ /* 0x000fea0003800000 */
.L_x_2584:
        /* <DEDUP_REMOVED lines=14> */
.L_x_2586:
        /* <DEDUP_REMOVED lines=16> */
.L_x_2587:
        /* <DEDUP_REMOVED lines=16> */
.L_x_2588:
        /* <DEDUP_REMOVED lines=13> */
.L_x_2573:
[----:B------:R-:W-:Y:S05]  /*15060*/  BSYNC B1 ;  /* 0x0000000000017941 */ /* 0x000fea0003800000 */
.L_x_2572:
[----:B------:R-:W2:Y:S04]  /*15070*/  LDL.LU R0, [R1+0x2c] ;  /* 0x00002c0001007983 */ /* 0x000ea80000300800 */
[----:B------:R3:W-:Y:S04]  /*15080*/  STL [R1+0x8], R9 ;  /* 0x0000080901007387 */ /* 0x0007e80000100800 */
[----:B------:R3:W-:Y:S02]  /*15090*/  STL [R1+0x14], R12 ;  /* 0x0000140c01007387 */ /* 0x0007e40000100800 */
[----:B--23--:R-:W-:-:S07]  /*150a0*/  VIADD R0, R0, 0xfffffffd ;  /* 0xfffffffd00007836 */ /* 0x00cfce0000000000 */
.L_x_2571:
[----:B------:R-:W-:Y:S05]  /*150b0*/  BSYNC B2 ;  /* 0x0000000000027941 */ /* 0x000fea0003800000 */
.L_x_2570:
[----:B------:R-:W-:-:S13]  /*150c0*/  ISETP.NE.AND P0, PT, R4, RZ, PT ;  /* 0x000000ff0400720c */ /* 0x000fda0003f05270 */
[----:B------:R-:W-:Y:S05]  /*150d0*/  @!P0 BRA `(.L_x_2569) ;  /* 0x0000001800088947 */ /* 0x000fea0003800000 */
[----:B0-----:R0:W5:Y:S02]  /*150e0*/  LDL R8, [R1] ;  /* 0x0000000001087983 */ /* 0x0011640000100800 */
.L_x_2623:
[----:B--2---:R-:W2:Y:S04]  /*150f0*/  LDL R4, [R1+0x20] ;  /* 0x0000200001047983 */ /* 0x004ea80000100800 */
[----:B---3--:R-:W3:Y:S04]  /*15100*/  LDL R3, [R1+0x8] ;  /* 0x0000080001037983 */ /* 0x008ee80000100800 */
[----:B----4-:R-:W4:Y:S01]  /*15110*/  LDL R2, [R1+0x14] ;  /* 0x0000140001027983 */ /* 0x010f220000100800 */
[----:B------:R-:W-:Y:S05]  /*15120*/  YIELD ;  /* 0x0000000000007946 */ /* 0x000fea0003800000 */
        /* <DEDUP_REMOVED lines=17> */
[----:B------:R-:W-:Y:S01]  /*15240*/  ULDC.64 UR8, c[0x0][0x208] ;  /* 0x0000820000087ab9 */ /* 0x000fe20000000a00 */
        /* <DEDUP_REMOVED lines=15> */
.L_x_2591:
[----:B------:R-:W3:Y:S01]  /*15340*/  LDL R2, [R1+0x4] ;  /* 0x0000040001027983 */ /* 0x000ee20000100800 */
[----:B------:R-:W-:Y:S01]  /*15350*/  BSSY B2, `(.L_x_2592) ;  /* 0x0000005000027945 */ /* 0x000fe20003800000 */
[----:B---3--:R-:W-:Y:S01]  /*15360*/  IMAD R3, R4, 0x8, R2 ;  /* 0x0000000804037824 */ /* 0x008fe200078e0202 */
[----:B------:R-:W-:-:S04]  /*15370*/  SHF.L.U32 R2, R5, 0x1f, RZ ;  /* 0x0000001f05027819 */ /* 0x000fc800000006ff */
[----:B------:R-:W3:Y:S02]  /*15380*/  SYNCS.PHASECHK.TRANS64.TRYWAIT P0, [R3+URZ+0x36840], R2 ;  /* 0x03684002030075a7 */ /* 0x000ee4000800017f */
[----:B---3--:R-:W-:Y:S05]  /*15390*/  @!P0 BRA `(.L_x_2593) ;  /* 0x0000003c00848947 */ /* 0x008fea0003800000 */
.L_x_2689:
[----:B------:R-:W-:Y:S05]  /*153a0*/  BSYNC B2 ;  /* 0x0000000000027941 */ /* 0x000fea0003800000 */
.L_x_2592:
        /* <DEDUP_REMOVED lines=12> */
.L_x_2595:
[----:B------:R-:W-:Y:S05]  /*15470*/  BSYNC B2 ;  /* 0x0000000000027941 */ /* 0x000fea0003800000 */
.L_x_2594:
        /* <DEDUP_REMOVED lines=13> */
.L_x_2596:
        /* <DEDUP_REMOVED lines=16> */
.L_x_2597:
        /* <DEDUP_REMOVED lines=16> */
.L_x_2598:
        /* <DEDUP_REMOVED lines=17> */
.L_x_2690:
[----:B------:R-:W-:Y:S05]  /*15860*/  BSYNC B2 ;  /* 0x0000000000027941 */ /* 0x000fea0003800000 */
.L_x_2599:
        /* <DEDUP_REMOVED lines=11> */
.L_x_2602:
[----:B------:R-:W-:Y:S05]  /*15920*/  BSYNC B2 ;  /* 0x0000000000027941 */ /* 0x000fea0003800000 */
.L_x_2601:
        /* <DEDUP_REMOVED lines=14> */
.L_x_2603:
        /* <DEDUP_REMOVED lines=16> */
.L_x_2604:
        /* <DEDUP_REMOVED lines=16> */
.L_x_2605:
        /* <DEDUP_REMOVED lines=13> */
.L_x_2590:
[----:B------:R-:W-:Y:S05]  /*15ce0*/  BSYNC B1 ;  /* 0x0000000000017941 */ /* 0x000fea0003800000 */
.L_x_2589:
[----:B------:R-:W3:Y:S01]  /*15cf0*/  LDL R2, [R1+0x20] ;  /* 0x0000200001027983 */ /* 0x000ee20000100800 */
[----:B------:R-:W-:Y:S01]  /*15d00*/  VIADD R3, R4, 0x1 ;  /* 0x0000000104037836 */ /* 0x000fe20000000000 */
[----:B------:R-:W-:Y:S04]  /*15d10*/  BSSY B1, `(.L_x_2606) ;  /* 0x00000bb000017945 */ /* 0x000fe80003800000 */
[----:B------:R-:W-:-:S04]  /*15d20*/  ISETP.NE.AND P0, PT, R3, 0x2, PT ;  /* 0x000000020300780c */ /* 0x000fc80003f05270 */
[----:B------:R-:W-:Y:S02]  /*15d30*/  SEL R11, R3, RZ, P0 ;  /* 0x000000ff030b7207 */ /* 0x000fe40000000000 */
[----:B---3--:R-:W-:Y:S02]  /*15d40*/  ISETP.NE.AND P1, PT, R2, RZ, PT ;  /* 0x000000ff0200720c */ /* 0x008fe40003f25270 */
        /* <DEDUP_REMOVED lines=14> */
[----:B------:R-:W-:Y:S01]  /*15e30*/  ULDC.64 UR8, c[0x0][0x208] ;  /* 0x0000820000087ab9 */ /* 0x000fe20000000a00 */
        /* <DEDUP_REMOVED lines=15> */
.L_x_2608:
[----:B------:R-:W4:Y:S01]  /*15f30*/  LDL R2, [R1+0x4] ;  /* 0x0000040001027983 */ /* 0x000f220000100800 */
[----:B------:R-:W-:Y:S01]  /*15f40*/  SHF.L.U32 R3, R10, 0x1f, RZ ;  /* 0x0000001f0a037819 */ /* 0x000fe200000006ff */
[----:B------:R-:W-:Y:S01]  /*15f50*/  BSSY B2, `(.L_x_2609) ;  /* 0x0000004000027945 */ /* 0x000fe20003800000 */
[----:B----4-:R-:W-:-:S04]  /*15f60*/  IMAD R2, R11, 0x8, R2 ;  /* 0x000000080b027824 */ /* 0x010fc800078e0202 */
[----:B------:R-:W4:Y:S02]  /*15f70*/  SYNCS.PHASECHK.TRANS64.TRYWAIT P0, [R2+URZ+0x36840], R3 ;  /* 0x03684003020075a7 */ /* 0x000f24000800017f */
[----:B----4-:R-:W-:Y:S05]  /*15f80*/  @!P0 BRA `(.L_x_2610) ;  /* 0x0000003000b08947 */ /* 0x010fea0003800000 */
.L_x_2691:
[----:B------:R-:W-:Y:S05]  /*15f90*/  BSYNC B2 ;  /* 0x0000000000027941 */ /* 0x000fea0003800000 */
.L_x_2609:
        /* <DEDUP_REMOVED lines=12> */
.L_x_2612:
[----:B------:R-:W-:Y:S05]  /*16060*/  BSYNC B2 ;  /* 0x0000000000027941 */ /* 0x000fea0003800000 */
.L_x_2611:
        /* <DEDUP_REMOVED lines=15> */
.L_x_2613:
        /* <DEDUP_REMOVED lines=16> */
.L_x_2614:
        /* <DEDUP_REMOVED lines=16> */
.L_x_2615:
        /* <DEDUP_REMOVED lines=15> */
.L_x_2692:
[----:B------:R-:W-:Y:S05]  /*16450*/  BSYNC B2 ;  /* 0x0000000000027941 */ /* 0x000fea0003800000 */
.L_x_2616:
        /* <DEDUP_REMOVED lines=11> */
.L_x_2619:
[----:B------:R-:W-:Y:S05]  /*16510*/  BSYNC B2 ;  /* 0x0000000000027941 */ /* 0x000fea0003800000 */
.L_x_2618:
        /* <DEDUP_REMOVED lines=13> */
.L_x_2620:
        /* <DEDUP_REMOVED lines=16> */
.L_x_2621:
        /* <DEDUP_REMOVED lines=16> */
.L_x_2622:
        /* <DEDUP_REMOVED lines=13> */
.L_x_2607:
[----:B------:R-:W-:Y:S05]  /*168c0*/  BSYNC B1 ;  /* 0x0000000000017941 */ /* 0x000fea0003800000 */
.L_x_2606:
[C---:B------:R-:W-:Y:S01]  /*168d0*/  ISETP.GT.AND P0, PT, R0.reuse, 0x1, PT ;  /* 0x000000010000780c */ /* 0x040fe20003f04270 */
[----:B------:R-:W-:-:S12]  /*168e0*/  VIADD R0, R0, 0xfffffffe ;  /* 0xfffffffe00007836 */ /* 0x000fd80000000000 */
[----:B------:R-:W-:Y:S05]  /*168f0*/  @P0 BRA `(.L_x_2623) ;  /* 0xffffffe400fc0947 */ /* 0x000fea000383ffff */
.L_x_2569:
[----:B------:R-:W-:Y:S05]  /*16900*/  BSYNC B0 ;  /* 0x0000000000007941 */ /* 0x000fea0003800000 */
.L_x_2568:
        /* <DEDUP_REMOVED lines=18> */
.L_x_2625:
[----:B------:R-:W-:Y:S05]  /*16a30*/  BSYNC B0 ;  /* 0x0000000000007941 */ /* 0x000fea0003800000 */
.L_x_2624:
[----:B------:R-:W2:Y:S01]  /*16a40*/  LDL.LU R0, [R1+0x20] ;  /* 0x0000200001007983 */ /* 0x000ea20000300800 */
[----:B------:R-:W-:Y:S01]  /*16a50*/  BSSY B0, `(.L_x_2626) ;  /* 0x0000050000007945 */ /* 0x000fe20003800000 */
[----:B--2---:R-:W-:-:S13]  /*16a60*/  ISETP.NE.AND P0, PT, R0, RZ, PT ;  /* 0x000000ff0000720c */ /* 0x004fda0003f05270 */
        /* <DEDUP_REMOVED lines=10> */
.L_x_2693:
[----:B------:R-:W-:Y:S05]  /*16b10*/  BSYNC B1 ;  /* 0x0000000000017941 */ /* 0x000fea0003800000 */
.L_x_2628:
        /* <DEDUP_REMOVED lines=9> */
.L_x_2631:
[----:B------:R-:W-:Y:S05]  /*16bb0*/  BSYNC B1 ;  /* 0x0000000000017941 */ /* 0x000fea0003800000 */
.L_x_2630:
[----:B------:R-:W2:Y:S04]  /*16bc0*/  LDL.LU R5, [R1+0x18] ;  /* 0x0000180001057983 */ /* 0x000ea80000300800 */
[----:B------:R-:W2:Y:S04]  /*16bd0*/  LDL.LU R3, [R1+0xc] ;  /* 0x00000c0001037983 */ /* 0x000ea80000300800 */
[----:B------:R-:W3:Y:S04]  /*16be0*/  LDL R4, [R1+0x4] ;  /* 0x0000040001047983 */ /* 0x000ee80000100800 */
[----:B0-----:R-:W3:Y:S01]  /*16bf0*/  LDL R2, [R1+0x8] ;  /* 0x0000080001027983 */ /* 0x001ee20000100800 */
        /* <DEDUP_REMOVED lines=8> */
[----:B---3--:R-:W-:-:S04]  /*16c80*/  IMAD R2, R2, 0xa800, R4 ;  /* 0x0000a80002027824 */ /* 0x008fc800078e0204 */
[----:B------:R-:W-:-:S07]  /*16c90*/  VIADD R4, R2, 0x400 ;  /* 0x0000040002047836 */ /* 0x000fce0000000000 */
.L_x_2632:
        /* <DEDUP_REMOVED lines=16> */
.L_x_2633:
        /* <DEDUP_REMOVED lines=16> */
.L_x_2634:
        /* <DEDUP_REMOVED lines=11> */
.L_x_2627:
[----:B------:R-:W-:Y:S05]  /*16f50*/  BSYNC B0 ;  /* 0x0000000000007941 */ /* 0x000fea0003800000 */
.L_x_2626:
        /* <DEDUP_REMOVED lines=9> */
.L_x_2548:
[----:B------:R-:W-:Y:S05]  /*16ff0*/  BSYNC B7 ;  /* 0x0000000000077941 */ /* 0x000fea0003800000 */
.L_x_2546:
[----:B0-----:R-:W2:Y:S02]  /*17000*/  LDL R0, [R1+0x50] ;  /* 0x0000500001007983 */ /* 0x001ea40000100800 */
[----:B--2---:R-:W-:-:S13]  /*17010*/  ISETP.NE.AND P0, PT, R0, RZ, PT ;  /* 0x000000ff0000720c */ /* 0x004fda0003f05270 */
        /* <DEDUP_REMOVED lines=11> */
.L_x_2635:
[----:B------:R-:W0:Y:S01]  /*170d0*/  S2R R0, SR_TID.X ;  /* 0x0000000000007919 */ /* 0x000e220000002100 */
[----:B------:R-:W-:Y:S01]  /*170e0*/  UMOV UR4, 0xffffffff ;  /* 0xffffffff00047882 */ /* 0x000fe20000000000 */
[----:B0-----:R-:W-:-:S04]  /*170f0*/  LOP3.LUT R6, R0, 0x1f, RZ, 0xc0, !PT ;  /* 0x0000001f00067812 */ /* 0x001fc800078ec0ff */
[----:B------:R-:W-:Y:S01]  /*17100*/  ISETP.NE.AND P0, PT, R6, 0x1f, PT ;  /* 0x0000001f0600780c */ /* 0x000fe20003f05270 */
[----:B------:R-:W-:-:S12]  /*17110*/  BRA.DIV UR4, `(.L_x_2637) ;  /* 0x0000002204887947 */ /* 0x000fd8000b800000 */
[----:B------:R-:W-:Y:S01]  /*17120*/  IMAD.IADD R5, R19, 0x1, R6 ;  /* 0x0000000113057824 */ /* 0x000fe200078e0206 */
[----:B------:R-:W-:Y:S01]  /*17130*/  ULDC UR4, c[0x0][0xc3c] ;  /* 0x00030f0000047ab9 */ /* 0x000fe20000000800 */
[----:B------:R-:W-:-:S03]  /*17140*/  ULDC.64 UR6, c[0x0][0x208] ;  /* 0x0000820000067ab9 */ /* 0x000fc60000000a00 */
        /* <DEDUP_REMOVED lines=9> */
[----:B0-----:R-:W-:Y:S02]  /*171e0*/  IMAD.MOV.U32 R2, RZ, RZ, RZ ;  /* 0x000000ffff027224 */ /* 0x001fe400078e00ff */
[----:B--2---:R-:W-:Y:S01]  /*171f0*/  @!P1 IMAD.MOV.U32 R2, RZ, RZ, R3 ;  /* 0x000000ffff029224 */ /* 0x004fe200078e0003 */
[----:B------:R-:W-:-:S04]  /*17200*/  ISETP.NE.AND P1, PT, R6, RZ, PT ;  /* 0x000000ff0600720c */ /* 0x000fc80003f25270 */
[----:B------:R-:W0:Y:S02]  /*17210*/  SHFL.UP PT, R14, R2, 0x1, RZ ;  /* 0x04200000020e7989 */ /* 0x000e2400000e00ff */
[----:B0-----:R-:W-:-:S05]  /*17220*/  SEL R5, R14, RZ, P1 ;  /* 0x000000ff0e057207 */ /* 0x001fca0000800000 */
[----:B------:R-:W-:Y:S02]  /*17230*/  IMAD.IADD R3, R2, 0x1, R5 ;  /* 0x0000000102037824 */ /* 0x000fe400078e0205 */
[----:B------:R-:W-:Y:S04]  /*17240*/  SHFL.IDX PT, R5, R16, 0x1, 0x1f ;  /* 0x00201f0010057f89 */ /* 0x000fe800000e0000 */
        /* <DEDUP_REMOVED lines=13> */
.L_x_2703:
[----:B------:R-:W-:Y:S02]  /*17320*/  ULDC UR4, c[0x0][0xc38] ;  /* 0x00030e0000047ab9 */ /* 0x000fe40000000800 */
[----:B------:R-:W-:-:S04]  /*17330*/  IMAD.U32 R4, RZ, RZ, UR4 ;  /* 0x00000004ff047e24 */ /* 0x000fc8000f8e00ff */
[----:B--2---:R-:W-:-:S04]  /*17340*/  IMAD R16, R16, R4, RZ ;  /* 0x0000000410107224 */ /* 0x004fc800078e02ff */
[----:B------:R-:W-:-:S05]  /*17350*/  IMAD.IADD R5, R5, 0x1, R16 ;  /* 0x0000000105057824 */ /* 0x000fca00078e0210 */
[----:B------:R-:W-:-:S13]  /*17360*/  ISETP.GT.AND P6, PT, R5, R0, PT ;  /* 0x000000000500720c */ /* 0x000fda0003fc4270 */
[----:B------:R-:W-:Y:S05]  /*17370*/  @P6 BRA `(.L_x_2638) ;  /* 0x0000000000a06947 */ /* 0x000fea0003800000 */
.L_x_2643:
[----:B------:R-:W2:Y:S01]  /*17380*/  LDC R2, c[0x0][0xc3c] ;  /* 0x00030f00ff027b82 */ /* 0x000ea20000000800 */
[----:B------:R-:W-:-:S05]  /*17390*/  VIADD R19, R19, 0x1f ;  /* 0x0000001f13137836 */ /* 0x000fca0000000000 */
[----:B--2---:R-:W-:-:S13]  /*173a0*/  ISETP.GE.AND P6, PT, R19, R2, PT ;  /* 0x000000021300720c */ /* 0x004fda0003fc6270 */
[----:B------:R-:W-:Y:S05]  /*173b0*/  @P6 BRA `(.L_x_2639) ;  /* 0x0000000400dc6947 */ /* 0x000fea0003800000 */
[----:B0-----:R-:W0:Y:S01]  /*173c0*/  S2R R3, SR_TID.X ;  /* 0x0000000000037919 */ /* 0x001e220000002100 */
[----:B------:R-:W-:Y:S01]  /*173d0*/  BSSY B0, `(.L_x_2640) ;  /* 0x000000a000007945 */ /* 0x000fe20003800000 */
[----:B0-----:R-:W-:-:S05]  /*173e0*/  LOP3.LUT R3, R3, 0x1f, RZ, 0xc0, !PT ;  /* 0x0000001f03037812 */ /* 0x001fca00078ec0ff */
[----:B------:R-:W-:-:S05]  /*173f0*/  IMAD.IADD R4, R19, 0x1, R3 ;  /* 0x0000000113047824 */ /* 0x000fca00078e0203 */
[----:B------:R-:W-:Y:S01]  /*17400*/  ISETP.GE.OR P6, PT, R4, R2, !P0 ;  /* 0x000000020400720c */ /* 0x000fe200047c6670 */
[----:B------:R-:W-:-:S12]  /*17410*/  IMAD.MOV.U32 R2, RZ, RZ, RZ ;  /* 0x000000ffff027224 */ /* 0x000fd800078e00ff */
[----:B------:R-:W-:Y:S05]  /*17420*/  @P6 BRA `(.L_x_2641) ;  /* 0x0000000000106947 */ /* 0x000fea0003800000 */
[----:B------:R-:W0:Y:S01]  /*17430*/  LDC.64 R2, c[0x0][0xc80] ;  /* 0x00032000ff027b82 */ /* 0x000e220000000a00 */
[----:B------:R-:W-:Y:S01]  /*17440*/  ULDC.64 UR4, c[0x0][0x208] ;  /* 0x0000820000047ab9 */ /* 0x000fe20000000a00 */
[----:B0-----:R-:W-:-:S06]  /*17450*/  IMAD.WIDE R2, R4, 0x4, R2 ;  /* 0x0000000404027825 */ /* 0x001fcc00078e0202 */
[----:B------:R0:W5:Y:S02]  /*17460*/  LDG.E R2, desc[UR4][R2.64] ;  /* 0x0000000402027981 */ /* 0x000164000c1e1900 */
.L_x_2641:
[----:B------:R-:W-:Y:S05]  /*17470*/  BSYNC B0 ;  /* 0x0000000000007941 */ /* 0x000fea0003800000 */
.L_x_2640:
        /* <DEDUP_REMOVED lines=18> */
.L_x_2711:
[----:B------:R-:W-:Y:S02]  /*175a0*/  ULDC UR4, c[0x0][0xc38] ;  /* 0x00030e0000047ab9 */ /* 0x000fe40000000800 */
[----:B------:R-:W-:-:S04]  /*175b0*/  IMAD.U32 R4, RZ, RZ, UR4 ;  /* 0x00000004ff047e24 */ /* 0x000fc8000f8e00ff */
[----:B--2---:R-:W-:-:S04]  /*175c0*/  IMAD R16, R16, R4, RZ ;  /* 0x0000000410107224 */ /* 0x004fc800078e02ff */
[----:B------:R-:W-:-:S05]  /*175d0*/  IMAD.IADD R5, R16, 0x1, R5 ;  /* 0x0000000110057824 */ /* 0x000fca00078e0205 */
[----:B------:R-:W-:-:S13]  /*175e0*/  ISETP.GT.AND P6, PT, R5, R0, PT ;  /* 0x000000000500720c */ /* 0x000fda0003fc4270 */
[----:B------:R-:W-:Y:S05]  /*175f0*/  @!P6 BRA `(.L_x_2643) ;  /* 0xfffffffc0060e947 */ /* 0x000fea000383ffff */
.L_x_2638:
        /* <DEDUP_REMOVED lines=8> */
.L_x_2715:
[----:B------:R-:W-:Y:S01]  /*17680*/  ISETP.NE.AND P0, PT, R5, RZ, PT ;  /* 0x000000ff0500720c */ /* 0x000fe20003f05270 */
[----:B------:R-:W-:-:S12]  /*17690*/  IMAD.MOV.U32 R5, RZ, RZ, RZ ;  /* 0x000000ffff057224 */ /* 0x000fd800078e00ff */
[----:B------:R-:W-:Y:S05]  /*176a0*/  @!P0 BRA `(.L_x_2645) ;  /* 0x0000000000148947 */ /* 0x000fea0003800000 */
[----:B------:R-:W-:Y:S01]  /*176b0*/  UMOV UR4, 0xffffffff ;  /* 0xffffffff00047882 */ /* 0x000fe20000000000 */
[----:B------:R-:W-:Y:S02]  /*176c0*/  VIADD R12, R6, 0xffffffff ;  /* 0xffffffff060c7836 */ /* 0x000fe40000000000 */
[----:B------:R-:W-:Y:S05]  /*176d0*/  BRA.DIV UR4, `(.L_x_2646) ;  /* 0x0000002604607947 */ /* 0x000fea000b800000 */
[----:B0-----:R0:W0:Y:S02]  /*176e0*/  SHFL.IDX PT, R3, R3, R12, 0x1f ;  /* 0x00001f0c03037589 */ /* 0x00102400000e0000 */
.L_x_2718:
[----:B0-----:R-:W-:-:S07]  /*176f0*/  IMAD.MOV.U32 R5, RZ, RZ, R3 ;  /* 0x000000ffff057224 */ /* 0x001fce00078e0003 */
.L_x_2645:
[----:B0-2---:R-:W0:Y:S01]  /*17700*/  LDC.64 R2, c[0x0][0xc90] ;  /* 0x00032400ff027b82 */ /* 0x005e220000000a00 */
[----:B------:R-:W-:Y:S01]  /*17710*/  IMAD.IADD R19, R6, 0x1, R19 ;  /* 0x0000000106137824 */ /* 0x000fe200078e0213 */
[----:B------:R-:W-:-:S03]  /*17720*/  ULDC.64 UR4, c[0x0][0x208] ;  /* 0x0000820000047ab9 */ /* 0x000fc60000000a00 */
[----:B0-----:R-:W-:-:S05]  /*17730*/  IMAD.WIDE R2, R19, 0x4, R2 ;  /* 0x0000000413027825 */ /* 0x001fca00078e0202 */
[----:B----4-:R-:W3:Y:S01]  /*17740*/  LDG.E R7, desc[UR4][R2.64] ;  /* 0x0000000402077981 */ /* 0x010ee2000c1e1900 */
[----:B------:R-:W-:-:S04]  /*17750*/  IMAD R16, R5, R4, R16 ;  /* 0x0000000405107224 */ /* 0x000fc800078e0210 */
[----:B------:R-:W-:Y:S02]  /*17760*/  IMAD.IADD R0, R0, 0x1, -R16 ;  /* 0x0000000100007824 */ /* 0x000fe400078e0a10 */
[----:B---3--:R-:W-:-:S05]  /*17770*/  IMAD R6, R17, R7, RZ ;  /* 0x0000000711067224 */ /* 0x008fca00078e02ff */
[----:B-----5:R-:W-:-:S04]  /*17780*/  IABS R8, R6 ;  /* 0x0000000600087213 */ /* 0x020fc80000000000 */
        /* <DEDUP_REMOVED lines=58> */
.L_x_2639:
[----:B------:R-:W-:Y:S01]  /*17b30*/  UMOV UR4, URZ ;  /* 0x0000003f00047c82 */ /* 0x000fe20008000000 */
[----:B------:R-:W-:Y:S01]  /*17b40*/  UMOV UR5, URZ ;  /* 0x0000003f00057c82 */ /* 0x000fe20008000000 */
[----:B------:R-:W-:Y:S01]  /*17b50*/  ULDC UR6, c[0x0][0xc3c] ;  /* 0x00030f0000067ab9 */ /* 0x000fe20000000800 */
[----:B------:R-:W-:Y:S02]  /*17b60*/  IMAD.MOV.U32 R16, RZ, RZ, R0 ;  /* 0x000000ffff107224 */ /* 0x000fe400078e0000 */
[----:B------:R-:W-:Y:S02]  /*17b70*/  IMAD.U32 R17, RZ, RZ, UR4 ;  /* 0x00000004ff117e24 */ /* 0x000fe4000f8e00ff */
[----:B------:R-:W-:Y:S02]  /*17b80*/  IMAD.U32 R18, RZ, RZ, UR5 ;  /* 0x00000005ff127e24 */ /* 0x000fe4000f8e00ff */
[----:B------:R-:W-:-:S07]  /*17b90*/  IMAD.U32 R19, RZ, RZ, UR6 ;  /* 0x00000006ff137e24 */ /* 0x000fce000f8e00ff */
.L_x_2647:
        /* <DEDUP_REMOVED lines=12> */
.L_x_2636:
[----:B------:R-:W-:Y:S02]  /*17c60*/  ULDC UR4, c[0x0][0xc3c] ;  /* 0x00030f0000047ab9 */ /* 0x000fe40000000800 */
[----:B--2---:R-:W-:-:S13]  /*17c70*/  ISETP.GE.AND P0, PT, R19, UR4, PT ;  /* 0x0000000413007c0c */ /* 0x004fda000bf06270 */
[----:B------:R-:W-:Y:S05]  /*17c80*/  @!P0 BRA `(.L_x_2648) ;  /* 0xffffffa400788947 */ /* 0x000fea000383ffff */
[----:B------:R-:W-:Y:S05]  /*17c90*/  BSYNC B8 ;  /* 0x0000000000087941 */ /* 0x000fea0003800000 */
.L_x_2542:
[----:B0-----:R-:W2:Y:S01]  /*17ca0*/  LDL.LU R0, [R1+0x48] ;  /* 0x0000480001007983 */ /* 0x001ea20000300800 */
[----:B------:R-:W-:Y:S01]  /*17cb0*/  BSSY B0, `(.L_x_2649) ;  /* 0x000000b000007945 */ /* 0x000fe20003800000 */
[----:B------:R-:W0:Y:S01]  /*17cc0*/  S2R R5, SR_CgaCtaId ;  /* 0x0000000000057919 */ /* 0x000e220000008800 */
[----:B--2---:R-:W-:-:S05]  /*17cd0*/  VIADD R0, R0, 0x1 ;  /* 0x0000000100007836 */ /* 0x004fca0000000000 */
[----:B---3--:R-:W-:-:S04]  /*17ce0*/  LEA.HI R2, R0, R0, RZ, 0x1 ;  /* 0x0000000000027211 */ /* 0x008fc800078f08ff */
[----:B------:R-:W-:-:S05]  /*17cf0*/  LOP3.LUT R3, R2, 0xfffffffe, RZ, 0xc0, !PT ;  /* 0xfffffffe02037812 */ /* 0x000fca00078ec0ff */
[----:B------:R-:W-:Y:S01]  /*17d00*/  IMAD.IADD R3, R0, 0x1, -R3 ;  /* 0x0000000100037824 */ /* 0x000fe200078e0a03 */
[----:B------:R-:W-:-:S04]  /*17d10*/  MOV R0, 0x400 ;  /* 0x0000040000007802 */ /* 0x000fc80000000f00 */
[----:B0-----:R-:W-:Y:S02]  /*17d20*/  LEA R0, R5, R0, 0x18 ;  /* 0x0000000005007211 */ /* 0x001fe400078ec0ff */
[----:B------:R-:W-:-:S04]  /*17d30*/  SHF.L.U32 R3, R3, 0x1f, RZ ;  /* 0x0000001f03037819 */ /* 0x000fc800000006ff */
[----:B------:R-:W0:Y:S02]  /*17d40*/  SYNCS.PHASECHK.TRANS64.TRYWAIT P0, [R0+URZ+0x36820], R3 ;  /* 0x03682003000075a7 */ /* 0x000e24000800017f */
[----:B0-----:R-:W-:Y:S05]  /*17d50*/  @!P0 BRA `(.L_x_2650) ;  /* 0x0000001c00e88947 */ /* 0x001fea0003800000 */
.L_x_2719:
[----:B------:R-:W-:Y:S05]  /*17d60*/  BSYNC B0 ;  /* 0x0000000000007941 */ /* 0x000fea0003800000 */
.L_x_2649:
[----:B------:R-:W-:-:S03]  /*17d70*/  UMOV UR4, 0xffffffff ;  /* 0xffffffff00047882 */ /* 0x000fc60000000000 */
[----:B------:R-:W-:Y:S05]  /*17d80*/  BRA.DIV UR4, `(.L_x_2651) ;  /* 0x0000001e04f07947 */ /* 0x000fea000b800000 */
[----:B------:R-:W2:Y:S02]  /*17d90*/  S2R R2, SR_TID.X ;  /* 0x0000000000027919 */ /* 0x000ea40000002100 */
[----:B--2---:R-:W-:-:S04]  /*17da0*/  SHF.R.U32.HI R2, RZ, 0x5, R2 ;  /* 0x00000005ff027819 */ /* 0x004fc80000011602 */
[----:B------:R-:W-:-:S05]  /*17db0*/  LOP3.LUT R2, R2, 0x3, RZ, 0xc0, !PT ;  /* 0x0000000302027812 */ /* 0x000fca00078ec0ff */
[----:B------:R2:W3:Y:S02]  /*17dc0*/  SHFL.IDX PT, R14, R2, RZ, 0x1f ;  /* 0x00001fff020e7589 */ /* 0x0004e400000e0000 */
.L_x_2722:
[----:B---3--:R-:W-:Y:S01]  /*17dd0*/  ISETP.NE.AND P0, PT, R14, RZ, PT ;  /* 0x000000ff0e00720c */ /* 0x008fe20003f05270 */
[----:B------:R-:W-:-:S12]  /*17de0*/  BSSY B0, `(.L_x_2652) ;  /* 0x0000029000007945 */ /* 0x000fd80003800000 */
[----:B------:R-:W-:Y:S05]  /*17df0*/  @P0 BRA `(.L_x_2653) ;  /* 0x00000000009c0947 */ /* 0x000fea0003800000 */
[----:B------:R-:W-:-:S03]  /*17e00*/  UMOV UR4, 0xffffffff ;  /* 0xffffffff00047882 */ /* 0x000fc60000000000 */
[----:B------:R-:W-:Y:S05]  /*17e10*/  BRA.DIV UR4, `(.L_x_2654) ;  /* 0x0000002204007947 */ /* 0x000fea000b800000 */
[----:B------:R-:W-:-:S13]  /*17e20*/  ELECT P6, URZ, PT ;  /* 0x00000000003f782f */ /* 0x000fda00038c0000 */
.L_x_2725:
        /* <DEDUP_REMOVED lines=8> */
.L_x_2655:
[----:B0-----:R-:W2:Y:S04]  /*17eb0*/  LDL R3, [R1+0x8] ;  /* 0x0000080001037983 */ /* 0x001ea80000100800 */
[----:B----4-:R-:W3:Y:S01]  /*17ec0*/  LDL.LU R7, [R1+0x14] ;  /* 0x0000140001077983 */ /* 0x010ee20000300800 */
        /* <DEDUP_REMOVED lines=12> */
.L_x_2726:
[----:B------:R-:W2:Y:S02]  /*17f90*/  SYNCS.PHASECHK.TRANS64.TRYWAIT P0, [R7+URZ], R2 ;  /* 0x00000002070075a7 */ /* 0x000ea4000800017f */
[----:B--2---:R-:W-:Y:S05]  /*17fa0*/  @!P0 BRA `(.L_x_2657) ;  /* 0x0000001c00d08947 */ /* 0x004fea0003800000 */
.L_x_2727:
[----:B------:R-:W-:Y:S05]  /*17fb0*/  @!P2 BRA `(.L_x_2658) ;  /* 0x000000000004a947 */ /* 0x000fea0003800000 */
[----:B------:R-:W-:Y:S01]  /*17fc0*/  BPT.TRAP 0x1 ;  /* 0x000000040000795c */ /* 0x000fe20000300000 */
.L_x_2658:
[----:B------:R-:W3:Y:S01]  /*17fd0*/  LDL.LU R4, [R1+0x8] ;  /* 0x0000080001047983 */ /* 0x000ee20000300800 */
[----:B------:R-:W-:-:S04]  /*17fe0*/  VIADD R0, R0, 0x36860 ;  /* 0x0003686000007836 */ /* 0x000fc80000000000 */
[----:B---3--:R-:W-:-:S04]  /*17ff0*/  IMAD R4, R4, 0x8, R0 ;  /* 0x0000000804047824 */ /* 0x008fc800078e0200 */
[----:B------:R-:W3:Y:S02]  /*18000*/  SYNCS.PHASECHK.TRANS64.TRYWAIT P0, [R4+URZ], R5 ;  /* 0x00000005040075a7 */ /* 0x000ee4000800017f */
[----:B---3--:R-:W-:Y:S05]  /*18010*/  @!P0 BRA `(.L_x_2659) ;  /* 0x0000001c00c88947 */ /* 0x008fea0003800000 */
.L_x_2728:
[----:B------:R-:W-:-:S07]  /*18020*/  IMAD R3, R3, 0x8, R0 ;  /* 0x0000000803037824 */ /* 0x000fce00078e0200 */
.L_x_2660:
[----:B----4-:R4:W0:Y:S02]  /*18030*/  SYNCS.PHASECHK.TRANS64.TRYWAIT P0, [R3+URZ], R2 ;  /* 0x00000002030075a7 */ /* 0x010824000800017f */
[----:B0-----:R-:W-:Y:S05]  /*18040*/  @!P0 NANOSLEEP.SYNCS 0x989680 ;  /* 0x009896800000895d */ /* 0x001fea0003900000 */
[----:B------:R-:W0:Y:S02]  /*18050*/  @!P0 SYNCS.PHASECHK.TRANS64 P0, [R3+URZ], R2 ;  /* 0x00000002030085a7 */ /* 0x000e24000800007f */
[----:B0-----:R-:W-:Y:S05]  /*18060*/  @!P0 BRA `(.L_x_2660) ;  /* 0xfffffffc00f08947 */ /* 0x001fea000383ffff */
.L_x_2653:
[----:B------:R-:W-:Y:S05]  /*18070*/  BSYNC B0 ;  /* 0x0000000000007941 */ /* 0x000fea0003800000 */
.L_x_2652:
[----:B------:R-:W-:Y:S05]  /*18080*/  EXIT ;  /* 0x000000000000794d */ /* 0x000fea0003800000 */
.L_x_2484:
[----:B0-----:R-:W-:-:S04]  /*18090*/  IMAD.U32 R3, RZ, RZ, UR60 ;  /* 0x0000003cff037e24 */ /* 0x001fc8000f8e00ff */
[----:B------:R0:W1:Y:S03]  /*180a0*/  SYNCS.PHASECHK.TRANS64.TRYWAIT P1, [R3+URZ+0x36800], R0 ;  /* 0x03680000030075a7 */ /* 0x000066000802017f */
[----:B-1----:R-:W-:Y:S05]  /*180b0*/  @!P1 NANOSLEEP.SYNCS 0x989680 ;  /* 0x009896800000995d */ /* 0x002fea0003900000 */
[----:B------:R-:W1:Y:S02]  /*180c0*/  @!P1 SYNCS.PHASECHK.TRANS64 P1, [R3+URZ+0x36800], R0 ;  /* 0x03680000030095a7 */ /* 0x000e64000802007f */
[----:B-1----:R-:W-:Y:S05]  /*180d0*/  @!P1 BRA `(.L_x_2484) ;  /* 0xfffffffc00ec9947 */ /* 0x002fea000383ffff */
[----:B------:R-:W-:Y:S05]  /*180e0*/  BRA `(.L_x_2661) ;  /* 0xfffffe9800907947 */ /* 0x000fea000383ffff */
.L_x_2488:
[----:B-1----:R1:W2:Y:S02]  /*180f0*/  SYNCS.PHASECHK.TRANS64.TRYWAIT P2, [R2+URZ+0x36830], R3 ;  /* 0x03683003020075a7 */ /* 0x0022a4000804017f */
[----:B--2---:R-:W-:Y:S05]  /*18100*/  @!P2 NANOSLEEP.SYNCS 0x989680 ;  /* 0x009896800000a95d */ /* 0x004fea0003900000 */
[----:B------:R-:W2:Y:S02]  /*18110*/  @!P2 SYNCS.PHASECHK.TRANS64 P2, [R2+URZ+0x36830], R3 ;  /* 0x036830030200a5a7 */ /* 0x000ea4000804007f */
[----:B--2---:R-:W-:Y:S05]  /*18120*/  @!P2 BRA `(.L_x_2488) ;  /* 0xfffffffc00f0a947 */ /* 0x004fea000383ffff */
[----:B------:R-:W-:Y:S05]  /*18130*/  BRA `(.L_x_2487) ;  /* 0xfffffe9800b47947 */ /* 0x000fea000383ffff */
.L_x_2493:
[----:B-1----:R-:W-:-:S04]  /*18140*/  IMAD.U32 R5, RZ, RZ, UR39 ;  /* 0x00000027ff057e24 */ /* 0x002fc8000f8e00ff */
[----:B------:R1:W2:Y:S03]  /*18150*/  SYNCS.PHASECHK.TRANS64.TRYWAIT P3, [R5+URZ+0x36830], R0 ;  /* 0x03683000050075a7 */ /* 0x0002a6000806017f */
[----:B--2---:R-:W-:Y:S05]  /*18160*/  @!P3 NANOSLEEP.SYNCS 0x989680 ;  /* 0x009896800000b95d */ /* 0x004fea0003900000 */
[----:B------:R-:W2:Y:S02]  /*18170*/  @!P3 SYNCS.PHASECHK.TRANS64 P3, [R5+URZ+0x36830], R0 ;  /* 0x036830000500b5a7 */ /* 0x000ea4000806007f */
[----:B--2---:R-:W-:Y:S05]  /*18180*/  @!P3 BRA `(.L_x_2493) ;  /* 0xfffffffc00ecb947 */ /* 0x004fea000383ffff */
[----:B------:R-:W-:Y:S05]  /*18190*/  BRA `(.L_x_2492) ;  /* 0xfffffed8005c7947 */ /* 0x000fea000383ffff */
.L_x_2497:
[----:B-1----:R-:W-:-:S04]  /*181a0*/  IMAD.U32 R3, RZ, RZ, UR10 ;  /* 0x0000000aff037e24 */ /* 0x002fc8000f8e00ff */
[----:B------:R1:W2:Y:S03]  /*181b0*/  SYNCS.PHASECHK.TRANS64.TRYWAIT P3, [R3+URZ+0x36850], R0 ;  /* 0x03685000030075a7 */ /* 0x0002a6000806017f */
[----:B--2---:R-:W-:Y:S05]  /*181c0*/  @!P3 NANOSLEEP.SYNCS 0x989680 ;  /* 0x009896800000b95d */ /* 0x004fea0003900000 */
[----:B------:R-:W2:Y:S02]  /*181d0*/  @!P3 SYNCS.PHASECHK.TRANS64 P3, [R3+URZ+0x36850], R0 ;  /* 0x036850000300b5a7 */ /* 0x000ea4000806007f */
[----:B--2---:R-:W-:Y:S05]  /*181e0*/  @!P3 BRA `(.L_x_2497) ;  /* 0xfffffffc00ecb947 */ /* 0x004fea000383ffff */
[----:B------:R-:W-:Y:S05]  /*181f0*/  BRA `(.L_x_2496) ;  /* 0xfffffefc00d47947 */ /* 0x000fea000383ffff */
.L_x_2503:
[----:B-1----:R-:W-:-:S04]  /*18200*/  IMAD.U32 R5, RZ, RZ, UR6 ;  /* 0x00000006ff057e24 */ /* 0x002fc8000f8e00ff */
[----:B------:R1:W2:Y:S03]  /*18210*/  SYNCS.PHASECHK.TRANS64.TRYWAIT P2, [R5+URZ+0x36830], R0 ;  /* 0x03683000050075a7 */ /* 0x0002a6000804017f */
[----:B--2---:R-:W-:Y:S05]  /*18220*/  @!P2 NANOSLEEP.SYNCS 0x989680 ;  /* 0x009896800000a95d */ /* 0x004fea0003900000 */
[----:B------:R-:W2:Y:S02]  /*18230*/  @!P2 SYNCS.PHASECHK.TRANS64 P2, [R5+URZ+0x36830], R0 ;  /* 0x036830000500a5a7 */ /* 0x000ea4000804007f */
[----:B--2---:R-:W-:Y:S05]  /*18240*/  @!P2 BRA `(.L_x_2503) ;  /* 0xfffffffc00eca947 */ /* 0x004fea000383ffff */
[----:B------:R-:W-:Y:S05]  /*18250*/  BRA `(.L_x_2502) ;  /* 0xffffff1c004c7947 */ /* 0x000fea000383ffff */
.L_x_2507:
[----:B-1----:R-:W-:-:S04]  /*18260*/  IMAD.U32 R3, RZ, RZ, UR11 ;  /* 0x0000000bff037e24 */ /* 0x002fc8000f8e00ff */
[----:B------:R1:W2:Y:S03]  /*18270*/  SYNCS.PHASECHK.TRANS64.TRYWAIT P2, [R3+URZ+0x36850], R0 ;  /* 0x03685000030075a7 */ /* 0x0002a6000804017f */
[----:B--2---:R-:W-:Y:S05]  /*18280*/  @!P2 NANOSLEEP.SYNCS 0x989680 ;  /* 0x009896800000a95d */ /* 0x004fea0003900000 */
[----:B------:R-:W2:Y:S02]  /*18290*/  @!P2 SYNCS.PHASECHK.TRANS64 P2, [R3+URZ+0x36850], R0 ;  /* 0x036850000300a5a7 */ /* 0x000ea4000804007f */
[----:B--2---:R-:W-:Y:S05]  /*182a0*/  @!P2 BRA `(.L_x_2507) ;  /* 0xfffffffc00eca947 */ /* 0x004fea000383ffff */
[----:B------:R-:W-:Y:S05]  /*182b0*/  BRA `(.L_x_2506) ;  /* 0xffffff4000c07947 */ /* 0x000fea000383ffff */
.L_x_2512:
[----:B-1----:R-:W-:-:S04]  /*182c0*/  IMAD.U32 R3, RZ, RZ, UR5 ;  /* 0x00000005ff037e24 */ /* 0x002fc8000f8e00ff */
[----:B------:R1:W2:Y:S03]  /*182d0*/  SYNCS.PHASECHK.TRANS64.TRYWAIT P0, [R3+URZ+0x36850], R2 ;  /* 0x03685002030075a7 */ /* 0x0002a6000800017f */
[----:B--2---:R-:W-:Y:S05]  /*182e0*/  @!P0 NANOSLEEP.SYNCS 0x989680 ;  /* 0x009896800000895d */ /* 0x004fea0003900000 */
[----:B------:R-:W2:Y:S02]  /*182f0*/  @!P0 SYNCS.PHASECHK.TRANS64 P0, [R3+URZ+0x36850], R2 ;  /* 0x03685002030085a7 */ /* 0x000ea4000800007f */
[----:B--2---:R-:W-:Y:S05]  /*18300*/  @!P0 BRA `(.L_x_2512) ;  /* 0xfffffffc00ec8947 */ /* 0x004fea000383ffff */
[----:B------:R-:W-:Y:S05]  /*18310*/  BRA `(.L_x_2511) ;  /* 0xffffff5c00707947 */ /* 0x000fea000383ffff */
.L_x_2554:
        /* <DEDUP_REMOVED lines=11> */
.L_x_2663:
[----:B------:R-:W-:Y:S05]  /*183d0*/  BSYNC B0 ;  /* 0x0000000000007941 */ /* 0x000fea0003800000 */
.L_x_2662:
[----:B------:R-:W-:Y:S05]  /*183e0*/  BRA `(.L_x_2664) ;  /* 0xffffffa800d87947 */ /* 0x000fea000383ffff */
.L_x_2556:
[----:B------:R-:W-:Y:S01]  /*183f0*/  BSSY B0, `(.L_x_2665) ;  /* 0x0000006000007945 */ /* 0x000fe20003800000 */
[----:B------:R-:W-:-:S07]  /*18400*/  IMAD.MOV.U32 R15, RZ, RZ, -0x1 ;  /* 0xffffffffff0f7424 */ /* 0x000fce00078e00ff */
[----:B0123--:R-:W-:Y:S05]  /*18410*/  WARPSYNC.COLLECTIVE R15, `(.L_x_2666) ;  /* 0x000000000f0c7348 */ /* 0x00ffea0003c00000 */
[----:B------:R-:W-:Y:S02]  /*18420*/  ELECT P6, UR62, PT ;  /* 0x00000000003e782f */ /* 0x000fe400038c0000 */
[----:B------:R-:W-:Y:S01]  /*18430*/  MOV R14, UR62 ;  /* 0x0000003e000e7c02 */ /* 0x000fe20008000f00 */
[----:B0123--:R-:W-:Y:S10]  /*18440*/  ENDCOLLECTIVE ;  /* 0x000000000000791b */ /* 0x00fff40003800000 */
.L_x_2666:
[----:B------:R-:W-:Y:S05]  /*18450*/  BSYNC B0 ;  /* 0x0000000000007941 */ /* 0x000fea0003800000 */
.L_x_2665:
[----:B------:R-:W-:Y:S05]  /*18460*/  BRA `(.L_x_2667) ;  /* 0xffffffa800e07947 */ /* 0x000fea000383ffff */
.L_x_2558:
[----:B---3--:R3:W4:Y:S02]  /*18470*/  SYNCS.PHASECHK.TRANS64.TRYWAIT P0, [R0+URZ+0x36840], R2 ;  /* 0x03684002000075a7 */ /* 0x008724000800017f */
[----:B----4-:R-:W-:Y:S05]  /*18480*/  @!P0 NANOSLEEP.SYNCS 0x989680 ;  /* 0x009896800000895d */ /* 0x010fea0003900000 */
[----:B------:R-:W4:Y:S02]  /*18490*/  @!P0 SYNCS.PHASECHK.TRANS64 P0, [R0+URZ+0x36840], R2 ;  /* 0x03684002000085a7 */ /* 0x000f24000800007f */
[----:B----4-:R-:W-:Y:S05]  /*184a0*/  @!P0 BRA `(.L_x_2558) ;  /* 0xfffffffc00f08947 */ /* 0x010fea000383ffff */
[----:B------:R-:W-:Y:S05]  /*184b0*/  BRA `(.L_x_2668) ;  /* 0xffffffac00507947 */ /* 0x000fea000383ffff */
.L_x_2562:
[----:B------:R-:W2:Y:S01]  /*184c0*/  LDL.LU R11, [R1+0x34] ;  /* 0x00003400010b7983 */ /* 0x000ea20000300800 */
[----:B------:R-:W-:Y:S01]  /*184d0*/  IMAD.MOV.U32 R13, RZ, RZ, R0 ;  /* 0x000000ffff0d7224 */ /* 0x000fe200078e0000 */
[----:B------:R-:W-:Y:S01]  /*184e0*/  LOP3.LUT R8, R8, 0x7f, RZ, 0xc0, !PT ;  /* 0x0000007f08087812 */ /* 0x000fe200078ec0ff */
[----:B------:R-:W-:Y:S02]  /*184f0*/  IMAD.MOV.U32 R12, RZ, RZ, RZ ;  /* 0x000000ffff0c7224 */ /* 0x000fe400078e00ff */
[----:B------:R-:W-:Y:S01]  /*18500*/  IMAD.MOV.U32 R15, RZ, RZ, -0x1 ;  /* 0xffffffffff0f7424 */ /* 0x000fe200078e00ff */
[----:B------:R-:W-:-:S05]  /*18510*/  SHF.R.U32.HI R6, RZ, 0x3, R8 ;  /* 0x00000003ff067819 */ /* 0x000fca0000011608 */
[----:B------:R-:W-:Y:S02]  /*18520*/  IMAD R17, R17, 0x80, R6 ;  /* 0x0000008011117824 */ /* 0x000fe400078e0206 */
[----:B--2---:R-:W-:Y:S02]  /*18530*/  IMAD R2, R11, R7, RZ ;  /* 0x000000070b027224 */ /* 0x004fe400078e02ff */
[----:B------:R-:W-:-:S03]  /*18540*/  IMAD.MOV.U32 R11, RZ, RZ, 0x181f ;  /* 0x0000181fff0b7424 */ /* 0x000fc600078e00ff */
[----:B------:R-:W-:-:S13]  /*18550*/  ISETP.GE.AND P3, PT, R17, R2, PT ;  /* 0x000000021100720c */ /* 0x000fda0003f66270 */
[----:B-----5:R-:W-:Y:S05]  /*18560*/  WARPSYNC.COLLECTIVE R15, `(.L_x_2669) ;  /* 0x000000000f087348 */ /* 0x020fea0003c00000 */
[----:B------:R0:W1:Y:S02]  /*18570*/  SHFL.IDX P6, R14, R13, R12, R11 ;  /* 0x0000000c0d0e7389 */ /* 0x00006400000c000b */
[----:B01---5:R-:W-:Y:S01]  /*18580*/  ENDCOLLECTIVE ;  /* 0x000000000000791b */ /* 0x023fe20003800000 */
.L_x_2669:
[----:B------:R-:W-:Y:S02]  /*18590*/  IMAD.MOV.U32 R13, RZ, RZ, R3 ;  /* 0x000000ffff0d7224 */ /* 0x000fe400078e0003 */
[----:B------:R-:W-:-:S07]  /*185a0*/  IMAD.MOV.U32 R4, RZ, RZ, R14 ;  /* 0x000000ffff047224 */ /* 0x000fce00078e000e */
[----:B------:R-:W-:Y:S05]  /*185b0*/  WARPSYNC.COLLECTIVE R15, `(.L_x_2670) ;  /* 0x000000000f087348 */ /* 0x000fea0003c00000 */
[----:B------:R0:W1:Y:S02]  /*185c0*/  SHFL.IDX P6, R14, R13, R12, R11 ;  /* 0x0000000c0d0e7389 */ /* 0x00006400000c000b */
[----:B01----:R-:W-:Y:S01]  /*185d0*/  ENDCOLLECTIVE ;  /* 0x000000000000791b */ /* 0x003fe20003800000 */
.L_x_2670:
        /* <DEDUP_REMOVED lines=18> */
.L_x_2671:
[----:B------:R-:W-:-:S05]  /*18700*/  VIADD R4, R17, 0x10 ;  /* 0x0000001011047836 */ /* 0x000fca0000000000 */
[----:B------:R-:W-:Y:S01]  /*18710*/  ISETP.GE.AND P3, PT, R4, R2, PT ;  /* 0x000000020400720c */ /* 0x000fe20003f66270 */
[----:B------:R-:W-:Y:S02]  /*18720*/  IMAD.MOV.U32 R13, RZ, RZ, R3 ;  /* 0x000000ffff0d7224 */ /* 0x000fe400078e0003 */
[----:B------:R-:W-:-:S10]  /*18730*/  IMAD.MOV.U32 R8, RZ, RZ, R14 ;  /* 0x000000ffff087224 */ /* 0x000fd400078e000e */
[----:B------:R-:W-:Y:S05]  /*18740*/  WARPSYNC.COLLECTIVE R15, `(.L_x_2672) ;  /* 0x000000000f087348 */ /* 0x000fea0003c00000 */
[----:B------:R0:W1:Y:S02]  /*18750*/  SHFL.IDX P6, R14, R13, R12, R11 ;  /* 0x0000000c0d0e7389 */ /* 0x00006400000c000b */
[----:B01----:R-:W-:Y:S01]  /*18760*/  ENDCOLLECTIVE ;  /* 0x000000000000791b */ /* 0x003fe20003800000 */
.L_x_2672:
[----:B------:R-:W-:Y:S01]  /*18770*/  ULDC.64 UR4, c[0x0][0x208] ;  /* 0x0000820000047ab9 */ /* 0x000fe20000000a00 */
[----:B------:R-:W-:Y:S02]  /*18780*/  IMAD.MOV.U32 R13, RZ, RZ, R0 ;  /* 0x000000ffff0d7224 */ /* 0x000fe400078e0000 */
[----:B------:R-:W-:Y:S02]  /*18790*/  IMAD.MOV.U32 R12, RZ, RZ, 0x2 ;  /* 0x00000002ff0c7424 */ /* 0x000fe400078e00ff */
[----:B------:R-:W-:-:S05]  /*187a0*/  IMAD.MOV.U32 R6, RZ, RZ, R14 ;  /* 0x000000ffff067224 */ /* 0x000fca00078e000e */
[----:B------:R-:W-:-:S05]  /*187b0*/  @!P3 LEA R7, P5, R10, R6, 0x1 ;  /* 0x000000060a07b211 */ /* 0x000fca00078a08ff */
[----:B------:R-:W-:Y:S02]  /*187c0*/  @!P3 IMAD.X R6, RZ, RZ, R8, P5 ;  /* 0x000000ffff06b224 */ /* 0x000fe400028e0608 */
        /* <DEDUP_REMOVED lines=11> */
.L_x_2673:
[----:B------:R-:W-:-:S05]  /*18880*/  VIADD R4, R17, 0x20 ;  /* 0x0000002011047836 */ /* 0x000fca0000000000 */
[----:B------:R-:W-:Y:S01]  /*18890*/  ISETP.GE.AND P3, PT, R4, R2, PT ;  /* 0x000000020400720c */ /* 0x000fe20003f66270 */
[----:B------:R-:W-:Y:S02]  /*188a0*/  IMAD.MOV.U32 R13, RZ, RZ, R3 ;  /* 0x000000ffff0d7224 */ /* 0x000fe400078e0003 */
[----:B------:R-:W-:-:S10]  /*188b0*/  IMAD.MOV.U32 R6, RZ, RZ, R14 ;  /* 0x000000ffff067224 */ /* 0x000fd400078e000e */
[----:B------:R-:W-:Y:S05]  /*188c0*/  WARPSYNC.COLLECTIVE R15, `(.L_x_2674) ;  /* 0x000000000f087348 */ /* 0x000fea0003c00000 */
[----:B------:R0:W1:Y:S02]  /*188d0*/  SHFL.IDX P6, R14, R13, R12, R11 ;  /* 0x0000000c0d0e7389 */ /* 0x00006400000c000b */
[----:B01----:R-:W-:Y:S01]  /*188e0*/  ENDCOLLECTIVE ;  /* 0x000000000000791b */ /* 0x003fe20003800000 */
.L_x_2674:
        /* <DEDUP_REMOVED lines=18> */
.L_x_2675:
[----:B------:R-:W-:-:S05]  /*18a10*/  VIADD R4, R17, 0x30 ;  /* 0x0000003011047836 */ /* 0x000fca0000000000 */
[----:B------:R-:W-:Y:S01]  /*18a20*/  ISETP.GE.AND P3, PT, R4, R2, PT ;  /* 0x000000020400720c */ /* 0x000fe20003f66270 */
[----:B------:R-:W-:Y:S02]  /*18a30*/  IMAD.MOV.U32 R13, RZ, RZ, R3 ;  /* 0x000000ffff0d7224 */ /* 0x000fe400078e0003 */
[----:B------:R-:W-:-:S10]  /*18a40*/  IMAD.MOV.U32 R4, RZ, RZ, R14 ;  /* 0x000000ffff047224 */ /* 0x000fd400078e000e */
[----:B------:R-:W-:Y:S05]  /*18a50*/  WARPSYNC.COLLECTIVE R15, `(.L_x_2676) ;  /* 0x000000000f087348 */ /* 0x000fea0003c00000 */
[----:B------:R0:W1:Y:S02]  /*18a60*/  SHFL.IDX P6, R14, R13, R12, R11 ;  /* 0x0000000c0d0e7389 */ /* 0x00006400000c000b */
[----:B01----:R-:W-:Y:S01]  /*18a70*/  ENDCOLLECTIVE ;  /* 0x000000000000791b */ /* 0x003fe20003800000 */
.L_x_2676:
        /* <DEDUP_REMOVED lines=18> */
.L_x_2677:
[----:B------:R-:W-:-:S05]  /*18ba0*/  VIADD R4, R17, 0x40 ;  /* 0x0000004011047836 */ /* 0x000fca0000000000 */
[----:B------:R-:W-:Y:S01]  /*18bb0*/  ISETP.GE.AND P3, PT, R4, R2, PT ;  /* 0x000000020400720c */ /* 0x000fe20003f66270 */
[----:B------:R-:W-:Y:S02]  /*18bc0*/  IMAD.MOV.U32 R13, RZ, RZ, R3 ;  /* 0x000000ffff0d7224 */ /* 0x000fe400078e0003 */
[----:B------:R-:W-:-:S10]  /*18bd0*/  IMAD.MOV.U32 R4, RZ, RZ, R14 ;  /* 0x000000ffff047224 */ /* 0x000fd400078e000e */
[----:B------:R-:W-:Y:S05]  /*18be0*/  WARPSYNC.COLLECTIVE R15, `(.L_x_2678) ;  /* 0x000000000f087348 */ /* 0x000fea0003c00000 */
[----:B------:R0:W1:Y:S02]  /*18bf0*/  SHFL.IDX P6, R14, R13, R12, R11 ;  /* 0x0000000c0d0e7389 */ /* 0x00006400000c000b */
[----:B01----:R-:W-:Y:S01]  /*18c00*/  ENDCOLLECTIVE ;  /* 0x000000000000791b */ /* 0x003fe20003800000 */
.L_x_2678:
        /* <DEDUP_REMOVED lines=18> */
.L_x_2679:
[----:B------:R-:W-:-:S05]  /*18d30*/  VIADD R4, R17, 0x50 ;  /* 0x0000005011047836 */ /* 0x000fca0000000000 */
[----:B------:R-:W-:Y:S01]  /*18d40*/  ISETP.GE.AND P3, PT, R4, R2, PT ;  /* 0x000000020400720c */ /* 0x000fe20003f66270 */
[----:B------:R-:W-:Y:S02]  /*18d50*/  IMAD.MOV.U32 R13, RZ, RZ, R3 ;  /* 0x000000ffff0d7224 */ /* 0x000fe400078e0003 */
[----:B------:R-:W-:-:S10]  /*18d60*/  IMAD.MOV.U32 R4, RZ, RZ, R14 ;  /* 0x000000ffff047224 */ /* 0x000fd400078e000e */
[----:B------:R-:W-:Y:S05]  /*18d70*/  WARPSYNC.COLLECTIVE R15, `(.L_x_2680) ;  /* 0x000000000f087348 */ /* 0x000fea0003c00000 */
[----:B------:R0:W1:Y:S02]  /*18d80*/  SHFL.IDX P6, R14, R13, R12, R11 ;  /* 0x0000000c0d0e7389 */ /* 0x00006400000c000b */
[----:B01----:R-:W-:Y:S01]  /*18d90*/  ENDCOLLECTIVE ;  /* 0x000000000000791b */ /* 0x003fe20003800000 */
.L_x_2680:
[----:B------:R-:W-:Y:S01]  /*18da0*/  ULDC.64 UR4, c[0x0][0x208] ;  /* 0x0000820000047ab9 */ /* 0x000fe20000000a00 */
[----:B------:R-:W-:Y:S02]  /*18db0*/  IMAD.MOV.U32 R13, RZ, RZ, R0 ;  /* 0x000000ffff0d7224 */ /* 0x000fe400078e0000 */
[----:B------:R-:W-:Y:S02]  /*18dc0*/  IMAD.MOV.U32 R12, RZ, RZ, 0x6 ;  /* 0x00000006ff0c7424 */ /* 0x000fe400078e00ff */
[----:B------:R-:W-:-:S05]  /*18dd0*/  IMAD.MOV.U32 R5, RZ, RZ, R14 ;  /* 0x000000ffff057224 */ /* 0x000fca00078e000e */
[----:B------:R-:W-:-:S05]  /*18de0*/  @!P3 LEA R5, P4, R10, R5, 0x1 ;  /* 0x000000050a05b211 */ /* 0x000fca00078808ff */
[----:B------:R-:W-:Y:S01]  /*18df0*/  @!P3 IMAD.X R4, RZ, RZ, R4, P4 ;  /* 0x000000ffff04b224 */ /* 0x000fe200020e0604 */
[----:B------:R-:W-:-:S04]  /*18e00*/  ISETP.GE.AND P4, PT, R7, R2, PT ;  /* 0x000000020700720c */ /* 0x000fc80003f86270 */
        /* <DEDUP_REMOVED lines=12> */
.L_x_2681:
[----:B------:R-:W-:Y:S02]  /*18ed0*/  IMAD.MOV.U32 R13, RZ, RZ, R3 ;  /* 0x000000ffff0d7224 */ /* 0x000fe400078e0003 */
[----:B------:R-:W-:-:S07]  /*18ee0*/  IMAD.MOV.U32 R4, RZ, RZ, R14 ;  /* 0x000000ffff047224 */ /* 0x000fce00078e000e */
[----:B------:R-:W-:Y:S05]  /*18ef0*/  WARPSYNC.COLLECTIVE R15, `(.L_x_2682) ;  /* 0x000000000f087348 */ /* 0x000fea0003c00000 */
[----:B------:R0:W1:Y:S02]  /*18f00*/  SHFL.IDX P6, R14, R13, R12, R11 ;  /* 0x0000000c0d0e7389 */ /* 0x00006400000c000b */
[----:B01----:R-:W-:Y:S01]  /*18f10*/  ENDCOLLECTIVE ;  /* 0x000000000000791b */ /* 0x003fe20003800000 */
.L_x_2682:
        /* <DEDUP_REMOVED lines=18> */
.L_x_2683:
[----:B------:R-:W-:Y:S02]  /*19040*/  IMAD.MOV.U32 R13, RZ, RZ, R3 ;  /* 0x000000ffff0d7224 */ /* 0x000fe400078e0003 */
[----:B------:R-:W-:-:S07]  /*19050*/  IMAD.MOV.U32 R0, RZ, RZ, R14 ;  /* 0x000000ffff007224 */ /* 0x000fce00078e000e */
[----:B------:R-:W-:Y:S05]  /*19060*/  WARPSYNC.COLLECTIVE R15, `(.L_x_2684) ;  /* 0x000000000f087348 */ /* 0x000fea0003c00000 */
[----:B------:R0:W1:Y:S02]  /*19070*/  SHFL.IDX P6, R14, R13, R12, R11 ;  /* 0x0000000c0d0e7389 */ /* 0x00006400000c000b */
[----:B01----:R-:W-:Y:S01]  /*19080*/  ENDCOLLECTIVE ;  /* 0x000000000000791b */ /* 0x003fe20003800000 */
.L_x_2684:
[----:B------:R-:W-:Y:S01]  /*19090*/  IMAD.MOV.U32 R3, RZ, RZ, R14 ;  /* 0x000000ffff037224 */ /* 0x000fe200078e000e */
[----:B------:R-:W-:Y:S06]  /*190a0*/  BRA `(.L_x_2685) ;  /* 0xffffffb000207947 */ /* 0x000fec000383ffff */
.L_x_2567:
[----:B0-----:R-:W2:Y:S02]  /*190b0*/  LDL R2, [R1+0x4] ;  /* 0x0000040001027983 */ /* 0x001ea40000100800 */
[----:B--2---:R0:W1:Y:S02]  /*190c0*/  SYNCS.PHASECHK.TRANS64.TRYWAIT P0, [R2+URZ+0x36820], R0 ;  /* 0x03682000020075a7 */ /* 0x004064000800017f */
[----:B-1----:R-:W-:Y:S05]  /*190d0*/  @!P0 NANOSLEEP.SYNCS 0x989680 ;  /* 0x009896800000895d */ /* 0x002fea0003900000 */
[----:B------:R-:W1:Y:S02]  /*190e0*/  @!P0 SYNCS.PHASECHK.TRANS64 P0, [R2+URZ+0x36820], R0 ;  /* 0x03682000020085a7 */ /* 0x000e64000800007f */
[----:B-1----:R-:W-:Y:S05]  /*190f0*/  @!P0 BRA `(.L_x_2567) ;  /* 0xfffffffc00ec8947 */ /* 0x002fea000383ffff */
[----:B------:R-:W-:Y:S05]  /*19100*/  BRA `(.L_x_2686) ;  /* 0xffffffb0009c7947 */ /* 0x000fea000383ffff */
.L_x_2576:
[----:B-1----:R1:W2:Y:S02]  /*19110*/  SYNCS.PHASECHK.TRANS64.TRYWAIT P0, [R2+URZ+0x36840], R0 ;  /* 0x03684000020075a7 */ /* 0x0022a4000800017f */
[----:B--2---:R-:W-:Y:S05]  /*19120*/  @!P0 NANOSLEEP.SYNCS 0x989680 ;  /* 0x009896800000895d */ /* 0x004fea0003900000 */
[----:B------:R-:W2:Y:S02]  /*19130*/  @!P0 SYNCS.PHASECHK.TRANS64 P0, [R2+URZ+0x36840], R0 ;  /* 0x03684000020085a7 */ /* 0x000ea4000800007f */
[----:B--2---:R-:W-:Y:S05]  /*19140*/  @!P0 BRA `(.L_x_2576) ;  /* 0xfffffffc00f08947 */ /* 0x004fea000383ffff */
[----:B------:R-:W-:Y:S05]  /*19150*/  BRA `(.L_x_2687) ;  /* 0xffffffb400647947 */ /* 0x000fea000383ffff */
.L_x_2583:
[----:B0-----:R0:W1:Y:S02]  /*19160*/  SYNCS.PHASECHK.TRANS64.TRYWAIT P0, [R2+URZ+0x60], R0 ;  /* 0x00006000020075a7 */ /* 0x001064000800017f */
[----:B-1----:R-:W-:Y:S05]  /*19170*/  @!P0 NANOSLEEP.SYNCS 0x989680 ;  /* 0x009896800000895d */ /* 0x002fea0003900000 */
[----:B------:R-:W1:Y:S02]  /*19180*/  @!P0 SYNCS.PHASECHK.TRANS64 P0, [R2+URZ+0x60], R0 ;  /* 0x00006000020085a7 */ /* 0x000e64000800007f */
[----:B-1----:R-:W-:Y:S05]  /*19190*/  @!P0 BRA `(.L_x_2583) ;  /* 0xfffffffc00f08947 */ /* 0x002fea000383ffff */
[----:B------:R-:W-:Y:S05]  /*191a0*/  BRA `(.L_x_2688) ;  /* 0xffffffb800807947 */ /* 0x000fea000383ffff */
.L_x_2593:
[----:B---3--:R3:W4:Y:S02]  /*191b0*/  SYNCS.PHASECHK.TRANS64.TRYWAIT P0, [R3+URZ+0x36840], R2 ;  /* 0x03684002030075a7 */ /* 0x008724000800017f */
[----:B----4-:R-:W-:Y:S05]  /*191c0*/  @!P0 NANOSLEEP.SYNCS 0x989680 ;  /* 0x009896800000895d */ /* 0x010fea0003900000 */
[----:B------:R-:W4:Y:S02]  /*191d0*/  @!P0 SYNCS.PHASECHK.TRANS64 P0, [R3+URZ+0x36840], R2 ;  /* 0x03684002030085a7 */ /* 0x000f24000800007f */
[----:B----4-:R-:W-:Y:S05]  /*191e0*/  @!P0 BRA `(.L_x_2593) ;  /* 0xfffffffc00f08947 */ /* 0x010fea000383ffff */
[----:B------:R-:W-:Y:S05]  /*191f0*/  BRA `(.L_x_2689) ;  /* 0xffffffc000687947 */ /* 0x000fea000383ffff */
.L_x_2600:
[----:B--2---:R2:W3:Y:S02]  /*19200*/  SYNCS.PHASECHK.TRANS64.TRYWAIT P0, [R2+URZ+0x60], R3 ;  /* 0x00006003020075a7 */ /* 0x0044e4000800017f */
[----:B---3--:R-:W-:Y:S05]  /*19210*/  @!P0 NANOSLEEP.SYNCS 0x989680 ;  /* 0x009896800000895d */ /* 0x008fea0003900000 */
[----:B------:R-:W3:Y:S02]  /*19220*/  @!P0 SYNCS.PHASECHK.TRANS64 P0, [R2+URZ+0x60], R3 ;  /* 0x00006003020085a7 */ /* 0x000ee4000800007f */
[----:B---3--:R-:W-:Y:S05]  /*19230*/  @!P0 BRA `(.L_x_2600) ;  /* 0xfffffffc00f08947 */ /* 0x008fea000383ffff */
[----:B------:R-:W-:Y:S05]  /*19240*/  BRA `(.L_x_2690) ;  /* 0xffffffc400847947 */ /* 0x000fea000383ffff */
.L_x_2610:
[----:B----4-:R4:W0:Y:S02]  /*19250*/  SYNCS.PHASECHK.TRANS64.TRYWAIT P0, [R2+URZ+0x36840], R3 ;  /* 0x03684003020075a7 */ /* 0x010824000800017f */
[----:B0-----:R-:W-:Y:S05]  /*19260*/  @!P0 NANOSLEEP.SYNCS 0x989680 ;  /* 0x009896800000895d */ /* 0x001fea0003900000 */
[----:B------:R-:W0:Y:S02]  /*19270*/  @!P0 SYNCS.PHASECHK.TRANS64 P0, [R2+URZ+0x36840], R3 ;  /* 0x03684003020085a7 */ /* 0x000e24000800007f */
[----:B0-----:R-:W-:Y:S05]  /*19280*/  @!P0 BRA `(.L_x_2610) ;  /* 0xfffffffc00f08947 */ /* 0x001fea000383ffff */
[----:B------:R-:W-:Y:S05]  /*19290*/  BRA `(.L_x_2691) ;  /* 0xffffffcc003c7947 */ /* 0x000fea000383ffff */
.L_x_2617:
[----:B--2---:R2:W3:Y:S02]  /*192a0*/  SYNCS.PHASECHK.TRANS64.TRYWAIT P0, [R2+URZ+0x60], R5 ;  /* 0x00006005020075a7 */ /* 0x0044e4000800017f */
[----:B---3--:R-:W-:Y:S05]  /*192b0*/  @!P0 NANOSLEEP.SYNCS 0x989680 ;  /* 0x009896800000895d */ /* 0x008fea0003900000 */
[----:B------:R-:W3:Y:S02]  /*192c0*/  @!P0 SYNCS.PHASECHK.TRANS64 P0, [R2+URZ+0x60], R5 ;  /* 0x00006005020085a7 */ /* 0x000ee4000800007f */
[----:B---3--:R-:W-:Y:S05]  /*192d0*/  @!P0 BRA `(.L_x_2617) ;  /* 0xfffffffc00f08947 */ /* 0x008fea000383ffff */
[----:B------:R-:W-:Y:S05]  /*192e0*/  BRA `(.L_x_2692) ;  /* 0xffffffd000587947 */ /* 0x000fea000383ffff */
.L_x_2629:
[----:B0-----:R0:W2:Y:S02]  /*192f0*/  SYNCS.PHASECHK.TRANS64.TRYWAIT P0, [R0+URZ+0x36860], R2 ;  /* 0x03686002000075a7 */ /* 0x0010a4000800017f */
[----:B--2---:R-:W-:Y:S05]  /*19300*/  @!P0 NANOSLEEP.SYNCS 0x989680 ;  /* 0x009896800000895d */ /* 0x004fea0003900000 */
[----:B------:R-:W2:Y:S02]  /*19310*/  @!P0 SYNCS.PHASECHK.TRANS64 P0, [R0+URZ+0x36860], R2 ;  /* 0x03686002000085a7 */ /* 0x000ea4000800007f */
[----:B--2---:R-:W-:Y:S05]  /*19320*/  @!P0 BRA `(.L_x_2629) ;  /* 0xfffffffc00f08947 */ /* 0x004fea000383ffff */
[----:B------:R-:W-:Y:S05]  /*19330*/  BRA `(.L_x_2693) ;  /* 0xffffffd400f47947 */ /* 0x000fea000383ffff */
.L_x_2637:
        /* <DEDUP_REMOVED lines=8> */
.L_x_2695:
[----:B------:R-:W-:Y:S05]  /*193c0*/  BSYNC B0 ;  /* 0x0000000000007941 */ /* 0x000fea0003800000 */
.L_x_2694:
        /* <DEDUP_REMOVED lines=9> */
.L_x_2696:
        /* <DEDUP_REMOVED lines=19> */
.L_x_2697:
[----:B------:R-:W-:Y:S01]  /*19590*/  IMAD.MOV.U32 R12, RZ, RZ, 0x2 ;  /* 0x00000002ff0c7424 */ /* 0x000fe200078e00ff */
[----:B------:R-:W-:-:S05]  /*195a0*/  SEL R7, R14, RZ, P1 ;  /* 0x000000ff0e077207 */ /* 0x000fca0000800000 */
[----:B------:R-:W-:-:S04]  /*195b0*/  IMAD.IADD R3, R2, 0x1, R7 ;  /* 0x0000000102037824 */ /* 0x000fc800078e0207 */
[----:B------:R-:W-:-:S07]  /*195c0*/  IMAD.MOV.U32 R13, RZ, RZ, R3 ;  /* 0x000000ffff0d7224 */ /* 0x000fce00078e0003 */
[----:B------:R-:W-:Y:S05]  /*195d0*/  WARPSYNC.COLLECTIVE R15, `(.L_x_2698) ;  /* 0x000000000f087348 */ /* 0x000fea0003c00000 */
[----:B------:R0:W1:Y:S02]  /*195e0*/  SHFL.UP P6, R14, R13, R12, R11 ;  /* 0x0400000c0d0e7389 */ /* 0x00006400000c000b */
[----:B01----:R-:W-:Y:S01]  /*195f0*/  ENDCOLLECTIVE ;  /* 0x000000000000791b */ /* 0x003fe20003800000 */
.L_x_2698:
        /* <DEDUP_REMOVED lines=8> */
.L_x_2699:
        /* <DEDUP_REMOVED lines=8> */
.L_x_2700:
        /* <DEDUP_REMOVED lines=8> */
.L_x_2701:
        /* <DEDUP_REMOVED lines=9> */
.L_x_2702:
[----:B------:R-:W-:Y:S01]  /*19810*/  IMAD.MOV.U32 R16, RZ, RZ, R14 ;  /* 0x000000ffff107224 */ /* 0x000fe200078e000e */
[----:B------:R-:W-:Y:S06]  /*19820*/  BRA `(.L_x_2703) ;  /* 0xffffffd800bc7947 */ /* 0x000fec000383ffff */
.L_x_2642:
[----:B------:R-:W-:Y:S01]  /*19830*/  BSSY B0, `(.L_x_2704) ;  /* 0x0000008000007945 */ /* 0x000fe20003800000 */
[----:B-----5:R-:W-:Y:S02]  /*19840*/  IMAD.MOV.U32 R13, RZ, RZ, R2 ;  /* 0x000000ffff0d7224 */ /* 0x020fe400078e0002 */
[----:B------:R-:W-:Y:S02]  /*19850*/  IMAD.MOV.U32 R12, RZ, RZ, 0x1 ;  /* 0x00000001ff0c7424 */ /* 0x000fe400078e00ff */
[----:B------:R-:W-:Y:S02]  /*19860*/  IMAD.MOV.U32 R11, RZ, RZ, RZ ;  /* 0x000000ffff0b7224 */ /* 0x000fe400078e00ff */
[----:B------:R-:W-:-:S07]  /*19870*/  IMAD.MOV.U32 R15, RZ, RZ, -0x1 ;  /* 0xffffffffff0f7424 */ /* 0x000fce00078e00ff */
[----:B01--4-:R-:W-:Y:S05]  /*19880*/  WARPSYNC.COLLECTIVE R15, `(.L_x_2705) ;  /* 0x000000000f087348 */ /* 0x013fea0003c00000 */
[----:B------:R2:W3:Y:S02]  /*19890*/  SHFL.UP P6, R14, R13, R12, R11 ;  /* 0x0400000c0d0e7389 */ /* 0x0004e400000c000b */
[----:B01234-:R-:W-:Y:S01]  /*198a0*/  ENDCOLLECTIVE ;  /* 0x000000000000791b */ /* 0x01ffe20003800000 */
.L_x_2705:
[----:B------:R-:W-:Y:S05]  /*198b0*/  BSYNC B0 ;  /* 0x0000000000007941 */ /* 0x000fea0003800000 */
.L_x_2704:
        /* <DEDUP_REMOVED lines=9> */
.L_x_2706:
[----:B------:R-:W-:Y:S01]  /*19950*/  IMAD.MOV.U32 R12, RZ, RZ, 0x4 ;  /* 0x00000004ff0c7424 */ /* 0x000fe200078e00ff */
[----:B------:R-:W-:-:S05]  /*19960*/  SEL R14, R14, RZ, P2 ;  /* 0x000000ff0e0e7207 */ /* 0x000fca0001000000 */
[----:B------:R-:W-:-:S04]  /*19970*/  IMAD.IADD R3, R3, 0x1, R14 ;  /* 0x0000000103037824 */ /* 0x000fc800078e020e */
[----:B------:R-:W-:-:S07]  /*19980*/  IMAD.MOV.U32 R13, RZ, RZ, R3 ;  /* 0x000000ffff0d7224 */ /* 0x000fce00078e0003 */
[----:B------:R-:W-:Y:S05]  /*19990*/  WARPSYNC.COLLECTIVE R15, `(.L_x_2707) ;  /* 0x000000000f087348 */ /* 0x000fea0003c00000 */
[----:B------:R0:W1:Y:S02]  /*199a0*/  SHFL.UP P6, R14, R13, R12, R11 ;  /* 0x0400000c0d0e7389 */ /* 0x00006400000c000b */
[----:B01----:R-:W-:Y:S01]  /*199b0*/  ENDCOLLECTIVE ;  /* 0x000000000000791b */ /* 0x003fe20003800000 */
.L_x_2707:
[----:B------:R-:W-:Y:S01]  /*199c0*/  IMAD.MOV.U32 R12, RZ, RZ, 0x8 ;  /* 0x00000008ff0c7424 */ /* 0x000fe200078e00ff */
[----:B------:R-:W-:-:S05]  /*199d0*/  SEL R14, R14, RZ, P3 ;  /* 0x000000ff0e0e7207 */ /* 0x000fca0001800000 */
[----:B------:R-:W-:-:S04]  /*199e0*/  IMAD.IADD R3, R3, 0x1, R14 ;  /* 0x0000000103037824 */ /* 0x000fc800078e020e */
[----:B------:R-:W-:-:S07]  /*199f0*/  IMAD.MOV.U32 R13, RZ, RZ, R3 ;  /* 0x000000ffff0d7224 */ /* 0x000fce00078e0003 */
[----:B------:R-:W-:Y:S05]  /*19a00*/  WARPSYNC.COLLECTIVE R15, `(.L_x_2708) ;  /* 0x000000000f087348 */ /* 0x000fea0003c00000 */
[----:B------:R0:W1:Y:S02]  /*19a10*/  SHFL.UP P6, R14, R13, R12, R11 ;  /* 0x0400000c0d0e7389 */ /* 0x00006400000c000b */
[----:B01----:R-:W-:Y:S01]  /*19a20*/  ENDCOLLECTIVE ;  /* 0x000000000000791b */ /* 0x003fe20003800000 */
.L_x_2708:
[----:B------:R-:W-:Y:S01]  /*19a30*/  IMAD.MOV.U32 R12, RZ, RZ, 0x10 ;  /* 0x00000010ff0c7424 */ /* 0x000fe200078e00ff */
[----:B------:R-:W-:-:S05]  /*19a40*/  SEL R14, R14, RZ, P4 ;  /* 0x000000ff0e0e7207 */ /* 0x000fca0002000000 */
[----:B------:R-:W-:-:S04]  /*19a50*/  IMAD.IADD R3, R3, 0x1, R14 ;  /* 0x0000000103037824 */ /* 0x000fc800078e020e */
[----:B------:R-:W-:-:S07]  /*19a60*/  IMAD.MOV.U32 R13, RZ, RZ, R3 ;  /* 0x000000ffff0d7224 */ /* 0x000fce00078e0003 */
[----:B------:R-:W-:Y:S05]  /*19a70*/  WARPSYNC.COLLECTIVE R15, `(.L_x_2709) ;  /* 0x000000000f087348 */ /* 0x000fea0003c00000 */
[----:B------:R0:W1:Y:S02]  /*19a80*/  SHFL.UP P6, R14, R13, R12, R11 ;  /* 0x0400000c0d0e7389 */ /* 0x00006400000c000b */
[----:B01----:R-:W-:Y:S01]  /*19a90*/  ENDCOLLECTIVE ;  /* 0x000000000000791b */ /* 0x003fe20003800000 */
.L_x_2709:
        /* <DEDUP_REMOVED lines=8> */
.L_x_2710:
[----:B------:R-:W-:Y:S01]  /*19b20*/  IMAD.MOV.U32 R16, RZ, RZ, R14 ;  /* 0x000000ffff107224 */ /* 0x000fe200078e000e */
[----:B------:R-:W-:Y:S06]  /*19b30*/  BRA `(.L_x_2711) ;  /* 0xffffffd800987947 */ /* 0x000fec000383ffff */
.L_x_2644:
[----:B------:R-:W-:Y:S01]  /*19b40*/  BSSY B0, `(.L_x_2712) ;  /* 0x0000006000007945 */ /* 0x000fe20003800000 */
[----:B------:R-:W-:Y:S01]  /*19b50*/  PLOP3.LUT P6, PT, P6, PT, PT, 0x8, 0x0 ;  /* 0x000000000000781c */ /* 0x000fe200037ce170 */
[----:B------:R-:W-:-:S12]  /*19b60*/  IMAD.MOV.U32 R15, RZ, RZ, -0x1 ;  /* 0xffffffffff0f7424 */ /* 0x000fd800078e00ff */
[----:B01--45:R-:W-:Y:S05]  /*19b70*/  WARPSYNC.COLLECTIVE R15, `(.L_x_2713) ;  /* 0x000000000f087348 */ /* 0x033fea0003c00000 */
[----:B------:R-:W-:Y:S01]  /*19b80*/  VOTE.ANY R14, PT, P6 ;  /* 0x00000000000e7806 */ /* 0x000fe200030e0100 */
[----:B01--45:R-:W-:Y:S06]  /*19b90*/  ENDCOLLECTIVE ;  /* 0x000000000000791b */ /* 0x033fec0003800000 */
.L_x_2713:
[----:B------:R-:W-:Y:S05]  /*19ba0*/  BSYNC B0 ;  /* 0x0000000000007941 */ /* 0x000fea0003800000 */
.L_x_2712:
        /* <DEDUP_REMOVED lines=9> */
.L_x_2714:
[----:B------:R-:W-:Y:S01]  /*19c40*/  IMAD.MOV.U32 R17, RZ, RZ, R14 ;  /* 0x000000ffff117224 */ /* 0x000fe200078e000e */
[----:B------:R-:W-:Y:S06]  /*19c50*/  BRA `(.L_x_2715) ;  /* 0xffffffd800887947 */ /* 0x000fec000383ffff */
.L_x_2646:
[----:B------:R-:W-:Y:S01]  /*19c60*/  BSSY B0, `(.L_x_2716) ;  /* 0x0000007000007945 */ /* 0x000fe20003800000 */
[----:B------:R-:W-:Y:S02]  /*19c70*/  IMAD.MOV.U32 R13, RZ, RZ, R3 ;  /* 0x000000ffff0d7224 */ /* 0x000fe400078e0003 */
[----:B------:R-:W-:Y:S02]  /*19c80*/  IMAD.MOV.U32 R11, RZ, RZ, 0x1f ;  /* 0x0000001fff0b7424 */ /* 0x000fe400078e00ff */
[----:B------:R-:W-:-:S07]  /*19c90*/  IMAD.MOV.U32 R15, RZ, RZ, -0x1 ;  /* 0xffffffffff0f7424 */ /* 0x000fce00078e00ff */
[----:B012345:R-:W-:Y:S05]  /*19ca0*/  WARPSYNC.COLLECTIVE R15, `(.L_x_2717) ;  /* 0x000000000f087348 */ /* 0x03ffea0003c00000 */
[----:B------:R0:W0:Y:S02]  /*19cb0*/  SHFL.IDX P6, R14, R13, R12, R11 ;  /* 0x0000000c0d0e7389 */ /* 0x00002400000c000b */
[----:B012345:R-:W-:Y:S01]  /*19cc0*/  ENDCOLLECTIVE ;  /* 0x000000000000791b */ /* 0x03ffe20003800000 */
.L_x_2717:
[----:B------:R-:W-:Y:S05]  /*19cd0*/  BSYNC B0 ;  /* 0x0000000000007941 */ /* 0x000fea0003800000 */
.L_x_2716:
[----:B------:R-:W-:Y:S01]  /*19ce0*/  IMAD.MOV.U32 R3, RZ, RZ, R14 ;  /* 0x000000ffff037224 */ /* 0x000fe200078e000e */
[----:B------:R-:W-:Y:S06]  /*19cf0*/  BRA `(.L_x_2718) ;  /* 0xffffffd8007c7947 */ /* 0x000fec000383ffff */
.L_x_2650:
[----:B0-----:R0:W2:Y:S02]  /*19d00*/  SYNCS.PHASECHK.TRANS64.TRYWAIT P0, [R0+URZ+0x36820], R3 ;  /* 0x03682003000075a7 */ /* 0x0010a4000800017f */
[----:B--2---:R-:W-:Y:S05]  /*19d10*/  @!P0 NANOSLEEP.SYNCS 0x989680 ;  /* 0x009896800000895d */ /* 0x004fea0003900000 */
[----:B------:R-:W2:Y:S02]  /*19d20*/  @!P0 SYNCS.PHASECHK.TRANS64 P0, [R0+URZ+0x36820], R3 ;  /* 0x03682003000085a7 */ /* 0x000ea4000800007f */
[----:B--2---:R-:W-:Y:S05]  /*19d30*/  @!P0 BRA `(.L_x_2650) ;  /* 0xfffffffc00f08947 */ /* 0x004fea000383ffff */
[----:B------:R-:W-:Y:S05]  /*19d40*/  BRA `(.L_x_2719) ;  /* 0xffffffe000047947 */ /* 0x000fea000383ffff */
.L_x_2651:
        /* <DEDUP_REMOVED lines=11> */
.L_x_2721:
[----:B------:R-:W-:Y:S05]  /*19e00*/  BSYNC B0 ;  /* 0x0000000000007941 */ /* 0x000fea0003800000 */
.L_x_2720:
[----:B------:R-:W-:Y:S05]  /*19e10*/  BRA `(.L_x_2722) ;  /* 0xffffffdc00ec7947 */ /* 0x000fea000383ffff */
.L_x_2654:
[----:B------:R-:W-:Y:S01]  /*19e20*/  BSSY B1, `(.L_x_2723) ;  /* 0x0000006000017945 */ /* 0x000fe20003800000 */
[----:B------:R-:W-:-:S07]  /*19e30*/  IMAD.MOV.U32 R15, RZ, RZ, -0x1 ;  /* 0xffffffffff0f7424 */ /* 0x000fce00078e00ff */
[----:B012-45:R-:W-:Y:S05]  /*19e40*/  WARPSYNC.COLLECTIVE R15, `(.L_x_2724) ;  /* 0x000000000f0c7348 */ /* 0x037fea0003c00000 */
[----:B------:R-:W-:Y:S02]  /*19e50*/  ELECT P6, UR62, PT ;  /* 0x00000000003e782f */ /* 0x000fe400038c0000 */
[----:B------:R-:W-:Y:S01]  /*19e60*/  MOV R14, UR62 ;  /* 0x0000003e000e7c02 */ /* 0x000fe20008000f00 */
[----:B012-45:R-:W-:Y:S10]  /*19e70*/  ENDCOLLECTIVE ;  /* 0x000000000000791b */ /* 0x037ff40003800000 */
.L_x_2724:
[----:B------:R-:W-:Y:S05]  /*19e80*/  BSYNC B1 ;  /* 0x0000000000017941 */ /* 0x000fea0003800000 */
.L_x_2723:
[----:B------:R-:W-:Y:S05]  /*19e90*/  BRA `(.L_x_2725) ;  /* 0xffffffdc00e47947 */ /* 0x000fea000383ffff */
.L_x_2656:
[----:B0-----:R0:W2:Y:S02]  /*19ea0*/  SYNCS.PHASECHK.TRANS64.TRYWAIT P0, [R6+URZ], R5 ;  /* 0x00000005060075a7 */ /* 0x0010a4000800017f */
[----:B--2---:R-:W-:Y:S05]  /*19eb0*/  @!P0 NANOSLEEP.SYNCS 0x989680 ;  /* 0x009896800000895d */ /* 0x004fea0003900000 */
[----:B------:R-:W2:Y:S02]  /*19ec0*/  @!P0 SYNCS.PHASECHK.TRANS64 P0, [R6+URZ], R5 ;  /* 0x00000005060085a7 */ /* 0x000ea4000800007f */
[----:B--2---:R-:W-:Y:S05]  /*19ed0*/  @!P0 BRA `(.L_x_2656) ;  /* 0xfffffffc00f08947 */ /* 0x004fea000383ffff */
[----:B------:R-:W-:Y:S05]  /*19ee0*/  BRA `(.L_x_2726) ;  /* 0xffffffe000287947 */ /* 0x000fea000383ffff */
.L_x_2657:
[----:B--2---:R2:W3:Y:S02]  /*19ef0*/  SYNCS.PHASECHK.TRANS64.TRYWAIT P0, [R7+URZ], R2 ;  /* 0x00000002070075a7 */ /* 0x0044e4000800017f */
[----:B---3--:R-:W-:Y:S05]  /*19f00*/  @!P0 NANOSLEEP.SYNCS 0x989680 ;  /* 0x009896800000895d */ /* 0x008fea0003900000 */
[----:B------:R-:W3:Y:S02]  /*19f10*/  @!P0 SYNCS.PHASECHK.TRANS64 P0, [R7+URZ], R2 ;  /* 0x00000002070085a7 */ /* 0x000ee4000800007f */
[----:B---3--:R-:W-:Y:S05]  /*19f20*/  @!P0 BRA `(.L_x_2657) ;  /* 0xfffffffc00f08947 */ /* 0x008fea000383ffff */
[----:B------:R-:W-:Y:S05]  /*19f30*/  BRA `(.L_x_2727) ;  /* 0xffffffe0001c7947 */ /* 0x000fea000383ffff */
.L_x_2659:
[----:B---3--:R3:W4:Y:S02]  /*19f40*/  SYNCS.PHASECHK.TRANS64.TRYWAIT P0, [R4+URZ], R5 ;  /* 0x00000005040075a7 */ /* 0x008724000800017f */
[----:B----4-:R-:W-:Y:S05]  /*19f50*/  @!P0 NANOSLEEP.SYNCS 0x989680 ;  /* 0x009896800000895d */ /* 0x010fea0003900000 */
[----:B------:R-:W4:Y:S02]  /*19f60*/  @!P0 SYNCS.PHASECHK.TRANS64 P0, [R4+URZ], R5 ;  /* 0x00000005040085a7 */ /* 0x000f24000800007f */
[----:B----4-:R-:W-:Y:S05]  /*19f70*/  @!P0 BRA `(.L_x_2659) ;  /* 0xfffffffc00f08947 */ /* 0x010fea000383ffff */
[----:B------:R-:W-:Y:S05]  /*19f80*/  BRA `(.L_x_2728) ;  /* 0xffffffe000247947 */ /* 0x000fea000383ffff */
.L_x_2729:
        /* <DEDUP_REMOVED lines=15> */
.L_x_3247:


//--------------------- .text._ZN7cutlass13device_kernelIN5flash11enable_sm90INS1_16FlashAttnFwdSm90INS1_25CollectiveMainloopFwdSm90ILi2EN4cute5tupleIJNS5_1CILi1EEES8_S8_EEENS6_IJNS7_ILi128EEENS7_ILi112EEENS7_ILi192EEEEEELi192ENS_10bfloat16_tEfNS_4arch4Sm90ELb1ELb0ELb0ELb1ELb0ELb1ELb0ELb1ELb1ELb1ELb0ELb0EEENS1_21CollectiveEpilogueFwdINS6_IJSA_SC_SB_EEES9_SE_SG_Li256ELb1ELb1ELb0ELb0EEENS1_36VarlenDynamicPersistentTileSchedulerILi128ELi112ELi256ELi128ELb0ELb1ELb1ELb1ELb1ELb1EEEEEEEEEvNT_6ParamsE --------------------------
	.section	.text._ZN7cutlass13device_kernelIN5flash11enable_sm90INS1_16FlashAttnFwdSm90INS1_25CollectiveMainloopFwdSm90ILi2EN4cute5tupleIJNS5_1CILi1EEES8_S8_EEENS6_IJNS7_ILi128EEENS7_ILi112EEENS7_ILi192EEEEEELi192ENS_10bfloat16_tEfNS_4arch4Sm90ELb1ELb0ELb0ELb1ELb0ELb1ELb0ELb1ELb1ELb1ELb0ELb0EEENS1_21CollectiveEpilogueFwdINS6_IJSA_SC_SB_EEES9_SE_SG_Li256ELb1ELb1ELb0ELb0EEENS1_36VarlenDynamicPersistentTileSchedulerILi128ELi112ELi256ELi128ELb0ELb1ELb1ELb1ELb1ELb1EEEEEEEEEvNT_6ParamsE,"ax",@progbits
	.align	128
.text._ZN7cutlass13device_kernelIN5flash11enable_sm90INS1_16FlashAttnFwdSm90INS1_25CollectiveMainloopFwdSm90ILi2EN4cute5tupleIJNS5_1CILi1EEES8_S8_EEENS6_IJNS7_ILi128EEENS7_ILi112EEENS7_ILi192EEEEEELi192ENS_10bfloat16_tEfNS_4arch4Sm90ELb1ELb0ELb0ELb1ELb0ELb1ELb0ELb1ELb1ELb1ELb0ELb0EEENS1_21CollectiveEpilogueFwdINS6_IJSA_SC_SB_EEES9_SE_SG_Li256ELb1ELb1ELb0ELb0EEENS1_36VarlenDynamicPersistentTileSchedulerILi128ELi112ELi256ELi128ELb0ELb1ELb1ELb1ELb1ELb1EEEEEEEEEvNT_6ParamsE:
        .type           _ZN7cutlass13device_kernelIN5flash11enable_sm90INS1_16FlashAttnFwdSm90INS1_25CollectiveMainloopFwdSm90ILi2EN4cute5tupleIJNS5_1CILi1EEES8_S8_EEENS6_IJNS7_ILi128EEENS7_ILi112EEENS7_ILi192EEEEEELi192ENS_10bfloat16_tEfNS_4arch4Sm90ELb1ELb0ELb0ELb1ELb0ELb1ELb0ELb1ELb1ELb1ELb0ELb0EEENS1_21CollectiveEpilogueFwdINS6_IJSA_SC_SB_EEES9_SE_SG_Li256ELb1ELb1ELb0ELb0EEENS1_36VarlenDynamicPersistentTileSchedulerILi128ELi112ELi256ELi128ELb0ELb1ELb1ELb1ELb1ELb1EEEEEEEEEvNT_6ParamsE,@function
        .size           _ZN7cutlass13device_kernelIN5flash11enable_sm90INS1_16FlashAttnFwdSm90INS1_25CollectiveMainloopFwdSm90ILi2EN4cute5tupleIJNS5_1CILi1EEES8_S8_EEENS6_IJNS7_ILi128EEENS7_ILi112EEENS7_ILi192EEEEEELi192ENS_10bfloat16_tEfNS_4arch4Sm90ELb1ELb0ELb0ELb1ELb0ELb1ELb0ELb1ELb1ELb1ELb0ELb0EEENS1_21CollectiveEpilogueFwdINS6_IJSA_SC_SB_EEES9_SE_SG_Li256ELb1ELb1ELb0ELb0EEENS1_36VarlenDynamicPersistentTileSchedulerILi128ELi112ELi256ELi128ELb0ELb1ELb1ELb1ELb1ELb1EEEEEEEEEvNT_6ParamsE,(.L_x_3248 - _ZN7cutlass13device_kernelIN5flash11enable_sm90INS1_16FlashAttnFwdSm90INS1_25CollectiveMainloopFwdSm90ILi2EN4cute5tupleIJNS5_1CILi1EEES8_S8_EEENS6_IJNS7_ILi128EEENS7_ILi112EEENS7_ILi192EEEEEELi192ENS_10bfloat16_tEfNS_4arch4Sm90ELb1ELb0ELb0ELb1ELb0ELb1ELb0ELb1ELb1ELb1ELb0ELb0EEENS1_21CollectiveEpilogueFwdINS6_IJSA_SC_SB_EEES9_SE_SG_Li256ELb1ELb1ELb0ELb0EEENS1_36VarlenDynamicPersistentTileSchedulerILi128ELi112ELi256ELi128ELb0ELb1ELb1ELb1ELb1ELb1EEEEEEEEEvNT_6ParamsE)
        .other          _ZN7cutlass13device_kernelIN5flash11enable_sm90INS1_16FlashAttnFwdSm90INS1_25CollectiveMainloopFwdSm90ILi2EN4cute5tupleIJNS5_1CILi1EEES8_S8_EEENS6_IJNS7_ILi128EEENS7_ILi112EEENS7_ILi192EEEEEELi192ENS_10bfloat16_tEfNS_4arch4Sm90ELb1ELb0ELb0ELb1ELb0ELb1ELb0ELb1ELb1ELb1ELb0ELb0EEENS1_21CollectiveEpilogueFwdINS6_IJSA_SC_SB_EEES9_SE_SG_Li256ELb1ELb1ELb0ELb0EEENS1_36VarlenDynamicPersistentTileSchedulerILi128ELi112ELi256ELi128ELb0ELb1ELb1ELb1ELb1ELb1EEEEEEEEEvNT_6ParamsE,@"STO_CUDA_ENTRY STV_DEFAULT"
_ZN7cutlass13device_kernelIN5flash11enable_sm90INS1_16FlashAttnFwdSm90INS1_25CollectiveMainloopFwdSm90ILi2EN4cute5tupleIJNS5_1CILi1EEES8_S8_EEENS6_IJNS7_ILi128EEENS7_ILi112EEENS7_ILi192EEEEEELi192ENS_10bfloat16_tEfNS_4arch4Sm90ELb1ELb0ELb0ELb1ELb0ELb1ELb0ELb1ELb1ELb1ELb0ELb0EEENS1_21CollectiveEpilogueFwdINS6_IJSA_SC_SB_EEES9_SE_SG_Li256ELb1ELb1ELb0ELb0EEENS1_36VarlenDynamicPersistentTileSchedulerILi128ELi112ELi256ELi128ELb0ELb1ELb1ELb1ELb1ELb1EEEEEEEEEvNT_6ParamsE:
        /* <DEDUP_REMOVED lines=24> */
.L_x_2731:
[----:B------:R-:W-:Y:S05]  /*0180*/  BSYNC B0 ;  /* 0x0000000000007941 */ /* 0x000fea0003800000 */
.L_x_2730:
        /* <DEDUP_REMOVED lines=41> */
.L_x_2732:
        /* <DEDUP_REMOVED lines=22> */
.L_x_2733:
        /* <DEDUP_REMOVED lines=18> */
.L_x_2734:
        /* <DEDUP_REMOVED lines=22> */
.L_x_2735:
        /* <DEDUP_REMOVED lines=22> */
.L_x_2736:
        /* <DEDUP_REMOVED lines=10> */
.L_x_2739:
        /* <DEDUP_REMOVED lines=20> */
[----:B------:R-:W-:Y:S02]  /*0b40*/  IMAD.MOV.U32 R17, RZ, RZ, RZ ;  /* 0x000000ffff117224 */ /* 0x000fe400078e00ff */
[----:B------:R-:W-:-:S08]  /*0b50*/  IMAD.MOV.U32 R205, RZ, RZ, RZ ;  /* 0x000000ffffcd7224 */ /* 0x000fd000078e00ff */
[----:B------:R-:W-:Y:S01]  /*0b60*/  UIADD3 UR4, UR4, 0x15400, URZ ;  /* 0x0001540004047890 */ /* 0x000fe2000fffe03f */
[----:B--2---:R-:W-:Y:S02]  /*0b70*/  R2UR UR5, R0 ;  /* 0x00000000000572ca */ /* 0x004fe400000e0000 */
[----:B------:R-:W-:-:S04]  /*0b80*/  SHF.R.S32.HI R0, RZ, 0x1f, R18 ;  /* 0x0000001fff007819 */ /* 0x000fc80000011412 */
[----:B0-----:R-:W-:-:S04]  /*0b90*/  LEA.HI R2, R0, R18, RZ, 0x7 ;  /* 0x0000001200027211 */ /* 0x001fc800078f38ff */
[----:B------:R-:W-:Y:S02]  /*0ba0*/  LOP3.LUT R3, R2, 0xffffff80, RZ, 0xc0, !PT ;  /* 0xffffff8002037812 */ /* 0x000fe400078ec0ff */
[----:B------:R-:W-:Y:S01]  /*0bb0*/  SHF.R.S32.HI R11, RZ, 0x7, R2 ;  /* 0x00000007ff0b7819 */ /* 0x000fe20000011402 */
[----:B------:R-:W-:Y:S02]  /*0bc0*/  ULOP3.LUT UR5, UR5, 0x1, URZ, 0xfc, !UPT ;  /* 0x0000000105057892 */ /* 0x000fe4000f8efc3f */
[----:B------:R-:W-:Y:S01]  /*0bd0*/  IMAD.IADD R15, R18, 0x1, -R3 ;  /* 0x00000001120f7824 */ /* 0x000fe200078e0a03 */
[----:B------:R-:W-:Y:S02]  /*0be0*/  LEA.HI R3, R0, R18, RZ, 0x4 ;  /* 0x0000001200037211 */ /* 0x000fe400078f20ff */
[----:B------:R-:W-:Y:S02]  /*0bf0*/  LEA.HI R2, R2, R11, RZ, 0x1 ;  /* 0x0000000b02027211 */ /* 0x000fe400078f08ff */
[----:B------:R-:W-:-:S02]  /*0c00*/  SHF.R.S32.HI R7, RZ, 0x1f, R15 ;  /* 0x0000001fff077819 */ /* 0x000fc4000001140f */
[----:B------:R-:W-:Y:S02]  /*0c10*/  SHF.R.S32.HI R6, RZ, 0x4, R3 ;  /* 0x00000004ff067819 */ /* 0x000fe40000011403 */
[----:B------:R-:W-:Y:S02]  /*0c20*/  LEA.HI R8, R7, R15, RZ, 0x2 ;  /* 0x0000000f07087211 */ /* 0x000fe400078f10ff */
[----:B------:R-:W-:Y:S02]  /*0c30*/  LEA.HI R4, R3, R6, RZ, 0x1 ;  /* 0x0000000603047211 */ /* 0x000fe400078f08ff */
[--C-:B------:R-:W-:Y:S02]  /*0c40*/  SHF.R.S32.HI R9, RZ, 0x2, R8.reuse ;  /* 0x00000002ff097819 */ /* 0x100fe40000011408 */
[----:B------:R-:W-:Y:S02]  /*0c50*/  SHF.R.S32.HI R10, RZ, 0x1f, R8 ;  /* 0x0000001fff0a7819 */ /* 0x000fe40000011408 */
[----:B------:R-:W-:-:S02]  /*0c60*/  LOP3.LUT R5, R4, 0x1ffffffe, RZ, 0xc0, !PT ;  /* 0x1ffffffe04057812 */ /* 0x000fc400078ec0ff */
[----:B------:R-:W-:Y:S02]  /*0c70*/  LEA.HI R10, R10, R9, RZ, 0x3 ;  /* 0x000000090a0a7211 */ /* 0x000fe400078f18ff */
[----:B------:R-:W-:Y:S01]  /*0c80*/  LEA.HI R7, R7, R15, RZ, 0x5 ;  /* 0x0000000f07077211 */ /* 0x000fe200078f28ff */
[----:B------:R-:W-:Y:S01]  /*0c90*/  IMAD.IADD R5, R6, 0x1, -R5 ;  /* 0x0000000106057824 */ /* 0x000fe200078e0a05 */
[----:B------:R-:W-:Y:S02]  /*0ca0*/  LOP3.LUT R10, R10, 0xfffffff8, RZ, 0xc0, !PT ;  /* 0xfffffff80a0a7812 */ /* 0x000fe400078ec0ff */
[----:B------:R-:W-:Y:S02]  /*0cb0*/  LEA.HI R4, R0, R18, RZ, 0x5 ;  /* 0x0000001200047211 */ /* 0x000fe400078f28ff */
[----:B------:R-:W-:Y:S01]  /*0cc0*/  LOP3.LUT R3, R3, 0x3fffff0, RZ, 0xc0, !PT ;  /* 0x03fffff003037812 */ /* 0x000fe200078ec0ff */
[----:B------:R-:W-:Y:S01]  /*0cd0*/  IMAD.IADD R10, R9, 0x1, -R10 ;  /* 0x00000001090a7824 */ /* 0x000fe200078e0a0a */
[----:B------:R-:W-:-:S02]  /*0ce0*/  SHF.R.S32.HI R7, RZ, 0x5, R7 ;  /* 0x00000005ff077819 */ /* 0x000fc40000011407 */
[----:B------:R-:W-:Y:S01]  /*0cf0*/  SHF.R.S32.HI R4, RZ, 0x5, R4 ;  /* 0x00000005ff047819 */ /* 0x000fe20000011404 */
[----:B------:R-:W-:Y:S01]  /*0d00*/  IMAD.IADD R3, R18, 0x1, -R3 ;  /* 0x0000000112037824 */ /* 0x000fe200078e0a03 */
[----:B------:R-:W-:Y:S01]  /*0d10*/  LEA.HI R6, R0, R18, RZ, 0x2 ;  /* 0x0000001200067211 */ /* 0x000fe200078f10ff */
[----:B------:R-:W-:Y:S01]  /*0d20*/  IMAD R7, R7, 0x10, R10 ;  /* 0x0000001007077824 */ /* 0x000fe200078e020a */
[----:B------:R-:W-:Y:S01]  /*0d30*/  LOP3.LUT R2, R2, 0x3fffffe, RZ, 0xc0, !PT ;  /* 0x03fffffe02027812 */ /* 0x000fe200078ec0ff */
[C---:B------:R-:W-:Y:S01]  /*0d40*/  IMAD R10, R4.reuse, 0x10, R3 ;  /* 0x00000010040a7824 */ /* 0x040fe200078e0203 */
[--C-:B------:R-:W-:Y:S01]  /*0d50*/  SHF.R.S32.HI R204, RZ, 0x2, R6.reuse ;  /* 0x00000002ffcc7819 */ /* 0x100fe20000011406 */
[----:B------:R-:W-:Y:S01]  /*0d60*/  IMAD.SHL.U32 R218, R4, 0x200, RZ ;  /* 0x0000020004da7824 */ /* 0x000fe200078e00ff */
[----:B------:R-:W-:Y:S01]  /*0d70*/  SHF.R.S32.HI R3, RZ, 0x1f, R6 ;  /* 0x0000001fff037819 */ /* 0x000fe20000011406 */
[----:B------:R-:W-:Y:S01]  /*0d80*/  IMAD.IADD R2, R11, 0x1, -R2 ;  /* 0x000000010b027824 */ /* 0x000fe200078e0a02 */
[----:B------:R-:W-:Y:S01]  /*0d90*/  LOP3.LUT R6, R6, 0xfffffffc, RZ, 0xc0, !PT ;  /* 0xfffffffc06067812 */ /* 0x000fe200078ec0ff */
[----:B------:R-:W-:Y:S01]  /*0da0*/  VIADD R237, R204, 0x40 ;  /* 0x00000040cced7836 */ /* 0x000fe20000000000 */
[----:B------:R-:W-:Y:S01]  /*0db0*/  LEA.HI R3, R3, R204, RZ, 0x3 ;  /* 0x000000cc03037211 */ /* 0x000fe200078f18ff */
[----:B------:R-:W-:Y:S01]  /*0dc0*/  IMAD R13, R2, 0x40, R7 ;  /* 0x00000040020d7824 */ /* 0x000fe200078e0207 */
[----:B------:R-:W-:Y:S01]  /*0dd0*/  LEA.HI R0, R0, R18, RZ, 0x3 ;  /* 0x0000001200007211 */ /* 0x000fe200078f18ff */
[----:B------:R-:W-:Y:S01]  /*0de0*/  IMAD.IADD R20, R18, 0x1, -R6 ;  /* 0x0000000112147824 */ /* 0x000fe200078e0a06 */
[----:B------:R-:W-:Y:S01]  /*0df0*/  SHF.R.S32.HI R2, RZ, 0x1f, R237 ;  /* 0x0000001fff027819 */ /* 0x000fe200000114ed */
[----:B------:R-:W-:Y:S01]  /*0e00*/  IMAD.SHL.U32 R215, R237, 0x40, RZ ;  /* 0x00000040edd77824 */ /* 0x000fe200078e00ff */
[----:B------:R-:W-:Y:S01]  /*0e10*/  LOP3.LUT R3, R3, 0xfffffff8, RZ, 0xc0, !PT ;  /* 0xfffffff803037812 */ /* 0x000fe200078ec0ff */
[----:B------:R-:W-:Y:S01]  /*0e20*/  IMAD.SHL.U32 R22, R20, 0x4, RZ ;  /* 0x0000000414167824 */ /* 0x000fe200078e00ff */
[----:B------:R-:W-:Y:S01]  /*0e30*/  LEA.HI R2, R2, R237, RZ, 0x3 ;  /* 0x000000ed02027211 */ /* 0x000fe200078f18ff */
[----:B------:R-:W-:Y:S01]  /*0e40*/  IMAD R12, R10, 0x8, R5 ;  /* 0x000000080a0c7824 */ /* 0x000fe200078e0205 */
[----:B------:R-:W-:Y:S01]  /*0e50*/  LOP3.LUT R215, R215, 0x1c0, RZ, 0xc0, !PT ;  /* 0x000001c0d7d77812 */ /* 0x000fe200078ec0ff */
[----:B------:R-:W-:Y:S01]  /*0e60*/  VIADD R211, R22, 0x20 ;  /* 0x0000002016d37836 */ /* 0x000fe20000000000 */
[----:B------:R-:W-:Y:S01]  /*0e70*/  LOP3.LUT R231, R0, 0xfffffff8, RZ, 0xc0, !PT ;  /* 0xfffffff800e77812 */ /* 0x000fe200078ec0ff */
[C---:B------:R-:W-:Y:S01]  /*0e80*/  VIADD R210, R22.reuse, 0x40 ;  /* 0x0000004016d27836 */ /* 0x040fe20000000000 */
[----:B------:R-:W-:Y:S01]  /*0e90*/  SHF.R.U32.HI R14, RZ, 0x3, R215 ;  /* 0x00000003ff0e7819 */ /* 0x000fe200000116d7 */
[----:B------:R-:W-:Y:S01]  /*0ea0*/  IMAD.IADD R206, R22, 0x1, R211 ;  /* 0x0000000116ce7824 */ /* 0x000fe200078e02d3 */
[----:B------:R-:W-:Y:S01]  /*0eb0*/  STL [R1+0x8c], R13 ;  /* 0x00008c0d01007387 */ /* 0x000fe20000100800 */
[----:B------:R-:W-:Y:S01]  /*0ec0*/  IMAD.IADD R226, R204, 0x1, -R3 ;  /* 0x00000001cce27824 */ /* 0x000fe200078e0a03 */
[----:B------:R-:W-:Y:S01]  /*0ed0*/  LOP3.LUT R227, R8, 0x7ffffffc, RZ, 0xc0, !PT ;  /* 0x7ffffffc08e37812 */ /* 0x000fe200078ec0ff */
[----:B------:R-:W-:Y:S01]  /*0ee0*/  IMAD.SHL.U32 R2, R2, 0x40, RZ ;  /* 0x0000004002027824 */ /* 0x000fe200078e00ff */
[----:B------:R-:W-:Y:S01]  /*0ef0*/  SHF.R.S32.HI R3, RZ, 0x1f, R206 ;  /* 0x0000001fff037819 */ /* 0x000fe200000114ce */
[----:B------:R-:W-:-:S02]  /*0f00*/  IMAD.IADD R207, R22, 0x1, R210 ;  /* 0x0000000116cf7824 */ /* 0x000fc400078e02d2 */
[----:B------:R-:W-:Y:S01]  /*0f10*/  IMAD.SHL.U32 R216, R226, 0x40, RZ ;  /* 0x00000040e2d87824 */ /* 0x000fe200078e00ff */
[----:B------:R-:W-:Y:S01]  /*0f20*/  LOP3.LUT R220, R2, 0xfffffe00, RZ, 0xc0, !PT ;  /* 0xfffffe0002dc7812 */ /* 0x000fe200078ec0ff */
[----:B------:R-:W-:Y:S01]  /*0f30*/  IMAD.IADD R231, R18, 0x1, -R231 ;  /* 0x0000000112e77824 */ /* 0x000fe200078e0ae7 */
[----:B------:R-:W-:Y:S01]  /*0f40*/  SHF.R.S32.HI R2, RZ, 0x1f, R207 ;  /* 0x0000001fff027819 */ /* 0x000fe200000114cf */
[----:B------:R-:W-:Y:S01]  /*0f50*/  VIADD R213, R22, 0x10 ;  /* 0x0000001016d57836 */ /* 0x000fe20000000000 */
[-C--:B------:R-:W-:Y:S01]  /*0f60*/  LEA.HI R5, R3, R206.reuse, RZ, 0x6 ;  /* 0x000000ce03057211 */ /* 0x080fe200078f30ff */
[----:B------:R-:W-:Y:S01]  /*0f70*/  IMAD.SHL.U32 R223, R231, 0x8, RZ ;  /* 0x00000008e7df7824 */ /* 0x000fe200078e00ff */
[----:B------:R-:W-:Y:S01]  /*0f80*/  LOP3.LUT R216, R216, 0x1c0, RZ, 0xc0, !PT ;  /* 0x000001c0d8d87812 */ /* 0x000fe200078ec0ff */
[----:B------:R-:W-:Y:S01]  /*0f90*/  VIADD R212, R22, 0x30 ;  /* 0x0000003016d47836 */ /* 0x000fe20000000000 */
[----:B------:R-:W-:Y:S01]  /*0fa0*/  LEA.HI R4, R3, R206, RZ, 0x3 ;  /* 0x000000ce03047211 */ /* 0x000fe200078f18ff */
[----:B------:R-:W-:Y:S01]  /*0fb0*/  IMAD.SHL.U32 R5, R5, 0x80, RZ ;  /* 0x0000008005057824 */ /* 0x000fe200078e00ff */
[CC--:B------:R-:W-:Y:S01]  /*0fc0*/  LEA.HI R6, R2.reuse, R207.reuse, RZ, 0x6 ;  /* 0x000000cf02067211 */ /* 0x0c0fe200078f30ff */
[C---:B------:R-:W-:Y:S01]  /*0fd0*/  VIADD R229, R223.reuse, 0x40 ;  /* 0x00000040dfe57836 */ /* 0x040fe20000000000 */
[----:B------:R-:W-:Y:S01]  /*0fe0*/  LEA.HI R3, R2, R207, RZ, 0x3 ;  /* 0x000000cf02037211 */ /* 0x000fe200078f18ff */
[----:B------:R-:W-:Y:S01]  /*0ff0*/  VIADD R230, R223, 0x80 ;  /* 0x00000080dfe67836 */ /* 0x000fe20000000000 */
[----:B------:R-:W-:Y:S01]  /*1000*/  SHF.R.U32.HI R217, RZ, 0x3, R216 ;  /* 0x00000003ffd97819 */ /* 0x000fe200000116d8 */
[----:B------:R-:W-:Y:S01]  /*1010*/  IMAD.SHL.U32 R7, R6, 0x80, RZ ;  /* 0x0000008006077824 */ /* 0x000fe200078e00ff */
[--C-:B------:R-:W-:Y:S01]  /*1020*/  LOP3.LUT R2, R216, 0x38, R4.reuse, 0xf8, !PT ;  /* 0x00000038d8027812 */ /* 0x100fe200078ef804 */
[----:B------:R-:W-:Y:S01]  /*1030*/  VIADD R214, R22, 0x50 ;  /* 0x0000005016d67836 */ /* 0x000fe20000000000 */
[----:B------:R-:W-:Y:S01]  /*1040*/  LOP3.LUT R9, R215, 0x38, R4, 0xf8, !PT ;  /* 0x00000038d7097812 */ /* 0x000fe200078ef804 */
[----:B------:R-:W-:Y:S01]  /*1050*/  IMAD.SHL.U32 R18, R20, 0x8, RZ ;  /* 0x0000000814127824 */ /* 0x000fe200078e00ff */
[----:B------:R-:W-:Y:S01]  /*1060*/  LOP3.LUT R6, R216, 0x38, R3, 0xf8, !PT ;  /* 0x00000038d8067812 */ /* 0x000fe200078ef803 */
[----:B------:R-:W-:Y:S01]  /*1070*/  IMAD.IADD R227, R15, 0x1, -R227 ;  /* 0x000000010fe37824 */ /* 0x000fe200078e0ae3 */
[----:B------:R-:W-:-:S02]  /*1080*/  LOP3.LUT R5, R5, 0xffffe000, RZ, 0xc0, !PT ;  /* 0xffffe00005057812 */ /* 0x000fc400078ec0ff */
[-C--:B------:R-:W-:Y:S02]  /*1090*/  LOP3.LUT R2, R2, R217.reuse, RZ, 0x3c, !PT ;  /* 0x000000d902027212 */ /* 0x080fe400078e3cff */
[----:B------:R-:W-:Y:S02]  /*10a0*/  LOP3.LUT R10, R9, R14, RZ, 0x3c, !PT ;  /* 0x0000000e090a7212 */ /* 0x000fe400078e3cff */
[----:B------:R-:W-:Y:S02]  /*10b0*/  LOP3.LUT R9, R6, R217, RZ, 0x3c, !PT ;  /* 0x000000d906097212 */ /* 0x000fe400078e3cff */
[-C--:B------:R-:W-:Y:S01]  /*10c0*/  IADD3 R6, R2, R5.reuse, R218 ;  /* 0x0000000502067210 */ /* 0x080fe20007ffe0da */
[----:B------:R-:W-:Y:S01]  /*10d0*/  IMAD.U32 R2, RZ, RZ, UR5 ;  /* 0x00000005ff027e24 */ /* 0x000fe2000f8e00ff */
[----:B------:R-:W-:Y:S02]  /*10e0*/  IADD3 R10, R10, R5, R220 ;  /* 0x000000050a0a7210 */ /* 0x000fe40007ffe0dc */
[----:B------:R-:W-:-:S02]  /*10f0*/  LOP3.LUT R11, R215, 0x38, R3, 0xf8, !PT ;  /* 0x00000038d70b7812 */ /* 0x000fc400078ef803 */
[----:B------:R-:W-:Y:S01]  /*1100*/  SHF.R.S32.HI R5, RZ, 0x3, R0 ;  /* 0x00000003ff057819 */ /* 0x000fe20000011400 */
[----:B------:R-:W-:Y:S01]  /*1110*/  IMAD.U32 R0, RZ, RZ, UR4 ;  /* 0x00000004ff007e24 */ /* 0x000fe2000f8e00ff */
[----:B------:R-:W-:Y:S01]  /*1120*/  LOP3.LUT R7, R7, 0xffffe000, RZ, 0xc0, !PT ;  /* 0xffffe00007077812 */ /* 0x000fe200078ec0ff */
[----:B------:R-:W-:Y:S01]  /*1130*/  STL [R1+0x4c], R2 ;  /* 0x00004c0201007387 */ /* 0x000fe20000100800 */
[----:B------:R-:W-:Y:S02]  /*1140*/  LOP3.LUT R11, R11, R14, RZ, 0x3c, !PT ;  /* 0x0000000e0b0b7212 */ /* 0x000fe400078e3cff */
[-C--:B------:R-:W-:Y:S01]  /*1150*/  IADD3 R9, R9, R7.reuse, R218 ;  /* 0x0000000709097210 */ /* 0x080fe20007ffe0da */
[----:B------:R0:W-:Y:S01]  /*1160*/  STL [R1+0x88], R0 ;  /* 0x0000880001007387 */ /* 0x0001e20000100800 */
[----:B------:R-:W-:Y:S02]  /*1170*/  IADD3 R11, R11, R7, R220 ;  /* 0x000000070b0b7210 */ /* 0x000fe40007ffe0dc */
[----:B------:R-:W-:-:S02]  /*1180*/  SHF.R.S32.HI R7, RZ, 0x1f, R211 ;  /* 0x0000001fff077819 */ /* 0x000fc400000114d3 */
[----:B------:R-:W-:Y:S02]  /*1190*/  SHF.R.S32.HI R8, RZ, 0x1f, R229 ;  /* 0x0000001fff087819 */ /* 0x000fe400000114e5 */
[----:B------:R-:W-:Y:S02]  /*11a0*/  SHF.R.S32.HI R8, RZ, 0x1f, R212 ;  /* 0x0000001fff087819 */ /* 0x000fe400000114d4 */
[----:B------:R-:W-:Y:S02]  /*11b0*/  LOP3.LUT R5, R215, 0x38, R18, 0xf8, !PT ;  /* 0x00000038d7057812 */ /* 0x000fe400078ef812 */
[----:B0-----:R-:W-:Y:S02]  /*11c0*/  SHF.R.S32.HI R0, RZ, 0x1f, R223 ;  /* 0x0000001fff007819 */ /* 0x001fe400000114df */
[----:B------:R-:W-:Y:S02]  /*11d0*/  SHF.R.S32.HI R0, RZ, 0x1f, R213 ;  /* 0x0000001fff007819 */ /* 0x000fe400000114d5 */
[----:B------:R-:W-:-:S02]  /*11e0*/  LOP3.LUT R5, R220, R5, R14, 0xf6, !PT ;  /* 0x00000005dc057212 */ /* 0x000fc400078ef60e */
[----:B------:R-:W-:Y:S01]  /*11f0*/  LEA.HI R2, R20, R20, RZ, 0x1 ;  /* 0x0000001414027211 */ /* 0x000fe200078f08ff */
[----:B------:R0:W-:Y:S03]  /*1200*/  STL [R1+0x70], R0 ;  /* 0x0000700001007387 */ /* 0x0001e60000100800 */
[----:B------:R-:W-:Y:S01]  /*1210*/  LOP3.LUT R2, R2, 0x1ffffffe, RZ, 0xc0, !PT ;  /* 0x1ffffffe02027812 */ /* 0x000fe200078ec0ff */
[----:B------:R1:W-:Y:S04]  /*1220*/  STL [R1+0x6c], R7 ;  /* 0x00006c0701007387 */ /* 0x0003e80000100800 */
[----:B------:R-:W-:Y:S01]  /*1230*/  STL [R1+0x68], R8 ;  /* 0x0000680801007387 */ /* 0x000fe20000100800 */
[----:B------:R-:W-:Y:S01]  /*1240*/  IMAD.IADD R2, R20, 0x1, -R2 ;  /* 0x0000000114027824 */ /* 0x000fe200078e0a02 */
[----:B0-----:R-:W-:-:S02]  /*1250*/  SHF.R.S32.HI R0, RZ, 0x1f, R230 ;  /* 0x0000001fff007819 */ /* 0x001fc400000114e6 */
[----:B------:R-:W-:Y:S01]  /*1260*/  SHF.R.S32.HI R0, RZ, 0x1f, R214 ;  /* 0x0000001fff007819 */ /* 0x000fe200000114d6 */
[----:B------:R-:W-:Y:S01]  /*1270*/  IMAD R228, R2, 0x8, R13 ;  /* 0x0000000802e47824 */ /* 0x000fe200078e020d */
[----:B-1----:R-:W-:-:S05]  /*1280*/  SHF.R.S32.HI R7, RZ, 0x1f, R210 ;  /* 0x0000001fff077819 */ /* 0x002fca00000114d2 */
[----:B------:R0:W-:Y:S04]  /*1290*/  STL [R1+0x64], R7 ;  /* 0x0000640701007387 */ /* 0x0001e80000100800 */
[----:B------:R1:W-:Y:S01]  /*12a0*/  STL [R1+0x60], R0 ;  /* 0x0000600001007387 */ /* 0x0003e20000100800 */
[----:B0-----:R-:W-:Y:S01]  /*12b0*/  IMAD.SHL.U32 R7, R12, 0x8, RZ ;  /* 0x000000080c077824 */ /* 0x001fe200078e00ff */
[----:B-1----:R-:W-:-:S04]  /*12c0*/  SHF.R.S32.HI R0, RZ, 0x3, R4 ;  /* 0x00000003ff007819 */ /* 0x002fc80000011404 */
[----:B------:R-:W-:Y:S01]  /*12d0*/  STL [R1+0x90], R7 ;  /* 0x0000900701007387 */ /* 0x000fe20000100800 */
[----:B------:R-:W-:Y:S02]  /*12e0*/  SHF.R.S32.HI R4, RZ, 0x3, R3 ;  /* 0x00000003ff047819 */ /* 0x000fe40000011403 */
[----:B------:R-:W-:Y:S01]  /*12f0*/  LEA R3, R5, UR4, 0x1 ;  /* 0x0000000405037c11 */ /* 0x000fe2000f8e08ff */
[----:B------:R0:W-:Y:S04]  /*1300*/  STL [R1+0x58], R0 ;  /* 0x0000580001007387 */ /* 0x0001e80000100800 */
[----:B------:R1:W-:Y:S04]  /*1310*/  STL [R1+0x5c], R4 ;  /* 0x00005c0401007387 */ /* 0x0003e80000100800 */
[----:B------:R2:W-:Y:S01]  /*1320*/  STL [R1+0x80], R3 ;  /* 0x0000800301007387 */ /* 0x0005e20000100800 */
[----:B0-----:R-:W-:-:S02]  /*1330*/  LEA R0, R6, UR4, 0x1 ;  /* 0x0000000406007c11 */ /* 0x001fc4000f8e08ff */
[----:B-1----:R-:W-:-:S03]  /*1340*/  LEA R4, R10, UR4, 0x1 ;  /* 0x000000040a047c11 */ /* 0x002fc6000f8e08ff */
[----:B------:R0:W-:Y:S01]  /*1350*/  STL [R1+0x84], R0 ;  /* 0x0000840001007387 */ /* 0x0001e20000100800 */
[----:B--2---:R-:W-:-:S03]  /*1360*/  LEA R3, R9, UR4, 0x1 ;  /* 0x0000000409037c11 */ /* 0x004fc6000f8e08ff */
[----:B------:R1:W-:Y:S04]  /*1370*/  STL [R1+0x78], R4 ;  /* 0x0000780401007387 */ /* 0x0003e80000100800 */
[----:B------:R1:W-:Y:S01]  /*1380*/  STL [R1+0x7c], R3 ;  /* 0x00007c0301007387 */ /* 0x0003e20000100800 */
[----:B0-----:R-:W-:-:S05]  /*1390*/  LEA R0, R11, UR4, 0x1 ;  /* 0x000000040b007c11 */ /* 0x001fca000f8e08ff */
[----:B------:R1:W-:Y:S02]  /*13a0*/  STL [R1+0x74], R0 ;  /* 0x0000740001007387 */ /* 0x0003e40000100800 */
.L_x_2964:
        /* <DEDUP_REMOVED lines=8> */
[----:B------:R-:W-:Y:S02]  /*1430*/  ISETP.NE.U32.AND P1, PT, RZ, UR8, PT ;  /* 0x00000008ff007c0c */ /* 0x000fe4000bf25070 */
[----:B------:R-:W-:Y:S02]  /*1440*/  ISETP.NE.AND.EX P2, PT, RZ, UR5, PT, P2 ;  /* 0x00000005ff007c0c */ /* 0x000fe4000bf45320 */
[----:B------:R-:W-:Y:S02]  /*1450*/  ISETP.NE.AND.EX P1, PT, RZ, UR9, PT, P1 ;  /* 0x00000009ff007c0c */ /* 0x000fe4000bf25310 */
[----:B------:R-:W-:-:S04]  /*1460*/  ISETP.NE.U32.AND P0, PT, RZ, UR6, PT ;  /* 0x00000006ff007c0c */ /* 0x000fc8000bf05070 */
[----:B------:R-:W-:Y:S02]  /*1470*/  ISETP.NE.AND.EX P0, PT, RZ, UR7, PT, P0 ;  /* 0x00000007ff007c0c */ /* 0x000fe4000bf05300 */
[----:B--2---:R-:W-:Y:S01]  /*1480*/  SHF.R.S32.HI R0, RZ, 0x1f, R235 ;  /* 0x0000001fff007819 */ /* 0x004fe200000114eb */
[C---:B------:R-:W-:Y:S02]  /*1490*/  IMAD.SHL.U32 R233, R235.reuse, 0x4, RZ ;  /* 0x00000004ebe97824 */ /* 0x040fe400078e00ff */
[C---:B------:R-:W-:Y:S02]  /*14a0*/  @P2 LEA R2, P3, R235.reuse, UR4, 0x2 ;  /* 0x00000004eb022c11 */ /* 0x040fe4000f8610ff */
[C-C-:B------:R-:W-:Y:S01]  /*14b0*/  SHF.L.U64.HI R234, R235.reuse, 0x2, R0.reuse ;  /* 0x00000002ebea7819 */ /* 0x140fe20000010200 */
[----:B------:R0:W-:Y:S01]  /*14c0*/  STL [R1+0x54], R0 ;  /* 0x0000540001007387 */ /* 0x0001e20000100800 */
[----:B------:R-:W-:Y:S01]  /*14d0*/  @P2 LEA.HI.X R3, R235, UR5, R0, 0x2, P3 ;  /* 0x00000005eb032c11 */ /* 0x000fe200098f1400 */
[----:B------:R-:W-:Y:S01]  /*14e0*/  ULDC UR4, c[0x0][0x288] ;  /* 0x0000a20000047ab9 */ /* 0x000fe20000000800 */
[----:B---3--:R-:W-:Y:S01]  /*14f0*/  IADD3 R6, P4, R233, UR6, RZ ;  /* 0x00000006e9067c10 */ /* 0x008fe2000ff9e0ff */
[----:B0-----:R-:W-:-:S03]  /*1500*/  IMAD.MOV.U32 R0, RZ, RZ, RZ ;  /* 0x000000ffff007224 */ /* 0x001fc600078e00ff */
[----:B------:R-:W-:Y:S01]  /*1510*/  IADD3.X R7, R234, UR7, RZ, P4, !PT ;  /* 0x00000007ea077c10 */ /* 0x000fe2000a7fe4ff */
[----:B------:R-:W-:Y:S01]  /*1520*/  IMAD.U32 R224, RZ, RZ, UR4 ;  /* 0x00000004ffe07e24 */ /* 0x000fe2000f8e00ff */
[----:B------:R-:W-:Y:S01]  /*1530*/  ULDC.64 UR4, c[0x0][0x418] ;  /* 0x0001060000047ab9 */ /* 0x000fe20000000a00 */
[----:B------:R0:W5:Y:S01]  /*1540*/  @P2 LDG.E R0, desc[UR60][R2.64] ;  /* 0x0000003c02002981 */ /* 0x000162000c1e1900 */
[----:B------:R-:W-:-:S03]  /*1550*/  @P1 IADD3 R4, P2, R233, UR8, RZ ;  /* 0x00000008e9041c10 */ /* 0x000fc6000ff5e0ff */
[----:B------:R0:W5:Y:S01]  /*1560*/  @P0 LDG.E R28, desc[UR60][R6.64] ;  /* 0x0000003c061c0981 */ /* 0x000162000c1e1900 */
[----:B------:R-:W-:Y:S01]  /*1570*/  @P1 IADD3.X R5, R234, UR9, RZ, P2, !PT ;  /* 0x00000009ea051c10 */ /* 0x000fe200097fe4ff */
[----:B------:R-:W-:Y:S01]  /*1580*/  UISETP.NE.U32.AND UP0, UPT, UR4, URZ, UPT ;  /* 0x0000003f0400728c */ /* 0x000fe2000bf05070 */
[----:B------:R-:W-:Y:S02]  /*1590*/  ULDC.64 UR8, c[0x0][0xa20] ;  /* 0x0002880000087ab9 */ /* 0x000fe40000000a00 */
[----:B------:R-:W-:Y:S01]  /*15a0*/  ULDC UR4, c[0x0][0x424] ;  /* 0x0001090000047ab9 */ /* 0x000fe20000000800 */
[----:B------:R0:W5:Y:S01]  /*15b0*/  @P1 LDG.E R224, desc[UR60][R4.64] ;  /* 0x0000003c04e01981 */ /* 0x000162000c1e1900 */
[----:B------:R-:W-:Y:S01]  /*15c0*/  UISETP.NE.AND.EX UP0, UPT, UR5, URZ, UPT, UP0 ;  /* 0x0000003f0500728c */ /* 0x000fe2000bf05300 */
[----:B------:R-:W-:Y:S01]  /*15d0*/  ISETP.NE.U32.AND P2, PT, RZ, UR8, PT ;  /* 0x00000008ff007c0c */ /* 0x000fe2000bf45070 */
[----:B------:R-:W-:Y:S01]  /*15e0*/  IMAD.MOV.U32 R232, RZ, RZ, R26 ;  /* 0x000000ffffe87224 */ /* 0x000fe200078e001a */
[----:B------:R-:W-:Y:S01]  /*15f0*/  ULDC UR5, c[0x0][0x2f0] ;  /* 0x0000bc0000057ab9 */ /* 0x000fe20000000800 */
[----:B------:R-:W-:Y:S01]  /*1600*/  USEL UR4, UR4, 0x1, UP0 ;  /* 0x0000000104047887 */ /* 0x000fe20008000000 */
[----:B------:R-:W-:Y:S01]  /*1610*/  ISETP.NE.AND.EX P2, PT, RZ, UR9, PT, P2 ;  /* 0x00000009ff007c0c */ /* 0x000fe2000bf45320 */
[----:B------:R-:W-:-:S02]  /*1620*/  IMAD.MOV.U32 R29, RZ, RZ, R235 ;  /* 0x000000ffff1d7224 */ /* 0x000fc400078e00eb */
[----:B------:R-:W-:-:S03]  /*1630*/  UIMAD UR4, UR4, UR5, URZ ;  /* 0x00000005040472a4 */ /* 0x000fc6000f8e023f */
[----:B------:R-:W-:Y:S01]  /*1640*/  ULDC UR5, c[0x0][0x348] ;  /* 0x0000d20000057ab9 */ /* 0x000fe20000000800 */
[----:B0-----:R-:W-:Y:S08]  /*1650*/  @P1 BRA `(.L_x_2741) ;  /* 0x0000000000241947 */ /* 0x001ff00003800000 */
        /* <DEDUP_REMOVED lines=9> */
.L_x_2741:
[----:B------:R-:W-:Y:S02]  /*16f0*/  IMAD.U32 R2, RZ, RZ, UR5 ;  /* 0x00000005ff027e24 */ /* 0x000fe4000f8e00ff */
[----:B------:R-:W-:Y:S01]  /*1700*/  IMAD.U32 R27, RZ, RZ, UR4 ;  /* 0x00000004ff1b7e24 */ /* 0x000fe2000f8e00ff */
[----:B------:R-:W-:Y:S06]  /*1710*/  @!P2 BRA `(.L_x_2742) ;  /* 0x000000000010a947 */ /* 0x000fec0003800000 */
[----:B------:R-:W-:-:S04]  /*1720*/  IADD3 R4, P0, R233, UR8, RZ ;  /* 0x00000008e9047c10 */ /* 0x000fc8000ff1e0ff */
[----:B------:R-:W-:-:S05]  /*1730*/  IADD3.X R5, R234, UR9, RZ, P0, !PT ;  /* 0x00000009ea057c10 */ /* 0x000fca00087fe4ff */
[----:B------:R0:W5:Y:S01]  /*1740*/  LDG.E R27, desc[UR60][R4.64] ;  /* 0x0000003c041b7981 */ /* 0x000162000c1e1900 */
[----:B------:R-:W-:Y:S05]  /*1750*/  BRA `(.L_x_2743) ;  /* 0x0000000000107947 */ /* 0x000fea0003800000 */
.L_x_2742:
[----:B------:R-:W-:Y:S05]  /*1760*/  @!P0 BRA `(.L_x_2743) ;  /* 0x00000000000c8947 */ /* 0x000fea0003800000 */
[----:B------:R-:W2:Y:S04]  /*1770*/  LDG.E R4, desc[UR60][R6.64] ;  /* 0x0000003c06047981 */ /* 0x000ea8000c1e1900 */
[----:B------:R-:W2:Y:S02]  /*1780*/  LDG.E R27, desc[UR60][R6.64+0x4] ;  /* 0x0000043c061b7981 */ /* 0x000ea4000c1e1900 */
[----:B--2---:R-:W-:-:S07]  /*1790*/  IMAD.IADD R27, R27, 0x1, -R4 ;  /* 0x000000011b1b7824 */ /* 0x004fce00078e0a04 */
.L_x_2743:
[----:B------:R-:W-:Y:S01]  /*17a0*/  ULDC.64 UR4, c[0x0][0xa10] ;  /* 0x0002840000047ab9 */ /* 0x000fe20000000a00 */
[----:B------:R-:W1:Y:S01]  /*17b0*/  LDC R9, c[0x0][0x448] ;  /* 0x00011200ff097b82 */ /* 0x000e620000000800 */
[----:B------:R-:W-:-:S04]  /*17c0*/  ISETP.NE.U32.AND P0, PT, RZ, UR4, PT ;  /* 0x00000004ff007c0c */ /* 0x000fc8000bf05070 */
[----:B------:R-:W-:Y:S01]  /*17d0*/  ISETP.NE.AND.EX P0, PT, RZ, UR5, PT, P0 ;  /* 0x00000005ff007c0c */ /* 0x000fe2000bf05300 */
[----:B------:R-:W-:-:S12]  /*17e0*/  ULDC.64 UR4, c[0x0][0xa30] ;  /* 0x00028c0000047ab9 */ /* 0x000fd80000000a00 */
[----:B0-----:R-:W0:Y:S02]  /*17f0*/  @P0 LDC.64 R4, c[0x0][0xa10] ;  /* 0x00028400ff040b82 */ /* 0x001e240000000a00 */
[----:B0-----:R-:W-:-:S05]  /*1800*/  @P0 IMAD.WIDE R4, R29, 0x4, R4 ;  /* 0x000000041d040825 */ /* 0x001fca00078e0204 */
[----:B------:R-:W2:Y:S04]  /*1810*/  @P0 LDG.E R3, desc[UR60][R4.64] ;  /* 0x0000003c04030981 */ /* 0x000ea8000c1e1900 */
[----:B------:R0:W2:Y:S01]  /*1820*/  @P0 LDG.E R8, desc[UR60][R4.64+0x4] ;  /* 0x0000043c04080981 */ /* 0x0000a2000c1e1900 */
[----:B------:R-:W-:Y:S01]  /*1830*/  ISETP.NE.U32.AND P1, PT, RZ, UR4, PT ;  /* 0x00000004ff007c0c */ /* 0x000fe2000bf25070 */
[----:B-----5:R-:W-:-:S03]  /*1840*/  IMAD.MOV.U32 R144, RZ, RZ, R27 ;  /* 0x000000ffff907224 */ /* 0x020fc600078e001b */
[----:B------:R-:W-:-:S13]  /*1850*/  ISETP.NE.AND.EX P1, PT, RZ, UR5, PT, P1 ;  /* 0x00000005ff007c0c */ /* 0x000fda000bf25310 */
[----:B------:R-:W-:-:S04]  /*1860*/  @P1 IADD3 R6, P2, R233, UR4, RZ ;  /* 0x00000004e9061c10 */ /* 0x000fc8000ff5e0ff */
[----:B------:R-:W-:-:S05]  /*1870*/  @P1 IADD3.X R7, R234, UR5, RZ, P2, !PT ;  /* 0x00000005ea071c10 */ /* 0x000fca00097fe4ff */
[----:B------:R3:W5:Y:S01]  /*1880*/  @P1 LDG.E R144, desc[UR60][R6.64] ;  /* 0x0000003c06901981 */ /* 0x000762000c1e1900 */
[----:B-1----:R-:W-:Y:S01]  /*1890*/  ISETP.NE.AND P1, PT, R9, 0x1, PT ;  /* 0x000000010900780c */ /* 0x002fe20003f25270 */
[----:B------:R-:W-:Y:S01]  /*18a0*/  IMAD.SHL.U32 R222, R25, 0x80, RZ ;  /* 0x0000008019de7824 */ /* 0x000fe200078e00ff */
[----:B------:R-:W-:-:S03]  /*18b0*/  PLOP3.LUT P2, PT, PT, PT, PT, 0x80, 0x0 ;  /* 0x000000000000781c */ /* 0x000fc60003f4f070 */
[----:B0-----:R-:W-:Y:S02]  /*18c0*/  VIADD R4, R222, 0x7f ;  /* 0x0000007fde047836 */ /* 0x001fe40000000000 */
[----:B---3--:R-:W-:-:S06]  /*18d0*/  IMAD.MOV.U32 R6, RZ, RZ, RZ ;  /* 0x000000ffff067224 */ /* 0x008fcc00078e00ff */
[----:B------:R-:W0:Y:S08]  /*18e0*/  @P1 LDC R9, c[0x0][0x44c] ;  /* 0x00011300ff091b82 */ /* 0x000e300000000800 */
[----:B------:R-:W1:Y:S01]  /*18f0*/  @P1 LDC R5, c[0x0][0x450] ;  /* 0x00011400ff051b82 */ /* 0x000e620000000800 */
[----:B--2---:R-:W-:Y:S02]  /*1900*/  @P0 IMAD.IADD R2, R8, 0x1, -R3 ;  /* 0x0000000108020824 */ /* 0x004fe400078e0a03 */
[----:B------:R-:W-:-:S02]  /*1910*/  IMAD.IADD R8, R27, 0x1, -R0 ;  /* 0x000000011b087824 */ /* 0x000fc400078e0a00 */
[----:B0-----:R-:W-:-:S04]  /*1920*/  @P1 IMAD.HI.U32 R0, R4, R9, RZ ;  /* 0x0000000904001227 */ /* 0x001fc800078e00ff */
[----:B------:R-:W-:Y:S01]  /*1930*/  IMAD.IADD R225, R8, 0x1, R2 ;  /* 0x0000000108e17824 */ /* 0x000fe200078e0202 */
[----:B-1----:R-:W-:Y:S01]  /*1940*/  @P1 SHF.R.U32.HI R4, RZ, R5, R0 ;  /* 0x00000005ff041219 */ /* 0x002fe20000011600 */
[----:B------:R-:W-:Y:S02]  /*1950*/  IMAD.MOV R0, RZ, RZ, -R8 ;  /* 0x000000ffff007224 */ /* 0x000fe400078e0a08 */
[C---:B------:R-:W-:Y:S01]  /*1960*/  VIADD R5, R225.reuse, 0x6f ;  /* 0x0000006fe1057836 */ /* 0x040fe20000000000 */
[----:B------:R-:W-:Y:S02]  /*1970*/  IADD3 R149, R225, 0x70, -R224 ;  /* 0x00000070e1957810 */ /* 0x000fe40007ffe8e0 */
[----:B------:R-:W-:-:S03]  /*1980*/  VIMNMX R0, RZ, R0, !PT ;  /* 0x00000000ff007248 */ /* 0x000fc60007fe0100 */
[----:B------:R-:W-:Y:S01]  /*1990*/  IMAD.IADD R7, R149, 0x1, R4 ;  /* 0x0000000195077824 */ /* 0x000fe200078e0204 */
[----:B------:R-:W-:Y:S01]  /*19a0*/  SHF.R.U32.HI R124, RZ, 0x4, R0 ;  /* 0x00000004ff7c7819 */ /* 0x000fe20000011600 */
[----:B------:R-:W-:Y:S02]  /*19b0*/  IMAD.MOV.U32 R4, RZ, RZ, RZ ;  /* 0x000000ffff047224 */ /* 0x000fe400078e00ff */
[----:B------:R-:W-:-:S04]  /*19c0*/  IMAD.HI R6, R7, -0x6db6db6d, R6 ;  /* 0x9249249307067827 */ /* 0x000fc800078e0206 */
[----:B------:R-:W-:Y:S01]  /*19d0*/  IMAD.HI R4, R5, -0x6db6db6d, R4 ;  /* 0x9249249305047827 */ /* 0x000fe200078e0204 */
[----:B------:R-:W-:-:S03]  /*19e0*/  SHF.R.U32.HI R5, RZ, 0x1f, R6 ;  /* 0x0000001fff057819 */ /* 0x000fc60000011606 */
[----:B------:R-:W-:Y:S01]  /*19f0*/  IMAD.WIDE.U32 R124, R124, 0x24924925, RZ ;  /* 0x249249257c7c7825 */ /* 0x000fe200078e00ff */
[----:B------:R-:W-:Y:S02]  /*1a00*/  SHF.R.U32.HI R3, RZ, 0x1f, R4 ;  /* 0x0000001fff037819 */ /* 0x000fe40000011604 */
[----:B------:R-:W-:Y:S01]  /*1a10*/  LEA.HI.SX32 R5, R6, R5, 0x1a ;  /* 0x0000000506057211 */ /* 0x000fe200078fd2ff */
[----:B------:R-:W-:Y:S01]  /*1a20*/  IMAD.MOV.U32 R24, RZ, RZ, R125 ;  /* 0x000000ffff187224 */ /* 0x000fe200078e007d */
[----:B------:R-:W-:-:S04]  /*1a30*/  LEA.HI.SX32 R150, R4, R3, 0x1a ;  /* 0x0000000304967211 */ /* 0x000fc800078fd2ff */
[----:B------:R-:W-:-:S05]  /*1a40*/  VIMNMX R5, R150, R5, PT ;  /* 0x0000000596057248 */ /* 0x000fca0003fe0100 */
[----:B------:R-:W-:-:S05]  /*1a50*/  IMAD R5, R5, 0x70, -R8 ;  /* 0x0000007005057824 */ /* 0x000fca00078e0a08 */
[----:B------:R-:W-:-:S04]  /*1a60*/  VIMNMX R5, R5, R2, PT ;  /* 0x0000000205057248 */ /* 0x000fc80003fe0100 */
[----:B------:R-:W-:-:S13]  /*1a70*/  ISETP.GT.AND P0, PT, R5, R0, PT ;  /* 0x000000000500720c */ /* 0x000fda0003f04270 */
[----:B------:R-:W-:Y:S02]  /*1a80*/  @P0 VIADD R5, R5, 0x6f ;  /* 0x0000006f05050836 */ /* 0x000fe40000000000 */
        /* <DEDUP_REMOVED lines=26> */
.L_x_2746:
[----:B------:R-:W-:Y:S05]  /*1c30*/  BSYNC B6 ;  /* 0x0000000000067941 */ /* 0x000fea0003800000 */
.L_x_2745:
        /* <DEDUP_REMOVED lines=20> */
.L_x_2748:
[----:B------:R-:W-:Y:S05]  /*1d80*/  BSYNC B6 ;  /* 0x0000000000067941 */ /* 0x000fea0003800000 */
.L_x_2747:
[----:B------:R-:W-:Y:S01]  /*1d90*/  ULDC.64 UR4, c[0x0][0x9f8] ;  /* 0x00027e0000047ab9 */ /* 0x000fe20000000a00 */
[----:B------:R-:W2:Y:S01]  /*1da0*/  LDL.LU R30, [R1+0x20] ;  /* 0x00002000011e7983 */ /* 0x000ea20000300800 */
        /* <DEDUP_REMOVED lines=9> */
[----:B------:R-:W-:-:S07]  /*1e40*/  SHF.R.S32.HI R147, RZ, 0x1f, R204 ;  /* 0x0000001fff937819 */ /* 0x000fce00000114cc */
[----:B------:R-:W3:Y:S03]  /*1e50*/  LDC.64 R98, c[0x0][0x3f8] ;  /* 0x0000fe00ff627b82 */ /* 0x000ee60000000a00 */
[----:B------:R-:W-:-:S04]  /*1e60*/  @P0 IADD3 R4, P1, R233, UR4, RZ ;  /* 0x00000004e9040c10 */ /* 0x000fc8000ff3e0ff */
[----:B------:R-:W-:Y:S01]  /*1e70*/  @P0 IADD3.X R5, R234, UR5, RZ, P1, !PT ;  /* 0x00000005ea050c10 */ /* 0x000fe20008ffe4ff */
[----:B------:R-:W-:Y:S01]  /*1e80*/  ULDC.64 UR4, c[0x0][0x330] ;  /* 0x0000cc0000047ab9 */ /* 0x000fe20000000a00 */
[----:B------:R-:W4:Y:S03]  /*1e90*/  LDC R33, c[0x0][0x3f4] ;  /* 0x0000fd00ff217b82 */ /* 0x000f260000000800 */
[----:B------:R0:W2:Y:S01]  /*1ea0*/  @P0 LDG.E R29, desc[UR60][R4.64] ;  /* 0x0000003c041d0981 */ /* 0x0000a2000c1e1900 */
[----:B------:R-:W-:Y:S01]  /*1eb0*/  ISETP.GE.AND P1, PT, R206, UR6, PT ;  /* 0x00000006ce007c0c */ /* 0x000fe2000bf26270 */
[----:B------:R-:W-:Y:S01]  /*1ec0*/  IMAD R3, R9, UR4, RZ ;  /* 0x0000000409037c24 */ /* 0x000fe2000f8e02ff */
[----:B------:R-:W-:Y:S01]  /*1ed0*/  ISETP.GE.AND P0, PT, R18, UR6, PT ;  /* 0x0000000612007c0c */ /* 0x000fe2000bf06270 */
[C---:B------:R-:W-:Y:S01]  /*1ee0*/  IMAD.WIDE.U32 R112, R26.reuse, UR4, R18 ;  /* 0x000000041a707c25 */ /* 0x040fe2000f8e0012 */
[----:B------:R-:W-:Y:S01]  /*1ef0*/  SEL R0, RZ, 0xffffffff, P1 ;  /* 0xffffffffff007807 */ /* 0x000fe20000800000 */
[----:B------:R-:W3:Y:S01]  /*1f00*/  S2R R151, SR_TID.X ;  /* 0x0000000000977919 */ /* 0x000ee20000002100 */
[----:B------:R-:W-:Y:S01]  /*1f10*/  SHF.R.S32.HI R12, RZ, 0x1f, R121 ;  /* 0x0000001fff0c7819 */ /* 0x000fe20000011479 */
[----:B------:R-:W-:Y:S01]  /*1f20*/  IMAD R3, R26, UR5, R3 ;  /* 0x000000051a037c24 */ /* 0x000fe2000f8e0203 */
[----:B------:R-:W-:Y:S01]  /*1f30*/  ULDC.64 UR4, c[0x0][0x308] ;  /* 0x0000c20000047ab9 */ /* 0x000fe20000000a00 */
[----:B0-----:R-:W-:Y:S01]  /*1f40*/  IMAD.SHL.U32 R5, R0, 0x2, RZ ;  /* 0x0000000200057824 */ /* 0x001fe200078e00ff */
[----:B------:R-:W-:Y:S01]  /*1f50*/  SEL R4, RZ, 0x1, P0 ;  /* 0x00000001ff047807 */ /* 0x000fe20000000000 */
[C---:B------:R-:W-:Y:S01]  /*1f60*/  VIADD R0, R18.reuse, 0x60 ;  /* 0x0000006012007836 */ /* 0x040fe20000000000 */
[----:B------:R-:W-:Y:S01]  /*1f70*/  ISETP.GE.AND P0, PT, R207, UR6, PT ;  /* 0x00000006cf007c0c */ /* 0x000fe2000bf06270 */
[----:B------:R-:W-:Y:S01]  /*1f80*/  IMAD.IADD R113, R113, 0x1, R3 ;  /* 0x0000000171717824 */ /* 0x000fe200078e0203 */
[----:B------:R-:W-:Y:S01]  /*1f90*/  LOP3.LUT R6, R5, 0x2, R4, 0xe2, !PT ;  /* 0x0000000205067812 */ /* 0x000fe200078ee204 */
[----:B------:R-:W-:Y:S01]  /*1fa0*/  VIADD R3, R18, 0x80 ;  /* 0x0000008012037836 */ /* 0x000fe20000000000 */
[----:B------:R-:W-:Y:S01]  /*1fb0*/  ISETP.GE.AND P1, PT, R0, UR6, PT ;  /* 0x0000000600007c0c */ /* 0x000fe2000bf26270 */
[-C--:B------:R-:W-:Y:S01]  /*1fc0*/  IMAD R10, R12, R110.reuse, RZ ;  /* 0x0000006e0c0a7224 */ /* 0x080fe200078e02ff */
        /* <DEDUP_REMOVED lines=17> */
[-C--:B----4-:R-:W-:Y:S01]  /*20e0*/  ISETP.GE.AND P1, PT, R206, R33.reuse, PT ;  /* 0x00000021ce00720c */ /* 0x090fe20003f26270 */
[----:B-1----:R-:W-:Y:S01]  /*20f0*/  IMAD.WIDE.U32 R106, R204, R104, R18 ;  /* 0x00000068cc6a7225 */ /* 0x002fe200078e0012 */
[----:B------:R-:W-:-:S02]  /*2100*/  ISETP.GE.AND P3, PT, R207, R33, PT ;  /* 0x00000021cf00720c */ /* 0x000fc40003f66270 */
[----:B------:R-:W-:Y:S01]  /*2110*/  SHF.R.U32.HI R25, RZ, 0x3, R215 ;  /* 0x00000003ff197819 */ /* 0x000fe200000116d7 */
[----:B------:R-:W-:Y:S01]  /*2120*/  IMAD.WIDE.U32 R108, R204, R104, R22 ;  /* 0x00000068cc6c7225 */ /* 0x000fe200078e0016 */
[----:B------:R-:W-:Y:S02]  /*2130*/  LOP3.LUT P2, RZ, R226, 0x4, RZ, 0xc0, !PT ;  /* 0x00000004e2ff7812 */ /* 0x000fe4000784c0ff */
[----:B------:R-:W-:Y:S01]  /*2140*/  SHF.L.U64.HI R135, R110, 0x6, R111 ;  /* 0x000000066e877819 */ /* 0x000fe2000001026f */
[CC--:B---3--:R-:W-:Y:S01]  /*2150*/  IMAD.WIDE.U32 R102, R204.reuse, R98.reuse, R22 ;  /* 0x00000062cc667225 */ /* 0x0c8fe200078e0016 */
[----:B------:R-:W-:Y:S02]  /*2160*/  SHF.R.S32.HI R148, RZ, 0x1f, R237 ;  /* 0x0000001fff947819 */ /* 0x000fe400000114ed */
[----:B------:R-:W-:Y:S01]  /*2170*/  LEA.HI R151, R151, 0x8, RZ, 0x19 ;  /* 0x0000000897977811 */ /* 0x000fe200078fc8ff */
[----:B------:R-:W-:-:S04]  /*2180*/  IMAD.WIDE.U32 R100, R204, R98, R18 ;  /* 0x00000062cc647225 */ /* 0x000fc800078e0012 */
[----:B------:R-:W-:Y:S02]  /*2190*/  IMAD.SHL.U32 R136, R110, 0x40, RZ ;  /* 0x000000406e887824 */ /* 0x000fe400078e00ff */
[----:B------:R-:W-:Y:S02]  /*21a0*/  IMAD R15, R105, 0x70, RZ ;  /* 0x00000070690f7824 */ /* 0x000fe400078e02ff */
[----:B------:R-:W-:Y:S02]  /*21b0*/  IMAD R133, R99, 0x70, RZ ;  /* 0x0000007063857824 */ /* 0x000fe400078e02ff */
[----:B------:R-:W-:Y:S01]  /*21c0*/  IMAD.SHL.U32 R124, R33, 0x2, RZ ;  /* 0x00000002217c7824 */ /* 0x000fe200078e00ff */
        /* <DEDUP_REMOVED lines=11> */
[C---:B------:R-:W-:Y:S02]  /*2280*/  IMAD R9, R204.reuse, R105, R6 ;  /* 0x00000069cc097224 */ /* 0x040fe400078e0206 */
        /* <DEDUP_REMOVED lines=34> */
[CC--:B------:R-:W-:Y:S01]  /*24b0*/  IMAD.WIDE.U32 R102, R144.reuse, R98.reuse, R102 ;  /* 0x0000006290667225 */ /* 0x0c0fe200078e0066 */
[----:B------:R-:W-:Y:S02]  /*24c0*/  SHF.R.S32.HI R7, RZ, 0x6, R7 ;  /* 0x00000006ff077819 */ /* 0x000fe40000011407 */
[----:B------:R-:W-:Y:S01]  /*24d0*/  SHF.R.S32.HI R9, RZ, 0x6, R8 ;  /* 0x00000006ff097819 */ /* 0x000fe20000011408 */
[----:B------:R-:W-:Y:S01]  /*24e0*/  IMAD.WIDE.U32 R100, R144, R98, R100 ;  /* 0x0000006290647225 */ /* 0x000fe200078e0064 */
[----:B------:R-:W-:-:S02]  /*24f0*/  LOP3.LUT R10, R216, 0x38, R21, 0xf8, !PT ;  /* 0x00000038d80a7812 */ /* 0x000fc400078ef815 */
[-C--:B------:R-:W-:Y:S01]  /*2500*/  LEA.HI R29, R26, R13.reuse, RZ, 0x3 ;  /* 0x0000000d1a1d7211 */ /* 0x080fe200078f18ff */
[C---:B------:R-:W-:Y:S01]  /*2510*/  IMAD R143, R7.reuse, 0x1c00, R218 ;  /* 0x00001c00078f7824 */ /* 0x040fe200078e02da */
[----:B------:R-:W-:Y:S01]  /*2520*/  LOP3.LUT R8, R216, 0x38, R20, 0xf8, !PT ;  /* 0x00000038d8087812 */ /* 0x000fe200078ef814 */
[----:B------:R-:W-:Y:S01]  /*2530*/  IMAD R141, R7, 0x1c00, R220 ;  /* 0x00001c00078d7824 */ /* 0x000fe200078e02dc */
[----:B------:R-:W-:Y:S01]  /*2540*/  LOP3.LUT R11, R215, 0x38, R20, 0xf8, !PT ;  /* 0x00000038d70b7812 */ /* 0x000fe200078ef814 */
[C---:B------:R-:W-:Y:S01]  /*2550*/  IMAD R142, R9.reuse, 0x1c00, R218 ;  /* 0x00001c00098e7824 */ /* 0x040fe200078e02da */
[----:B------:R-:W-:Y:S01]  /*2560*/  LEA.HI R13, R26, R13, RZ, 0x6 ;  /* 0x0000000d1a0d7211 */ /* 0x000fe200078f30ff */
[----:B------:R-:W-:Y:S01]  /*2570*/  IMAD R139, R9, 0x1c00, R220 ;  /* 0x00001c00098b7824 */ /* 0x000fe200078e02dc */
[-C--:B------:R-:W-:Y:S01]  /*2580*/  LOP3.LUT R7, R10, R217.reuse, RZ, 0x3c, !PT ;  /* 0x000000d90a077212 */ /* 0x080fe200078e3cff */
[----:B------:R-:W-:Y:S01]  /*2590*/  IMAD.X R121, R12, 0x1, R147, P3 ;  /* 0x000000010c797824 */ /* 0x000fe200018e0693 */
[----:B------:R-:W-:Y:S01]  /*25a0*/  LOP3.LUT R8, R8, R217, RZ, 0x3c, !PT ;  /* 0x000000d908087212 */ /* 0x000fe200078e3cff */
[----:B------:R-:W-:Y:S01]  /*25b0*/  IMAD.IADD R36, R113, 0x1, R37 ;  /* 0x0000000171247824 */ /* 0x000fe200078e0225 */
[-C--:B------:R-:W-:Y:S01]  /*25c0*/  LOP3.LUT R14, R11, R25.reuse, RZ, 0x3c, !PT ;  /* 0x000000190b0e7212 */ /* 0x080fe200078e3cff */
[----:B------:R-:W-:Y:S01]  /*25d0*/  IMAD.IADD R142, R142, 0x1, R7 ;  /* 0x000000018e8e7824 */ /* 0x000fe200078e0207 */
[----:B------:R-:W-:Y:S01]  /*25e0*/  SHF.R.S32.HI R13, RZ, 0x6, R13 ;  /* 0x00000006ff0d7819 */ /* 0x000fe2000001140d */
[----:B------:R-:W-:Y:S01]  /*25f0*/  IMAD.IADD R143, R143, 0x1, R8 ;  /* 0x000000018f8f7824 */ /* 0x000fe200078e0208 */
[----:B------:R-:W-:Y:S01]  /*2600*/  LOP3.LUT R11, R215, 0x38, R29, 0xf8, !PT ;  /* 0x00000038d70b7812 */ /* 0x000fe200078ef81d */
[----:B------:R-:W-:Y:S01]  /*2610*/  IMAD.IADD R141, R141, 0x1, R14 ;  /* 0x000000018d8d7824 */ /* 0x000fe200078e020e */
[----:B------:R-:W-:Y:S01]  /*2620*/  LOP3.LUT R7, R215, 0x38, R21, 0xf8, !PT ;  /* 0x00000038d7077812 */ /* 0x000fe200078ef815 */
[----:B------:R-:W-:Y:S01]  /*2630*/  IMAD R138, R13, 0x1c00, R220 ;  /* 0x00001c000d8a7824 */ /* 0x000fe200078e02dc */
[-C--:B------:R-:W-:Y:S01]  /*2640*/  LOP3.LUT R11, R11, R25.reuse, RZ, 0x3c, !PT ;  /* 0x000000190b0b7212 */ /* 0x080fe200078e3cff */
[----:B------:R-:W-:Y:S01]  /*2650*/  IMAD R140, R13, 0x1c00, R218 ;  /* 0x00001c000d8c7824 */ /* 0x000fe200078e02da */
[----:B------:R-:W-:Y:S01]  /*2660*/  LOP3.LUT R8, R216, 0x38, R29, 0xf8, !PT ;  /* 0x00000038d8087812 */ /* 0x000fe200078ef81d */
[----:B------:R-:W-:Y:S01]  /*2670*/  IMAD R13, R111, 0x70, RZ ;  /* 0x000000706f0d7824 */ /* 0x000fe200078e02ff */
[----:B------:R-:W-:Y:S01]  /*2680*/  LOP3.LUT R10, R7, R25, RZ, 0x3c, !PT ;  /* 0x00000019070a7212 */ /* 0x000fe200078e3cff */
[----:B------:R-:W-:Y:S01]  /*2690*/  IMAD.IADD R138, R138, 0x1, R11 ;  /* 0x000000018a8a7824 */ /* 0x000fe200078e020b */
[-C--:B------:R-:W-:Y:S01]  /*26a0*/  LOP3.LUT R7, R8, R217.reuse, RZ, 0x3c, !PT ;  /* 0x000000d908077212 */ /* 0x080fe200078e3cff */
[----:B------:R-:W-:Y:S01]  /*26b0*/  VIADD R11, R18, 0xa0 ;  /* 0x000000a0120b7836 */ /* 0x000fe20000000000 */
[----:B------:R-:W-:Y:S01]  /*26c0*/  SHF.R.S32.HI R9, RZ, 0x1f, R144 ;  /* 0x0000001fff097819 */ /* 0x000fe20000011490 */
[----:B------:R-:W-:Y:S01]  /*26d0*/  IMAD.SHL.U32 R8, R104, 0x40, RZ ;  /* 0x0000004068087824 */ /* 0x000fe200078e00ff */
[----:B------:R-:W-:Y:S01]  /*26e0*/  LOP3.LUT R14, R216, 0x18, R18, 0xf8, !PT ;  /* 0x00000018d80e7812 */ /* 0x000fe200078ef812 */
[----:B------:R-:W-:Y:S01]  /*26f0*/  IMAD.IADD R140, R140, 0x1, R7 ;  /* 0x000000018c8c7824 */ /* 0x000fe200078e0207 */
[----:B------:R-:W-:Y:S01]  /*2700*/  ISETP.GE.AND P2, PT, R11, UR6, PT ;  /* 0x000000060b007c0c */ /* 0x000fe2000bf46270 */
[C---:B------:R-:W-:Y:S01]  /*2710*/  IMAD R7, R9.reuse, R104, RZ ;  /* 0x0000006809077224 */ /* 0x040fe200078e02ff */
[----:B------:R-:W-:Y:S01]  /*2720*/  LOP3.LUT R137, R14, R217, RZ, 0x3c, !PT ;  /* 0x000000d90e897212 */ /* 0x000fe200078e3cff */
[----:B------:R-:W-:Y:S01]  /*2730*/  IMAD R9, R9, R98, RZ ;  /* 0x0000006209097224 */ /* 0x000fe200078e02ff */
[----:B------:R-:W-:Y:S01]  /*2740*/  SEL R28, RZ, 0x20, P2 ;  /* 0x00000020ff1c7807 */ /* 0x000fe20001000000 */
[----:B------:R-:W-:Y:S01]  /*2750*/  IMAD R31, R144, R105, R7 ;  /* 0x00000069901f7224 */ /* 0x000fe200078e0207 */
[----:B------:R-:W-:Y:S01]  /*2760*/  SHF.L.U64.HI R7, R104, 0x6, R105 ;  /* 0x0000000668077819 */ /* 0x000fe20000010269 */
[----:B------:R-:W-:Y:S01]  /*2770*/  IMAD.WIDE.U32 R110, R110, 0x70, RZ ;  /* 0x000000706e6e7825 */ /* 0x000fe200078e00ff */
[----:B------:R-:W-:-:S02]  /*2780*/  SHF.R.S32.HI R117, RZ, 0x3, R20 ;  /* 0x00000003ff757819 */ /* 0x000fc40000011414 */
[----:B------:R-:W-:Y:S01]  /*2790*/  SHF.R.S32.HI R116, RZ, 0x3, R21 ;  /* 0x00000003ff747819 */ /* 0x000fe20000011415 */
[----:B------:R-:W-:Y:S01]  /*27a0*/  IMAD.WIDE.U32 R104, R104, 0x70, RZ ;  /* 0x0000007068687825 */ /* 0x000fe200078e00ff */
[----:B------:R-:W-:Y:S02]  /*27b0*/  LOP3.LUT R35, R27, R28, RZ, 0xfc, !PT ;  /* 0x0000001c1b237212 */ /* 0x000fe400078efcff */
[----:B------:R-:W-:Y:S01]  /*27c0*/  LOP3.LUT R20, R20, 0xfffffff8, RZ, 0xc0, !PT ;  /* 0xfffffff814147812 */ /* 0x000fe200078ec0ff */
[----:B------:R-:W-:Y:S01]  /*27d0*/  IMAD.IADD R139, R139, 0x1, R10 ;  /* 0x000000018b8b7824 */ /* 0x000fe200078e020a */
[----:B------:R-:W-:Y:S01]  /*27e0*/  LOP3.LUT R21, R21, 0xfffffff8, RZ, 0xc0, !PT ;  /* 0xfffffff815157812 */ /* 0x000fe200078ec0ff */
[----:B------:R-:W-:Y:S01]  /*27f0*/  IMAD R25, R144, R99, R9 ;  /* 0x0000006390197224 */ /* 0x000fe200078e0209 */
[C---:B------:R-:W-:Y:S01]  /*2800*/  SHF.L.U64.HI R9, R98.reuse, 0x6, R99 ;  /* 0x0000000662097819 */ /* 0x040fe20000010263 */
[C---:B------:R-:W-:Y:S01]  /*2810*/  IMAD.SHL.U32 R10, R98.reuse, 0x40, RZ ;  /* 0x00000040620a7824 */ /* 0x040fe200078e00ff */
[----:B------:R-:W-:Y:S01]  /*2820*/  LOP3.LUT R26, R29, 0xfffffff8, RZ, 0xc0, !PT ;  /* 0xfffffff81d1a7812 */ /* 0x000fe200078ec0ff */
[----:B------:R-:W-:Y:S01]  /*2830*/  IMAD.WIDE.U32 R98, R98, 0x70, RZ ;  /* 0x0000007062627825 */ /* 0x000fe200078e00ff */
[----:B------:R-:W-:-:S02]  /*2840*/  LOP3.LUT R32, R35, 0x4, RZ, 0xc0, !PT ;  /* 0x0000000423207812 */ /* 0x000fc400078ec0ff */
[----:B------:R-:W-:Y:S01]  /*2850*/  LOP3.LUT R33, R35, 0x8, RZ, 0xc0, !PT ;  /* 0x0000000823217812 */ /* 0x000fe200078ec0ff */
[----:B------:R-:W-:Y:S01]  /*2860*/  IMAD.IADD R132, R111, 0x1, R13 ;  /* 0x000000016f847824 */ /* 0x000fe200078e020d */
[----:B------:R-:W-:Y:S01]  /*2870*/  LOP3.LUT R34, R35, 0x10, RZ, 0xc0, !PT ;  /* 0x0000001023227812 */ /* 0x000fe200078ec0ff */
[----:B------:R-:W-:Y:S01]  /*2880*/  IMAD.IADD R134, R105, 0x1, R15 ;  /* 0x0000000169867824 */ /* 0x000fe200078e020f */
[----:B------:R-:W-:Y:S01]  /*2890*/  LOP3.LUT R27, R27, 0x1, RZ, 0xc0, !PT ;  /* 0x000000011b1b7812 */ /* 0x000fe200078ec0ff */
[----:B------:R-:W-:Y:S01]  /*28a0*/  IMAD.IADD R12, R109, 0x1, R31 ;  /* 0x000000016d0c7824 */ /* 0x000fe200078e021f */
[----:B------:R-:W-:Y:S01]  /*28b0*/  SHF.R.S32.HI R28, RZ, 0x1f, R20 ;  /* 0x0000001fff1c7819 */ /* 0x000fe20000011414 */
[----:B------:R-:W-:Y:S01]  /*28c0*/  IMAD.IADD R13, R31, 0x1, R107 ;  /* 0x000000011f0d7824 */ /* 0x000fe200078e026b */
[----:B------:R-:W-:Y:S01]  /*28d0*/  LOP3.LUT R31, R35, 0x2, RZ, 0xc0, !PT ;  /* 0x00000002231f7812 */ /* 0x000fe200078ec0ff */
[----:B------:R-:W-:Y:S01]  /*28e0*/  IMAD.IADD R14, R103, 0x1, R25 ;  /* 0x00000001670e7824 */ /* 0x000fe200078e0219 */
[----:B0-----:R-:W-:Y:S01]  /*28f0*/  SHF.R.S32.HI R30, RZ, 0x1f, R26 ;  /* 0x0000001fff1e7819 */ /* 0x001fe2000001141a */
[----:B------:R-:W-:Y:S01]  /*2900*/  IMAD.IADD R15, R25, 0x1, R101 ;  /* 0x00000001190f7824 */ /* 0x000fe200078e0265 */
[----:B------:R-:W-:Y:S01]  /*2910*/  SHF.R.S32.HI R25, RZ, 0x3, R29 ;  /* 0x00000003ff197819 */ /* 0x000fe2000001141d */
[----:B------:R-:W-:Y:S01]  /*2920*/  IMAD.IADD R137, R218, 0x1, R137 ;  /* 0x00000001da897824 */ /* 0x000fe200078e0289 */
[----:B------:R-:W-:Y:S01]  /*2930*/  SHF.R.S32.HI R29, RZ, 0x1f, R21 ;  /* 0x0000001fff1d7819 */ /* 0x000fe20000011415 */
[----:B------:R-:W-:Y:S01]  /*2940*/  IMAD.IADD R133, R99, 0x1, R133 ;  /* 0x0000000163857824 */ /* 0x000fe200078e0285 */
[----:B------:R-:W-:-:S07]  /*2950*/  LOP3.LUT R35, R35, 0x20, RZ, 0xc0, !PT ;  /* 0x0000002023237812 */ /* 0x000fce00078ec0ff */
.L_x_2848:
[----:B-12---:R-:W2:Y:S01]  /*2960*/  LDL.LU R41, [R1+0x20] ;  /* 0x0000200001297983 */ /* 0x006ea20000300800 */
[----:B-----5:R-:W-:Y:S01]  /*2970*/  VIADD R49, R24, 0xffffffff ;  /* 0xffffffff18317836 */ /* 0x020fe20000000000 */
        /* <DEDUP_REMOVED lines=28> */
[----:B------:R0:W-:Y:S01]  /*2b40*/  STL [R1+0x20], R41 ;  /* 0x0000202901007387 */ /* 0x0001e20000100800 */
[----:B------:R-:W-:Y:S05]  /*2b50*/  @!P2 BRA `(.L_x_2750) ;  /* 0x000000740070a947 */ /* 0x000fea0003800000 */
[----:B------:R-:W-:Y:S01]  /*2b60*/  ULDC.U8 UR4, c[0x0][0x410] ;  /* 0x0001040000047ab9 */ /* 0x000fe20000000000 */
[-C--:B------:R-:W-:Y:S01]  /*2b70*/  IMAD R39, R133, R49.reuse, RZ ;  /* 0x0000003185277224 */ /* 0x080fe200078e02ff */
[----:B------:R-:W-:Y:S01]  /*2b80*/  ISETP.NE.AND P2, PT, RZ, UR4, PT ;  /* 0x00000004ff007c0c */ /* 0x000fe2000bf45270 */
[-C--:B------:R-:W-:Y:S02]  /*2b90*/  IMAD R43, R134, R49.reuse, RZ ;  /* 0x00000031862b7224 */ /* 0x080fe400078e02ff */
[----:B0-----:R-:W-:Y:S02]  /*2ba0*/  IMAD R41, R42, R98, R39 ;  /* 0x000000622a297224 */ /* 0x001fe400078e0227 */
[----:B------:R-:W-:Y:S02]  /*2bb0*/  IMAD R39, R24, -0x70, R2 ;  /* 0xffffff9018277824 */ /* 0x000fe400078e0202 */
[----:B------:R-:W-:Y:S02]  /*2bc0*/  IMAD R43, R42, R104, R43 ;  /* 0x000000682a2b7224 */ /* 0x000fe400078e022b */
[----:B------:R-:W-:Y:S01]  /*2bd0*/  IMAD.WIDE.U32 R90, R98, R49, RZ ;  /* 0x00000031625a7225 */ /* 0x000fe200078e00ff */
[----:B------:R-:W-:-:S03]  /*2be0*/  VIMNMX R39, R39, 0x70, PT ;  /* 0x0000007027277848 */ /* 0x000fc60003fe0100 */
        /* <DEDUP_REMOVED lines=60> */
.L_x_2753:
[----:B------:R-:W-:Y:S05]  /*2fb0*/  BSYNC B1 ;  /* 0x0000000000017941 */ /* 0x000fea0003800000 */
.L_x_2752:
        /* <DEDUP_REMOVED lines=56> */
.L_x_2755:
[----:B------:R-:W-:Y:S05]  /*3340*/  BSYNC B1 ;  /* 0x0000000000017941 */ /* 0x000fea0003800000 */
.L_x_2754:
[----:B01----:R-:W2:Y:S01]  /*3350*/  LDL R40, [R1+0x4c] ;  /* 0x00004c0001287983 */ /* 0x003ea20000100800 */
        /* <DEDUP_REMOVED lines=79> */
[----:B------:R-:W-:Y:S01]  /*3850*/  IMAD.MOV.U32 R40, RZ, RZ, R70 ;  /* 0x000000ffff287224 */ /* 0x000fe200078e0046 */
[----:B------:R-:W-:Y:S01]  /*3860*/  PRMT R156, R43, 0x7610, R156 ;  /* 0x000076102b9c7816 */ /* 0x000fe2000000009c */
[----:B------:R-:W-:Y:S01]  /*3870*/  IMAD.MOV.U32 R41, RZ, RZ, R71 ;  /* 0x000000ffff297224 */ /* 0x000fe200078e0047 */
[----:B------:R-:W-:-:S04]  /*3880*/  PRMT R157, R157, 0x5410, R42 ;  /* 0x000054109d9d7816 */ /* 0x000fc8000000002a */
[----:B------:R-:W-:Y:S01]  /*3890*/  PRMT R160, R40, 0x5410, R41 ;  /* 0x0000541028a07816 */ /* 0x000fe20000000029 */
[----:B------:R-:W-:Y:S06]  /*38a0*/  @!P2 BRA `(.L_x_2756) ;  /* 0x000000000004a947 */ /* 0x000fec0003800000 */
[----:B------:R-:W-:Y:S01]  /*38b0*/  BPT.TRAP 0x1 ;  /* 0x000000040000795c */ /* 0x000fe20000300000 */
.L_x_2756:
[----:B------:R-:W-:Y:S01]  /*38c0*/  IMAD R96, R17, 0x8, R16 ;  /* 0x0000000811607824 */ /* 0x000fe200078e0210 */
[----:B------:R-:W-:Y:S01]  /*38d0*/  SHF.L.U32 R97, R209, 0x1f, RZ ;  /* 0x0000001fd1617819 */ /* 0x000fe200000006ff */
[----:B------:R-:W-:Y:S03]  /*38e0*/  BSSY B1, `(.L_x_2757) ;  /* 0x0000003000017945 */ /* 0x000fe60003800000 */
[----:B------:R-:W0:Y:S02]  /*38f0*/  SYNCS.PHASECHK.TRANS64.TRYWAIT P5, [R96+URZ+0x36890], R97 ;  /* 0x03689061600075a7 */ /* 0x000e2400080a017f */
[----:B0-----:R-:W-:Y:S05]  /*3900*/  @!P5 BRA `(.L_x_2758) ;  /* 0x000002a00074d947 */ /* 0x001fea0003800000 */
.L_x_3131:
[----:B------:R-:W-:Y:S05]  /*3910*/  BSYNC B1 ;  /* 0x0000000000017941 */ /* 0x000fea0003800000 */
.L_x_2757:
        /* <DEDUP_REMOVED lines=56> */
.L_x_2764:
[----:B------:R-:W-:Y:S05]  /*3ca0*/  BSYNC B3 ;  /* 0x0000000000037941 */ /* 0x000fea0003800000 */
.L_x_2763:
[----:B--2---:R1:W-:Y:S02]  /*3cb0*/  STG.E.128 desc[UR60][R46.64], R40 ;  /* 0x000000282e007986 */ /* 0x0043e4000c101d3c */
.L_x_2762:
[----:B------:R-:W-:Y:S05]  /*3cc0*/  BSYNC B2 ;  /* 0x0000000000027941 */ /* 0x000fea0003800000 */
.L_x_2761:
        /* <DEDUP_REMOVED lines=12> */
[----:B------:R-:W-:Y:S02]  /*3d90*/  LOP3.LUT R92, R41, 0xffff0000, RZ, 0xc0, !PT ;  /* 0xffff0000295c7812 */ /* 0x000fe400078ec0ff */
[C---:B------:R-:W-:Y:S01]  /*3da0*/  LOP3.LUT R122, R90.reuse, 0xffff0000, RZ, 0xc0, !PT ;  /* 0xffff00005a7a7812 */ /* 0x040fe200078ec0ff */
[----:B------:R-:W-:Y:S01]  /*3db0*/  IMAD.U32 R90, R90, 0x10000, RZ ;  /* 0x000100005a5a7824 */ /* 0x000fe200078e00ff */
[C---:B------:R-:W-:Y:S01]  /*3dc0*/  LOP3.LUT R123, R91.reuse, 0xffff0000, RZ, 0xc0, !PT ;  /* 0xffff00005b7b7812 */ /* 0x040fe200078ec0ff */
[----:B------:R-:W-:Y:S01]  /*3dd0*/  IMAD.U32 R91, R91, 0x10000, RZ ;  /* 0x000100005b5b7824 */ /* 0x000fe200078e00ff */
[----:B------:R-:W-:Y:S01]  /*3de0*/  SHF.R.U32.HI R94, RZ, 0x10, R93 ;  /* 0x00000010ff5e7819 */ /* 0x000fe2000001165d */
[----:B------:R-:W-:Y:S01]  /*3df0*/  IMAD.U32 R93, R41, 0x10000, RZ ;  /* 0x00010000295d7824 */ /* 0x000fe200078e00ff */
[----:B------:R-:W-:Y:S01]  /*3e00*/  SHF.R.U32.HI R126, RZ, 0x10, R95 ;  /* 0x00000010ff7e7819 */ /* 0x000fe2000001165f */
[C---:B------:R-:W-:Y:S01]  /*3e10*/  FMUL.FTZ R95, R92.reuse, R122 ;  /* 0x0000007a5c5f7220 */ /* 0x040fe20000410000 */
[----:B------:R-:W-:Y:S01]  /*3e20*/  FMUL.FTZ R41, R92, R123 ;  /* 0x0000007b5c297220 */ /* 0x000fe20000410000 */
[----:B------:R-:W-:-:S02]  /*3e30*/  PRMT R92, R162, 0x5432, R94 ;  /* 0x00005432a25c7816 */ /* 0x000fc4000000005e */
[----:B------:R-:W-:Y:S01]  /*3e40*/  PRMT R94, R166, 0x5432, R126 ;  /* 0x00005432a65e7816 */ /* 0x000fe2000000007e */
[C---:B------:R-:W-:Y:S01]  /*3e50*/  FFMA.FTZ R95, R93.reuse, R123, -R95 ;  /* 0x0000007b5d5f7223 */ /* 0x040fe2000001085f */
[----:B------:R-:W-:Y:S01]  /*3e60*/  FFMA.FTZ R93, R93, R122, R41 ;  /* 0x0000007a5d5d7223 */ /* 0x000fe20000010029 */
[----:B------:R-:W-:Y:S01]  /*3e70*/  LOP3.LUT R41, R42, 0xffff0000, RZ, 0xc0, !PT ;  /* 0xffff00002a297812 */ /* 0x000fe200078ec0ff */
[C---:B------:R-:W-:Y:S01]  /*3e80*/  IMAD.U32 R126, R92.reuse, 0x10000, RZ ;  /* 0x000100005c7e7824 */ /* 0x040fe200078e00ff */
[----:B------:R-:W-:Y:S01]  /*3e90*/  LOP3.LUT R92, R92, 0xffff0000, RZ, 0xc0, !PT ;  /* 0xffff00005c5c7812 */ /* 0x000fe200078ec0ff */
[C---:B------:R-:W-:Y:S01]  /*3ea0*/  IMAD.U32 R123, R94.reuse, 0x10000, RZ ;  /* 0x000100005e7b7824 */ /* 0x040fe200078e00ff */
[----:B------:R-:W-:Y:S01]  /*3eb0*/  LOP3.LUT R94, R94, 0xffff0000, RZ, 0xc0, !PT ;  /* 0xffff00005e5e7812 */ /* 0x000fe200078ec0ff */
[----:B------:R-:W-:Y:S01]  /*3ec0*/  IMAD.U32 R122, R42, 0x10000, RZ ;  /* 0x000100002a7a7824 */ /* 0x000fe200078e00ff */
[----:B------:R-:W-:Y:S01]  /*3ed0*/  LOP3.LUT R42, R43, 0xffff0000, RZ, 0xc0, !PT ;  /* 0xffff00002b2a7812 */ /* 0x000fe200078ec0ff */
[C---:B------:R-:W-:Y:S01]  /*3ee0*/  FMUL.FTZ R127, R41.reuse, R123 ;  /* 0x0000007b297f7220 */ /* 0x040fe20000410000 */
[----:B------:R-:W-:Y:S01]  /*3ef0*/  FMUL.FTZ R41, R41, R126 ;  /* 0x0000007e29297220 */ /* 0x000fe20000410000 */
[----:B------:R-:W-:Y:S01]  /*3f00*/  LOP3.LUT R40, R40, 0xffff0000, RZ, 0xc0, !PT ;  /* 0xffff000028287812 */ /* 0x000fe200078ec0ff */
[----:B------:R-:W-:-:S02]  /*3f10*/  IMAD.U32 R43, R43, 0x10000, RZ ;  /* 0x000100002b2b7824 */ /* 0x000fc400078e00ff */
        /* <DEDUP_REMOVED lines=14> */
[----:B------:R-:W-:Y:S02]  /*4000*/  IMAD.MOV.U32 R42, RZ, RZ, R41 ;  /* 0x000000ffff2a7224 */ /* 0x000fe400078e0029 */
[----:B------:R-:W-:Y:S02]  /*4010*/  IMAD.MOV.U32 R43, RZ, RZ, R122 ;  /* 0x000000ffff2b7224 */ /* 0x000fe400078e007a */
[----:B------:R-:W-:-:S07]  /*4020*/  IMAD.MOV.U32 R41, RZ, RZ, R93 ;  /* 0x000000ffff297224 */ /* 0x000fce00078e005d */
.L_x_2768:
[----:B------:R-:W-:Y:S05]  /*4030*/  BSYNC B3 ;  /* 0x0000000000037941 */ /* 0x000fea0003800000 */
.L_x_2767:
[----:B--2---:R2:W-:Y:S02]  /*4040*/  STG.E.128 desc[UR60][R46.64+0x40], R40 ;  /* 0x000040282e007986 */ /* 0x0045e4000c101d3c */
.L_x_2766:
[----:B------:R-:W-:Y:S05]  /*4050*/  BSYNC B2 ;  /* 0x0000000000027941 */ /* 0x000fea0003800000 */
.L_x_2765:
        /* <DEDUP_REMOVED lines=53> */
.L_x_2772:
[----:B------:R-:W-:Y:S05]  /*43b0*/  BSYNC B3 ;  /* 0x0000000000037941 */ /* 0x000fea0003800000 */
.L_x_2771:
[----:B--2---:R3:W-:Y:S02]  /*43c0*/  STG.E.128 desc[UR60][R46.64+0x80], R40 ;  /* 0x000080282e007986 */ /* 0x0047e4000c101d3c */
.L_x_2770:
[----:B------:R-:W-:Y:S05]  /*43d0*/  BSYNC B2 ;  /* 0x0000000000027941 */ /* 0x000fea0003800000 */
.L_x_2769:
        /* <DEDUP_REMOVED lines=53> */
.L_x_2776:
[----:B------:R-:W-:Y:S05]  /*4730*/  BSYNC B3 ;  /* 0x0000000000037941 */ /* 0x000fea0003800000 */
.L_x_2775:
[----:B--2---:R4:W-:Y:S02]  /*4740*/  STG.E.128 desc[UR60][R46.64+0xc0], R40 ;  /* 0x0000c0282e007986 */ /* 0x0049e4000c101d3c */
.L_x_2774:
[----:B------:R-:W-:Y:S05]  /*4750*/  BSYNC B2 ;  /* 0x0000000000027941 */ /* 0x000fea0003800000 */
.L_x_2773:
        /* <DEDUP_REMOVED lines=53> */
.L_x_2780:
[----:B------:R-:W-:Y:S05]  /*4ab0*/  BSYNC B3 ;  /* 0x0000000000037941 */ /* 0x000fea0003800000 */
.L_x_2779:
[----:B--2---:R1:W-:Y:S02]  /*4ac0*/  STG.E.128 desc[UR60][R46.64+0x100], R40 ;  /* 0x000100282e007986 */ /* 0x0043e4000c101d3c */
.L_x_2778:
[----:B------:R-:W-:Y:S05]  /*4ad0*/  BSYNC B2 ;  /* 0x0000000000027941 */ /* 0x000fea0003800000 */
.L_x_2777:
[----:B------:R-:W-:-:S13]  /*4ae0*/  ISETP.NE.AND P3, PT, R35, RZ, PT ;  /* 0x000000ff2300720c */ /* 0x000fda0003f65270 */
        /* <DEDUP_REMOVED lines=25> */
[-C--:B------:R-:W-:Y:S01]  /*4c80*/  FMUL.FTZ R80, R80, R77.reuse ;  /* 0x0000004d50507220 */ /* 0x080fe20000410000 */
[C---:B------:R-:W-:Y:S01]  /*4c90*/  FFMA.FTZ R77, R78.reuse, R77, -R83 ;  /* 0x0000004d4e4d7223 */ /* 0x040fe20000010853 */
[----:B------:R-:W-:Y:S01]  /*4ca0*/  FMUL.FTZ R85, R73, R76 ;  /* 0x0000004c49557220 */ /* 0x000fe20000410000 */
[----:B------:R-:W-:Y:S01]  /*4cb0*/  LOP3.LUT R159, R159, 0xffff0000, RZ, 0xc0, !PT ;  /* 0xffff00009f9f7812 */ /* 0x000fe200078ec0ff */
[----:B------:R-:W-:Y:S01]  /*4cc0*/  FFMA.FTZ R78, R78, R81, R80 ;  /* 0x000000514e4e7223 */ /* 0x000fe20000010050 */
[-C--:B------:R-:W-:Y:S01]  /*4cd0*/  FMUL.FTZ R81, R73, R79.reuse ;  /* 0x0000004f49517220 */ /* 0x080fe20000410000 */
[----:B------:R-:W-:Y:S01]  /*4ce0*/  LOP3.LUT R158, R158, 0xffff0000, RZ, 0xc0, !PT ;  /* 0xffff00009e9e7812 */ /* 0x000fe200078ec0ff */
[----:B------:R-:W-:Y:S01]  /*4cf0*/  FFMA.FTZ R73, R72, R79, -R85 ;  /* 0x0000004f48497223 */ /* 0x000fe20000010855 */
[----:B------:R-:W-:Y:S01]  /*4d00*/  LOP3.LUT R40, R40, 0xffff0000, RZ, 0xc0, !PT ;  /* 0xffff000028287812 */ /* 0x000fe200078ec0ff */
[----:B------:R-:W-:-:S02]  /*4d10*/  IMAD.U32 R74, R74, 0x10000, RZ ;  /* 0x000100004a4a7824 */ /* 0x000fc400078e00ff */
[----:B------:R-:W-:Y:S01]  /*4d20*/  FFMA.FTZ R72, R72, R76, R81 ;  /* 0x0000004c48487223 */ /* 0x000fe20000010051 */
[C---:B------:R-:W-:Y:S01]  /*4d30*/  FMUL.FTZ R76, R42.reuse, R159 ;  /* 0x0000009f2a4c7220 */ /* 0x040fe20000410000 */
[----:B------:R-:W-:Y:S01]  /*4d40*/  FMUL.FTZ R80, R42, R158 ;  /* 0x0000009e2a507220 */ /* 0x000fe20000410000 */
[C---:B------:R-:W-:Y:S01]  /*4d50*/  FMUL.FTZ R42, R40.reuse, R75 ;  /* 0x0000004b282a7220 */ /* 0x040fe20000410000 */
[----:B------:R-:W-:Y:S02]  /*4d60*/  IMAD.U32 R43, R43, 0x10000, RZ ;  /* 0x000100002b2b7824 */ /* 0x000fe400078e00ff */
[-C--:B------:R-:W-:Y:S01]  /*4d70*/  FMUL.FTZ R40, R40, R74.reuse ;  /* 0x0000004a28287220 */ /* 0x080fe20000410000 */
[----:B------:R-:W-:Y:S01]  /*4d80*/  F2FP.BF16.F32.PACK_AB R77, R78, R77 ;  /* 0x0000004d4e4d723e */ /* 0x000fe200000010ff */
[----:B------:R-:W-:Y:S01]  /*4d90*/  FFMA.FTZ R42, R41, R74, -R42 ;  /* 0x0000004a292a7223 */ /* 0x000fe2000001082a */
[----:B------:R-:W-:Y:S01]  /*4da0*/  FFMA.FTZ R76, R43, R158, -R76 ;  /* 0x0000009e2b4c7223 */ /* 0x000fe2000001084c */
[----:B------:R-:W-:Y:S01]  /*4db0*/  FFMA.FTZ R41, R41, R75, R40 ;  /* 0x0000004b29297223 */ /* 0x000fe20000010028 */
[----:B------:R-:W-:Y:S01]  /*4dc0*/  FFMA.FTZ R43, R43, R159, R80 ;  /* 0x0000009f2b2b7223 */ /* 0x000fe20000010050 */
[----:B------:R-:W-:-:S03]  /*4dd0*/  F2FP.BF16.F32.PACK_AB R72, R72, R73 ;  /* 0x000000494848723e */ /* 0x000fc600000010ff */
[----:B------:R-:W-:Y:S01]  /*4de0*/  F2FP.BF16.F32.PACK_AB R40, R41, R42 ;  /* 0x0000002a2928723e */ /* 0x000fe200000010ff */
[----:B------:R-:W-:Y:S01]  /*4df0*/  IMAD.MOV.U32 R41, RZ, RZ, R77 ;  /* 0x000000ffff297224 */ /* 0x000fe200078e004d */
[----:B------:R-:W-:Y:S01]  /*4e00*/  F2FP.BF16.F32.PACK_AB R43, R43, R76 ;  /* 0x0000004c2b2b723e */ /* 0x000fe200000010ff */
[----:B------:R-:W-:-:S07]  /*4e10*/  IMAD.MOV.U32 R42, RZ, RZ, R72 ;  /* 0x000000ffff2a7224 */ /* 0x000fce00078e0048 */
.L_x_2782:
[----:B------:R-:W-:Y:S05]  /*4e20*/  BSYNC B2 ;  /* 0x0000000000027941 */ /* 0x000fea0003800000 */
.L_x_2781:
[----:B--2---:R1:W-:Y:S02]  /*4e30*/  STG.E.128 desc[UR60][R46.64+0x140], R40 ;  /* 0x000140282e007986 */ /* 0x0043e4000c101d3c */
.L_x_2760:
[----:B------:R-:W-:Y:S05]  /*4e40*/  BSYNC B1 ;  /* 0x0000000000017941 */ /* 0x000fea0003800000 */
.L_x_2759:
        /* <DEDUP_REMOVED lines=11> */
[--C-:B------:R-:W-:Y:S01]  /*4f00*/  SHF.R.U64 R69, R70, 0x10, R71.reuse ;  /* 0x0000001046457819 */ /* 0x100fe20000001247 */
[----:B------:R-:W-:Y:S01]  /*4f10*/  IMAD.U32 R70, R41, 0x10000, RZ ;  /* 0x0001000029467824 */ /* 0x000fe200078e00ff */
[----:B------:R-:W-:Y:S02]  /*4f20*/  SHF.R.U32.HI R71, RZ, 0x10, R71 ;  /* 0x00000010ff477819 */ /* 0x000fe40000011647 */
[----:B------:R-:W-:Y:S02]  /*4f30*/  PRMT R74, R160, 0x5410, R69 ;  /* 0x00005410a04a7816 */ /* 0x000fe40000000045 */
[----:B------:R-:W-:-:S02]  /*4f40*/  PRMT R47, R156, 0x5432, R47 ;  /* 0x000054329c2f7816 */ /* 0x000fc4000000002f */
[----:B------:R-:W-:Y:S01]  /*4f50*/  LOP3.LUT R69, R41, 0xffff0000, RZ, 0xc0, !PT ;  /* 0xffff000029457812 */ /* 0x000fe200078ec0ff */
[----:B------:R-:W-:Y:S01]  /*4f60*/  IMAD.U32 R41, R40, 0x10000, RZ ;  /* 0x0001000028297824 */ /* 0x000fe200078e00ff */
[C---:B------:R-:W-:Y:S01]  /*4f70*/  LOP3.LUT R75, R74.reuse, 0xffff0000, RZ, 0xc0, !PT ;  /* 0xffff00004a4b7812 */ /* 0x040fe200078ec0ff */
[----:B------:R-:W-:Y:S01]  /*4f80*/  IMAD.U32 R74, R74, 0x10000, RZ ;  /* 0x000100004a4a7824 */ /* 0x000fe200078e00ff */
[----:B------:R-:W-:Y:S02]  /*4f90*/  PRMT R72, R157, 0x5410, R72 ;  /* 0x000054109d487816 */ /* 0x000fe40000000048 */
[----:B------:R-:W-:Y:S01]  /*4fa0*/  PRMT R160, R160, 0x5432, R71 ;  /* 0x00005432a0a07816 */ /* 0x000fe20000000047 */
[----:B------:R-:W-:Y:S01]  /*4fb0*/  FMUL.FTZ R79, R69, R75 ;  /* 0x0000004b454f7220 */ /* 0x000fe20000410000 */
[----:B------:R-:W-:Y:S01]  /*4fc0*/  LOP3.LUT R71, R47, 0xffff0000, RZ, 0xc0, !PT ;  /* 0xffff00002f477812 */ /* 0x000fe200078ec0ff */
[----:B------:R-:W-:Y:S01]  /*4fd0*/  IMAD.U32 R73, R72, 0x10000, RZ ;  /* 0x0001000048497824 */ /* 0x000fe200078e00ff */
[----:B------:R-:W-:Y:S01]  /*4fe0*/  LOP3.LUT R68, R42, 0xffff0000, RZ, 0xc0, !PT ;  /* 0xffff00002a447812 */ /* 0x000fe200078ec0ff */
[----:B------:R-:W-:Y:S01]  /*4ff0*/  IMAD.U32 R77, R160, 0x10000, RZ ;  /* 0x00010000a04d7824 */ /* 0x000fe200078e00ff */
[----:B------:R-:W-:Y:S01]  /*5000*/  LOP3.LUT R42, R43, 0xffff0000, RZ, 0xc0, !PT ;  /* 0xffff00002b2a7812 */ /* 0x000fe200078ec0ff */
[-C--:B------:R-:W-:Y:S01]  /*5010*/  FMUL.FTZ R76, R69, R71.reuse ;  /* 0x00000047454c7220 */ /* 0x080fe20000410000 */
[----:B------:R-:W-:Y:S01]  /*5020*/  LOP3.LUT R69, R40, 0xffff0000, RZ, 0xc0, !PT ;  /* 0xffff000028457812 */ /* 0x000fe200078ec0ff */
[----:B------:R-:W-:Y:S01]  /*5030*/  FFMA.FTZ R40, R70, R71, -R79 ;  /* 0x0000004746287223 */ /* 0x000fe2000001084f */
[----:B------:R-:W-:Y:S01]  /*5040*/  LOP3.LUT R160, R160, 0xffff0000, RZ, 0xc0, !PT ;  /* 0xffff0000a0a07812 */ /* 0x000fe200078ec0ff */
[----:B------:R-:W-:Y:S01]  /*5050*/  FMUL.FTZ R81, R68, R77 ;  /* 0x0000004d44517220 */ /* 0x000fe20000410000 */
[----:B------:R-:W-:Y:S01]  /*5060*/  LOP3.LUT R72, R72, 0xffff0000, RZ, 0xc0, !PT ;  /* 0xffff000048487812 */ /* 0x000fe200078ec0ff */
[----:B------:R-:W-:Y:S01]  /*5070*/  FMUL.FTZ R71, R68, R73 ;  /* 0x0000004944477220 */ /* 0x000fe20000410000 */
[----:B------:R-:W-:-:S02]  /*5080*/  IMAD.U32 R68, R47, 0x10000, RZ ;  /* 0x000100002f447824 */ /* 0x000fc400078e00ff */
[----:B------:R-:W-:Y:S01]  /*5090*/  FFMA.FTZ R75, R70, R75, R76 ;  /* 0x0000004b464b7223 */ /* 0x000fe2000001004c */
[C---:B------:R-:W-:Y:S01]  /*50a0*/  FMUL.FTZ R70, R42.reuse, R160 ;  /* 0x000000a02a467220 */ /* 0x040fe20000410000 */
[----:B------:R-:W-:Y:S01]  /*50b0*/  FMUL.FTZ R47, R42, R72 ;  /* 0x000000482a2f7220 */ /* 0x000fe20000410000 */
[C---:B------:R-:W-:Y:S01]  /*50c0*/  FFMA.FTZ R81, R46.reuse, R73, -R81 ;  /* 0x000000492e517223 */ /* 0x040fe20000010851 */
[C---:B------:R-:W-:Y:S01]  /*50d0*/  FMUL.FTZ R42, R69.reuse, R74 ;  /* 0x0000004a452a7220 */ /* 0x040fe20000410000 */
[----:B------:R-:W-:Y:S01]  /*50e0*/  FFMA.FTZ R46, R46, R77, R71 ;  /* 0x0000004d2e2e7223 */ /* 0x000fe20000010047 */
[-C--:B------:R-:W-:Y:S01]  /*50f0*/  FMUL.FTZ R69, R69, R68.reuse ;  /* 0x0000004445457220 */ /* 0x080fe20000410000 */
[----:B------:R-:W-:Y:S02]  /*5100*/  IMAD.U32 R43, R43, 0x10000, RZ ;  /* 0x000100002b2b7824 */ /* 0x000fe400078e00ff */
        /* <DEDUP_REMOVED lines=9> */
.L_x_2787:
[----:B------:R-:W-:Y:S05]  /*51a0*/  BSYNC B2 ;  /* 0x0000000000027941 */ /* 0x000fea0003800000 */
.L_x_2786:
[----:B--2---:R1:W-:Y:S02]  /*51b0*/  STG.E.128 desc[UR60][R44.64], R40 ;  /* 0x000000282c007986 */ /* 0x0043e4000c101d3c */
.L_x_2785:
[----:B------:R-:W-:Y:S05]  /*51c0*/  BSYNC B1 ;  /* 0x0000000000017941 */ /* 0x000fea0003800000 */
.L_x_2784:
        /* <DEDUP_REMOVED lines=9> */
[----:B------:R-:W-:Y:S02]  /*5260*/  SHF.R.U32.HI R68, RZ, 0x10, R67 ;  /* 0x00000010ff447819 */ /* 0x000fe40000011643 */
[----:B------:R-:W-:Y:S02]  /*5270*/  SHF.R.U32.HI R70, RZ, 0x10, R65 ;  /* 0x00000010ff467819 */ /* 0x000fe40000011641 */
[----:B------:R-:W-:Y:S02]  /*5280*/  SHF.R.U64 R47, R66, 0x10, R67 ;  /* 0x00000010422f7819 */ /* 0x000fe40000001243 */
[----:B------:R-:W-:Y:S02]  /*5290*/  PRMT R66, R155, 0x5410, R72 ;  /* 0x000054109b427816 */ /* 0x000fe40000000048 */
[----:B------:R-:W-:-:S02]  /*52a0*/  PRMT R157, R157, 0x5432, R68 ;  /* 0x000054329d9d7816 */ /* 0x000fc40000000044 */
[----:B------:R-:W-:Y:S02]  /*52b0*/  PRMT R155, R155, 0x5432, R70 ;  /* 0x000054329b9b7816 */ /* 0x000fe40000000046 */
[----:B------:R-:W-:Y:S01]  /*52c0*/  PRMT R156, R156, 0x5410, R47 ;  /* 0x000054109c9c7816 */ /* 0x000fe2000000002f */
[----:B------:R-:W-:Y:S01]  /*52d0*/  IMAD.U32 R69, R157, 0x10000, RZ ;  /* 0x000100009d457824 */ /* 0x000fe200078e00ff */
[----:B------:R-:W-:Y:S01]  /*52e0*/  LOP3.LUT R65, R42, 0xffff0000, RZ, 0xc0, !PT ;  /* 0xffff00002a417812 */ /* 0x000fe200078ec0ff */
[----:B------:R-:W-:Y:S01]  /*52f0*/  IMAD.U32 R67, R155, 0x10000, RZ ;  /* 0x000100009b437824 */ /* 0x000fe200078e00ff */
[----:B------:R-:W-:Y:S01]  /*5300*/  LOP3.LUT R47, R41, 0xffff0000, RZ, 0xc0, !PT ;  /* 0xffff0000292f7812 */ /* 0x000fe200078ec0ff */
[----:B------:R-:W-:Y:S01]  /*5310*/  IMAD.U32 R42, R43, 0x10000, RZ ;  /* 0x000100002b2a7824 */ /* 0x000fe200078e00ff */
[----:B------:R-:W-:Y:S01]  /*5320*/  LOP3.LUT R70, R156, 0xffff0000, RZ, 0xc0, !PT ;  /* 0xffff00009c467812 */ /* 0x000fe200078ec0ff */
[----:B------:R-:W-:Y:S01]  /*5330*/  FMUL.FTZ R71, R65, R69 ;  /* 0x0000004541477220 */ /* 0x000fe20000410000 */
[----:B------:R-:W-:Y:S01]  /*5340*/  LOP3.LUT R46, R43, 0xffff0000, RZ, 0xc0, !PT ;  /* 0xffff00002b2e7812 */ /* 0x000fe200078ec0ff */
[----:B------:R-:W-:Y:S01]  /*5350*/  IMAD.U32 R43, R41, 0x10000, RZ ;  /* 0x00010000292b7824 */ /* 0x000fe200078e00ff */
[----:B------:R-:W-:Y:S01]  /*5360*/  LOP3.LUT R68, R66, 0xffff0000, RZ, 0xc0, !PT ;  /* 0xffff000042447812 */ /* 0x000fe200078ec0ff */
[----:B------:R-:W-:Y:S01]  /*5370*/  FMUL.FTZ R72, R47, R70 ;  /* 0x000000462f487220 */ /* 0x000fe20000410000 */
[-C--:B------:R-:W-:Y:S01]  /*5380*/  FMUL.FTZ R65, R65, R67.reuse ;  /* 0x0000004341417220 */ /* 0x080fe20000410000 */
[----:B------:R-:W-:Y:S01]  /*5390*/  LOP3.LUT R157, R157, 0xffff0000, RZ, 0xc0, !PT ;  /* 0xffff00009d9d7812 */ /* 0x000fe200078ec0ff */
[----:B------:R-:W-:Y:S01]  /*53a0*/  IMAD.U32 R41, R40, 0x10000, RZ ;  /* 0x0001000028297824 */ /* 0x000fe200078e00ff */
[----:B------:R-:W-:Y:S01]  /*53b0*/  LOP3.LUT R155, R155, 0xffff0000, RZ, 0xc0, !PT ;  /* 0xffff00009b9b7812 */ /* 0x000fe200078ec0ff */
[----:B------:R-:W-:Y:S01]  /*53c0*/  FFMA.FTZ R71, R64, R67, -R71 ;  /* 0x0000004340477223 */ /* 0x000fe20000010847 */
[-C--:B------:R-:W-:Y:S01]  /*53d0*/  FMUL.FTZ R47, R47, R68.reuse ;  /* 0x000000442f2f7220 */ /* 0x080fe20000410000 */
[----:B------:R-:W-:Y:S01]  /*53e0*/  LOP3.LUT R40, R40, 0xffff0000, RZ, 0xc0, !PT ;  /* 0xffff000028287812 */ /* 0x000fe200078ec0ff */
[----:B------:R-:W-:Y:S01]  /*53f0*/  FFMA.FTZ R72, R43, R68, -R72 ;  /* 0x000000442b487223 */ /* 0x000fe20000010848 */
[----:B------:R-:W-:Y:S01]  /*5400*/  FFMA.FTZ R64, R64, R69, R65 ;  /* 0x0000004540407223 */ /* 0x000fe20000010041 */
[----:B------:R-:W-:-:S02]  /*5410*/  IMAD.U32 R156, R156, 0x10000, RZ ;  /* 0x000100009c9c7824 */ /* 0x000fc400078e00ff */
[----:B------:R-:W-:Y:S01]  /*5420*/  FMUL.FTZ R65, R46, R157 ;  /* 0x0000009d2e417220 */ /* 0x000fe20000410000 */
        /* <DEDUP_REMOVED lines=13> */
[----:B------:R-:W-:-:S07]  /*5500*/  IMAD.MOV.U32 R43, RZ, RZ, R65 ;  /* 0x000000ffff2b7224 */ /* 0x000fce00078e0041 */
.L_x_2791:
[----:B------:R-:W-:Y:S05]  /*5510*/  BSYNC B2 ;  /* 0x0000000000027941 */ /* 0x000fea0003800000 */
.L_x_2790:
[----:B--2---:R1:W-:Y:S02]  /*5520*/  STG.E.128 desc[UR60][R44.64+0x40], R40 ;  /* 0x000040282c007986 */ /* 0x0043e4000c101d3c */
.L_x_2789:
[----:B------:R-:W-:Y:S05]  /*5530*/  BSYNC B1 ;  /* 0x0000000000017941 */ /* 0x000fea0003800000 */
.L_x_2788:
        /* <DEDUP_REMOVED lines=53> */
.L_x_2795:
[----:B------:R-:W-:Y:S05]  /*5890*/  BSYNC B2 ;  /* 0x0000000000027941 */ /* 0x000fea0003800000 */
.L_x_2794:
[----:B--2---:R1:W-:Y:S02]  /*58a0*/  STG.E.128 desc[UR60][R44.64+0x80], R40 ;  /* 0x000080282c007986 */ /* 0x0043e4000c101d3c */
.L_x_2793:
[----:B------:R-:W-:Y:S05]  /*58b0*/  BSYNC B1 ;  /* 0x0000000000017941 */ /* 0x000fea0003800000 */
.L_x_2792:
        /* <DEDUP_REMOVED lines=20> */
[C---:B------:R-:W-:Y:S01]  /*5a00*/  LOP3.LUT R62, R61.reuse, 0xffff0000, RZ, 0xc0, !PT ;  /* 0xffff00003d3e7812 */ /* 0x040fe200078ec0ff */
        /* <DEDUP_REMOVED lines=20> */
[----:B------:R-:W-:Y:S01]  /*5b50*/  FMUL.FTZ R40, R40, R58 ;  /* 0x0000003a28287220 */ /* 0x000fe20000410000 */
[----:B------:R-:W-:Y:S01]  /*5b60*/  FMUL.FTZ R57, R57, R146 ;  /* 0x0000009239397220 */ /* 0x000fe20000410000 */
        /* <DEDUP_REMOVED lines=10> */
.L_x_2799:
[----:B------:R-:W-:Y:S05]  /*5c10*/  BSYNC B2 ;  /* 0x0000000000027941 */ /* 0x000fea0003800000 */
.L_x_2798:
[----:B--2---:R1:W-:Y:S02]  /*5c20*/  STG.E.128 desc[UR60][R44.64+0xc0], R40 ;  /* 0x0000c0282c007986 */ /* 0x0043e4000c101d3c */
.L_x_2797:
[----:B------:R-:W-:Y:S05]  /*5c30*/  BSYNC B1 ;  /* 0x0000000000017941 */ /* 0x000fea0003800000 */
.L_x_2796:
        /* <DEDUP_REMOVED lines=53> */
.L_x_2803:
[----:B------:R-:W-:Y:S05]  /*5f90*/  BSYNC B2 ;  /* 0x0000000000027941 */ /* 0x000fea0003800000 */
.L_x_2802:
[----:B--2---:R1:W-:Y:S02]  /*5fa0*/  STG.E.128 desc[UR60][R44.64+0x100], R40 ;  /* 0x000100282c007986 */ /* 0x0043e4000c101d3c */
.L_x_2801:
[----:B------:R-:W-:Y:S05]  /*5fb0*/  BSYNC B1 ;  /* 0x0000000000017941 */ /* 0x000fea0003800000 */
.L_x_2800:
        /* <DEDUP_REMOVED lines=52> */
.L_x_2805:
[----:B------:R-:W-:Y:S05]  /*6300*/  BSYNC B1 ;  /* 0x0000000000017941 */ /* 0x000fea0003800000 */
.L_x_2804:
[----:B--2---:R1:W-:Y:S01]  /*6310*/  STG.E.128 desc[UR60][R44.64+0x140], R40 ;  /* 0x000140282c007986 */ /* 0x0043e2000c101d3c */
[----:B------:R-:W-:Y:S05]  /*6320*/  BRA `(.L_x_2783) ;  /* 0x00000040005c7947 */ /* 0x000fea0003800000 */
.L_x_2751:
        /* <DEDUP_REMOVED lines=47> */
.L_x_2807:
[----:B------:R-:W-:Y:S05]  /*6620*/  BSYNC B1 ;  /* 0x0000000000017941 */ /* 0x000fea0003800000 */
.L_x_2806:
        /* <DEDUP_REMOVED lines=47> */
.L_x_2809:
[----:B------:R-:W-:Y:S05]  /*6920*/  BSYNC B1 ;  /* 0x0000000000017941 */ /* 0x000fea0003800000 */
.L_x_2808:
[----:B0-----:R-:W2:Y:S01]  /*6930*/  LDL R88, [R1+0x4c] ;  /* 0x00004c0001587983 */ /* 0x001ea20000100800 */
[----:B------:R-:W-:Y:S01]  /*6940*/  IMAD.MOV.U32 R89, RZ, RZ, R41 ;  /* 0x000000ffff597224 */ /* 0x000fe200078e0029 */
[----:B------:R-:W-:Y:S01]  /*6950*/  PRMT R171, R93, 0x5410, R94 ;  /* 0x000054105dab7816 */ /* 0x000fe2000000005e */
[----:B------:R-:W-:Y:S02]  /*6960*/  IMAD.MOV.U32 R90, RZ, RZ, R44 ;  /* 0x000000ffff5a7224 */ /* 0x000fe400078e002c */
        /* <DEDUP_REMOVED lines=9> */
[----:B------:R-:W-:-:S03]  /*6a00*/  IMAD.MOV.U32 R91, RZ, RZ, R56 ;  /* 0x000000ffff5b7224 */ /* 0x000fc600078e0038 */
        /* <DEDUP_REMOVED lines=17> */
[----:B------:R-:W-:Y:S01]  /*6b20*/  IMAD.MOV.U32 R89, RZ, RZ, R55 ;  /* 0x000000ffff597224 */ /* 0x000fe200078e0037 */
[----:B------:R-:W-:Y:S01]  /*6b30*/  PRMT R167, R90, 0x5410, R91 ;  /* 0x000054105aa77816 */ /* 0x000fe2000000005b */
[----:B-----5:R-:W-:-:S02]  /*6b40*/  IMAD.MOV.U32 R91, RZ, RZ, R66 ;  /* 0x000000ffff5b7224 */ /* 0x020fc400078e0042 */
        /* <DEDUP_REMOVED lines=48> */
.L_x_2810:
        /* <DEDUP_REMOVED lines=8> */
.L_x_3132:
[----:B------:R-:W-:Y:S05]  /*6ed0*/  BSYNC B1 ;  /* 0x0000000000017941 */ /* 0x000fea0003800000 */
.L_x_2811:
        /* <DEDUP_REMOVED lines=31> */
[--C-:B------:R-:W-:Y:S02]  /*70d0*/  SHF.R.U64 R165, R48, 0x10, R49.reuse ;  /* 0x0000001030a57819 */ /* 0x100fe40000001231 */
[----:B------:R-:W-:Y:S02]  /*70e0*/  SHF.R.U32.HI R48, RZ, 0x10, R49 ;  /* 0x00000010ff307819 */ /* 0x000fe40000011631 */
[--C-:B------:R-:W-:Y:S02]  /*70f0*/  SHF.R.U64 R49, R60, 0x10, R61.reuse ;  /* 0x000000103c317819 */ /* 0x100fe4000000123d */
[----:B------:R-:W-:Y:S02]  /*7100*/  SHF.R.U32.HI R60, RZ, 0x10, R61 ;  /* 0x00000010ff3c7819 */ /* 0x000fe4000001163d */
[--C-:B------:R-:W-:Y:S02]  /*7110*/  SHF.R.U64 R50, R50, 0x10, R51.reuse ;  /* 0x0000001032327819 */ /* 0x100fe40000001233 */
[----:B------:R-:W-:-:S02]  /*7120*/  SHF.R.U32.HI R163, RZ, 0x10, R51 ;  /* 0x00000010ffa37819 */ /* 0x000fc40000011633 */
[--C-:B------:R-:W-:Y:S02]  /*7130*/  SHF.R.U64 R61, R62, 0x10, R63.reuse ;  /* 0x000000103e3d7819 */ /* 0x100fe4000000123f */
[----:B------:R-:W-:Y:S02]  /*7140*/  SHF.R.U32.HI R51, RZ, 0x10, R63 ;  /* 0x00000010ff337819 */ /* 0x000fe4000001163f */
[----:B------:R-:W-:Y:S02]  /*7150*/  PRMT R60, R167, 0x5432, R60 ;  /* 0x00005432a73c7816 */ /* 0x000fe4000000003c */
[C---:B------:R-:W-:Y:S02]  /*7160*/  PRMT R63, R166.reuse, 0x5432, R48 ;  /* 0x00005432a63f7816 */ /* 0x040fe40000000030 */
[----:B------:R-:W-:Y:S01]  /*7170*/  PRMT R165, R166, 0x5410, R165 ;  /* 0x00005410a6a57816 */ /* 0x000fe200000000a5 */
[----:B0-----:R-:W-:Y:S01]  /*7180*/  IMAD.U32 R166, R93, 0x10000, RZ ;  /* 0x000100005da67824 */ /* 0x001fe200078e00ff */
[----:B------:R-:W-:Y:S01]  /*7190*/  PRMT R62, R164, 0x5432, R50 ;  /* 0x00005432a43e7816 */ /* 0x000fe20000000032 */
[----:B------:R-:W-:Y:S01]  /*71a0*/  IMAD.U32 R50, R60, 0x10000, RZ ;  /* 0x000100003c327824 */ /* 0x000fe200078e00ff */
[----:B------:R-:W-:Y:S01]  /*71b0*/  PRMT R48, R164, 0x5410, R163 ;  /* 0x00005410a4307816 */ /* 0x000fe200000000a3 */
[----:B------:R-:W-:Y:S01]  /*71c0*/  IMAD.U32 R164, R63, 0x10000, RZ ;  /* 0x000100003fa47824 */ /* 0x000fe200078e00ff */
[----:B------:R-:W-:Y:S01]  /*71d0*/  PRMT R49, R167, 0x5410, R49 ;  /* 0x00005410a7317816 */ /* 0x000fe20000000031 */
[----:B--2---:R-:W-:-:S02]  /*71e0*/  IMAD.U32 R163, R89, 0x10000, RZ ;  /* 0x0001000059a37824 */ /* 0x004fc400078e00ff */
[C---:B------:R-:W-:Y:S01]  /*71f0*/  FMUL.FTZ R167, R166.reuse, R50 ;  /* 0x00000032a6a77220 */ /* 0x040fe20000410000 */
[-C--:B------:R-:W-:Y:S01]  /*7200*/  FMUL.FTZ R166, R166, R164.reuse ;  /* 0x000000a4a6a67220 */ /* 0x080fe20000410000 */
[----:B------:R-:W-:Y:S02]  /*7210*/  LOP3.LUT R93, R93, 0xffff0000, RZ, 0xc0, !PT ;  /* 0xffff00005d5d7812 */ /* 0x000fe400078ec0ff */
[C---:B------:R-:W-:Y:S01]  /*7220*/  FFMA.FTZ R164, R163.reuse, R164, -R167 ;  /* 0x000000a4a3a47223 */ /* 0x040fe200000108a7 */
[----:B------:R-:W-:Y:S01]  /*7230*/  FFMA.FTZ R163, R163, R50, R166 ;  /* 0x00000032a3a37223 */ /* 0x000fe200000100a6 */
[----:B------:R-:W-:Y:S01]  /*7240*/  LOP3.LUT R166, R63, 0xffff0000, RZ, 0xc0, !PT ;  /* 0xffff00003fa67812 */ /* 0x000fe200078ec0ff */
[----:B------:R-:W-:Y:S01]  /*7250*/  IMAD.U32 R167, R95, 0x10000, RZ ;  /* 0x000100005fa77824 */ /* 0x000fe200078e00ff */
[----:B------:R-:W-:Y:S02]  /*7260*/  LOP3.LUT R63, R60, 0xffff0000, RZ, 0xc0, !PT ;  /* 0xffff00003c3f7812 */ /* 0x000fe400078ec0ff */
[----:B------:R-:W-:Y:S01]  /*7270*/  LOP3.LUT R50, R89, 0xffff0000, RZ, 0xc0, !PT ;  /* 0xffff000059327812 */ /* 0x000fe200078ec0ff */
[----:B------:R-:W-:Y:S01]  /*7280*/  FMUL.FTZ R89, R93, R166 ;  /* 0x000000a65d597220 */ /* 0x000fe20000410000 */
[----:B------:R-:W-:Y:S01]  /*7290*/  PRMT R51, R181, 0x5410, R51 ;  /* 0x00005410b5337816 */ /* 0x000fe20000000033 */
[----:B------:R-:W-:Y:S01]  /*72a0*/  FMUL.FTZ R60, R93, R63 ;  /* 0x0000003f5d3c7220 */ /* 0x000fe20000410000 */
[----:B------:R-:W-:Y:S01]  /*72b0*/  IMAD.U32 R93, R91, 0x10000, RZ ;  /* 0x000100005b5d7824 */ /* 0x000fe200078e00ff */
[----:B------:R-:W-:-:S02]  /*72c0*/  LOP3.LUT R95, R95, 0xffff0000, RZ, 0xc0, !PT ;  /* 0xffff00005f5f7812 */ /* 0x000fc400078ec0ff */
[C---:B------:R-:W-:Y:S01]  /*72d0*/  FFMA.FTZ R60, R50.reuse, R166, -R60 ;  /* 0x000000a6323c7223 */ /* 0x040fe2000001083c */
[----:B------:R-:W-:Y:S02]  /*72e0*/  IMAD.U32 R166, R51, 0x10000, RZ ;  /* 0x0001000033a67824 */ /* 0x000fe400078e00ff */
[----:B------:R-:W-:Y:S01]  /*72f0*/  FFMA.FTZ R50, R50, R63, R89 ;  /* 0x0000003f32327223 */ /* 0x000fe20000010059 */
[C---:B------:R-:W-:Y:S01]  /*7300*/  IMAD.U32 R63, R48.reuse, 0x10000, RZ ;  /* 0x00010000303f7824 */ /* 0x040fe200078e00ff */
[----:B------:R-:W-:Y:S01]  /*7310*/  LOP3.LUT R48, R48, 0xffff0000, RZ, 0xc0, !PT ;  /* 0xffff000030307812 */ /* 0x000fe200078ec0ff */
[----:B------:R-:W-:Y:S01]  /*7320*/  FMUL.FTZ R89, R167, R166 ;  /* 0x000000a6a7597220 */ /* 0x000fe20000410000 */
[----:B------:R-:W-:Y:S02]  /*7330*/  LOP3.LUT R91, R91, 0xffff0000, RZ, 0xc0, !PT ;  /* 0xffff00005b5b7812 */ /* 0x000fe400078ec0ff */
[----:B------:R-:W-:Y:S01]  /*7340*/  PRMT R61, R180, 0x5410, R61 ;  /* 0x00005410b43d7816 */ /* 0x000fe2000000003d */
[-C--:B------:R-:W-:Y:S01]  /*7350*/  FFMA.FTZ R89, R93, R63.reuse, -R89 ;  /* 0x0000003f5d597223 */ /* 0x080fe20000010859 */
[----:B------:R-:W-:Y:S01]  /*7360*/  FMUL.FTZ R63, R167, R63 ;  /* 0x0000003fa73f7220 */ /* 0x000fe20000410000 */
[----:B------:R-:W-:-:S02]  /*7370*/  F2FP.BF16.F32.PACK_AB R60, R60, R164 ;  /* 0x000000a43c3c723e */ /* 0x000fc400000010ff */
[----:B------:R-:W-:Y:S01]  /*7380*/  F2FP.BF16.F32.PACK_AB R50, R50, R163 ;  /* 0x000000a33232723e */ /* 0x000fe200000010ff */
[----:B------:R-:W-:Y:S01]  /*7390*/  FFMA.FTZ R63, R93, R166, R63 ;  /* 0x000000a65d3f7223 */ /* 0x000fe2000001003f */
[----:B------:R-:W-:Y:S01]  /*73a0*/  LOP3.LUT R93, R51, 0xffff0000, RZ, 0xc0, !PT ;  /* 0xffff0000335d7812 */ /* 0x000fe200078ec0ff */
[----:B------:R-:W-:-:S04]  /*73b0*/  IMAD.U32 R166, R165, 0x10000, RZ ;  /* 0x00010000a5a67824 */ /* 0x000fc800078e00ff */
[----:B------:R-:W-:-:S04]  /*73c0*/  FMUL.FTZ R51, R95, R93 ;  /* 0x0000005d5f337220 */ /* 0x000fc80000410000 */
[-C--:B------:R-:W-:Y:S01]  /*73d0*/  FFMA.FTZ R51, R91, R48.reuse, -R51 ;  /* 0x000000305b337223 */ /* 0x080fe20000010833 */
[----:B------:R-:W-:Y:S01]  /*73e0*/  FMUL.FTZ R48, R95, R48 ;  /* 0x000000305f307220 */ /* 0x000fe20000410000 */
[C---:B------:R-:W-:Y:S01]  /*73f0*/  IMAD.U32 R95, R92.reuse, 0x10000, RZ ;  /* 0x000100005c5f7824 */ /* 0x040fe200078e00ff */
[----:B------:R-:W-:Y:S02]  /*7400*/  LOP3.LUT R92, R92, 0xffff0000, RZ, 0xc0, !PT ;  /* 0xffff00005c5c7812 */ /* 0x000fe400078ec0ff */
[----:B------:R-:W-:Y:S01]  /*7410*/  FFMA.FTZ R48, R91, R93, R48 ;  /* 0x0000005d5b307223 */ /* 0x000fe20000010030 */
        /* <DEDUP_REMOVED lines=10> */
[----:B------:R-:W-:Y:S02]  /*74c0*/  LOP3.LUT R91, R49, 0xffff0000, RZ, 0xc0, !PT ;  /* 0xffff0000315b7812 */ /* 0x000fe400078ec0ff */
[----:B------:R-:W-:Y:S01]  /*74d0*/  LOP3.LUT R49, R165, 0xffff0000, RZ, 0xc0, !PT ;  /* 0xffff0000a5317812 */ /* 0x000fe200078ec0ff */
[C---:B------:R-:W-:Y:S01]  /*74e0*/  IMAD.U32 R165, R62.reuse, 0x10000, RZ ;  /* 0x000100003ea57824 */ /* 0x040fe200078e00ff */
        /* <DEDUP_REMOVED lines=8> */
[C---:B------:R-:W-:Y:S01]  /*7570*/  IMAD.U32 R91, R90.reuse, 0x10000, RZ ;  /* 0x000100005a5b7824 */ /* 0x040fe200078e00ff */
        /* <DEDUP_REMOVED lines=8> */
[----:B------:R-:W-:-:S02]  /*7600*/  F2FP.BF16.F32.PACK_AB R95, R88, R95 ;  /* 0x0000005f585f723e */ /* 0x000fc400000010ff */
        /* <DEDUP_REMOVED lines=9> */
[----:B------:R-:W-:Y:S02]  /*76a0*/  IMAD.MOV.U32 R93, RZ, RZ, R50 ;  /* 0x000000ffff5d7224 */ /* 0x000fe400078e0032 */
[----:B------:R-:W-:-:S07]  /*76b0*/  IMAD.MOV.U32 R91, RZ, RZ, R51 ;  /* 0x000000ffff5b7224 */ /* 0x000fce00078e0033 */
.L_x_2818:
[----:B------:R-:W-:Y:S05]  /*76c0*/  BSYNC B3 ;  /* 0x0000000000037941 */ /* 0x000fea0003800000 */
.L_x_2817:
        /* <DEDUP_REMOVED lines=12> */
.L_x_2816:
[----:B------:R-:W-:Y:S05]  /*7790*/  BSYNC B2 ;  /* 0x0000000000027941 */ /* 0x000fea0003800000 */
.L_x_2815:
        /* <DEDUP_REMOVED lines=37> */
[-C--:B------:R-:W-:Y:S01]  /*79f0*/  FMUL.FTZ R163, R161, R95.reuse ;  /* 0x0000005fa1a37220 */ /* 0x080fe20000410000 */
[----:B------:R-:W-:Y:S01]  /*7a00*/  LOP3.LUT R56, R63, 0xffff0000, RZ, 0xc0, !PT ;  /* 0xffff00003f387812 */ /* 0x000fe200078ec0ff */
[-C--:B------:R-:W-:Y:S01]  /*7a10*/  FMUL.FTZ R161, R161, R94.reuse ;  /* 0x0000005ea1a17220 */ /* 0x080fe20000410000 */
[----:B------:R-:W-:Y:S01]  /*7a20*/  SHF.R.U64 R45, R44, 0x10, R45 ;  /* 0x000000102c2d7819 */ /* 0x000fe2000000122d */
[----:B------:R-:W-:Y:S01]  /*7a30*/  FFMA.FTZ R94, R93, R94, -R163 ;  /* 0x0000005e5d5e7223 */ /* 0x000fe200000108a3 */
[----:B------:R-:W-:Y:S01]  /*7a40*/  LOP3.LUT R44, R51, 0xffff0000, RZ, 0xc0, !PT ;  /* 0xffff0000332c7812 */ /* 0x000fe200078ec0ff */
[----:B------:R-:W-:Y:S01]  /*7a50*/  FFMA.FTZ R93, R93, R95, R161 ;  /* 0x0000005f5d5d7223 */ /* 0x000fe200000100a1 */
[----:B------:R-:W-:Y:S01]  /*7a60*/  LOP3.LUT R95, R92, 0xffff0000, RZ, 0xc0, !PT ;  /* 0xffff00005c5f7812 */ /* 0x000fe200078ec0ff */
[----:B------:R-:W-:Y:S01]  /*7a70*/  IMAD.U32 R163, R63, 0x10000, RZ ;  /* 0x000100003fa37824 */ /* 0x000fe200078e00ff */
[----:B------:R-:W-:-:S02]  /*7a80*/  LOP3.LUT R92, R91, 0xffff0000, RZ, 0xc0, !PT ;  /* 0xffff00005b5c7812 */ /* 0x000fc400078ec0ff */
[----:B------:R-:W-:Y:S02]  /*7a90*/  SHF.R.U64 R46, R46, 0x10, R47 ;  /* 0x000000102e2e7819 */ /* 0x000fe4000000122f */
[----:B------:R-:W-:Y:S01]  /*7aa0*/  SHF.R.U64 R58, R58, 0x10, R59 ;  /* 0x000000103a3a7819 */ /* 0x000fe2000000123b */
[CC--:B------:R-:W-:Y:S01]  /*7ab0*/  FMUL.FTZ R91, R61.reuse, R92.reuse ;  /* 0x0000005c3d5b7220 */ /* 0x0c0fe20000410000 */
[-C--:B------:R-:W-:Y:S01]  /*7ac0*/  FMUL.FTZ R61, R61, R95.reuse ;  /* 0x0000005f3d3d7220 */ /* 0x080fe20000410000 */
[----:B------:R-:W-:Y:S02]  /*7ad0*/  PRMT R46, R175, 0x5432, R46 ;  /* 0x00005432af2e7816 */ /* 0x000fe4000000002e */
[C---:B------:R-:W-:Y:S01]  /*7ae0*/  FFMA.FTZ R91, R49.reuse, R95, -R91 ;  /* 0x0000005f315b7223 */ /* 0x040fe2000001085b */
[----:B------:R-:W-:Y:S01]  /*7af0*/  FFMA.FTZ R49, R49, R92, R61 ;  /* 0x0000005c31317223 */ /* 0x000fe2000001003d */
[----:B------:R-:W-:Y:S01]  /*7b00*/  SHF.R.U32.HI R61, RZ, 0x10, R59 ;  /* 0x00000010ff3d7819 */ /* 0x000fe2000001163b */
[----:B------:R-:W-:Y:S01]  /*7b10*/  IMAD.U32 R95, R51, 0x10000, RZ ;  /* 0x00010000335f7824 */ /* 0x000fe200078e00ff */
[----:B------:R-:W-:-:S02]  /*7b20*/  SHF.R.U32.HI R92, RZ, 0x10, R47 ;  /* 0x00000010ff5c7819 */ /* 0x000fc4000001162f */
[----:B------:R-:W-:Y:S02]  /*7b30*/  PRMT R61, R178, 0x5410, R61 ;  /* 0x00005410b23d7816 */ /* 0x000fe4000000003d */
[----:B------:R-:W-:Y:S02]  /*7b40*/  PRMT R92, R176, 0x5432, R92 ;  /* 0x00005432b05c7816 */ /* 0x000fe4000000005c */
[----:B------:R-:W-:Y:S01]  /*7b50*/  PRMT R58, R175, 0x5410, R58 ;  /* 0x00005410af3a7816 */ /* 0x000fe2000000003a */
[C---:B------:R-:W-:Y:S01]  /*7b60*/  IMAD.U32 R161, R61.reuse, 0x10000, RZ ;  /* 0x000100003da17824 */ /* 0x040fe200078e00ff */
[----:B------:R-:W-:Y:S01]  /*7b70*/  LOP3.LUT R61, R61, 0xffff0000, RZ, 0xc0, !PT ;  /* 0xffff00003d3d7812 */ /* 0x000fe200078ec0ff */
[C---:B------:R-:W-:Y:S01]  /*7b80*/  IMAD.U32 R164, R92.reuse, 0x10000, RZ ;  /* 0x000100005ca47824 */ /* 0x040fe200078e00ff */
[----:B------:R-:W-:Y:S01]  /*7b90*/  LOP3.LUT R92, R92, 0xffff0000, RZ, 0xc0, !PT ;  /* 0xffff00005c5c7812 */ /* 0x000fe200078ec0ff */
[----:B------:R-:W-:Y:S01]  /*7ba0*/  FMUL.FTZ R165, R163, R161 ;  /* 0x000000a1a3a57220 */ /* 0x000fe20000410000 */
[----:B------:R-:W-:Y:S01]  /*7bb0*/  F2FP.BF16.F32.PACK_AB R91, R91, R94 ;  /* 0x0000005e5b5b723e */ /* 0x000fe200000010ff */
[C---:B------:R-:W-:Y:S01]  /*7bc0*/  FMUL.FTZ R51, R56.reuse, R61 ;  /* 0x0000003d38337220 */ /* 0x040fe20000410000 */
[----:B------:R-:W-:Y:S01]  /*7bd0*/  FMUL.FTZ R163, R163, R164 ;  /* 0x000000a4a3a37220 */ /* 0x000fe20000410000 */
[----:B------:R-:W-:Y:S01]  /*7be0*/  FMUL.FTZ R56, R56, R92 ;  /* 0x0000005c38387220 */ /* 0x000fe20000410000 */
[C---:B------:R-:W-:Y:S01]  /*7bf0*/  FFMA.FTZ R164, R95.reuse, R164, -R165 ;  /* 0x000000a45fa47223 */ /* 0x040fe200000108a5 */
[C---:B------:R-:W-:Y:S01]  /*7c00*/  FFMA.FTZ R51, R44.reuse, R92, -R51 ;  /* 0x0000005c2c337223 */ /* 0x040fe20000010833 */
[----:B------:R-:W-:Y:S01]  /*7c10*/  FFMA.FTZ R163, R95, R161, R163 ;  /* 0x000000a15fa37223 */ /* 0x000fe200000100a3 */
[----:B------:R-:W-:Y:S01]  /*7c20*/  FFMA.FTZ R44, R44, R61, R56 ;  /* 0x0000003d2c2c7223 */ /* 0x000fe20000010038 */
[----:B------:R-:W-:Y:S01]  /*7c30*/  PRMT R56, R177, 0x5410, R45 ;  /* 0x00005410b1387816 */ /* 0x000fe2000000002d */
[----:B------:R-:W-:Y:S01]  /*7c40*/  IMAD.U32 R95, R60, 0x10000, RZ ;  /* 0x000100003c5f7824 */ /* 0x000fe200078e00ff */
[----:B------:R-:W-:Y:S01]  /*7c50*/  PRMT R45, R176, 0x5410, R57 ;  /* 0x00005410b02d7816 */ /* 0x000fe20000000039 */
[----:B------:R-:W-:Y:S01]  /*7c60*/  IMAD.U32 R57, R48, 0x10000, RZ ;  /* 0x0001000030397824 */ /* 0x000fe200078e00ff */
[----:B------:R-:W-:Y:S01]  /*7c70*/  LOP3.LUT R60, R60, 0xffff0000, RZ, 0xc0, !PT ;  /* 0xffff00003c3c7812 */ /* 0x000fe200078ec0ff */
[C---:B------:R-:W-:Y:S01]  /*7c80*/  IMAD.U32 R63, R56.reuse, 0x10000, RZ ;  /* 0x00010000383f7824 */ /* 0x040fe200078e00ff */
[C---:B------:R-:W-:Y:S01]  /*7c90*/  LOP3.LUT R47, R45.reuse, 0xffff0000, RZ, 0xc0, !PT ;  /* 0xffff00002d2f7812 */ /* 0x040fe200078ec0ff */
[----:B------:R-:W-:Y:S01]  /*7ca0*/  IMAD.U32 R61, R45, 0x10000, RZ ;  /* 0x000100002d3d7824 */ /* 0x000fe200078e00ff */
[----:B------:R-:W-:-:S02]  /*7cb0*/  LOP3.LUT R45, R56, 0xffff0000, RZ, 0xc0, !PT ;  /* 0xffff0000382d7812 */ /* 0x000fc400078ec0ff */
[----:B------:R-:W-:Y:S01]  /*7cc0*/  LOP3.LUT R48, R48, 0xffff0000, RZ, 0xc0, !PT ;  /* 0xffff000030307812 */ /* 0x000fe200078ec0ff */
[C---:B------:R-:W-:Y:S01]  /*7cd0*/  FMUL.FTZ R56, R60.reuse, R47 ;  /* 0x0000002f3c387220 */ /* 0x040fe20000410000 */
[C---:B------:R-:W-:Y:S01]  /*7ce0*/  FMUL.FTZ R92, R95.reuse, R61 ;  /* 0x0000003d5f5c7220 */ /* 0x040fe20000410000 */
[----:B------:R-:W-:Y:S01]  /*7cf0*/  FMUL.FTZ R60, R60, R45 ;  /* 0x0000002d3c3c7220 */ /* 0x000fe20000410000 */
[----:B------:R-:W-:Y:S01]  /*7d00*/  FMUL.FTZ R95, R95, R63 ;  /* 0x0000003f5f5f7220 */ /* 0x000fe20000410000 */
[C---:B------:R-:W-:Y:S01]  /*7d10*/  FFMA.FTZ R45, R48.reuse, R45, -R56 ;  /* 0x0000002d302d7223 */ /* 0x040fe20000010838 */
[C---:B------:R-:W-:Y:S01]  /*7d20*/  FFMA.FTZ R92, R57.reuse, R63, -R92 ;  /* 0x0000003f395c7223 */ /* 0x040fe2000001085c */
[----:B------:R-:W-:Y:S01]  /*7d30*/  FFMA.FTZ R47, R48, R47, R60 ;  /* 0x0000002f302f7223 */ /* 0x000fe2000001003c */
        /* <DEDUP_REMOVED lines=14> */
[-C--:B------:R-:W-:Y:S01]  /*7e20*/  FMUL.FTZ R62, R62, R46.reuse ;  /* 0x0000002e3e3e7220 */ /* 0x080fe20000410000 */
[----:B------:R-:W-:Y:S01]  /*7e30*/  F2FP.BF16.F32.PACK_AB R93, R49, R93 ;  /* 0x0000005d315d723e */ /* 0x000fe200000010ff */
[----:B------:R-:W-:Y:S02]  /*7e40*/  IMAD.MOV.U32 R49, RZ, RZ, R91 ;  /* 0x000000ffff317224 */ /* 0x000fe400078e005b */
[C---:B------:R-:W-:Y:S01]  /*7e50*/  FFMA.FTZ R48, R50.reuse, R46, -R48 ;  /* 0x0000002e32307223 */ /* 0x040fe20000010830 */
[----:B------:R-:W-:Y:S01]  /*7e60*/  FFMA.FTZ R62, R50, R58, R62 ;  /* 0x0000003a323e7223 */ /* 0x000fe2000001003e */
[----:B------:R-:W-:Y:S01]  /*7e70*/  F2FP.BF16.F32.PACK_AB R44, R44, R163 ;  /* 0x000000a32c2c723e */ /* 0x000fe200000010ff */
[----:B------:R-:W-:Y:S01]  /*7e80*/  IMAD.MOV.U32 R61, RZ, RZ, R93 ;  /* 0x000000ffff3d7224 */ /* 0x000fe200078e005d */
        /* <DEDUP_REMOVED lines=8> */
[----:B------:R-:W-:-:S07]  /*7f10*/  IMAD.MOV.U32 R50, RZ, RZ, R59 ;  /* 0x000000ffff327224 */ /* 0x000fce00078e003b */
.L_x_2822:
[----:B------:R-:W-:Y:S05]  /*7f20*/  BSYNC B3 ;  /* 0x0000000000037941 */ /* 0x000fea0003800000 */
.L_x_2821:
        /* <DEDUP_REMOVED lines=10> */
.L_x_2820:
[----:B------:R-:W-:Y:S05]  /*7fd0*/  BSYNC B2 ;  /* 0x0000000000027941 */ /* 0x000fea0003800000 */
.L_x_2819:
[----:B------:R-:W-:-:S13]  /*7fe0*/  ISETP.NE.AND P4, PT, R32, RZ, PT ;  /* 0x000000ff2000720c */ /* 0x000fda0003f85270 */
[----:B------:R-:W-:Y:S05]  /*7ff0*/  @!P4 BRA `(.L_x_2814) ;  /* 0x000000080004c947 */ /* 0x000fea0003800000 */
[----:B0-----:R-:W3:Y:S01]  /*8000*/  LDL R44, [R1+0x20] ;  /* 0x00002000012c7983 */ /* 0x001ee20000100800 */
        /* <DEDUP_REMOVED lines=38> */
[C---:B------:R-:W-:Y:S01]  /*8270*/  IMAD.U32 R91, R52.reuse, 0x10000, RZ ;  /* 0x00010000345b7824 */ /* 0x040fe200078e00ff */
[----:B------:R-:W-:Y:S01]  /*8280*/  SHF.R.U32.HI R54, RZ, 0x10, R55 ;  /* 0x00000010ff367819 */ /* 0x000fe20000011637 */
        /* <DEDUP_REMOVED lines=13> */
[----:B------:R-:W-:Y:S01]  /*8360*/  PRMT R59, R171, 0x5432, R59 ;  /* 0x00005432ab3b7816 */ /* 0x000fe2000000003b */
[----:B------:R-:W-:Y:S01]  /*8370*/  FMUL.FTZ R62, R62, R41 ;  /* 0x000000293e3e7220 */ /* 0x000fe20000410000 */
[----:B------:R-:W-:Y:S01]  /*8380*/  LOP3.LUT R51, R51, 0xffff0000, RZ, 0xc0, !PT ;  /* 0xffff000033337812 */ /* 0x000fe200078ec0ff */
[----:B------:R-:W-:Y:S01]  /*8390*/  FFMA.FTZ R61, R55, R91, R61 ;  /* 0x0000005b373d7223 */ /* 0x000fe2000001003d */
[----:B------:R-:W-:Y:S01]  /*83a0*/  LOP3.LUT R54, R54, 0xffff0000, RZ, 0xc0, !PT ;  /* 0xffff000036367812 */ /* 0x000fe200078ec0ff */
        /* <DEDUP_REMOVED lines=11> */
[C---:B------:R-:W-:Y:S01]  /*8460*/  IMAD.U32 R49, R48.reuse, 0x10000, RZ ;  /* 0x0001000030317824 */ /* 0x040fe200078e00ff */
[----:B------:R-:W-:Y:S01]  /*8470*/  LOP3.LUT R48, R48, 0xffff0000, RZ, 0xc0, !PT ;  /* 0xffff000030307812 */ /* 0x000fe200078ec0ff */
[----:B------:R-:W-:-:S02]  /*8480*/  IMAD.U32 R55, R43, 0x10000, RZ ;  /* 0x000100002b377824 */ /* 0x000fc400078e00ff */
[-C--:B------:R-:W-:Y:S01]  /*8490*/  FMUL.FTZ R51, R51, R59.reuse ;  /* 0x0000003b33337220 */ /* 0x080fe20000410000 */
[C---:B------:R-:W-:Y:S02]  /*84a0*/  IMAD.U32 R52, R40.reuse, 0x10000, RZ ;  /* 0x0001000028347824 */ /* 0x040fe400078e00ff */
        /* <DEDUP_REMOVED lines=40> */
[----:B------:R-:W-:Y:S01]  /*8730*/  IMAD.MOV.U32 R49, RZ, RZ, R61 ;  /* 0x000000ffff317224 */ /* 0x000fe200078e003d */
[----:B------:R-:W-:Y:S01]  /*8740*/  F2FP.BF16.F32.PACK_AB R50, R50, R90 ;  /* 0x0000005a3232723e */ /* 0x000fe200000010ff */
[----:B------:R-:W-:-:S07]  /*8750*/  IMAD.MOV.U32 R46, RZ, RZ, R43 ;  /* 0x000000ffff2e7224 */ /* 0x000fce00078e002b */
.L_x_2824:
[----:B------:R-:W-:Y:S05]  /*8760*/  BSYNC B2 ;  /* 0x0000000000027941 */ /* 0x000fea0003800000 */
.L_x_2823:
        /* <DEDUP_REMOVED lines=10> */
.L_x_2814:
[----:B------:R-:W-:Y:S05]  /*8810*/  BSYNC B1 ;  /* 0x0000000000017941 */ /* 0x000fea0003800000 */
.L_x_2813:
        /* <DEDUP_REMOVED lines=52> */
[----:B------:R-:W-:Y:S01]  /*8b60*/  SHF.R.U64 R56, R86, 0x10, R87 ;  /* 0x0000001056387819 */ /* 0x000fe20000001257 */
[----:B------:R-:W-:Y:S01]  /*8b70*/  IMAD.U32 R90, R72, 0x10000, RZ ;  /* 0x00010000485a7824 */ /* 0x000fe200078e00ff */
[----:B------:R-:W-:Y:S01]  /*8b80*/  SHF.R.U64 R54, R74, 0x10, R75 ;  /* 0x000000104a367819 */ /* 0x000fe2000000124b */
[----:B------:R-:W-:Y:S01]  /*8b90*/  IMAD.U32 R88, R84, 0x10000, RZ ;  /* 0x0001000054587824 */ /* 0x000fe200078e00ff */
[----:B------:R-:W-:-:S02]  /*8ba0*/  SHF.R.U32.HI R86, RZ, 0x10, R87 ;  /* 0x00000010ff567819 */ /* 0x000fc40000011657 */
[----:B------:R-:W-:Y:S01]  /*8bb0*/  SHF.R.U32.HI R74, RZ, 0x10, R75 ;  /* 0x00000010ff4a7819 */ /* 0x000fe2000001164b */
[----:B------:R-:W-:Y:S01]  /*8bc0*/  FMUL.FTZ R92, R59, R88 ;  /* 0x000000583b5c7220 */ /* 0x000fe20000410000 */
[----:B------:R-:W-:Y:S02]  /*8bd0*/  PRMT R170, R170, 0x5410, R55 ;  /* 0x00005410aaaa7816 */ /* 0x000fe40000000037 */
[----:B------:R-:W-:Y:S01]  /*8be0*/  LOP3.LUT R60, R45, 0xffff0000, RZ, 0xc0, !PT ;  /* 0xffff00002d3c7812 */ /* 0x000fe200078ec0ff */
[-C--:B------:R-:W-:Y:S01]  /*8bf0*/  FFMA.FTZ R92, R57, R90.reuse, -R92 ;  /* 0x0000005a395c7223 */ /* 0x080fe2000001085c */
[----:B------:R-:W-:Y:S01]  /*8c00*/  LOP3.LUT R55, R84, 0xffff0000, RZ, 0xc0, !PT ;  /* 0xffff000054377812 */ /* 0x000fe200078ec0ff */
[----:B------:R-:W-:Y:S01]  /*8c10*/  FMUL.FTZ R84, R59, R90 ;  /* 0x0000005a3b547220 */ /* 0x000fe20000410000 */
[----:B------:R-:W-:Y:S01]  /*8c20*/  PRMT R86, R169, 0x5432, R86 ;  /* 0x00005432a9567816 */ /* 0x000fe20000000056 */
[----:B------:R-:W-:Y:S01]  /*8c30*/  IMAD.U32 R45, R44, 0x10000, RZ ;  /* 0x000100002c2d7824 */ /* 0x000fe200078e00ff */
[----:B------:R-:W-:Y:S01]  /*8c40*/  PRMT R74, R162, 0x5432, R74 ;  /* 0x00005432a24a7816 */ /* 0x000fe2000000004a */
[----:B------:R-:W-:Y:S01]  /*8c50*/  FMUL.FTZ R85, R60, R55 ;  /* 0x000000373c557220 */ /* 0x000fe20000410000 */
[----:B------:R-:W-:Y:S01]  /*8c60*/  LOP3.LUT R58, R41, 0xffff0000, RZ, 0xc0, !PT ;  /* 0xffff0000293a7812 */ /* 0x000fe200078ec0ff */
[----:B------:R-:W-:Y:S01]  /*8c70*/  IMAD.U32 R59, R86, 0x10000, RZ ;  /* 0x00010000563b7824 */ /* 0x000fe200078e00ff */
[----:B------:R-:W-:Y:S01]  /*8c80*/  LOP3.LUT R75, R72, 0xffff0000, RZ, 0xc0, !PT ;  /* 0xffff0000484b7812 */ /* 0x000fe200078ec0ff */
[----:B------:R-:W-:-:S02]  /*8c90*/  IMAD.U32 R72, R74, 0x10000, RZ ;  /* 0x000100004a487824 */ /* 0x000fc400078e00ff */
[----:B------:R-:W-:Y:S01]  /*8ca0*/  FFMA.FTZ R84, R57, R88, R84 ;  /* 0x0000005839547223 */ /* 0x000fe20000010054 */
[----:B------:R-:W-:Y:S01]  /*8cb0*/  LOP3.LUT R47, R47, 0xffff0000, RZ, 0xc0, !PT ;  /* 0xffff00002f2f7812 */ /* 0x000fe200078ec0ff */
[----:B------:R-:W-:Y:S02]  /*8cc0*/  IMAD.U32 R41, R40, 0x10000, RZ ;  /* 0x0001000028297824 */ /* 0x000fe400078e00ff */
[-C--:B------:R-:W-:Y:S01]  /*8cd0*/  FMUL.FTZ R87, R60, R75.reuse ;  /* 0x0000004b3c577220 */ /* 0x080fe20000410000 */
[----:B------:R-:W-:Y:S01]  /*8ce0*/  FFMA.FTZ R57, R58, R75, -R85 ;  /* 0x0000004b3a397223 */ /* 0x000fe20000010855 */
[C---:B------:R-:W-:Y:S01]  /*8cf0*/  FMUL.FTZ R75, R63.reuse, R59 ;  /* 0x0000003b3f4b7220 */ /* 0x040fe20000410000 */
[----:B------:R-:W-:Y:S01]  /*8d00*/  LOP3.LUT R86, R86, 0xffff0000, RZ, 0xc0, !PT ;  /* 0xffff000056567812 */ /* 0x000fe200078ec0ff */
[-C--:B------:R-:W-:Y:S01]  /*8d10*/  FMUL.FTZ R60, R63, R72.reuse ;  /* 0x000000483f3c7220 */ /* 0x080fe20000410000 */
[----:B------:R-:W-:Y:S01]  /*8d20*/  PRMT R53, R168, 0x5410, R53 ;  /* 0x00005410a8357816 */ /* 0x000fe20000000035 */
[----:B------:R-:W-:Y:S01]  /*8d30*/  FFMA.FTZ R55, R58, R55, R87 ;  /* 0x000000373a377223 */ /* 0x000fe20000010057 */
[----:B------:R-:W-:Y:S01]  /*8d40*/  LOP3.LUT R74, R74, 0xffff0000, RZ, 0xc0, !PT ;  /* 0xffff00004a4a7812 */ /* 0x000fe200078ec0ff */
[C---:B------:R-:W-:Y:S01]  /*8d50*/  FFMA.FTZ R58, R62.reuse, R72, -R75 ;  /* 0x000000483e3a7223 */ /* 0x040fe2000001084b */
[----:B------:R-:W-:Y:S01]  /*8d60*/  LOP3.LUT R43, R43, 0xffff0000, RZ, 0xc0, !PT ;  /* 0xffff00002b2b7812 */ /* 0x000fe200078ec0ff */
[----:B------:R-:W-:Y:S01]  /*8d70*/  FFMA.FTZ R59, R62, R59, R60 ;  /* 0x0000003b3e3b7223 */ /* 0x000fe2000001003c */
[----:B------:R-:W-:Y:S01]  /*8d80*/  FMUL.FTZ R72, R47, R86 ;  /* 0x000000562f487220 */ /* 0x000fe20000410000 */
[----:B------:R-:W-:Y:S01]  /*8d90*/  IMAD.U32 R60, R170, 0x10000, RZ ;  /* 0x00010000aa3c7824 */ /* 0x000fe200078e00ff */
[----:B------:R-:W-:Y:S01]  /*8da0*/  LOP3.LUT R44, R44, 0xffff0000, RZ, 0xc0, !PT ;  /* 0xffff00002c2c7812 */ /* 0x000fe200078ec0ff */
[----:B------:R-:W-:-:S02]  /*8db0*/  IMAD.U32 R62, R53, 0x10000, RZ ;  /* 0x00010000353e7824 */ /* 0x000fc400078e00ff */
[-C--:B------:R-:W-:Y:S01]  /*8dc0*/  FMUL.FTZ R88, R47, R74.reuse ;  /* 0x0000004a2f587220 */ /* 0x080fe20000410000 */
[----:B------:R-:W-:Y:S01]  /*8dd0*/  LOP3.LUT R63, R170, 0xffff0000, RZ, 0xc0, !PT ;  /* 0xffff0000aa3f7812 */ /* 0x000fe200078ec0ff */
[----:B------:R-:W-:Y:S01]  /*8de0*/  FFMA.FTZ R47, R43, R74, -R72 ;  /* 0x0000004a2b2f7223 */ /* 0x000fe20000010848 */
[C---:B------:R-:W-:Y:S01]  /*8df0*/  FMUL.FTZ R72, R45.reuse, R60 ;  /* 0x0000003c2d487220 */ /* 0x040fe20000410000 */
[----:B------:R-:W-:Y:S01]  /*8e00*/  LOP3.LUT R40, R40, 0xffff0000, RZ, 0xc0, !PT ;  /* 0xffff000028287812 */ /* 0x000fe200078ec0ff */
[----:B------:R-:W-:Y:S01]  /*8e10*/  FMUL.FTZ R45, R45, R62 ;  /* 0x0000003e2d2d7220 */ /* 0x000fe20000410000 */
[----:B------:R-:W-:Y:S01]  /*8e20*/  LOP3.LUT R53, R53, 0xffff0000, RZ, 0xc0, !PT ;  /* 0xffff000035357812 */ /* 0x000fe200078ec0ff */
[----:B------:R-:W-:Y:S01]  /*8e30*/  FFMA.FTZ R86, R43, R86, R88 ;  /* 0x000000562b567223 */ /* 0x000fe20000010058 */
[----:B------:R-:W-:Y:S01]  /*8e40*/  PRMT R56, R169, 0x5410, R56 ;  /* 0x00005410a9387816 */ /* 0x000fe20000000038 */
[----:B------:R-:W-:Y:S01]  /*8e50*/  FMUL.FTZ R43, R44, R63 ;  /* 0x0000003f2c2b7220 */ /* 0x000fe20000410000 */
[----:B------:R-:W-:Y:S01]  /*8e60*/  PRMT R54, R162, 0x5410, R54 ;  /* 0x00005410a2367816 */ /* 0x000fe20000000036 */
[C---:B------:R-:W-:Y:S01]  /*8e70*/  FFMA.FTZ R62, R41.reuse, R62, -R72 ;  /* 0x0000003e293e7223 */ /* 0x040fe20000010848 */
[----:B------:R-:W-:Y:S01]  /*8e80*/  FFMA.FTZ R41, R41, R60, R45 ;  /* 0x0000003c29297223 */ /* 0x000fe2000001002d */
[----:B------:R-:W-:Y:S01]  /*8e90*/  LOP3.LUT R46, R46, 0xffff0000, RZ, 0xc0, !PT ;  /* 0xffff00002e2e7812 */ /* 0x000fe200078ec0ff */
[-C--:B------:R-:W-:Y:S01]  /*8ea0*/  FMUL.FTZ R75, R44, R53.reuse ;  /* 0x000000352c4b7220 */ /* 0x080fe20000410000 */
[----:B------:R-:W-:Y:S01]  /*8eb0*/  FFMA.FTZ R43, R40, R53, -R43 ;  /* 0x00000035282b7223 */ /* 0x000fe2000001082b */
[C---:B------:R-:W-:Y:S01]  /*8ec0*/  LOP3.LUT R45, R56.reuse, 0xffff0000, RZ, 0xc0, !PT ;  /* 0xffff0000382d7812 */ /* 0x040fe200078ec0ff */
[----:B------:R-:W-:Y:S01]  /*8ed0*/  IMAD.U32 R60, R56, 0x10000, RZ ;  /* 0x00010000383c7824 */ /* 0x000fe200078e00ff */
[C---:B------:R-:W-:Y:S01]  /*8ee0*/  LOP3.LUT R53, R54.reuse, 0xffff0000, RZ, 0xc0, !PT ;  /* 0xffff000036357812 */ /* 0x040fe200078ec0ff */
[----:B------:R-:W-:-:S02]  /*8ef0*/  IMAD.U32 R44, R54, 0x10000, RZ ;  /* 0x00010000362c7824 */ /* 0x000fc400078e00ff */
[----:B------:R-:W-:Y:S01]  /*8f00*/  FFMA.FTZ R40, R40, R63, R75 ;  /* 0x0000003f28287223 */ /* 0x000fe2000001004b */
[----:B------:R-:W-:Y:S01]  /*8f10*/  LOP3.LUT R42, R42, 0xffff0000, RZ, 0xc0, !PT ;  /* 0xffff00002a2a7812 */ /* 0x000fe200078ec0ff */
[C---:B------:R-:W-:Y:S01]  /*8f20*/  FMUL.FTZ R54, R73.reuse, R60 ;  /* 0x0000003c49367220 */ /* 0x040fe20000410000 */
[C---:B------:R-:W-:Y:S01]  /*8f30*/  FMUL.FTZ R63, R46.reuse, R45 ;  /* 0x0000002d2e3f7220 */ /* 0x040fe20000410000 */
[----:B------:R-:W-:Y:S01]  /*8f40*/  FMUL.FTZ R73, R73, R44 ;  /* 0x0000002c49497220 */ /* 0x000fe20000410000 */
[-C--:B------:R-:W-:Y:S01]  /*8f50*/  FMUL.FTZ R46, R46, R53.reuse ;  /* 0x000000352e2e7220 */ /* 0x080fe20000410000 */
[----:B------:R-:W-:Y:S01]  /*8f60*/  F2FP.BF16.F32.PACK_AB R47, R47, R58 ;  /* 0x0000003a2f2f723e */ /* 0x000fe200000010ff */
        /* <DEDUP_REMOVED lines=15> */
.L_x_2828:
[----:B------:R-:W-:Y:S05]  /*9060*/  BSYNC B2 ;  /* 0x0000000000027941 */ /* 0x000fea0003800000 */
.L_x_2827:
[----:B0-----:R3:W-:Y:S04]  /*9070*/  STG.E.128 desc[UR60][R48.64], R40 ;  /* 0x0000002830007986 */ /* 0x0017e8000c101d3c */
[----:B--2---:R3:W-:Y:S02]  /*9080*/  @!P3 STG.E.128 desc[UR60][R50.64], R44 ;  /* 0x0000002c3200b986 */ /* 0x0047e4000c101d3c */
.L_x_2826:
[----:B------:R-:W-:Y:S05]  /*9090*/  BSYNC B1 ;  /* 0x0000000000017941 */ /* 0x000fea0003800000 */
.L_x_2825:
        /* <DEDUP_REMOVED lines=38> */
[----:B0-----:R-:W-:Y:S01]  /*9300*/  IMAD.U32 R58, R41, 0x10000, RZ ;  /* 0x00010000293a7824 */ /* 0x001fe200078e00ff */
[--C-:B------:R-:W-:Y:S01]  /*9310*/  SHF.R.U32.HI R69, RZ, 0x10, R81.reuse ;  /* 0x00000010ff457819 */ /* 0x100fe20000011651 */
[----:B------:R-:W-:Y:S01]  /*9320*/  IMAD.U32 R63, R47, 0x10000, RZ ;  /* 0x000100002f3f7824 */ /* 0x000fe200078e00ff */
[----:B------:R-:W-:Y:S01]  /*9330*/  PRMT R54, R157, 0x5432, R54 ;  /* 0x000054329d367816 */ /* 0x000fe20000000036 */
[----:B------:R-:W-:Y:S01]  /*9340*/  IMAD.U32 R60, R43, 0x10000, RZ ;  /* 0x000100002b3c7824 */ /* 0x000fe200078e00ff */
[----:B------:R-:W-:Y:S01]  /*9350*/  SHF.R.U64 R57, R80, 0x10, R81 ;  /* 0x0000001050397819 */ /* 0x000fe20000001251 */
[----:B------:R-:W-:Y:S01]  /*9360*/  IMAD.U32 R55, R42, 0x10000, RZ ;  /* 0x000100002a377824 */ /* 0x000fe200078e00ff */
[----:B------:R-:W-:-:S02]  /*9370*/  PRMT R157, R157, 0x5410, R72 ;  /* 0x000054109d9d7816 */ /* 0x000fc40000000048 */
[----:B------:R-:W-:Y:S02]  /*9380*/  PRMT R69, R160, 0x5432, R69 ;  /* 0x00005432a0457816 */ /* 0x000fe40000000045 */
[--C-:B------:R-:W-:Y:S02]  /*9390*/  SHF.R.U64 R59, R70, 0x10, R71.reuse ;  /* 0x00000010463b7819 */ /* 0x100fe40000001247 */
[----:B------:R-:W-:Y:S01]  /*93a0*/  SHF.R.U32.HI R71, RZ, 0x10, R71 ;  /* 0x00000010ff477819 */ /* 0x000fe20000011647 */
[----:B------:R-:W-:Y:S01]  /*93b0*/  IMAD.U32 R73, R69, 0x10000, RZ ;  /* 0x0001000045497824 */ /* 0x000fe200078e00ff */
[----:B------:R-:W-:Y:S01]  /*93c0*/  PRMT R160, R160, 0x5410, R57 ;  /* 0x00005410a0a07816 */ /* 0x000fe20000000039 */
[----:B------:R-:W-:Y:S01]  /*93d0*/  IMAD.U32 R57, R157, 0x10000, RZ ;  /* 0x000100009d397824 */ /* 0x000fe200078e00ff */
[--C-:B------:R-:W-:Y:S02]  /*93e0*/  SHF.R.U64 R62, R82, 0x10, R83.reuse ;  /* 0x00000010523e7819 */ /* 0x100fe40000001253 */
[----:B------:R-:W-:-:S02]  /*93f0*/  SHF.R.U32.HI R82, RZ, 0x10, R83 ;  /* 0x00000010ff527819 */ /* 0x000fc40000011653 */
[C---:B------:R-:W-:Y:S02]  /*9400*/  PRMT R59, R158.reuse, 0x5432, R59 ;  /* 0x000054329e3b7816 */ /* 0x040fe4000000003b */
[----:B------:R-:W-:Y:S01]  /*9410*/  PRMT R158, R158, 0x5410, R71 ;  /* 0x000054109e9e7816 */ /* 0x000fe20000000047 */
[C---:B------:R-:W-:Y:S01]  /*9420*/  FMUL.FTZ R71, R68.reuse, R73 ;  /* 0x0000004944477220 */ /* 0x040fe20000410000 */
[----:B------:R-:W-:Y:S01]  /*9430*/  LOP3.LUT R70, R69, 0xffff0000, RZ, 0xc0, !PT ;  /* 0xffff000045467812 */ /* 0x000fe200078ec0ff */
[-C--:B------:R-:W-:Y:S01]  /*9440*/  FMUL.FTZ R69, R68, R57.reuse ;  /* 0x0000003944457220 */ /* 0x080fe20000410000 */
[----:B------:R-:W-:Y:S01]  /*9450*/  LOP3.LUT R61, R45, 0xffff0000, RZ, 0xc0, !PT ;  /* 0xffff00002d3d7812 */ /* 0x000fe200078ec0ff */
[C---:B------:R-:W-:Y:S01]  /*9460*/  FFMA.FTZ R57, R58.reuse, R57, -R71 ;  /* 0x000000393a397223 */ /* 0x040fe20000010847 */
[----:B------:R-:W-:Y:S01]  /*9470*/  PRMT R82, R159, 0x5432, R82 ;  /* 0x000054329f527816 */ /* 0x000fe20000000052 */
[----:B------:R-:W-:Y:S01]  /*9480*/  FFMA.FTZ R58, R58, R73, R69 ;  /* 0x000000493a3a7223 */ /* 0x000fe20000010045 */
[----:B------:R-:W-:Y:S01]  /*9490*/  LOP3.LUT R68, R157, 0xffff0000, RZ, 0xc0, !PT ;  /* 0xffff00009d447812 */ /* 0x000fe200078ec0ff */
[----:B------:R-:W-:Y:S01]  /*94a0*/  FMUL.FTZ R72, R61, R70 ;  /* 0x000000463d487220 */ /* 0x000fe20000410000 */
[----:B------:R-:W-:Y:S01]  /*94b0*/  LOP3.LUT R53, R41, 0xffff0000, RZ, 0xc0, !PT ;  /* 0xffff000029357812 */ /* 0x000fe200078ec0ff */
[----:B------:R-:W-:Y:S01]  /*94c0*/  IMAD.U32 R71, R82, 0x10000, RZ ;  /* 0x0001000052477824 */ /* 0x000fe200078e00ff */
[----:B------:R-:W-:Y:S01]  /*94d0*/  LOP3.LUT R47, R47, 0xffff0000, RZ, 0xc0, !PT ;  /* 0xffff00002f2f7812 */ /* 0x000fe200078ec0ff */
[----:B------:R-:W-:Y:S01]  /*94e0*/  FMUL.FTZ R74, R61, R68 ;  /* 0x000000443d4a7220 */ /* 0x000fe20000410000 */
[----:B------:R-:W-:-:S02]  /*94f0*/  IMAD.U32 R69, R158, 0x10000, RZ ;  /* 0x000100009e457824 */ /* 0x000fc400078e00ff */
[----:B------:R-:W-:Y:S01]  /*9500*/  FFMA.FTZ R68, R53, R68, -R72 ;  /* 0x0000004435447223 */ /* 0x000fe20000010848 */
[----:B------:R-:W-:Y:S01]  /*9510*/  FMUL.FTZ R61, R63, R71 ;  /* 0x000000473f3d7220 */ /* 0x000fe20000410000 */
[----:B------:R-:W-:Y:S01]  /*9520*/  FFMA.FTZ R53, R53, R70, R74 ;  /* 0x0000004635357223 */ /* 0x000fe2000001004a */
[----:B------:R-:W-:Y:S01]  /*9530*/  LOP3.LUT R82, R82, 0xffff0000, RZ, 0xc0, !PT ;  /* 0xffff000052527812 */ /* 0x000fe200078ec0ff */
[-C--:B------:R-:W-:Y:S01]  /*9540*/  FMUL.FTZ R72, R63, R69.reuse ;  /* 0x000000453f487220 */ /* 0x080fe20000410000 */
[----:B------:R-:W-:Y:S01]  /*9550*/  LOP3.LUT R70, R158, 0xffff0000, RZ, 0xc0, !PT ;  /* 0xffff00009e467812 */ /* 0x000fe200078ec0ff */
[----:B------:R-:W-:Y:S01]  /*9560*/  FFMA.FTZ R61, R60, R69, -R61 ;  /* 0x000000453c3d7223 */ /* 0x000fe2000001083d */
[----:B------:R-:W-:Y:S01]  /*9570*/  IMAD.U32 R45, R44, 0x10000, RZ ;  /* 0x000100002c2d7824 */ /* 0x000fe200078e00ff */
[----:B------:R-:W-:Y:S01]  /*9580*/  LOP3.LUT R43, R43, 0xffff0000, RZ, 0xc0, !PT ;  /* 0xffff00002b2b7812 */ /* 0x000fe200078ec0ff */
[----:B------:R-:W-:Y:S01]  /*9590*/  FFMA.FTZ R60, R60, R71, R72 ;  /* 0x000000473c3c7223 */ /* 0x000fe20000010048 */
[----:B------:R-:W-:Y:S01]  /*95a0*/  IMAD.U32 R74, R160, 0x10000, RZ ;  /* 0x00010000a04a7824 */ /* 0x000fe200078e00ff */
[----:B------:R-:W-:Y:S01]  /*95b0*/  LOP3.LUT R44, R44, 0xffff0000, RZ, 0xc0, !PT ;  /* 0xffff00002c2c7812 */ /* 0x000fe200078ec0ff */
[----:B------:R-:W-:Y:S01]  /*95c0*/  FMUL.FTZ R80, R47, R82 ;  /* 0x000000522f507220 */ /* 0x000fe20000410000 */
[----:B------:R-:W-:-:S02]  /*95d0*/  IMAD.U32 R72, R54, 0x10000, RZ ;  /* 0x0001000036487824 */ /* 0x000fc400078e00ff */
[----:B------:R-:W-:Y:S01]  /*95e0*/  FMUL.FTZ R84, R47, R70 ;  /* 0x000000462f547220 */ /* 0x000fe20000410000 */
[----:B------:R-:W-:Y:S01]  /*95f0*/  LOP3.LUT R63, R160, 0xffff0000, RZ, 0xc0, !PT ;  /* 0xffff0000a03f7812 */ /* 0x000fe200078ec0ff */
[----:B------:R-:W-:Y:S01]  /*9600*/  IMAD.U32 R41, R40, 0x10000, RZ ;  /* 0x0001000028297824 */ /* 0x000fe200078e00ff */
[----:B------:R-:W-:Y:S01]  /*9610*/  LOP3.LUT R47, R54, 0xffff0000, RZ, 0xc0, !PT ;  /* 0xffff0000362f7812 */ /* 0x000fe200078ec0ff */
[----:B------:R-:W-:Y:S01]  /*9620*/  FMUL.FTZ R54, R45, R74 ;  /* 0x0000004a2d367220 */ /* 0x000fe20000410000 */
[----:B------:R-:W-:Y:S01]  /*9630*/  LOP3.LUT R40, R40, 0xffff0000, RZ, 0xc0, !PT ;  /* 0xffff000028287812 */ /* 0x000fe200078ec0ff */
[----:B------:R-:W-:Y:S01]  /*9640*/  FFMA.FTZ R70, R43, R70, -R80 ;  /* 0x000000462b467223 */ /* 0x000fe20000010850 */
[----:B------:R-:W-:Y:S01]  /*9650*/  FMUL.FTZ R45, R45, R72 ;  /* 0x000000482d2d7220 */ /* 0x000fe20000410000 */
[----:B------:R-:W-:Y:S01]  /*9660*/  FFMA.FTZ R71, R43, R82, R84 ;  /* 0x000000522b477223 */ /* 0x000fe20000010054 */
[----:B------:R-:W-:Y:S01]  /*9670*/  PRMT R62, R159, 0x5410, R62 ;  /* 0x000054109f3e7816 */ /* 0x000fe2000000003e */
[----:B------:R-:W-:Y:S01]  /*9680*/  FMUL.FTZ R43, R44, R63 ;  /* 0x0000003f2c2b7220 */ /* 0x000fe20000410000 */
[----:B------:R-:W-:Y:S01]  /*9690*/  LOP3.LUT R56, R42, 0xffff0000, RZ, 0xc0, !PT ;  /* 0xffff00002a387812 */ /* 0x000fe200078ec0ff */
[----:B------:R-:W-:-:S02]  /*96a0*/  IMAD.U32 R42, R46, 0x10000, RZ ;  /* 0x000100002e2a7824 */ /* 0x000fc400078e00ff */
[C---:B------:R-:W-:Y:S01]  /*96b0*/  FFMA.FTZ R54, R41.reuse, R72, -R54 ;  /* 0x0000004829367223 */ /* 0x040fe20000010836 */
[----:B------:R-:W-:Y:S01]  /*96c0*/  FFMA.FTZ R74, R41, R74, R45 ;  /* 0x0000004a294a7223 */ /* 0x000fe2000001002d */
[-C--:B------:R-:W-:Y:S01]  /*96d0*/  FMUL.FTZ R69, R44, R47.reuse ;  /* 0x0000002f2c457220 */ /* 0x080fe20000410000 */
[----:B------:R-:W-:Y:S01]  /*96e0*/  LOP3.LUT R46, R46, 0xffff0000, RZ, 0xc0, !PT ;  /* 0xffff00002e2e7812 */ /* 0x000fe200078ec0ff */
[----:B------:R-:W-:Y:S01]  /*96f0*/  FFMA.FTZ R47, R40, R47, -R43 ;  /* 0x0000002f282f7223 */ /* 0x000fe2000001082b */
[C---:B------:R-:W-:Y:S01]  /*9700*/  IMAD.U32 R41, R59.reuse, 0x10000, RZ ;  /* 0x000100003b297824 */ /* 0x040fe200078e00ff */
[C---:B------:R-:W-:Y:S01]  /*9710*/  LOP3.LUT R45, R62.reuse, 0xffff0000, RZ, 0xc0, !PT ;  /* 0xffff00003e2d7812 */ /* 0x040fe200078ec0ff */
[----:B------:R-:W-:Y:S01]  /*9720*/  IMAD.U32 R43, R62, 0x10000, RZ ;  /* 0x000100003e2b7824 */ /* 0x000fe200078e00ff */
[----:B------:R-:W-:Y:S01]  /*9730*/  LOP3.LUT R59, R59, 0xffff0000, RZ, 0xc0, !PT ;  /* 0xffff00003b3b7812 */ /* 0x000fe200078ec0ff */
[----:B------:R-:W-:Y:S01]  /*9740*/  FFMA.FTZ R69, R40, R63, R69 ;  /* 0x0000003f28457223 */ /* 0x000fe20000010045 */
[----:B------:R-:W-:Y:S01]  /*9750*/  F2FP.BF16.F32.PACK_AB R53, R53, R58 ;  /* 0x0000003a3535723e */ /* 0x000fe200000010ff */
[----:B------:R-:W-:Y:S01]  /*9760*/  FMUL.FTZ R40, R42, R43 ;  /* 0x0000002b2a287220 */ /* 0x000fe20000410000 */
[----:B------:R-:W-:Y:S01]  /*9770*/  FMUL.FTZ R63, R46, R45 ;  /* 0x0000002d2e3f7220 */ /* 0x000fe20000410000 */
        /* <DEDUP_REMOVED lines=18> */
.L_x_2832:
[----:B------:R-:W-:Y:S05]  /*98a0*/  BSYNC B2 ;  /* 0x0000000000027941 */ /* 0x000fea0003800000 */
.L_x_2831:
[----:B0-----:R4:W-:Y:S04]  /*98b0*/  STG.E.128 desc[UR60][R48.64], R40 ;  /* 0x0000002830007986 */ /* 0x0019e8000c101d3c */
[----:B--2---:R4:W-:Y:S02]  /*98c0*/  @!P3 STG.E.128 desc[UR60][R50.64], R44 ;  /* 0x0000002c3200b986 */ /* 0x0049e4000c101d3c */
.L_x_2830:
[----:B------:R-:W-:Y:S05]  /*98d0*/  BSYNC B1 ;  /* 0x0000000000017941 */ /* 0x000fea0003800000 */
.L_x_2829:
[----:B------:R-:W-:-:S13]  /*98e0*/  ISETP.NE.AND P3, PT, R32, RZ, PT ;  /* 0x000000ff2000720c */ /* 0x000fda0003f65270 */
[----:B------:R-:W-:Y:S05]  /*98f0*/  @!P3 BRA `(.L_x_2783) ;  /* 0x0000000800e8b947 */ /* 0x000fea0003800000 */
[----:B---34-:R-:W2:Y:S01]  /*9900*/  LDL R40, [R1+0x20] ;  /* 0x0000200001287983 */ /* 0x018ea20000100800 */
        /* <DEDUP_REMOVED lines=31> */
[----:B------:R-:W-:Y:S01]  /*9b00*/  SHF.R.U64 R65, R66, 0x10, R67 ;  /* 0x0000001042417819 */ /* 0x000fe20000001243 */
[----:B0-----:R-:W-:Y:S01]  /*9b10*/  IMAD.U32 R54, R41, 0x10000, RZ ;  /* 0x0001000029367824 */ /* 0x001fe200078e00ff */
[--C-:B------:R-:W-:Y:S01]  /*9b20*/  SHF.R.U64 R64, R76, 0x10, R77.reuse ;  /* 0x000000104c407819 */ /* 0x100fe2000000124d */
[----:B------:R-:W-:Y:S01]  /*9b30*/  IMAD.U32 R57, R43, 0x10000, RZ ;  /* 0x000100002b397824 */ /* 0x000fe200078e00ff */
[----:B------:R-:W-:Y:S01]  /*9b40*/  SHF.R.U32.HI R77, RZ, 0x10, R77 ;  /* 0x00000010ff4d7819 */ /* 0x000fe2000001164d */
[----:B------:R-:W-:Y:S01]  /*9b50*/  IMAD.U32 R53, R44, 0x10000, RZ ;  /* 0x000100002c357824 */ /* 0x000fe200078e00ff */
[----:B------:R-:W-:Y:S01]  /*9b60*/  LOP3.LUT R61, R47, 0xffff0000, RZ, 0xc0, !PT ;  /* 0xffff00002f3d7812 */ /* 0x000fe200078ec0ff */
[----:B------:R-:W-:Y:S01]  /*9b70*/  IMAD.U32 R51, R40, 0x10000, RZ ;  /* 0x0001000028337824 */ /* 0x000fe200078e00ff */
[----:B------:R-:W-:-:S02]  /*9b80*/  SHF.R.U32.HI R66, RZ, 0x10, R67 ;  /* 0x00000010ff427819 */ /* 0x000fc40000011643 */
[----:B------:R-:W-:Y:S02]  /*9b90*/  PRMT R47, R156, 0x5410, R65 ;  /* 0x000054109c2f7816 */ /* 0x000fe40000000041 */
[----:B------:R-:W-:Y:S02]  /*9ba0*/  SHF.R.U64 R67, R78, 0x10, R79 ;  /* 0x000000104e437819 */ /* 0x000fe4000000124f */
[----:B------:R-:W-:Y:S02]  /*9bb0*/  PRMT R156, R156, 0x5432, R77 ;  /* 0x000054329c9c7816 */ /* 0x000fe4000000004d */
[----:B------:R-:W-:Y:S02]  /*9bc0*/  SHF.R.U32.HI R78, RZ, 0x10, R79 ;  /* 0x00000010ff4e7819 */ /* 0x000fe4000001164f */
[----:B------:R-:W-:Y:S01]  /*9bd0*/  PRMT R63, R154, 0x5432, R63 ;  /* 0x000054329a3f7816 */ /* 0x000fe2000000003f */
[----:B------:R-:W-:Y:S01]  /*9be0*/  IMAD.U32 R65, R156, 0x10000, RZ ;  /* 0x000100009c417824 */ /* 0x000fe200078e00ff */
[----:B------:R-:W-:-:S02]  /*9bf0*/  PRMT R64, R153, 0x5410, R64 ;  /* 0x0000541099407816 */ /* 0x000fc40000000040 */
[----:B------:R-:W-:Y:S01]  /*9c00*/  LOP3.LUT R59, R45, 0xffff0000, RZ, 0xc0, !PT ;  /* 0xffff00002d3b7812 */ /* 0x000fe200078ec0ff */
[----:B------:R-:W-:Y:S01]  /*9c10*/  IMAD.U32 R45, R63, 0x10000, RZ ;  /* 0x000100003f2d7824 */ /* 0x000fe200078e00ff */
[----:B------:R-:W-:Y:S02]  /*9c20*/  PRMT R62, R155, 0x5410, R62 ;  /* 0x000054109b3e7816 */ /* 0x000fe4000000003e */
[----:B------:R-:W-:Y:S01]  /*9c30*/  PRMT R153, R153, 0x5432, R78 ;  /* 0x0000543299997816 */ /* 0x000fe2000000004e */
[----:B------:R-:W-:Y:S01]  /*9c40*/  FMUL.FTZ R69, R58, R45 ;  /* 0x0000002d3a457220 */ /* 0x000fe20000410000 */
[----:B------:R-:W-:Y:S02]  /*9c50*/  PRMT R155, R155, 0x5432, R66 ;  /* 0x000054329b9b7816 */ /* 0x000fe40000000042 */
[----:B------:R-:W-:Y:S01]  /*9c60*/  PRMT R154, R154, 0x5410, R67 ;  /* 0x000054109a9a7816 */ /* 0x000fe20000000043 */
[----:B------:R-:W-:Y:S01]  /*9c70*/  FMUL.FTZ R67, R58, R65 ;  /* 0x000000413a437220 */ /* 0x000fe20000410000 */
[----:B------:R-:W-:Y:S01]  /*9c80*/  IMAD.U32 R66, R153, 0x10000, RZ ;  /* 0x0001000099427824 */ /* 0x000fe200078e00ff */
[----:B------:R-:W-:Y:S01]  /*9c90*/  LOP3.LUT R156, R156, 0xffff0000, RZ, 0xc0, !PT ;  /* 0xffff00009c9c7812 */ /* 0x000fe200078ec0ff */
[----:B------:R-:W-:Y:S01]  /*9ca0*/  IMAD.U32 R58, R155, 0x10000, RZ ;  /* 0x000100009b3a7824 */ /* 0x000fe200078e00ff */
[----:B------:R-:W-:Y:S01]  /*9cb0*/  LOP3.LUT R63, R63, 0xffff0000, RZ, 0xc0, !PT ;  /* 0xffff00003f3f7812 */ /* 0x000fe200078ec0ff */
[C---:B------:R-:W-:Y:S01]  /*9cc0*/  FFMA.FTZ R45, R54.reuse, R45, -R67 ;  /* 0x0000002d362d7223 */ /* 0x040fe20000010843 */
[----:B------:R-:W-:Y:S01]  /*9cd0*/  FFMA.FTZ R54, R54, R65, R69 ;  /* 0x0000004136367223 */ /* 0x000fe20000010045 */
[C---:B------:R-:W-:Y:S01]  /*9ce0*/  FMUL.FTZ R72, R60.reuse, R66 ;  /* 0x000000423c487220 */ /* 0x040fe20000410000 */
[----:B------:R-:W-:Y:S01]  /*9cf0*/  LOP3.LUT R56, R41, 0xffff0000, RZ, 0xc0, !PT ;  /* 0xffff000029387812 */ /* 0x000fe200078ec0ff */
[----:B------:R-:W-:Y:S01]  /*9d00*/  FMUL.FTZ R65, R60, R58 ;  /* 0x0000003a3c417220 */ /* 0x000fe20000410000 */
[----:B------:R-:W-:Y:S01]  /*9d10*/  LOP3.LUT R68, R153, 0xffff0000, RZ, 0xc0, !PT ;  /* 0xffff000099447812 */ /* 0x000fe200078ec0ff */
[C---:B------:R-:W-:Y:S01]  /*9d20*/  FMUL.FTZ R67, R59.reuse, R156 ;  /* 0x0000009c3b437220 */ /* 0x040fe20000410000 */
[-C--:B------:R-:W-:Y:S01]  /*9d30*/  FMUL.FTZ R59, R59, R63.reuse ;  /* 0x0000003f3b3b7220 */ /* 0x080fe20000410000 */
[----:B------:R-:W-:Y:S01]  /*9d40*/  FFMA.FTZ R72, R57, R58, -R72 ;  /* 0x0000003a39487223 */ /* 0x000fe20000010848 */
[----:B------:R-:W-:Y:S01]  /*9d50*/  LOP3.LUT R55, R43, 0xffff0000, RZ, 0xc0, !PT ;  /* 0xffff00002b377812 */ /* 0x000fe200078ec0ff */
[----:B------:R-:W-:Y:S01]  /*9d60*/  FFMA.FTZ R65, R57, R66, R65 ;  /* 0x0000004239417223 */ /* 0x000fe20000010041 */
[----:B------:R-:W-:Y:S01]  /*9d70*/  LOP3.LUT R58, R155, 0xffff0000, RZ, 0xc0, !PT ;  /* 0xffff00009b3a7812 */ /* 0x000fe200078ec0ff */
[C---:B------:R-:W-:Y:S01]  /*9d80*/  FFMA.FTZ R70, R56.reuse, R63, -R67 ;  /* 0x0000003f38467223 */ /* 0x040fe20000010843 */
[----:B------:R-:W-:Y:S01]  /*9d90*/  FMUL.FTZ R66, R61, R68 ;  /* 0x000000443d427220 */ /* 0x000fe20000410000 */
[----:B------:R-:W-:Y:S01]  /*9da0*/  FFMA.FTZ R63, R56, R156, R59 ;  /* 0x0000009c383f7223 */ /* 0x000fe2000001003b */
[----:B------:R-:W-:-:S02]  /*9db0*/  IMAD.U32 R60, R64, 0x10000, RZ ;  /* 0x00010000403c7824 */ /* 0x000fc400078e00ff */
[-C--:B------:R-:W-:Y:S01]  /*9dc0*/  FMUL.FTZ R74, R61, R58.reuse ;  /* 0x0000003a3d4a7220 */ /* 0x080fe20000410000 */
[----:B------:R-:W-:Y:S02]  /*9dd0*/  IMAD.U32 R56, R62, 0x10000, RZ ;  /* 0x000100003e387824 */ /* 0x000fe400078e00ff */
[----:B------:R-:W-:Y:S01]  /*9de0*/  FFMA.FTZ R67, R55, R58, -R66 ;  /* 0x0000003a37437223 */ /* 0x000fe20000010842 */
[C---:B------:R-:W-:Y:S01]  /*9df0*/  FMUL.FTZ R58, R53.reuse, R60 ;  /* 0x0000003c353a7220 */ /* 0x040fe20000410000 */
[----:B------:R-:W-:Y:S01]  /*9e00*/  LOP3.LUT R44, R44, 0xffff0000, RZ, 0xc0, !PT ;  /* 0xffff00002c2c7812 */ /* 0x000fe200078ec0ff */
[-C--:B------:R-:W-:Y:S01]  /*9e10*/  FMUL.FTZ R53, R53, R56.reuse ;  /* 0x0000003835357220 */ /* 0x080fe20000410000 */
[----:B------:R-:W-:Y:S01]  /*9e20*/  LOP3.LUT R59, R64, 0xffff0000, RZ, 0xc0, !PT ;  /* 0xffff0000403b7812 */ /* 0x000fe200078ec0ff */
[----:B------:R-:W-:Y:S01]  /*9e30*/  IMAD.U32 R41, R42, 0x10000, RZ ;  /* 0x000100002a297824 */ /* 0x000fe200078e00ff */
[----:B------:R-:W-:Y:S01]  /*9e40*/  LOP3.LUT R57, R62, 0xffff0000, RZ, 0xc0, !PT ;  /* 0xffff00003e397812 */ /* 0x000fe200078ec0ff */
[C---:B------:R-:W-:Y:S01]  /*9e50*/  FFMA.FTZ R58, R51.reuse, R56, -R58 ;  /* 0x00000038333a7223 */ /* 0x040fe2000001083a */
[----:B------:R-:W-:Y:S01]  /*9e60*/  LOP3.LUT R43, R42, 0xffff0000, RZ, 0xc0, !PT ;  /* 0xffff00002a2b7812 */ /* 0x000fe200078ec0ff */
[----:B------:R-:W-:Y:S01]  /*9e70*/  FFMA.FTZ R53, R51, R60, R53 ;  /* 0x0000003c33357223 */ /* 0x000fe20000010035 */
[C---:B------:R-:W-:Y:S01]  /*9e80*/  IMAD.U32 R42, R46.reuse, 0x10000, RZ ;  /* 0x000100002e2a7824 */ /* 0x040fe200078e00ff */
[----:B------:R-:W-:Y:S01]  /*9e90*/  LOP3.LUT R46, R46, 0xffff0000, RZ, 0xc0, !PT ;  /* 0xffff00002e2e7812 */ /* 0x000fe200078ec0ff */
[----:B------:R-:W-:-:S02]  /*9ea0*/  IMAD.U32 R51, R154, 0x10000, RZ ;  /* 0x000100009a337824 */ /* 0x000fc400078e00ff */
[----:B------:R-:W-:Y:S01]  /*9eb0*/  FFMA.FTZ R74, R55, R68, R74 ;  /* 0x00000044374a7223 */ /* 0x000fe2000001004a */
[----:B------:R-:W-:Y:S01]  /*9ec0*/  LOP3.LUT R154, R154, 0xffff0000, RZ, 0xc0, !PT ;  /* 0xffff00009a9a7812 */ /* 0x000fe200078ec0ff */
[C---:B------:R-:W-:Y:S01]  /*9ed0*/  FMUL.FTZ R55, R44.reuse, R59 ;  /* 0x0000003b2c377220 */ /* 0x040fe20000410000 */
[----:B------:R-:W-:Y:S01]  /*9ee0*/  FMUL.FTZ R61, R44, R57 ;  /* 0x000000392c3d7220 */ /* 0x000fe20000410000 */
[----:B------:R-:W-:Y:S01]  /*9ef0*/  LOP3.LUT R40, R40, 0xffff0000, RZ, 0xc0, !PT ;  /* 0xffff000028287812 */ /* 0x000fe200078ec0ff */
[C---:B------:R-:W-:Y:S01]  /*9f00*/  IMAD.U32 R44, R47.reuse, 0x10000, RZ ;  /* 0x000100002f2c7824 */ /* 0x040fe200078e00ff */
[----:B------:R-:W-:Y:S01]  /*9f10*/  LOP3.LUT R47, R47, 0xffff0000, RZ, 0xc0, !PT ;  /* 0xffff00002f2f7812 */ /* 0x000fe200078ec0ff */
[----:B------:R-:W-:Y:S01]  /*9f20*/  FMUL.FTZ R56, R42, R51 ;  /* 0x000000332a387220 */ /* 0x000fe20000410000 */
[----:B------:R-:W-:Y:S01]  /*9f30*/  FMUL.FTZ R60, R46, R154 ;  /* 0x0000009a2e3c7220 */ /* 0x000fe20000410000 */
[----:B------:R-:W-:Y:S01]  /*9f40*/  FFMA.FTZ R55, R40, R57, -R55 ;  /* 0x0000003928377223 */ /* 0x000fe20000010837 */
[-C--:B------:R-:W-:Y:S01]  /*9f50*/  FMUL.FTZ R42, R42, R44.reuse ;  /* 0x0000002c2a2a7220 */ /* 0x080fe20000410000 */
[-C--:B------:R-:W-:Y:S01]  /*9f60*/  FMUL.FTZ R57, R46, R47.reuse ;  /* 0x0000002f2e397220 */ /* 0x080fe20000410000 */
[----:B------:R-:W-:Y:S01]  /*9f70*/  FFMA.FTZ R56, R41, R44, -R56 ;  /* 0x0000002c29387223 */ /* 0x000fe20000010838 */
        /* <DEDUP_REMOVED lines=8> */
[----:B------:R-:W-:Y:S02]  /*a000*/  F2FP.BF16.F32.PACK_AB R41, R70, R45 ;  /* 0x0000002d4629723e */ /* 0x000fe400000010ff */
[----:B------:R-:W-:Y:S01]  /*a010*/  F2FP.BF16.F32.PACK_AB R44, R40, R53 ;  /* 0x00000035282c723e */ /* 0x000fe200000010ff */
[----:B------:R-:W-:Y:S01]  /*a020*/  IMAD.MOV.U32 R40, RZ, RZ, R58 ;  /* 0x000000ffff287224 */ /* 0x000fe200078e003a */
[----:B------:R-:W-:Y:S01]  /*a030*/  F2FP.BF16.F32.PACK_AB R46, R57, R42 ;  /* 0x0000002a392e723e */ /* 0x000fe200000010ff */
[----:B------:R-:W-:Y:S01]  /*a040*/  IMAD.MOV.U32 R42, RZ, RZ, R56 ;  /* 0x000000ffff2a7224 */ /* 0x000fe200078e0038 */
[----:B------:R-:W-:-:S02]  /*a050*/  F2FP.BF16.F32.PACK_AB R43, R67, R72 ;  /* 0x00000048432b723e */ /* 0x000fc400000010ff */
[----:B------:R-:W-:-:S07]  /*a060*/  F2FP.BF16.F32.PACK_AB R45, R63, R54 ;  /* 0x000000363f2d723e */ /* 0x000fce00000010ff */
.L_x_2834:
[----:B------:R-:W-:Y:S05]  /*a070*/  BSYNC B1 ;  /* 0x0000000000017941 */ /* 0x000fea0003800000 */
.L_x_2833:
        /* <DEDUP_REMOVED lines=10> */
.L_x_2750:
[----:B------:R-:W2:Y:S02]  /*a120*/  LDL R40, [R1+0x4c] ;  /* 0x00004c0001287983 */ /* 0x000ea40000100800 */
[----:B--2---:R-:W-:-:S13]  /*a130*/  R2UR UR4, R40 ;  /* 0x00000000280472ca */ /* 0x004fda00000e0000 */
[----:B------:R-:W-:-:S06]  /*a140*/  UISETP.NE.AND UP0, UPT, UR4, 0x3, UPT ;  /* 0x000000030400788c */ /* 0x000fcc000bf05270 */
[----:B------:R-:W-:-:S13]  /*a150*/  PLOP3.LUT P2, PT, PT, PT, UP0, 0x80, 0x0 ;  /* 0x000000000000781c */ /* 0x000fda0003f4f008 */
[----:B------:R-:W-:Y:S05]  /*a160*/  @!P2 BRA `(.L_x_2835) ;  /* 0x000000000004a947 */ /* 0x000fea0003800000 */
[----:B------:R-:W-:Y:S01]  /*a170*/  BPT.TRAP 0x1 ;  /* 0x000000040000795c */ /* 0x000fe20000300000 */
.L_x_2835:
[----:B------:R-:W-:Y:S01]  /*a180*/  IMAD R96, R17, 0x8, R16 ;  /* 0x0000000811607824 */ /* 0x000fe200078e0210 */
[----:B------:R-:W-:Y:S01]  /*a190*/  SHF.L.U32 R97, R209, 0x1f, RZ ;  /* 0x0000001fd1617819 */ /* 0x000fe200000006ff */
[----:B------:R-:W-:Y:S01]  /*a1a0*/  IMAD R39, R24, -0x70, R2 ;  /* 0xffffff9018277824 */ /* 0x000fe200078e0202 */
[----:B------:R-:W-:Y:S02]  /*a1b0*/  BSSY B1, `(.L_x_2836) ;  /* 0x0000004000017945 */ /* 0x000fe40003800000 */
[----:B------:R-:W1:Y:S02]  /*a1c0*/  SYNCS.PHASECHK.TRANS64.TRYWAIT P3, [R96+URZ+0x36890], R97 ;  /* 0x03689061600075a7 */ /* 0x000e64000806017f */
[----:B------:R-:W-:Y:S01]  /*a1d0*/  VIMNMX R39, R39, 0x70, PT ;  /* 0x0000007027277848 */ /* 0x000fe20003fe0100 */
[----:B-1----:R-:W-:Y:S06]  /*a1e0*/  @!P3 BRA `(.L_x_2837) ;  /* 0x000002380064b947 */ /* 0x002fec0003800000 */
.L_x_3133:
[----:B------:R-:W-:Y:S05]  /*a1f0*/  BSYNC B1 ;  /* 0x0000000000017941 */ /* 0x000fea0003800000 */
.L_x_2836:
        /* <DEDUP_REMOVED lines=21> */
.L_x_2839:
[----:B------:R-:W-:Y:S05]  /*a350*/  BSYNC B1 ;  /* 0x0000000000017941 */ /* 0x000fea0003800000 */
.L_x_2838:
        /* <DEDUP_REMOVED lines=20> */
.L_x_2783:
[----:B------:R-:W-:Y:S05]  /*a4a0*/  BSYNC B0 ;  /* 0x0000000000007941 */ /* 0x000fea0003800000 */
.L_x_2749:
        /* <DEDUP_REMOVED lines=17> */
.L_x_2841:
[----:B------:R-:W-:Y:S05]  /*a5c0*/  BSYNC B0 ;  /* 0x0000000000007941 */ /* 0x000fea0003800000 */
.L_x_2840:
        /* <DEDUP_REMOVED lines=13> */
.L_x_3134:
[----:B------:R-:W-:Y:S05]  /*a6a0*/  BSYNC B0 ;  /* 0x0000000000007941 */ /* 0x000fea0003800000 */
.L_x_2842:
        /* <DEDUP_REMOVED lines=39> */
.L_x_2845:
[----:B------:R-:W-:Y:S05]  /*a920*/  BSYNC B0 ;  /* 0x0000000000007941 */ /* 0x000fea0003800000 */
.L_x_2844:
        /* <DEDUP_REMOVED lines=36> */
.L_x_2847:
[----:B------:R-:W-:Y:S05]  /*ab70*/  BSYNC B0 ;  /* 0x0000000000007941 */ /* 0x000fea0003800000 */
.L_x_2846:
        /* <DEDUP_REMOVED lines=14> */
[----:B------:R-:W-:Y:S02]  /*ac60*/  SEL R38, RZ, 0x1, P3 ;  /* 0x00000001ff267807 */ /* 0x000fe40001800000 */
[----:B------:R-:W-:Y:S02]  /*ac70*/  SEL R17, R17, RZ, P3 ;  /* 0x000000ff11117207 */ /* 0x000fe40001800000 */
[----:B------:R-:W-:Y:S02]  /*ac80*/  LOP3.LUT R209, R209, R38, RZ, 0x3c, !PT ;  /* 0x00000026d1d17212 */ /* 0x000fe400078e3cff */
[----:B---3--:R-:W-:-:S13]  /*ac90*/  LOP3.LUT P4, RZ, R37, 0x2, RZ, 0xc0, !PT ;  /* 0x0000000225ff7812 */ /* 0x008fda000788c0ff */
[----:B0-----:R-:W-:Y:S05]  /*aca0*/  @P4 BRA `(.L_x_2848) ;  /* 0xffffff7c002c4947 */ /* 0x001fea000383ffff */
.L_x_2744:
[----:B------:R-:W0:Y:S01]  /*acb0*/  LDC R0, c[0x0][0x448] ;  /* 0x00011200ff007b82 */ /* 0x000e220000000800 */
[----:B------:R-:W-:Y:S01]  /*acc0*/  VIADD R2, R222, 0x7f ;  /* 0x0000007fde027836 */ /* 0x000fe20000000000 */
[----:B------:R-:W-:Y:S01]  /*acd0*/  BSSY B0, `(.L_x_2849) ;  /* 0x0000044000007945 */ /* 0x000fe20003800000 */
        /* <DEDUP_REMOVED lines=8> */
[----:B------:R-:W-:Y:S02]  /*ad60*/  CS2R R62, SRZ ;  /* 0x00000000003e7805 */ /* 0x000fe4000001ff00 */
[----:B------:R-:W-:Y:S01]  /*ad70*/  CS2R R104, SRZ ;  /* 0x0000000000687805 */ /* 0x000fe2000001ff00 */
[----:B------:R-:W-:Y:S01]  /*ad80*/  IMAD.MOV.U32 R103, RZ, RZ, RZ ;  /* 0x000000ffff677224 */ /* 0x000fe200078e00ff */
[----:B------:R-:W-:Y:S02]  /*ad90*/  CS2R R98, SRZ ;  /* 0x0000000000627805 */ /* 0x000fe4000001ff00 */
[----:B------:R-:W-:Y:S02]  /*ada0*/  CS2R R100, SRZ ;  /* 0x0000000000647805 */ /* 0x000fe4000001ff00 */
[----:B------:R-:W-:-:S02]  /*adb0*/  CS2R R70, SRZ ;  /* 0x0000000000467805 */ /* 0x000fc4000001ff00 */
[----:B------:R-:W-:Y:S01]  /*adc0*/  CS2R R96, SRZ ;  /* 0x0000000000607805 */ /* 0x000fe2000001ff00 */
[----:B------:R-:W-:Y:S01]  /*add0*/  IMAD.MOV.U32 R95, RZ, RZ, RZ ;  /* 0x000000ffff5f7224 */ /* 0x000fe200078e00ff */
[----:B------:R-:W-:Y:S02]  /*ade0*/  CS2R R90, SRZ ;  /* 0x00000000005a7805 */ /* 0x000fe4000001ff00 */
[----:B------:R-:W-:Y:S02]  /*adf0*/  CS2R R92, SRZ ;  /* 0x00000000005c7805 */ /* 0x000fe4000001ff00 */
[----:B------:R-:W-:Y:S01]  /*ae00*/  CS2R R88, SRZ ;  /* 0x0000000000587805 */ /* 0x000fe2000001ff00 */
[----:B------:R-:W-:Y:S01]  /*ae10*/  IMAD.MOV.U32 R87, RZ, RZ, RZ ;  /* 0x000000ffff577224 */ /* 0x000fe200078e00ff */
[----:B------:R-:W-:Y:S02]  /*ae20*/  CS2R R82, SRZ ;  /* 0x0000000000527805 */ /* 0x000fe4000001ff00 */
[----:B0-----:R-:W-:-:S02]  /*ae30*/  ISETP.NE.AND P0, PT, R0, 0x1, PT ;  /* 0x000000010000780c */ /* 0x001fc40003f05270 */
        /* <DEDUP_REMOVED lines=18> */
[----:B-----5:R-:W-:Y:S02]  /*af60*/  CS2R R48, SRZ ;  /* 0x0000000000307805 */ /* 0x020fe4000001ff00 */
[----:B------:R-:W-:Y:S01]  /*af70*/  CS2R R122, SRZ ;  /* 0x00000000007a7805 */ /* 0x000fe2000001ff00 */
[----:B------:R-:W3:Y:S01]  /*af80*/  @P0 LDC R0, c[0x0][0x450] ;  /* 0x00011400ff000b82 */ /* 0x000ee20000000800 */
[----:B--2---:R-:W-:-:S02]  /*af90*/  CS2R R44, SRZ ;  /* 0x00000000002c7805 */ /* 0x004fc4000001ff00 */
[----:B------:R-:W-:Y:S02]  /*afa0*/  CS2R R134, SRZ ;  /* 0x0000000000867805 */ /* 0x000fe4000001ff00 */
[----:B-1----:R-:W-:Y:S02]  /*afb0*/  CS2R R40, SRZ ;  /* 0x0000000000287805 */ /* 0x002fe4000001ff00 */
[----:B------:R-:W-:Y:S02]  /*afc0*/  CS2R R124, SRZ ;  /* 0x00000000007c7805 */ /* 0x000fe4000001ff00 */
[----:B------:R-:W-:Y:S02]  /*afd0*/  CS2R R36, SRZ ;  /* 0x0000000000247805 */ /* 0x000fe4000001ff00 */
[----:B------:R-:W-:Y:S02]  /*afe0*/  CS2R R136, SRZ ;  /* 0x0000000000887805 */ /* 0x000fe4000001ff00 */
[----:B------:R-:W-:-:S02]  /*aff0*/  CS2R R32, SRZ ;  /* 0x0000000000207805 */ /* 0x000fc4000001ff00 */
[----:B------:R-:W-:Y:S02]  /*b000*/  CS2R R10, SRZ ;  /* 0x00000000000a7805 */ /* 0x000fe4000001ff00 */
[----:B------:R-:W-:Y:S01]  /*b010*/  CS2R R28, SRZ ;  /* 0x00000000001c7805 */ /* 0x000fe2000001ff00 */
[----:B------:R-:W-:Y:S02]  /*b020*/  IMAD.MOV.U32 R138, RZ, RZ, RZ ;  /* 0x000000ffff8a7224 */ /* 0x000fe400078e00ff */
[----:B0-----:R-:W-:-:S05]  /*b030*/  @P0 IMAD.HI.U32 R3, R2, R3, RZ ;  /* 0x0000000302030227 */ /* 0x001fca00078e00ff */
[----:B---3--:R-:W-:Y:S02]  /*b040*/  @P0 SHF.R.U32.HI R2, RZ, R0, R3 ;  /* 0x00000000ff020219 */ /* 0x008fe40000011603 */
[----:B------:R-:W-:-:S03]  /*b050*/  PLOP3.LUT P0, PT, PT, PT, PT, 0x80, 0x0 ;  /* 0x000000000000781c */ /* 0x000fc60003f0f070 */
[----:B------:R-:W-:Y:S02]  /*b060*/  IMAD.IADD R3, R149, 0x1, R2 ;  /* 0x0000000195037824 */ /* 0x000fe400078e0202 */
[----:B------:R-:W-:-:S04]  /*b070*/  IMAD.MOV.U32 R2, RZ, RZ, RZ ;  /* 0x000000ffff027224 */ /* 0x000fc800078e00ff */
[----:B------:R-:W-:-:S05]  /*b080*/  IMAD.HI R2, R3, -0x6db6db6d, R2 ;  /* 0x9249249303027827 */ /* 0x000fca00078e0202 */
[----:B------:R-:W-:-:S04]  /*b090*/  SHF.R.U32.HI R3, RZ, 0x1f, R2 ;  /* 0x0000001fff037819 */ /* 0x000fc80000011602 */
[----:B------:R-:W-:Y:S01]  /*b0a0*/  LEA.HI.SX32 R5, R2, R3, 0x1a ;  /* 0x0000000302057211 */ /* 0x000fe200078fd2ff */
[----:B------:R-:W-:-:S03]  /*b0b0*/  IMAD.MOV.U32 R3, RZ, RZ, RZ ;  /* 0x000000ffff037224 */ /* 0x000fc600078e00ff */
[----:B------:R-:W-:-:S04]  /*b0c0*/  VIMNMX R2, R150, R5, PT ;  /* 0x0000000596027248 */ /* 0x000fc80003fe0100 */
[----:B------:R-:W-:Y:S01]  /*b0d0*/  ISETP.GE.AND P1, PT, R2, 0x1, PT ;  /* 0x000000010200780c */ /* 0x000fe20003f26270 */
[----:B------:R-:W-:-:S12]  /*b0e0*/  @P2 BRA `(.L_x_2850) ;  /* 0x0000000000082947 */ /* 0x000fd80003800000 */
[----:B------:R-:W0:Y:S02]  /*b0f0*/  FENCE.VIEW.ASYNC.G ;  /* 0x00000000000073c6 */ /* 0x000e240000000100 */
[----:B0-----:R-:W-:Y:S06]  /*b100*/  BAR.ARV 0xc, 0x180 ;  /* 0x0306000000007b1d */ /* 0x001fec0000002000 */
.L_x_2850:
[----:B------:R-:W-:Y:S05]  /*b110*/  BSYNC B0 ;  /* 0x0000000000007941 */ /* 0x000fea0003800000 */
.L_x_2849:
[----:B------:R-:W-:Y:S02]  /*b120*/  IMAD.MOV.U32 R4, RZ, RZ, RZ ;  /* 0x000000ffff047224 */ /* 0x000fe400078e00ff */
[----:B------:R-:W-:Y:S01]  /*b130*/  IMAD.MOV.U32 R0, RZ, RZ, RZ ;  /* 0x000000ffff007224 */ /* 0x000fe200078e00ff */
        /* <DEDUP_REMOVED lines=34> */
.L_x_2852:
        /* <DEDUP_REMOVED lines=12> */
.L_x_2856:
[----:B-1----:R1:W2:Y:S02]  /*b420*/  SYNCS.PHASECHK.TRANS64.TRYWAIT P0, [R16+URZ+0x36800], R3 ;  /* 0x03680003100075a7 */ /* 0x0022a4000800017f */
[----:B--2---:R-:W-:Y:S05]  /*b430*/  @!P0 NANOSLEEP.SYNCS 0x989680 ;  /* 0x009896800000895d */ /* 0x004fea0003900000 */
[----:B------:R-:W2:Y:S02]  /*b440*/  @!P0 SYNCS.PHASECHK.TRANS64 P0, [R16+URZ+0x36800], R3 ;  /* 0x03680003100085a7 */ /* 0x000ea4000800007f */
[----:B--2---:R-:W-:Y:S05]  /*b450*/  @!P0 BRA `(.L_x_2856) ;  /* 0xfffffffc00f08947 */ /* 0x004fea000383ffff */
.L_x_2855:
[----:B------:R-:W-:Y:S05]  /*b460*/  BSYNC B0 ;  /* 0x0000000000007941 */ /* 0x000fea0003800000 */
.L_x_2854:
[----:B------:R-:W-:Y:S05]  /*b470*/  BRA `(.L_x_2857) ;  /* 0x0000007400c87947 */ /* 0x000fea0003800000 */
.L_x_2853:
[----:B------:R-:W2:Y:S01]  /*b480*/  LDL R0, [R1+0x88] ;  /* 0x0000880001007983 */ /* 0x000ea20000100800 */
[----:B------:R-:W-:Y:S01]  /*b490*/  ULDC.64 UR6, c[0x0][0x408] ;  /* 0x0001020000067ab9 */ /* 0x000fe20000000a00 */
[----:B--2---:R-:W-:Y:S02]  /*b4a0*/  R2UR UR4, R0 ;  /* 0x00000000000472ca */ /* 0x004fe400000e0000 */
[----:B------:R-:W-:-:S05]  /*b4b0*/  SHF.R.S32.HI R0, RZ, 0x1f, R144 ;  /* 0x0000001fff007819 */ /* 0x000fca0000011490 */
[----:B------:R-:W-:-:S04]  /*b4c0*/  IMAD R5, R0, UR6, RZ ;  /* 0x0000000600057c24 */ /* 0x000fc8000f8e02ff */
[----:B------:R-:W-:Y:S02]  /*b4d0*/  IMAD R5, R144, UR7, R5 ;  /* 0x0000000790057c24 */ /* 0x000fe4000f8e0205 */
[----:B------:R-:W-:-:S03]  /*b4e0*/  ULOP3.LUT UP0, URZ, UR4, 0x3ff, URZ, 0xc0, !UPT ;  /* 0x000003ff043f7892 */ /* 0x000fc6000f80c03f */
[----:B------:R-:W-:Y:S02]  /*b4f0*/  ULDC.64 UR4, c[0x0][0x3f8] ;  /* 0x0000fe0000047ab9 */ /* 0x000fe40000000a00 */
[----:B------:R-:W-:Y:S01]  /*b500*/  IMAD R3, R0, UR4, RZ ;  /* 0x0000000400037c24 */ /* 0x000fe2000f8e02ff */
[----:B------:R-:W-:Y:S01]  /*b510*/  PLOP3.LUT P0, PT, PT, PT, UP0, 0x80, 0x0 ;  /* 0x000000000000781c */ /* 0x000fe20003f0f008 */
[----:B------:R-:W-:-:S04]  /*b520*/  IMAD.WIDE.U32 R24, R144, UR4, RZ ;  /* 0x0000000490187c25 */ /* 0x000fc8000f8e00ff */
[C---:B------:R-:W-:Y:S02]  /*b530*/  IMAD R3, R144.reuse, UR5, R3 ;  /* 0x0000000590037c24 */ /* 0x040fe4000f8e0203 */
[----:B------:R-:W-:-:S04]  /*b540*/  IMAD.WIDE.U32 R144, R144, UR6, RZ ;  /* 0x0000000690907c25 */ /* 0x000fc8000f8e00ff */
        /* <DEDUP_REMOVED lines=19> */
.L_x_2858:
[----:B------:R-:W-:Y:S01]  /*b680*/  ULDC.U8 UR4, c[0x0][0x410] ;  /* 0x0001040000047ab9 */ /* 0x000fe20000000000 */
[----:B------:R-:W-:Y:S01]  /*b690*/  BSSY B0, `(.L_x_2859) ;  /* 0x0000748000007945 */ /* 0x000fe20003800000 */
[----:B------:R-:W-:Y:S01]  /*b6a0*/  ISETP.NE.AND P0, PT, RZ, UR4, PT ;  /* 0x00000004ff007c0c */ /* 0x000fe2000bf05270 */
[----:B------:R-:W-:-:S12]  /*b6b0*/  IMAD.IADD R10, R204, 0x1, R222 ;  /* 0x00000001cc0a7824 */ /* 0x000fd800078e02de */
[----:B------:R-:W-:Y:S05]  /*b6c0*/  @!P0 BRA `(.L_x_2860) ;  /* 0x0000003800b08947 */ /* 0x000fea0003800000 */
[----:B------:R-:W0:Y:S01]  /*b6d0*/  LDC R63, c[0x0][0x448] ;  /* 0x00011200ff3f7b82 */ /* 0x000e220000000800 */
[----:B------:R-:W1:Y:S01]  /*b6e0*/  S2R R21, SR_TID.X ;  /* 0x0000000000157919 */ /* 0x000e620000002100 */
[----:B------:R-:W-:Y:S01]  /*b6f0*/  ULDC.64 UR4, c[0x0][0x3f8] ;  /* 0x0000fe0000047ab9 */ /* 0x000fe20000000a00 */
[----:B------:R-:W-:Y:S01]  /*b700*/  ULDC.64 UR6, c[0x0][0x408] ;  /* 0x0001020000067ab9 */ /* 0x000fe20000000a00 */
[----:B------:R-:W-:Y:S02]  /*b710*/  IMAD.MOV.U32 R8, RZ, RZ, R24 ;  /* 0x000000ffff087224 */ /* 0x000fe400078e0018 */
[----:B------:R-:W-:Y:S02]  /*b720*/  IMAD.MOV.U32 R9, RZ, RZ, R27 ;  /* 0x000000ffff097224 */ /* 0x000fe400078e001b */
[----:B------:R-:W-:Y:S02]  /*b730*/  IMAD.MOV.U32 R12, RZ, RZ, R144 ;  /* 0x000000ffff0c7224 */ /* 0x000fe400078e0090 */
[----:B------:R-:W-:Y:S01]  /*b740*/  IMAD.MOV.U32 R13, RZ, RZ, R29 ;  /* 0x000000ffff0d7224 */ /* 0x000fe200078e001d */
[----:B0-----:R-:W-:Y:S01]  /*b750*/  ISETP.NE.AND P0, PT, R63, 0x1, PT ;  /* 0x000000013f00780c */ /* 0x001fe20003f05270 */
[----:B-1----:R-:W-:-:S12]  /*b760*/  VIADD R21, R21, 0xffffff80 ;  /* 0xffffff8015157836 */ /* 0x002fd80000000000 */
[----:B------:R-:W0:Y:S01]  /*b770*/  @P0 LDC R0, c[0x0][0x44c] ;  /* 0x00011300ff000b82 */ /* 0x000e220000000800 */
[----:B------:R-:W-:-:S04]  /*b780*/  SHF.R.S32.HI R20, RZ, 0x1f, R21 ;  /* 0x0000001fff147819 */ /* 0x000fc80000011415 */
[----:B------:R-:W-:-:S03]  /*b790*/  LEA.HI R20, R20, R21, RZ, 0x2 ;  /* 0x0000001514147211 */ /* 0x000fc600078f10ff */
[----:B------:R-:W1:Y:S01]  /*b7a0*/  @P0 LDC R5, c[0x0][0x450] ;  /* 0x00011400ff050b82 */ /* 0x000e620000000800 */
[----:B------:R-:W-:-:S05]  /*b7b0*/  LOP3.LUT R20, R20, 0xfffffffc, RZ, 0xc0, !PT ;  /* 0xfffffffc14147812 */ /* 0x000fca00078ec0ff */
[----:B------:R-:W-:-:S04]  /*b7c0*/  IMAD.IADD R20, R21, 0x1, -R20 ;  /* 0x0000000115147824 */ /* 0x000fc800078e0a14 */
[----:B------:R-:W-:-:S04]  /*b7d0*/  IMAD R3, R20, 0x40, R10 ;  /* 0x0000004014037824 */ /* 0x000fc800078e020a */
        /* <DEDUP_REMOVED lines=23> */
.L_x_3140:
        /* <DEDUP_REMOVED lines=16> */
[----:B------:R-:W3:Y:S01]  /*ba50*/  LDL R15, [R1+0x70] ;  /* 0x00007000010f7983 */ /* 0x000ee20000100800 */
[----:B------:R-:W-:-:S03]  /*ba60*/  ULDC UR4, c[0x0][0x3f4] ;  /* 0x0000fd0000047ab9 */ /* 0x000fc60000000800 */
[----:B------:R-:W3:Y:S04]  /*ba70*/  LDL R12, [R1+0x6c] ;  /* 0x00006c00010c7983 */ /* 0x000ee80000100800 */
[----:B------:R-:W3:Y:S04]  /*ba80*/  LDL R13, [R1+0x68] ;  /* 0x00006800010d7983 */ /* 0x000ee80000100800 */
[----:B------:R-:W3:Y:S04]  /*ba90*/  LDL R11, [R1+0x64] ;  /* 0x00006400010b7983 */ /* 0x000ee80000100800 */
[----:B------:R-:W3:Y:S01]  /*baa0*/  LDL R9, [R1+0x60] ;  /* 0x0000600001097983 */ /* 0x000ee20000100800 */
[----:B------:R-:W-:-:S02]  /*bab0*/  ISETP.GE.AND P3, PT, R213, UR4, PT ;  /* 0x00000004d5007c0c */ /* 0x000fc4000bf66270 */
[----:B------:R-:W-:Y:S02]  /*bac0*/  CS2R R60, SRZ ;  /* 0x00000000003c7805 */ /* 0x000fe4000001ff00 */
[----:B------:R-:W-:Y:S02]  /*bad0*/  ISETP.GE.AND P2, PT, R211, UR4, PT ;  /* 0x00000004d3007c0c */ /* 0x000fe4000bf46270 */
[----:B------:R-:W-:Y:S02]  /*bae0*/  CS2R R58, SRZ ;  /* 0x00000000003a7805 */ /* 0x000fe4000001ff00 */
[----:B------:R-:W-:Y:S02]  /*baf0*/  ISETP.GE.AND P1, PT, R212, UR4, PT ;  /* 0x00000004d4007c0c */ /* 0x000fe4000bf26270 */
[----:B------:R-:W-:Y:S02]  /*bb00*/  ISETP.GE.AND P0, PT, R210, UR4, PT ;  /* 0x00000004d2007c0c */ /* 0x000fe4000bf06270 */
[----:B------:R-:W-:Y:S01]  /*bb10*/  ISETP.GE.AND P4, PT, R22, UR4, PT ;  /* 0x0000000416007c0c */ /* 0x000fe2000bf86270 */
[----:B------:R-:W-:-:S04]  /*bb20*/  @!P3 IMAD.SHL.U32 R27, R213, 0x2, RZ ;  /* 0x00000002d51bb824 */ /* 0x000fc800078e00ff */
[----:B------:R-:W-:-:S04]  /*bb30*/  @!P2 IMAD.SHL.U32 R31, R211, 0x2, RZ ;  /* 0x00000002d31fa824 */ /* 0x000fc800078e00ff */
[----:B------:R-:W-:Y:S01]  /*bb40*/  @!P1 IMAD.SHL.U32 R35, R212, 0x2, RZ ;  /* 0x00000002d4239824 */ /* 0x000fe200078e00ff */
[-C--:B--2---:R-:W-:Y:S01]  /*bb50*/  @!P3 IADD3 R24, P6, R0, R27.reuse, RZ ;  /* 0x0000001b0018b210 */ /* 0x084fe20007fde0ff */
[----:B------:R-:W-:Y:S01]  /*bb60*/  @!P0 IMAD.SHL.U32 R65, R210, 0x2, RZ ;  /* 0x00000002d2418824 */ /* 0x000fe200078e00ff */
[----:B----4-:R-:W-:Y:S02]  /*bb70*/  @!P3 IADD3 R26, P5, R14, R27, RZ ;  /* 0x0000001b0e1ab210 */ /* 0x010fe40007fbe0ff */
        /* <DEDUP_REMOVED lines=8> */
[----:B---3--:R-:W-:Y:S01]  /*bc00*/  @!P3 SHF.L.U64.HI R20, R213, 0x1, R15 ;  /* 0x00000001d514b819 */ /* 0x008fe2000001020f */
[----:B------:R-:W-:Y:S01]  /*bc10*/  @!P4 IMAD.MOV.U32 R15, RZ, RZ, R5 ;  /* 0x000000ffff0fc224 */ /* 0x000fe200078e0005 */
[----:B------:R-:W-:-:S03]  /*bc20*/  @!P2 SHF.L.U64.HI R12, R211, 0x1, R12 ;  /* 0x00000001d30ca819 */ /* 0x000fc6000001020c */
[--C-:B-1----:R-:W-:Y:S01]  /*bc30*/  @!P3 IMAD.X R25, R3, 0x1, R20.reuse, P6 ;  /* 0x000000010319b824 */ /* 0x102fe200030e0614 */
[-C--:B------:R-:W-:Y:S01]  /*bc40*/  @!P2 IADD3 R28, P6, R0, R31.reuse, RZ ;  /* 0x0000001f001ca210 */ /* 0x080fe20007fde0ff */
[----:B------:R-:W-:Y:S01]  /*bc50*/  @!P3 IMAD.X R27, R5, 0x1, R20, P5 ;  /* 0x00000001051bb824 */ /* 0x000fe200028e0614 */
[----:B------:R-:W-:Y:S02]  /*bc60*/  @!P2 IADD3 R30, P5, R14, R31, RZ ;  /* 0x0000001f0e1ea210 */ /* 0x000fe40007fbe0ff */
[----:B------:R-:W-:Y:S01]  /*bc70*/  @!P1 SHF.L.U64.HI R20, R212, 0x1, R13 ;  /* 0x00000001d4149819 */ /* 0x000fe2000001020d */
[--C-:B------:R-:W-:Y:S01]  /*bc80*/  @!P2 IMAD.X R29, R3, 0x1, R12.reuse, P6 ;  /* 0x00000001031da824 */ /* 0x100fe200030e060c */
[-C--:B------:R-:W-:Y:S01]  /*bc90*/  @!P1 IADD3 R32, P6, R0, R35.reuse, RZ ;  /* 0x0000002300209210 */ /* 0x080fe20007fde0ff */
[----:B------:R-:W-:Y:S01]  /*bca0*/  @!P2 IMAD.X R31, R5, 0x1, R12, P5 ;  /* 0x00000001051fa824 */ /* 0x000fe200028e060c */
[----:B------:R-:W-:Y:S01]  /*bcb0*/  ISETP.GE.AND P5, PT, R214, UR4, PT ;  /* 0x00000004d6007c0c */ /* 0x000fe2000bfa6270 */
[----:B------:R-:W-:Y:S01]  /*bcc0*/  @!P4 IMAD.MOV.U32 R12, RZ, RZ, R0 ;  /* 0x000000ffff0cc224 */ /* 0x000fe200078e0000 */
[----:B------:R-:W-:Y:S01]  /*bcd0*/  @!P0 SHF.L.U64.HI R38, R210, 0x1, R11 ;  /* 0x00000001d2268819 */ /* 0x000fe2000001020b */
[--C-:B------:R-:W-:Y:S01]  /*bce0*/  @!P1 IMAD.X R33, R3, 0x1, R20.reuse, P6 ;  /* 0x0000000103219824 */ /* 0x100fe200030e0614 */
[----:B------:R-:W-:Y:S01]  /*bcf0*/  @!P1 IADD3 R34, P6, R14, R35, RZ ;  /* 0x000000230e229210 */ /* 0x000fe20007fde0ff */
[----:B------:R-:W-:Y:S01]  /*bd00*/  @!P4 IMAD.MOV.U32 R13, RZ, RZ, R3 ;  /* 0x000000ffff0dc224 */ /* 0x000fe200078e0003 */
[----:B------:R1:W5:Y:S03]  /*bd10*/  @!P3 LD.E.64 R54, desc[UR60][R24.64] ;  /* 0x0000003c1836b980 */ /* 0x000366000c101b00 */
[----:B------:R-:W-:Y:S01]  /*bd20*/  @!P1 IMAD.X R35, R5, 0x1, R20, P6 ;  /* 0x0000000105239824 */ /* 0x000fe200030e0614 */
[-C--:B------:R-:W-:Y:S01]  /*bd30*/  @!P0 IADD3 R40, P6, R0, R65.reuse, RZ ;  /* 0x0000004100288210 */ /* 0x080fe20007fde0ff */
[----:B------:R-:W-:Y:S01]  /*bd40*/  @!P4 IMAD.WIDE R12, R22, 0x2, R12 ;  /* 0x00000002160cc825 */ /* 0x000fe200078e020c */
[----:B------:R1:W5:Y:S03]  /*bd50*/  @!P3 LD.E.64 R56, desc[UR60][R26.64] ;  /* 0x0000003c1a38b980 */ /* 0x000366000c101b00 */
[----:B------:R-:W-:Y:S01]  /*bd60*/  @!P0 IMAD.X R41, R3, 0x1, R38, P6 ;  /* 0x0000000103298824 */ /* 0x000fe200030e0626 */
[----:B------:R-:W-:Y:S01]  /*bd70*/  @!P0 IADD3 R64, P6, R14, R65, RZ ;  /* 0x000000410e408210 */ /* 0x000fe20007fde0ff */
[----:B------:R-:W-:Y:S01]  /*bd80*/  @!P4 IMAD.WIDE R20, R22, 0x2, R14 ;  /* 0x000000021614c825 */ /* 0x000fe200078e020e */
[----:B------:R1:W5:Y:S03]  /*bd90*/  @!P4 LD.E.64 R60, desc[UR60][R12.64] ;  /* 0x0000003c0c3cc980 */ /* 0x000366000c101b00 */
[C---:B------:R-:W-:Y:S01]  /*bda0*/  @!P5 IMAD.SHL.U32 R15, R214.reuse, 0x2, RZ ;  /* 0x00000002d60fd824 */ /* 0x040fe200078e00ff */
[----:B------:R1:W5:Y:S01]  /*bdb0*/  @!P4 LD.E.64 R58, desc[UR60][R20.64] ;  /* 0x0000003c143ac980 */ /* 0x000362000c101b00 */
[----:B------:R-:W-:Y:S01]  /*bdc0*/  @!P0 IMAD.X R65, R5, 0x1, R38, P6 ;  /* 0x0000000105418824 */ /* 0x000fe200030e0626 */
[----:B------:R-:W-:-:S02]  /*bdd0*/  @!P5 SHF.L.U64.HI R36, R214, 0x1, R9 ;  /* 0x00000001d624d819 */ /* 0x000fc40000010209 */
[-C--:B------:R-:W-:Y:S01]  /*bde0*/  @!P5 IADD3 R66, P4, R0, R15.reuse, RZ ;  /* 0x0000000f0042d210 */ /* 0x080fe20007f9e0ff */
[----:B------:R1:W5:Y:S01]  /*bdf0*/  @!P2 LD.E.64 R50, desc[UR60][R28.64] ;  /* 0x0000003c1c32a980 */ /* 0x000362000c101b00 */
[----:B------:R-:W-:Y:S02]  /*be00*/  @!P5 IADD3 R14, P6, R14, R15, RZ ;  /* 0x0000000f0e0ed210 */ /* 0x000fe40007fde0ff */
[----:B------:R-:W-:Y:S01]  /*be10*/  CS2R R38, SRZ ;  /* 0x0000000000267805 */ /* 0x000fe2000001ff00 */
[--C-:B------:R-:W-:Y:S01]  /*be20*/  @!P5 IMAD.X R67, R3, 0x1, R36.reuse, P4 ;  /* 0x000000010343d824 */ /* 0x100fe200020e0624 */
[----:B------:R1:W5:Y:S01]  /*be30*/  @!P2 LD.E.64 R52, desc[UR60][R30.64] ;  /* 0x0000003c1e34a980 */ /* 0x000362000c101b00 */
[----:B------:R-:W-:Y:S01]  /*be40*/  @!P5 IMAD.X R15, R5, 0x1, R36, P6 ;  /* 0x00000001050fd824 */ /* 0x000fe200030e0624 */
[----:B------:R-:W-:Y:S02]  /*be50*/  CS2R R36, SRZ ;  /* 0x0000000000247805 */ /* 0x000fe4000001ff00 */
[----:B------:R1:W5:Y:S04]  /*be60*/  @!P1 LD.E.64 R48, desc[UR60][R32.64] ;  /* 0x0000003c20309980 */ /* 0x000368000c101b00 */
[----:B------:R1:W5:Y:S04]  /*be70*/  @!P1 LD.E.64 R46, desc[UR60][R34.64] ;  /* 0x0000003c222e9980 */ /* 0x000368000c101b00 */
[----:B------:R1:W5:Y:S04]  /*be80*/  @!P0 LD.E.64 R44, desc[UR60][R40.64] ;  /* 0x0000003c282c8980 */ /* 0x000368000c101b00 */
[----:B------:R1:W5:Y:S04]  /*be90*/  @!P0 LD.E.64 R42, desc[UR60][R64.64] ;  /* 0x0000003c402a8980 */ /* 0x000368000c101b00 */
[----:B------:R1:W5:Y:S04]  /*bea0*/  @!P5 LD.E.64 R38, desc[UR60][R66.64] ;  /* 0x0000003c4226d980 */ /* 0x000368000c101b00 */
[----:B------:R1:W5:Y:S02]  /*beb0*/  @!P5 LD.E.64 R36, desc[UR60][R14.64] ;  /* 0x0000003c0e24d980 */ /* 0x000364000c101b00 */
.L_x_2863:
[----:B------:R-:W-:Y:S05]  /*bec0*/  BSYNC B1 ;  /* 0x0000000000017941 */ /* 0x000fea0003800000 */
.L_x_2862:
        /* <DEDUP_REMOVED lines=55> */
.L_x_3146:
[----:B------:R-:W-:Y:S01]  /*c240*/  VIADD R10, R10, 0x40 ;  /* 0x000000400a0a7836 */ /* 0x000fe20000000000 */
[----:B-1----:R-:W-:Y:S01]  /*c250*/  LOP3.LUT R6, R216, 0x18, R18, 0xf8, !PT ;  /* 0x00000018d8067812 */ /* 0x002fe200078ef812 */
        /* <DEDUP_REMOVED lines=18> */
[----:B------:R-:W4:Y:S01]  /*c380*/  LDL R70, [R1+0x70] ;  /* 0x0000700001467983 */ /* 0x000f220000100800 */
[----:B------:R-:W-:-:S03]  /*c390*/  ULDC UR4, c[0x0][0x3f4] ;  /* 0x0000fd0000047ab9 */ /* 0x000fc60000000800 */
[----:B------:R-:W2:Y:S04]  /*c3a0*/  LDL R67, [R1+0x6c] ;  /* 0x00006c0001437983 */ /* 0x000ea80000100800 */
[----:B------:R-:W2:Y:S04]  /*c3b0*/  LDL R65, [R1+0x68] ;  /* 0x0000680001417983 */ /* 0x000ea80000100800 */
[----:B------:R-:W2:Y:S04]  /*c3c0*/  LDL R64, [R1+0x64] ;  /* 0x0000640001407983 */ /* 0x000ea80000100800 */
[----:B------:R-:W2:Y:S01]  /*c3d0*/  LDL R66, [R1+0x60] ;  /* 0x0000600001427983 */ /* 0x000ea20000100800 */
[----:B------:R-:W-:-:S02]  /*c3e0*/  ISETP.GE.AND P4, PT, R213, UR4, PT ;  /* 0x00000004d5007c0c */ /* 0x000fc4000bf86270 */
[----:B------:R-:W-:Y:S02]  /*c3f0*/  ISETP.GE.AND P3, PT, R211, UR4, PT ;  /* 0x00000004d3007c0c */ /* 0x000fe4000bf66270 */
[----:B------:R-:W-:Y:S02]  /*c400*/  ISETP.GE.AND P2, PT, R212, UR4, PT ;  /* 0x00000004d4007c0c */ /* 0x000fe4000bf46270 */
[----:B------:R-:W-:-:S07]  /*c410*/  ISETP.GE.AND P1, PT, R210, UR4, PT ;  /* 0x00000004d2007c0c */ /* 0x000fce000bf26270 */
[----:B------:R-:W-:Y:S02]  /*c420*/  @!P4 IMAD.SHL.U32 R9, R213, 0x2, RZ ;  /* 0x00000002d509c824 */ /* 0x000fe400078e00ff */
[----:B------:R-:W-:-:S03]  /*c430*/  @!P3 IMAD.SHL.U32 R73, R211, 0x2, RZ ;  /* 0x00000002d349b824 */ /* 0x000fc600078e00ff */
[-C--:B---3--:R-:W-:Y:S02]  /*c440*/  @!P4 IADD3 R10, P5, R0, R9.reuse, RZ ;  /* 0x00000009000ac210 */ /* 0x088fe40007fbe0ff */
[----:B0-----:R-:W-:Y:S01]  /*c450*/  @!P4 IADD3 R8, P6, R4, R9, RZ ;  /* 0x000000090408c210 */ /* 0x001fe20007fde0ff */
[----:B------:R-:W-:Y:S01]  /*c460*/  @!P1 IMAD.SHL.U32 R7, R210, 0x2, RZ ;  /* 0x00000002d2079824 */ /* 0x000fe200078e00ff */
[----:B------:R-:W-:Y:S02]  /*c470*/  CS2R R40, SRZ ;  /* 0x0000000000287805 */ /* 0x000fe4000001ff00 */
[----:B------:R-:W-:Y:S02]  /*c480*/  CS2R R30, SRZ ;  /* 0x00000000001e7805 */ /* 0x000fe4000001ff00 */
[----:B------:R-:W-:Y:S02]  /*c490*/  CS2R R34, SRZ ;  /* 0x0000000000227805 */ /* 0x000fe4000001ff00 */
[----:B------:R-:W-:-:S02]  /*c4a0*/  CS2R R32, SRZ ;  /* 0x0000000000207805 */ /* 0x000fc4000001ff00 */
[----:B------:R-:W-:Y:S02]  /*c4b0*/  CS2R R28, SRZ ;  /* 0x00000000001c7805 */ /* 0x000fe4000001ff00 */
[----:B------:R-:W-:Y:S02]  /*c4c0*/  CS2R R26, SRZ ;  /* 0x00000000001a7805 */ /* 0x000fe4000001ff00 */
[----:B------:R-:W-:Y:S02]  /*c4d0*/  CS2R R24, SRZ ;  /* 0x0000000000187805 */ /* 0x000fe4000001ff00 */
[----:B----4-:R-:W-:Y:S02]  /*c4e0*/  @!P4 SHF.L.U64.HI R6, R213, 0x1, R70 ;  /* 0x00000001d506c819 */ /* 0x010fe40000010246 */
[----:B--2---:R-:W-:-:S03]  /*c4f0*/  @!P3 SHF.L.U64.HI R12, R211, 0x1, R67 ;  /* 0x00000001d30cb819 */ /* 0x004fc60000010243 */
[--C-:B------:R-:W-:Y:S01]  /*c500*/  @!P4 IMAD.X R11, R3, 0x1, R6.reuse, P5 ;  /* 0x00000001030bc824 */ /* 0x100fe200028e0606 */
[----:B------:R-:W-:Y:S01]  /*c510*/  @!P3 IADD3 R76, P5, R0, R73, RZ ;  /* 0x00000049004cb210 */ /* 0x000fe20007fbe0ff */
[C---:B------:R-:W-:Y:S01]  /*c520*/  @!P2 IMAD.SHL.U32 R67, R212.reuse, 0x2, RZ ;  /* 0x00000002d443a824 */ /* 0x040fe200078e00ff */
[----:B------:R-:W-:Y:S01]  /*c530*/  @!P2 SHF.L.U64.HI R14, R212, 0x1, R65 ;  /* 0x00000001d40ea819 */ /* 0x000fe20000010241 */
[----:B------:R-:W-:Y:S01]  /*c540*/  @!P4 IMAD.X R9, R5, 0x1, R6, P6 ;  /* 0x000000010509c824 */ /* 0x000fe200030e0606 */
[----:B------:R0:W5:Y:S01]  /*c550*/  @!P4 LD.E.64 R34, desc[UR60][R10.64] ;  /* 0x0000003c0a22c980 */ /* 0x000162000c101b00 */
[C---:B------:R-:W-:Y:S01]  /*c560*/  @!P3 IMAD.X R77, R3.reuse, 0x1, R12, P5 ;  /* 0x00000001034db824 */ /* 0x040fe200028e060c */
[----:B------:R-:W-:Y:S02]  /*c570*/  @!P2 IADD3 R70, P5, R0, R67, RZ ;  /* 0x000000430046a210 */ /* 0x000fe40007fbe0ff */
[----:B------:R-:W-:Y:S01]  /*c580*/  @!P3 IADD3 R72, P6, R4, R73, RZ ;  /* 0x000000490448b210 */ /* 0x000fe20007fde0ff */
[----:B------:R1:W5:Y:S01]  /*c590*/  @!P4 LD.E.64 R32, desc[UR60][R8.64] ;  /* 0x0000003c0820c980 */ /* 0x000362000c101b00 */
[----:B------:R-:W-:Y:S01]  /*c5a0*/  @!P1 SHF.L.U64.HI R20, R210, 0x1, R64 ;  /* 0x00000001d2149819 */ /* 0x000fe20000010240 */
[----:B------:R-:W-:Y:S01]  /*c5b0*/  @!P2 IMAD.X R71, R3, 0x1, R14, P5 ;  /* 0x000000010347a824 */ /* 0x000fe200028e060e */
[----:B------:R-:W-:Y:S01]  /*c5c0*/  @!P1 IADD3 R64, P5, R0, R7, RZ ;  /* 0x0000000700409210 */ /* 0x000fe20007fbe0ff */
[----:B------:R-:W-:Y:S01]  /*c5d0*/  IMAD.MOV.U32 R74, RZ, RZ, R66 ;  /* 0x000000ffff4a7224 */ /* 0x000fe200078e0042 */
[----:B0-----:R-:W-:Y:S01]  /*c5e0*/  CS2R R10, SRZ ;  /* 0x00000000000a7805 */ /* 0x001fe2000001ff00 */
[----:B------:R-:W-:Y:S01]  /*c5f0*/  @!P3 IMAD.X R73, R5, 0x1, R12, P6 ;  /* 0x000000010549b824 */ /* 0x000fe200030e060c */
[C---:B------:R-:W-:Y:S01]  /*c600*/  @!P2 IADD3 R66, P6, R4.reuse, R67, RZ ;  /* 0x000000430442a210 */ /* 0x040fe20007fde0ff */
[----:B------:R-:W-:Y:S01]  /*c610*/  @!P1 IMAD.X R65, R3, 0x1, R20, P5 ;  /* 0x0000000103419824 */ /* 0x000fe200028e0614 */
[----:B------:R-:W-:-:S02]  /*c620*/  @!P1 IADD3 R6, P5, R4, R7, RZ ;  /* 0x0000000704069210 */ /* 0x000fc40007fbe0ff */
[----:B-1----:R-:W-:Y:S01]  /*c630*/  CS2R R8, SRZ ;  /* 0x0000000000087805 */ /* 0x002fe2000001ff00 */
[----:B------:R-:W5:Y:S01]  /*c640*/  @!P3 LD.E.64 R28, desc[UR60][R76.64] ;  /* 0x0000003c4c1cb980 */ /* 0x000f62000c101b00 */
[C---:B------:R-:W-:Y:S01]  /*c650*/  @!P2 IMAD.X R67, R5.reuse, 0x1, R14, P6 ;  /* 0x000000010543a824 */ /* 0x040fe200030e060e */
[----:B------:R-:W-:Y:S01]  /*c660*/  ISETP.GE.AND P6, PT, R22, UR4, PT ;  /* 0x0000000416007c0c */ /* 0x000fe2000bfc6270 */
[----:B------:R-:W-:Y:S01]  /*c670*/  @!P1 IMAD.X R7, R5, 0x1, R20, P5 ;  /* 0x0000000105079824 */ /* 0x000fe200028e0614 */
[----:B------:R-:W-:Y:S01]  /*c680*/  ISETP.GE.AND P5, PT, R214, UR4, PT ;  /* 0x00000004d6007c0c */ /* 0x000fe2000bfa6270 */
[----:B------:R-:W5:Y:S04]  /*c690*/  @!P3 LD.E.64 R26, desc[UR60][R72.64] ;  /* 0x0000003c481ab980 */ /* 0x000f68000c101b00 */
[----:B------:R-:W5:Y:S06]  /*c6a0*/  @!P2 LD.E.64 R24, desc[UR60][R70.64] ;  /* 0x0000003c4618a980 */ /* 0x000f6c000c101b00 */
[----:B------:R-:W-:-:S02]  /*c6b0*/  @!P6 IMAD.MOV.U32 R12, RZ, RZ, R0 ;  /* 0x000000ffff0ce224 */ /* 0x000fc400078e0000 */
[----:B------:R-:W-:Y:S02]  /*c6c0*/  @!P6 IMAD.MOV.U32 R13, RZ, RZ, R3 ;  /* 0x000000ffff0de224 */ /* 0x000fe400078e0003 */
[----:B------:R-:W-:-:S04]  /*c6d0*/  @!P6 IMAD.WIDE R14, R22, 0x2, R4 ;  /* 0x00000002160ee825 */ /* 0x000fc800078e0204 */
[----:B------:R-:W-:Y:S01]  /*c6e0*/  @!P6 IMAD.WIDE R12, R22, 0x2, R12 ;  /* 0x00000002160ce825 */ /* 0x000fe200078e020c */
[----:B------:R0:W5:Y:S03]  /*c6f0*/  @!P6 LD.E.64 R30, desc[UR60][R14.64] ;  /* 0x0000003c0e1ee980 */ /* 0x000166000c101b00 */
[C---:B------:R-:W-:Y:S01]  /*c700*/  @!P5 IMAD.SHL.U32 R21, R214.reuse, 0x2, RZ ;  /* 0x00000002d615d824 */ /* 0x040fe200078e00ff */
[----:B------:R1:W5:Y:S01]  /*c710*/  @!P6 LD.E.64 R40, desc[UR60][R12.64] ;  /* 0x0000003c0c28e980 */ /* 0x000362000c101b00 */
[----:B------:R-:W-:-:S03]  /*c720*/  @!P5 SHF.L.U64.HI R20, R214, 0x1, R74 ;  /* 0x00000001d614d819 */ /* 0x000fc6000001024a */
[----:B------:R-:W-:-:S05]  /*c730*/  @!P5 IADD3 R74, P6, R0, R21, RZ ;  /* 0x00000015004ad210 */ /* 0x000fca0007fde0ff */
[--C-:B------:R-:W-:Y:S01]  /*c740*/  @!P5 IMAD.X R75, R3, 0x1, R20.reuse, P6 ;  /* 0x00000001034bd824 */ /* 0x100fe200030e0614 */
[----:B------:R-:W-:Y:S02]  /*c750*/  @!P5 IADD3 R4, P6, R4, R21, RZ ;  /* 0x000000150404d210 */ /* 0x000fe40007fde0ff */
[----:B0-----:R-:W-:Y:S02]  /*c760*/  CS2R R14, SRZ ;  /* 0x00000000000e7805 */ /* 0x001fe4000001ff00 */
[----:B-1----:R-:W-:Y:S01]  /*c770*/  CS2R R12, SRZ ;  /* 0x00000000000c7805 */ /* 0x002fe2000001ff00 */
[----:B------:R1:W5:Y:S01]  /*c780*/  @!P5 LD.E.64 R10, desc[UR60][R74.64] ;  /* 0x0000003c4a0ad980 */ /* 0x000362000c101b00 */
[----:B------:R-:W-:Y:S01]  /*c790*/  @!P5 IMAD.X R5, R5, 0x1, R20, P6 ;  /* 0x000000010505d824 */ /* 0x000fe200030e0614 */
[----:B------:R-:W-:Y:S02]  /*c7a0*/  CS2R R20, SRZ ;  /* 0x0000000000147805 */ /* 0x000fe4000001ff00 */
[----:B------:R1:W5:Y:S04]  /*c7b0*/  @!P1 LD.E.64 R14, desc[UR60][R64.64] ;  /* 0x0000003c400e9980 */ /* 0x000368000c101b00 */
[----:B------:R1:W5:Y:S04]  /*c7c0*/  @!P2 LD.E.64 R20, desc[UR60][R66.64] ;  /* 0x0000003c4214a980 */ /* 0x000368000c101b00 */
[----:B------:R1:W5:Y:S04]  /*c7d0*/  @!P1 LD.E.64 R12, desc[UR60][R6.64] ;  /* 0x0000003c060c9980 */ /* 0x000368000c101b00 */
[----:B------:R1:W5:Y:S02]  /*c7e0*/  @!P5 LD.E.64 R8, desc[UR60][R4.64] ;  /* 0x0000003c0408d980 */ /* 0x000364000c101b00 */
.L_x_2866:
[----:B------:R-:W-:Y:S05]  /*c7f0*/  BSYNC B1 ;  /* 0x0000000000017941 */ /* 0x000fea0003800000 */
.L_x_2865:
[----:B--2---:R-:W-:Y:S01]  /*c800*/  LEA.HI R3, R236, R236, RZ, 0x1 ;  /* 0x000000ecec037211 */ /* 0x004fe200078f08ff */
[C---:B-1----:R-:W-:Y:S01]  /*c810*/  VIADD R5, R62.reuse, 0x15400 ;  /* 0x000154003e057836 */ /* 0x042fe20000000000 */
[----:B------:R-:W-:Y:S01]  /*c820*/  VIADDMNMX R63, R63, -R222, 0x80, PT ;  /* 0x000000803f3f7446 */ /* 0x000fe200038009de */
[----:B---3--:R-:W-:Y:S01]  /*c830*/  VIADD R0, R62, 0x15440 ;  /* 0x000154403e007836 */ /* 0x008fe20000000000 */
[----:B------:R-:W-:Y:S01]  /*c840*/  LOP3.LUT R3, R3, 0xfffffffe, RZ, 0xc0, !PT ;  /* 0xfffffffe03037812 */ /* 0x000fe200078ec0ff */
[----:B------:R-:W-:Y:S01]  /*c850*/  @P0 VIADD R0, R5, 0xffffffc0 ;  /* 0xffffffc005000836 */ /* 0x000fe20000000000 */
[----:B------:R-:W-:Y:S01]  /*c860*/  BSSY B1, `(.L_x_2867) ;  /* 0x0000034000017945 */ /* 0x000fe20003800000 */
[----:B-----5:R-:W-:Y:S01]  /*c870*/  IMAD.MOV.U32 R5, RZ, RZ, R32 ;  /* 0x000000ffff057224 */ /* 0x020fe200078e0020 */
[----:B------:R-:W-:Y:S01]  /*c880*/  ISETP.GE.AND P1, PT, R204, R63, PT ;  /* 0x0000003fcc00720c */ /* 0x000fe20003f26270 */
[----:B------:R-:W-:Y:S02]  /*c890*/  IMAD.IADD R3, R236, 0x1, -R3 ;  /* 0x00000001ec037824 */ /* 0x000fe400078e0a03 */
[----:B0-----:R-:W-:Y:S01]  /*c8a0*/  IMAD.MOV.U32 R4, RZ, RZ, R30 ;  /* 0x000000ffff047224 */ /* 0x001fe200078e001e */
        /* <DEDUP_REMOVED lines=47> */
.L_x_3147:
[----:B------:R-:W-:Y:S05]  /*cba0*/  BSYNC B1 ;  /* 0x0000000000017941 */ /* 0x000fea0003800000 */
.L_x_2867:
        /* <DEDUP_REMOVED lines=14> */
[--C-:B------:R-:W-:Y:S02]  /*cc90*/  SHF.R.U64 R113, R60, 0x10, R61.reuse ;  /* 0x000000103c717819 */ /* 0x100fe4000000123d */
[----:B------:R-:W-:Y:S02]  /*cca0*/  SHF.R.U32.HI R60, RZ, 0x10, R61 ;  /* 0x00000010ff3c7819 */ /* 0x000fe4000001163d */
[--C-:B------:R-:W-:Y:S02]  /*ccb0*/  SHF.R.U64 R61, R58, 0x10, R59.reuse ;  /* 0x000000103a3d7819 */ /* 0x100fe4000000123b */
[----:B------:R-:W-:Y:S02]  /*ccc0*/  SHF.R.U32.HI R58, RZ, 0x10, R59 ;  /* 0x00000010ff3a7819 */ /* 0x000fe4000001163b */
[----:B------:R-:W-:Y:S02]  /*ccd0*/  PRMT R111, R111, 0x5410, R60 ;  /* 0x000054106f6f7816 */ /* 0x000fe4000000003c */
[----:B------:R-:W-:-:S02]  /*cce0*/  PRMT R109, R109, 0x5410, R58 ;  /* 0x000054106d6d7816 */ /* 0x000fc4000000003a */
[----:B------:R-:W-:Y:S02]  /*ccf0*/  PRMT R110, R110, 0x5410, R113 ;  /* 0x000054106e6e7816 */ /* 0x000fe40000000071 */
[----:B------:R-:W-:Y:S01]  /*cd00*/  PRMT R112, R108, 0x5410, R61 ;  /* 0x000054106c707816 */ /* 0x000fe2000000003d */
[C---:B------:R-:W-:Y:S01]  /*cd10*/  IMAD.U32 R113, R109.reuse, 0x10000, RZ ;  /* 0x000100006d717824 */ /* 0x040fe200078e00ff */
[----:B------:R-:W-:Y:S01]  /*cd20*/  LOP3.LUT R109, R109, 0xffff0000, RZ, 0xc0, !PT ;  /* 0xffff00006d6d7812 */ /* 0x000fe200078ec0ff */
[C---:B------:R-:W-:Y:S01]  /*cd30*/  IMAD.U32 R108, R111.reuse, 0x10000, RZ ;  /* 0x000100006f6c7824 */ /* 0x040fe200078e00ff */
[----:B------:R-:W-:Y:S02]  /*cd40*/  LOP3.LUT R111, R111, 0xffff0000, RZ, 0xc0, !PT ;  /* 0xffff00006f6f7812 */ /* 0x000fe400078ec0ff */
[C---:B0-----:R-:W-:Y:S01]  /*cd50*/  LOP3.LUT R59, R6.reuse, 0xffff0000, RZ, 0xc0, !PT ;  /* 0xffff0000063b7812 */ /* 0x041fe200078ec0ff */
[----:B------:R-:W-:Y:S01]  /*cd60*/  IMAD.U32 R58, R6, 0x10000, RZ ;  /* 0x00010000063a7824 */ /* 0x000fe200078e00ff */
[C---:B------:R-:W-:Y:S01]  /*cd70*/  LOP3.LUT R61, R7.reuse, 0xffff0000, RZ, 0xc0, !PT ;  /* 0xffff0000073d7812 */ /* 0x040fe200078ec0ff */
[----:B------:R-:W-:-:S02]  /*cd80*/  IMAD.U32 R60, R7, 0x10000, RZ ;  /* 0x00010000073c7824 */ /* 0x000fc400078e00ff */
[C---:B------:R-:W-:Y:S01]  /*cd90*/  FMUL.FTZ R115, R59.reuse, R113 ;  /* 0x000000713b737220 */ /* 0x040fe20000410000 */
[-C--:B------:R-:W-:Y:S01]  /*cda0*/  FMUL.FTZ R114, R59, R108.reuse ;  /* 0x0000006c3b727220 */ /* 0x080fe20000410000 */
[C---:B------:R-:W-:Y:S01]  /*cdb0*/  FMUL.FTZ R59, R61.reuse, R109 ;  /* 0x0000006d3d3b7220 */ /* 0x040fe20000410000 */
[----:B------:R-:W-:Y:S02]  /*cdc0*/  IMAD.U32 R6, R4, 0x10000, RZ ;  /* 0x0001000004067824 */ /* 0x000fe400078e00ff */
[C---:B------:R-:W-:Y:S01]  /*cdd0*/  FFMA.FTZ R115, R58.reuse, R108, -R115 ;  /* 0x0000006c3a737223 */ /* 0x040fe20000010873 */
        /* <DEDUP_REMOVED lines=24> */
.L_x_2872:
[----:B------:R-:W-:Y:S05]  /*cf60*/  BSYNC B2 ;  /* 0x0000000000027941 */ /* 0x000fea0003800000 */
.L_x_2871:
        /* <DEDUP_REMOVED lines=48> */
.L_x_2874:
[----:B------:R-:W-:Y:S05]  /*d270*/  BSYNC B2 ;  /* 0x0000000000027941 */ /* 0x000fea0003800000 */
.L_x_2873:
        /* <DEDUP_REMOVED lines=48> */
.L_x_2876:
[----:B------:R-:W-:Y:S05]  /*d580*/  BSYNC B2 ;  /* 0x0000000000027941 */ /* 0x000fea0003800000 */
.L_x_2875:
        /* <DEDUP_REMOVED lines=48> */
.L_x_2878:
[----:B------:R-:W-:Y:S05]  /*d890*/  BSYNC B2 ;  /* 0x0000000000027941 */ /* 0x000fea0003800000 */
.L_x_2877:
        /* <DEDUP_REMOVED lines=48> */
.L_x_2880:
[----:B------:R-:W-:Y:S05]  /*dba0*/  BSYNC B2 ;  /* 0x0000000000027941 */ /* 0x000fea0003800000 */
.L_x_2879:
        /* <DEDUP_REMOVED lines=47> */
.L_x_2870:
[----:B------:R-:W-:Y:S05]  /*dea0*/  BSYNC B1 ;  /* 0x0000000000017941 */ /* 0x000fea0003800000 */
.L_x_2869:
        /* <DEDUP_REMOVED lines=57> */
.L_x_2883:
[----:B------:R-:W-:Y:S05]  /*e240*/  BSYNC B1 ;  /* 0x0000000000017941 */ /* 0x000fea0003800000 */
.L_x_2882:
        /* <DEDUP_REMOVED lines=48> */
.L_x_2885:
[----:B------:R-:W-:Y:S05]  /*e550*/  BSYNC B1 ;  /* 0x0000000000017941 */ /* 0x000fea0003800000 */
.L_x_2884:
        /* <DEDUP_REMOVED lines=26> */
[----:B------:R-:W-:Y:S02]  /*e700*/  IMAD.U32 R7, R5, 0x10000, RZ ;  /* 0x0001000005077824 */ /* 0x000fe400078e00ff */
[----:B------:R-:W-:Y:S01]  /*e710*/  FFMA.FTZ R32, R26, R30, -R33 ;  /* 0x0000001e1a207223 */ /* 0x000fe20000010821 */
[----:B------:R-:W-:Y:S01]  /*e720*/  IMAD.U32 R27, R90, 0x10000, RZ ;  /* 0x000100005a1b7824 */ /* 0x000fe200078e00ff */
[----:B------:R-:W-:Y:S01]  /*e730*/  LOP3.LUT R4, R4, 0xffff0000, RZ, 0xc0, !PT ;  /* 0xffff000004047812 */ /* 0x000fe200078ec0ff */
[----:B------:R-:W-:Y:S01]  /*e740*/  IMAD.U32 R29, R77, 0x10000, RZ ;  /* 0x000100004d1d7824 */ /* 0x000fe200078e00ff */
[----:B------:R-:W-:Y:S01]  /*e750*/  LOP3.LUT R5, R5, 0xffff0000, RZ, 0xc0, !PT ;  /* 0xffff000005057812 */ /* 0x000fe200078ec0ff */
[----:B------:R-:W-:Y:S01]  /*e760*/  FFMA.FTZ R34, R28, R89, R31 ;  /* 0x000000591c227223 */ /* 0x000fe2000001001f */
[----:B------:R-:W-:Y:S01]  /*e770*/  LOP3.LUT R26, R77, 0xffff0000, RZ, 0xc0, !PT ;  /* 0xffff00004d1a7812 */ /* 0x000fe200078ec0ff */
[----:B------:R-:W-:Y:S01]  /*e780*/  FMUL.FTZ R31, R4, R29 ;  /* 0x0000001d041f7220 */ /* 0x000fe20000410000 */
[----:B------:R-:W-:Y:S01]  /*e790*/  LOP3.LUT R90, R90, 0xffff0000, RZ, 0xc0, !PT ;  /* 0xffff00005a5a7812 */ /* 0x000fe200078ec0ff */
[----:B------:R-:W-:-:S02]  /*e7a0*/  FMUL.FTZ R28, R4, R27 ;  /* 0x0000001b041c7220 */ /* 0x000fc40000410000 */
[C---:B------:R-:W-:Y:S01]  /*e7b0*/  FMUL.FTZ R30, R5.reuse, R26 ;  /* 0x0000001a051e7220 */ /* 0x040fe20000410000 */
[C---:B------:R-:W-:Y:S01]  /*e7c0*/  FFMA.FTZ R4, R6.reuse, R27, -R31 ;  /* 0x0000001b06047223 */ /* 0x040fe2000001081f */
[-C--:B------:R-:W-:Y:S01]  /*e7d0*/  FMUL.FTZ R33, R5, R90.reuse ;  /* 0x0000005a05217220 */ /* 0x080fe20000410000 */
[----:B------:R-:W-:Y:S01]  /*e7e0*/  FFMA.FTZ R29, R6, R29, R28 ;  /* 0x0000001d061d7223 */ /* 0x000fe2000001001c */
[----:B------:R-:W-:Y:S01]  /*e7f0*/  FFMA.FTZ R5, R7, R90, -R30 ;  /* 0x0000005a07057223 */ /* 0x000fe2000001081e */
[----:B------:R-:W-:Y:S01]  /*e800*/  F2FP.BF16.F32.PACK_AB R6, R35, R32 ;  /* 0x000000202306723e */ /* 0x000fe200000010ff */
[----:B------:R-:W-:Y:S01]  /*e810*/  FFMA.FTZ R26, R7, R26, R33 ;  /* 0x0000001a071a7223 */ /* 0x000fe20000010021 */
[----:B------:R-:W-:Y:S02]  /*e820*/  F2FP.BF16.F32.PACK_AB R7, R34, R91 ;  /* 0x0000005b2207723e */ /* 0x000fe400000010ff */
[----:B------:R-:W-:Y:S02]  /*e830*/  F2FP.BF16.F32.PACK_AB R4, R29, R4 ;  /* 0x000000041d04723e */ /* 0x000fe400000010ff */
[----:B------:R-:W-:-:S05]  /*e840*/  F2FP.BF16.F32.PACK_AB R5, R26, R5 ;  /* 0x000000051a05723e */ /* 0x000fca00000010ff */
[----:B------:R2:W-:Y:S02]  /*e850*/  STS.128 [R62+0x1b400], R4 ;  /* 0x01b400043e007388 */ /* 0x0005e40000000c00 */
.L_x_2887:
[----:B------:R-:W-:Y:S05]  /*e860*/  BSYNC B1 ;  /* 0x0000000000017941 */ /* 0x000fea0003800000 */
.L_x_2886:
        /* <DEDUP_REMOVED lines=48> */
.L_x_2889:
[----:B------:R-:W-:Y:S05]  /*eb70*/  BSYNC B1 ;  /* 0x0000000000017941 */ /* 0x000fea0003800000 */
.L_x_2888:
        /* <DEDUP_REMOVED lines=48> */
.L_x_2891:
[----:B------:R-:W-:Y:S05]  /*ee80*/  BSYNC B1 ;  /* 0x0000000000017941 */ /* 0x000fea0003800000 */
.L_x_2890:
        /* <DEDUP_REMOVED lines=32> */
[----:B------:R-:W-:Y:S01]  /*f090*/  LOP3.LUT R65, R65, 0xffff0000, RZ, 0xc0, !PT ;  /* 0xffff000041417812 */ /* 0x000fe200078ec0ff */
[----:B------:R-:W-:Y:S01]  /*f0a0*/  FFMA.FTZ R21, R10, R64, R11 ;  /* 0x000000400a157223 */ /* 0x000fe2000001000b */
[C---:B------:R-:W-:Y:S01]  /*f0b0*/  FMUL.FTZ R10, R4.reuse, R8 ;  /* 0x00000008040a7220 */ /* 0x040fe20000410000 */
        /* <DEDUP_REMOVED lines=13> */
.L_x_2860:
[----:B------:R-:W0:Y:S01]  /*f190*/  S2R R0, SR_TID.X ;  /* 0x0000000000007919 */ /* 0x000e220000002100 */
[----:B------:R-:W1:Y:S01]  /*f1a0*/  LDC R71, c[0x0][0x448] ;  /* 0x00011200ff477b82 */ /* 0x000e620000000800 */
[----:B------:R-:W-:Y:S01]  /*f1b0*/  ULDC.64 UR4, c[0x0][0x3f8] ;  /* 0x0000fe0000047ab9 */ /* 0x000fe20000000a00 */
[----:B------:R-:W-:Y:S01]  /*f1c0*/  ULDC.64 UR6, c[0x0][0x408] ;  /* 0x0001020000067ab9 */ /* 0x000fe20000000a00 */
[----:B------:R-:W-:Y:S02]  /*f1d0*/  IMAD.MOV.U32 R8, RZ, RZ, R24 ;  /* 0x000000ffff087224 */ /* 0x000fe400078e0018 */
[----:B------:R-:W-:Y:S02]  /*f1e0*/  IMAD.MOV.U32 R9, RZ, RZ, R27 ;  /* 0x000000ffff097224 */ /* 0x000fe400078e001b */
[----:B------:R-:W-:Y:S01]  /*f1f0*/  IMAD.MOV.U32 R4, RZ, RZ, R144 ;  /* 0x000000ffff047224 */ /* 0x000fe200078e0090 */
[----:B-1----:R-:W-:Y:S01]  /*f200*/  ISETP.NE.AND P0, PT, R71, 0x1, PT ;  /* 0x000000014700780c */ /* 0x002fe20003f05270 */
[----:B0-----:R-:W-:-:S05]  /*f210*/  VIADD R0, R0, 0xffffff80 ;  /* 0xffffff8000007836 */ /* 0x001fca0000000000 */
[----:B------:R-:W-:-:S07]  /*f220*/  SHF.R.S32.HI R3, RZ, 0x1f, R0 ;  /* 0x0000001fff037819 */ /* 0x000fce0000011400 */
[----:B------:R-:W0:Y:S01]  /*f230*/  @P0 LDC R5, c[0x0][0x450] ;  /* 0x00011400ff050b82 */ /* 0x000e220000000800 */
[----:B------:R-:W-:-:S04]  /*f240*/  LEA.HI R3, R3, R0, RZ, 0x2 ;  /* 0x0000000003037211 */ /* 0x000fc800078f10ff */
[----:B------:R-:W-:-:S05]  /*f250*/  LOP3.LUT R3, R3, 0xfffffffc, RZ, 0xc0, !PT ;  /* 0xfffffffc03037812 */ /* 0x000fca00078ec0ff */
[----:B------:R-:W-:Y:S02]  /*f260*/  IMAD.IADD R3, R0, 0x1, -R3 ;  /* 0x0000000100037824 */ /* 0x000fe400078e0a03 */
[----:B------:R-:W1:Y:S02]  /*f270*/  @P0 LDC R0, c[0x0][0x44c] ;  /* 0x00011300ff000b82 */ /* 0x000e640000000800 */
[----:B------:R-:W-:-:S04]  /*f280*/  IMAD R3, R3, 0x40, R10 ;  /* 0x0000004003037824 */ /* 0x000fc800078e020a */
[----:B-1----:R-:W-:-:S05]  /*f290*/  @P0 IMAD.HI.U32 R0, R3, R0, RZ ;  /* 0x0000000003000227 */ /* 0x002fca00078e00ff */
[----:B0-----:R-:W-:Y:S01]  /*f2a0*/  @P0 SHF.R.U32.HI R3, RZ, R5, R0 ;  /* 0x00000005ff030219 */ /* 0x001fe20000011600 */
        /* <DEDUP_REMOVED lines=24> */
.L_x_3153:
        /* <DEDUP_REMOVED lines=18> */
[----:B------:R-:W2:Y:S01]  /*f550*/  LDL R3, [R1+0x58] ;  /* 0x0000580001037983 */ /* 0x000ea20000100800 */
[----:B------:R-:W-:-:S03]  /*f560*/  ULDC UR4, c[0x0][0x3f4] ;  /* 0x0000fd0000047ab9 */ /* 0x000fc60000000800 */
[----:B------:R-:W3:Y:S01]  /*f570*/  LDL R0, [R1+0x5c] ;  /* 0x00005c0001007983 */ /* 0x000ee20000100800 */
[----:B------:R-:W-:Y:S02]  /*f580*/  ISETP.GE.AND P0, PT, R18, UR4, PT ;  /* 0x0000000412007c0c */ /* 0x000fe4000bf06270 */
[----:B------:R-:W-:Y:S02]  /*f590*/  CS2R R32, SRZ ;  /* 0x0000000000207805 */ /* 0x000fe4000001ff00 */
[----:B------:R-:W-:Y:S02]  /*f5a0*/  ISETP.GE.AND P1, PT, R206, UR4, PT ;  /* 0x00000004ce007c0c */ /* 0x000fe4000bf26270 */
[----:B------:R-:W-:Y:S02]  /*f5b0*/  CS2R R34, SRZ ;  /* 0x0000000000227805 */ /* 0x000fe4000001ff00 */
[----:B------:R-:W-:Y:S02]  /*f5c0*/  ISETP.GE.AND P2, PT, R207, UR4, PT ;  /* 0x00000004cf007c0c */ /* 0x000fe4000bf46270 */
[----:B------:R-:W-:-:S02]  /*f5d0*/  CS2R R44, SRZ ;  /* 0x00000000002c7805 */ /* 0x000fc4000001ff00 */
[----:B------:R-:W-:Y:S02]  /*f5e0*/  CS2R R46, SRZ ;  /* 0x00000000002e7805 */ /* 0x000fe4000001ff00 */
[----:B------:R-:W-:Y:S02]  /*f5f0*/  CS2R R28, SRZ ;  /* 0x00000000001c7805 */ /* 0x000fe4000001ff00 */
[----:B------:R-:W-:Y:S01]  /*f600*/  CS2R R30, SRZ ;  /* 0x00000000001e7805 */ /* 0x000fe2000001ff00 */
[----:B------:R-:W-:Y:S01]  /*f610*/  @!P0 IMAD.WIDE R4, R18, 0x2, R20 ;  /* 0x0000000212048825 */ /* 0x000fe200078e0214 */
[----:B------:R-:W-:Y:S02]  /*f620*/  CS2R R40, SRZ ;  /* 0x0000000000287805 */ /* 0x000fe4000001ff00 */
[----:B------:R-:W-:Y:S02]  /*f630*/  CS2R R42, SRZ ;  /* 0x00000000002a7805 */ /* 0x000fe4000001ff00 */
[----:B------:R-:W-:-:S02]  /*f640*/  CS2R R24, SRZ ;  /* 0x0000000000187805 */ /* 0x000fc4000001ff00 */
[----:B------:R-:W-:Y:S01]  /*f650*/  CS2R R26, SRZ ;  /* 0x00000000001a7805 */ /* 0x000fe2000001ff00 */
[----:B------:R0:W5:Y:S01]  /*f660*/  @!P0 LD.E.128 R32, desc[UR60][R4.64] ;  /* 0x0000003c04208980 */ /* 0x000162000c101d00 */
[----:B------:R-:W-:Y:S02]  /*f670*/  CS2R R36, SRZ ;  /* 0x0000000000247805 */ /* 0x000fe4000001ff00 */
[----:B------:R-:W-:Y:S01]  /*f680*/  CS2R R38, SRZ ;  /* 0x0000000000267805 */ /* 0x000fe2000001ff00 */
[----:B0-----:R-:W-:-:S05]  /*f690*/  @!P0 IMAD.WIDE R4, R18, 0x2, R50 ;  /* 0x0000000212048825 */ /* 0x001fca00078e0232 */
[----:B------:R0:W5:Y:S01]  /*f6a0*/  @!P0 LD.E.128 R44, desc[UR60][R4.64] ;  /* 0x0000003c042c8980 */ /* 0x000162000c101d00 */
[----:B--2---:R-:W-:Y:S02]  /*f6b0*/  @!P1 IMAD.SHL.U32 R15, R3, 0x8, RZ ;  /* 0x00000008030f9824 */ /* 0x004fe400078e00ff */
[----:B---3--:R-:W-:Y:S02]  /*f6c0*/  @!P2 IMAD.SHL.U32 R49, R0, 0x8, RZ ;  /* 0x000000080031a824 */ /* 0x008fe400078e00ff */
[----:B------:R-:W-:-:S04]  /*f6d0*/  @!P1 IMAD.WIDE R12, R15, 0x2, R20 ;  /* 0x000000020f0c9825 */ /* 0x000fc800078e0214 */
[----:B------:R-:W-:Y:S01]  /*f6e0*/  @!P2 IMAD.WIDE R20, R49, 0x2, R20 ;  /* 0x000000023114a825 */ /* 0x000fe200078e0214 */
[----:B------:R0:W5:Y:S03]  /*f6f0*/  @!P1 LD.E.128 R28, desc[UR60][R12.64] ;  /* 0x0000003c0c1c9980 */ /* 0x000166000c101d00 */
[--C-:B------:R-:W-:Y:S01]  /*f700*/  @!P1 IMAD.WIDE R14, R15, 0x2, R50.reuse ;  /* 0x000000020f0e9825 */ /* 0x100fe200078e0232 */
[----:B------:R0:W5:Y:S03]  /*f710*/  @!P2 LD.E.128 R24, desc[UR60][R20.64] ;  /* 0x0000003c1418a980 */ /* 0x000166000c101d00 */
[----:B------:R-:W-:Y:S01]  /*f720*/  @!P2 IMAD.WIDE R48, R49, 0x2, R50 ;  /* 0x000000023130a825 */ /* 0x000fe200078e0232 */
[----:B------:R0:W5:Y:S04]  /*f730*/  @!P1 LD.E.128 R40, desc[UR60][R14.64] ;  /* 0x0000003c0e289980 */ /* 0x000168000c101d00 */
[----:B------:R0:W5:Y:S02]  /*f740*/  @!P2 LD.E.128 R36, desc[UR60][R48.64] ;  /* 0x0000003c3024a980 */ /* 0x000164000c101d00 */
.L_x_2894:
[----:B------:R-:W-:Y:S05]  /*f750*/  BSYNC B1 ;  /* 0x0000000000017941 */ /* 0x000fea0003800000 */
.L_x_2893:
[----:B0----5:R-:W-:Y:S01]  /*f760*/  IMAD.MOV.U32 R4, RZ, RZ, R46 ;  /* 0x000000ffff047224 */ /* 0x021fe200078e002e */
        /* <DEDUP_REMOVED lines=56> */
.L_x_3159:
        /* <DEDUP_REMOVED lines=27> */
[----:B------:R-:W-:Y:S01]  /*fca0*/  CS2R R52, SRZ ;  /* 0x0000000000347805 */ /* 0x000fe2000001ff00 */
[----:B------:R-:W-:Y:S01]  /*fcb0*/  @!P0 IMAD.WIDE R12, R18, 0x2, R20 ;  /* 0x00000002120c8825 */ /* 0x000fe200078e0214 */
[----:B------:R-:W-:Y:S02]  /*fcc0*/  CS2R R54, SRZ ;  /* 0x0000000000367805 */ /* 0x000fe4000001ff00 */
[----:B------:R-:W-:Y:S02]  /*fcd0*/  CS2R R8, SRZ ;  /* 0x0000000000087805 */ /* 0x000fe4000001ff00 */
[----:B------:R-:W-:Y:S02]  /*fce0*/  CS2R R10, SRZ ;  /* 0x00000000000a7805 */ /* 0x000fe4000001ff00 */
[----:B------:R-:W-:Y:S01]  /*fcf0*/  CS2R R56, SRZ ;  /* 0x0000000000387805 */ /* 0x000fe2000001ff00 */
[----:B------:R0:W5:Y:S01]  /*fd00*/  @!P0 LD.E.128 R48, desc[UR60][R12.64] ;  /* 0x0000003c0c308980 */ /* 0x000162000c101d00 */
[----:B------:R-:W-:-:S02]  /*fd10*/  CS2R R58, SRZ ;  /* 0x00000000003a7805 */ /* 0x000fc4000001ff00 */
[----:B------:R-:W-:Y:S02]  /*fd20*/  CS2R R14, SRZ ;  /* 0x00000000000e7805 */ /* 0x000fe4000001ff00 */
[----:B0-----:R-:W-:Y:S01]  /*fd30*/  CS2R R12, SRZ ;  /* 0x00000000000c7805 */ /* 0x001fe2000001ff00 */
[----:B--2---:R-:W-:Y:S02]  /*fd40*/  @!P1 IMAD.SHL.U32 R65, R3, 0x8, RZ ;  /* 0x0000000803419824 */ /* 0x004fe400078e00ff */
[----:B---3--:R-:W-:Y:S02]  /*fd50*/  @!P2 IMAD.SHL.U32 R67, R0, 0x8, RZ ;  /* 0x000000080043a824 */ /* 0x008fe400078e00ff */
[----:B------:R-:W-:-:S04]  /*fd60*/  @!P1 IMAD.WIDE R62, R65, 0x2, R20 ;  /* 0x00000002413e9825 */ /* 0x000fc800078e0214 */
[----:B------:R-:W-:Y:S01]  /*fd70*/  @!P2 IMAD.WIDE R20, R67, 0x2, R20 ;  /* 0x000000024314a825 */ /* 0x000fe200078e0214 */
[----:B------:R0:W5:Y:S03]  /*fd80*/  @!P1 LD.E.128 R52, desc[UR60][R62.64] ;  /* 0x0000003c3e349980 */ /* 0x000166000c101d00 */
[--C-:B------:R-:W-:Y:S01]  /*fd90*/  @!P1 IMAD.WIDE R64, R65, 0x2, R60.reuse ;  /* 0x0000000241409825 */ /* 0x100fe200078e023c */
[----:B------:R0:W5:Y:S03]  /*fda0*/  @!P2 LD.E.128 R56, desc[UR60][R20.64] ;  /* 0x0000003c1438a980 */ /* 0x000166000c101d00 */
[--C-:B------:R-:W-:Y:S01]  /*fdb0*/  @!P2 IMAD.WIDE R66, R67, 0x2, R60.reuse ;  /* 0x000000024342a825 */ /* 0x100fe200078e023c */
[----:B------:R0:W5:Y:S03]  /*fdc0*/  @!P1 LD.E.128 R8, desc[UR60][R64.64] ;  /* 0x0000003c40089980 */ /* 0x000166000c101d00 */
[----:B------:R-:W-:Y:S01]  /*fdd0*/  @!P0 IMAD.WIDE R60, R18, 0x2, R60 ;  /* 0x00000002123c8825 */ /* 0x000fe200078e023c */
[----:B------:R0:W5:Y:S04]  /*fde0*/  @!P2 LD.E.128 R12, desc[UR60][R66.64] ;  /* 0x0000003c420ca980 */ /* 0x000168000c101d00 */
[----:B------:R0:W5:Y:S02]  /*fdf0*/  @!P0 LD.E.128 R4, desc[UR60][R60.64] ;  /* 0x0000003c3c048980 */ /* 0x000164000c101d00 */
.L_x_2897:
[----:B------:R-:W-:Y:S05]  /*fe00*/  BSYNC B1 ;  /* 0x0000000000017941 */ /* 0x000fea0003800000 */
.L_x_2896:
[----:B-----5:R-:W-:Y:S01]  /*fe10*/  IMAD.MOV.U32 R3, RZ, RZ, R4 ;  /* 0x000000ffff037224 */ /* 0x020fe200078e0004 */
[----:B------:R-:W-:Y:S01]  /*fe20*/  LEA.HI R0, R236, R236, RZ, 0x1 ;  /* 0x000000ecec007211 */ /* 0x000fe200078f08ff */
[----:B0-----:R-:W-:Y:S01]  /*fe30*/  IMAD.MOV.U32 R60, RZ, RZ, R7 ;  /* 0x000000ffff3c7224 */ /* 0x001fe200078e0007 */
[----:B------:R-:W-:Y:S01]  /*fe40*/  BSSY B1, `(.L_x_2898) ;  /* 0x0000031000017945 */ /* 0x000fe20003800000 */
[----:B------:R-:W-:Y:S01]  /*fe50*/  IMAD.MOV.U32 R62, RZ, RZ, R49 ;  /* 0x000000ffff3e7224 */ /* 0x000fe200078e0031 */
[----:B------:R-:W-:Y:S01]  /*fe60*/  PRMT R91, R3, 0x7610, R91 ;  /* 0x00007610035b7816 */ /* 0x000fe2000000005b */
[----:B------:R-:W-:Y:S01]  /*fe70*/  IMAD.MOV.U32 R63, RZ, RZ, R50 ;  /* 0x000000ffff3f7224 */ /* 0x000fe200078e0032 */
        /* <DEDUP_REMOVED lines=30> */
[----:B------:R-:W-:Y:S01]  /*10060*/  VIADDMNMX R0, R71, -R222, 0x80, PT ;  /* 0x0000008047007446 */ /* 0x000fe200038009de */
        /* <DEDUP_REMOVED lines=9> */
[----:B------:R-:W-:Y:S01]  /*10100*/  ISETP.GE.AND P1, PT, R204, R0, PT ;  /* 0x00000000cc00720c */ /* 0x000fe20003f26270 */
[----:B------:R-:W-:Y:S01]  /*10110*/  IMAD.MOV.U32 R62, RZ, RZ, R59 ;  /* 0x000000ffff3e7224 */ /* 0x000fe200078e003b */
[----:B------:R-:W-:-:S02]  /*10120*/  PRMT R70, R63, 0x7610, R70 ;  /* 0x000076103f467816 */ /* 0x000fc40000000046 */
[----:B------:R-:W-:Y:S01]  /*10130*/  PRMT R71, R64, 0x7610, R71 ;  /* 0x0000761040477816 */ /* 0x000fe20000000047 */
[----:B0-----:R-:W-:Y:S08]  /*10140*/  @!P0 BRA `(.L_x_2899) ;  /* 0x000001e0009c8947 */ /* 0x001ff00003800000 */
.L_x_3160:
[----:B------:R-:W-:Y:S05]  /*10150*/  BSYNC B1 ;  /* 0x0000000000017941 */ /* 0x000fea0003800000 */
.L_x_2898:
        /* <DEDUP_REMOVED lines=10> */
[----:B------:R-:W1:Y:S01]  /*10200*/  S2R R64, SR_TID.X ;  /* 0x0000000000407919 */ /* 0x000e620000002100 */
[----:B------:R-:W-:Y:S02]  /*10210*/  LOP3.LUT R60, R216, 0x38, R18, 0xf8, !PT ;  /* 0x00000038d83c7812 */ /* 0x000fe400078ef812 */
[----:B------:R-:W-:Y:S02]  /*10220*/  SHF.R.U64 R44, R44, 0x10, R45 ;  /* 0x000000102c2c7819 */ /* 0x000fe4000000122d */
[----:B0-----:R-:W-:Y:S02]  /*10230*/  LOP3.LUT R61, R60, R217, RZ, 0x3c, !PT ;  /* 0x000000d93c3d7212 */ /* 0x001fe400078e3cff */
[--C-:B------:R-:W-:Y:S02]  /*10240*/  SHF.R.U64 R114, R32, 0x10, R33.reuse ;  /* 0x0000001020727819 */ /* 0x100fe40000001221 */
[----:B------:R-:W-:Y:S01]  /*10250*/  SHF.R.U32.HI R113, RZ, 0x10, R33 ;  /* 0x00000010ff717819 */ /* 0x000fe20000011621 */
[----:B------:R-:W-:Y:S01]  /*10260*/  IMAD.IADD R61, R218, 0x1, R61 ;  /* 0x00000001da3d7824 */ /* 0x000fe200078e023d */
[----:B------:R-:W-:-:S02]  /*10270*/  SHF.R.U32.HI R119, RZ, 0x10, R45 ;  /* 0x00000010ff777819 */ /* 0x000fc4000001162d */
[----:B------:R-:W-:Y:S01]  /*10280*/  PRMT R117, R109, 0x5410, R44 ;  /* 0x000054106d757816 */ /* 0x000fe2000000002c */
[----:B------:R-:W-:Y:S01]  /*10290*/  IMAD R107, R61, 0x2, R16 ;  /* 0x000000023d6b7824 */ /* 0x000fe200078e0210 */
[--C-:B------:R-:W-:Y:S02]  /*102a0*/  SHF.R.U64 R33, R34, 0x10, R35.reuse ;  /* 0x0000001022217819 */ /* 0x100fe40000001223 */
[----:B------:R-:W-:Y:S01]  /*102b0*/  SHF.R.U32.HI R32, RZ, 0x10, R35 ;  /* 0x00000010ff207819 */ /* 0x000fe20000011623 */
[----:B------:R-:W-:Y:S01]  /*102c0*/  IMAD.U32 R120, R117, 0x10000, RZ ;  /* 0x0001000075787824 */ /* 0x000fe200078e00ff */
[----:B------:R-:W-:Y:S02]  /*102d0*/  PRMT R115, R111, 0x5410, R114 ;  /* 0x000054106f737816 */ /* 0x000fe40000000072 */
[--C-:B------:R-:W-:Y:S02]  /*102e0*/  SHF.R.U32.HI R35, RZ, 0x10, R47.reuse ;  /* 0x00000010ff237819 */ /* 0x100fe4000001162f */
[----:B------:R-:W-:-:S02]  /*102f0*/  SHF.R.U64 R34, R46, 0x10, R47 ;  /* 0x000000102e227819 */ /* 0x000fc4000000122f */
[----:B------:R-:W-:Y:S02]  /*10300*/  PRMT R119, R110, 0x5410, R119 ;  /* 0x000054106e777816 */ /* 0x000fe40000000077 */
[----:B------:R-:W-:Y:S02]  /*10310*/  PRMT R35, R70, 0x5432, R35 ;  /* 0x0000543246237816 */ /* 0x000fe40000000023 */
[----:B------:R-:W-:Y:S01]  /*10320*/  PRMT R45, R69, 0x5432, R34 ;  /* 0x00005432452d7816 */ /* 0x000fe20000000022 */
[----:B------:R-:W-:Y:S01]  /*10330*/  IMAD.U32 R122, R119, 0x10000, RZ ;  /* 0x00010000777a7824 */ /* 0x000fe200078e00ff */
[----:B------:R-:W-:Y:S01]  /*10340*/  PRMT R116, R112, 0x5410, R113 ;  /* 0x0000541070747816 */ /* 0x000fe20000000071 */
[----:B-1----:R-:W-:Y:S01]  /*10350*/  VIADD R64, R64, 0xffffff80 ;  /* 0xffffff8040407836 */ /* 0x002fe20000000000 */
[----:B------:R-:W-:Y:S01]  /*10360*/  PRMT R32, R73, 0x5432, R32 ;  /* 0x0000543249207816 */ /* 0x000fe20000000020 */
[----:B------:R-:W-:Y:S01]  /*10370*/  IMAD.U32 R121, R35, 0x10000, RZ ;  /* 0x0001000023797824 */ /* 0x000fe200078e00ff */
[----:B------:R-:W-:-:S02]  /*10380*/  LOP3.LUT R117, R117, 0xffff0000, RZ, 0xc0, !PT ;  /* 0xffff000075757812 */ /* 0x000fc400078ec0ff */
[----:B------:R-:W-:Y:S02]  /*10390*/  SHF.R.S32.HI R63, RZ, 0x1f, R64 ;  /* 0x0000001fff3f7819 */ /* 0x000fe40000011440 */
[----:B------:R-:W-:Y:S02]  /*103a0*/  LOP3.LUT R119, R119, 0xffff0000, RZ, 0xc0, !PT ;  /* 0xffff000077777812 */ /* 0x000fe400078ec0ff */
[----:B------:R-:W-:Y:S02]  /*103b0*/  LEA.HI R63, R63, R64, RZ, 0x2 ;  /* 0x000000403f3f7211 */ /* 0x000fe400078f10ff */
[----:B------:R-:W-:Y:S02]  /*103c0*/  PRMT R33, R72, 0x5432, R33 ;  /* 0x0000543248217816 */ /* 0x000fe40000000021 */
[----:B------:R-:W-:-:S05]  /*103d0*/  LOP3.LUT R63, R63, 0xfffffffc, RZ, 0xc0, !PT ;  /* 0xfffffffc3f3f7812 */ /* 0x000fca00078ec0ff */
[----:B------:R-:W-:-:S05]  /*103e0*/  IMAD.IADD R63, R64, 0x1, -R63 ;  /* 0x00000001403f7824 */ /* 0x000fca00078e0a3f */
[----:B------:R-:W-:-:S04]  /*103f0*/  LEA.HI R62, R75, R63, RZ, 0x1d ;  /* 0x0000003f4b3e7211 */ /* 0x000fc800078fe8ff */
[----:B------:R-:W-:Y:S01]  /*10400*/  SHF.R.S32.HI R65, RZ, 0x1f, R62 ;  /* 0x0000001fff417819 */ /* 0x000fe2000001143e */
[----:B------:R-:W-:-:S03]  /*10410*/  IMAD.SHL.U32 R63, R62, 0x8, RZ ;  /* 0x000000083e3f7824 */ /* 0x000fc600078e00ff */
[----:B------:R-:W-:Y:S02]  /*10420*/  LEA.HI R65, R65, R62, RZ, 0x3 ;  /* 0x0000003e41417211 */ /* 0x000fe400078f18ff */
[----:B------:R-:W-:-:S03]  /*10430*/  LOP3.LUT R60, R216, 0x38, R63, 0xf8, !PT ;  /* 0x00000038d83c7812 */ /* 0x000fc600078ef83f */
[----:B------:R-:W-:Y:S01]  /*10440*/  IMAD.SHL.U32 R65, R65, 0x400, RZ ;  /* 0x0000040041417824 */ /* 0x000fe200078e00ff */
[----:B------:R-:W-:-:S04]  /*10450*/  LOP3.LUT R60, R60, R217, RZ, 0x3c, !PT ;  /* 0x000000d93c3c7212 */ /* 0x000fc800078e3cff */
[----:B------:R-:W-:-:S04]  /*10460*/  LOP3.LUT R65, R65, 0x7fffe000, RZ, 0xc0, !PT ;  /* 0x7fffe00041417812 */ /* 0x000fc800078ec0ff */
[----:B------:R-:W-:Y:S02]  /*10470*/  IADD3 R65, R60, R65, R218 ;  /* 0x000000413c417210 */ /* 0x000fe40007ffe0da */
[----:B------:R-:W0:Y:S03]  /*10480*/  LDS.128 R60, [R107+0x15400] ;  /* 0x015400006b3c7984 */ /* 0x000e260000000c00 */
[----:B------:R-:W-:-:S05]  /*10490*/  IMAD R108, R65, 0x2, R16 ;  /* 0x00000002416c7824 */ /* 0x000fca00078e0210 */
[----:B------:R-:W1:Y:S01]  /*104a0*/  LDS.128 R64, [R108+0x15400] ;  /* 0x015400006c407984 */ /* 0x000e620000000c00 */
[C---:B0-----:R-:W-:Y:S01]  /*104b0*/  IMAD.U32 R109, R60.reuse, 0x10000, RZ ;  /* 0x000100003c6d7824 */ /* 0x041fe200078e00ff */
[----:B------:R-:W-:Y:S01]  /*104c0*/  LOP3.LUT R110, R60, 0xffff0000, RZ, 0xc0, !PT ;  /* 0xffff00003c6e7812 */ /* 0x000fe200078ec0ff */
[----:B------:R-:W-:Y:S01]  /*104d0*/  IMAD.U32 R60, R115, 0x10000, RZ ;  /* 0x00010000733c7824 */ /* 0x000fe200078e00ff */
[C---:B------:R-:W-:Y:S01]  /*104e0*/  LOP3.LUT R34, R62.reuse, 0xffff0000, RZ, 0xc0, !PT ;  /* 0xffff00003e227812 */ /* 0x040fe200078ec0ff */
[----:B------:R-:W-:Y:S01]  /*104f0*/  IMAD.U32 R44, R62, 0x10000, RZ ;  /* 0x000100003e2c7824 */ /* 0x000fe200078e00ff */
[C---:B------:R-:W-:Y:S01]  /*10500*/  LOP3.LUT R62, R63.reuse, 0xffff0000, RZ, 0xc0, !PT ;  /* 0xffff00003f3e7812 */ /* 0x040fe200078ec0ff */
[----:B------:R-:W-:Y:S01]  /*10510*/  IMAD.U32 R112, R63, 0x10000, RZ ;  /* 0x000100003f707824 */ /* 0x000fe200078e00ff */
[----:B------:R-:W-:Y:S01]  /*10520*/  LOP3.LUT R115, R115, 0xffff0000, RZ, 0xc0, !PT ;  /* 0xffff000073737812 */ /* 0x000fe200078ec0ff */
[C---:B-1----:R-:W-:Y:S01]  /*10530*/  IMAD.U32 R47, R64.reuse, 0x10000, RZ ;  /* 0x00010000402f7824 */ /* 0x042fe200078e00ff */
[----:B------:R-:W-:Y:S01]  /*10540*/  LOP3.LUT R63, R64, 0xffff0000, RZ, 0xc0, !PT ;  /* 0xffff0000403f7812 */ /* 0x000fe200078ec0ff */
[C---:B------:R-:W-:Y:S01]  /*10550*/  IMAD.U32 R113, R65.reuse, 0x10000, RZ ;  /* 0x0001000041717824 */ /* 0x040fe200078e00ff */
[----:B------:R-:W-:Y:S01]  /*10560*/  LOP3.LUT R64, R65, 0xffff0000, RZ, 0xc0, !PT ;  /* 0xffff000041407812 */ /* 0x000fe200078ec0ff */
[C---:B------:R-:W-:Y:S01]  /*10570*/  FMUL.FTZ R118, R47.reuse, R120 ;  /* 0x000000782f767220 */ /* 0x040fe20000410000 */
[----:B------:R-:W-:Y:S01]  /*10580*/  FMUL.FTZ R124, R47, R60 ;  /* 0x0000003c2f7c7220 */ /* 0x000fe20000410000 */
[----:B------:R-:W-:Y:S01]  /*10590*/  IMAD.U32 R114, R67, 0x10000, RZ ;  /* 0x0001000043727824 */ /* 0x000fe200078e00ff */
[C---:B------:R-:W-:Y:S01]  /*105a0*/  LOP3.LUT R46, R66.reuse, 0xffff0000, RZ, 0xc0, !PT ;  /* 0xffff0000422e7812 */ /* 0x040fe200078ec0ff */
[----:B------:R-:W-:-:S02]  /*105b0*/  IMAD.U32 R65, R66, 0x10000, RZ ;  /* 0x0001000042417824 */ /* 0x000fc400078e00ff */
[----:B------:R-:W-:Y:S01]  /*105c0*/  FFMA.FTZ R47, R109, R60, -R118 ;  /* 0x0000003c6d2f7223 */ /* 0x000fe20000010876 */
[----:B------:R-:W-:Y:S01]  /*105d0*/  IMAD.U32 R111, R61, 0x10000, RZ ;  /* 0x000100003d6f7824 */ /* 0x000fe200078e00ff */
[----:B------:R-:W-:Y:S01]  /*105e0*/  LOP3.LUT R66, R67, 0xffff0000, RZ, 0xc0, !PT ;  /* 0xffff000043427812 */ /* 0x000fe200078ec0ff */
[----:B------:R-:W-:Y:S02]  /*105f0*/  IMAD.U32 R118, R116, 0x10000, RZ ;  /* 0x0001000074767824 */ /* 0x000fe400078e00ff */
[----:B------:R-:W-:Y:S01]  /*10600*/  FMUL.FTZ R126, R113, R122 ;  /* 0x0000007a717e7220 */ /* 0x000fe20000410000 */
[----:B------:R-:W-:Y:S01]  /*10610*/  FFMA.FTZ R60, R109, R120, R124 ;  /* 0x000000786d3c7223 */ /* 0x000fe2000001007c */
[----:B------:R-:W-:Y:S02]  /*10620*/  IMAD.U32 R67, R32, 0x10000, RZ ;  /* 0x0001000020437824 */ /* 0x000fe400078e00ff */
[C---:B------:R-:W-:Y:S01]  /*10630*/  FMUL.FTZ R109, R114.reuse, R121 ;  /* 0x00000079726d7220 */ /* 0x040fe20000410000 */
[-C--:B------:R-:W-:Y:S01]  /*10640*/  FMUL.FTZ R120, R113, R118.reuse ;  /* 0x0000007671787220 */ /* 0x080fe20000410000 */
[----:B------:R-:W-:Y:S01]  /*10650*/  FFMA.FTZ R126, R111, R118, -R126 ;  /* 0x000000766f7e7223 */ /* 0x000fe2000001087e */
[-C--:B------:R-:W-:Y:S01]  /*10660*/  FMUL.FTZ R114, R114, R67.reuse ;  /* 0x0000004372727220 */ /* 0x080fe20000410000 */
[----:B------:R-:W-:Y:S01]  /*10670*/  FFMA.FTZ R118, R112, R67, -R109 ;  /* 0x0000004370767223 */ /* 0x000fe2000001086d */
[----:B------:R-:W-:Y:S01]  /*10680*/  FMUL.FTZ R67, R63, R117 ;  /* 0x000000753f437220 */ /* 0x000fe20000410000 */
[----:B------:R-:W-:Y:S01]  /*10690*/  LOP3.LUT R116, R116, 0xffff0000, RZ, 0xc0, !PT ;  /* 0xffff000074747812 */ /* 0x000fe200078ec0ff */
[----:B------:R-:W-:Y:S01]  /*106a0*/  FFMA.FTZ R121, R112, R121, R114 ;  /* 0x0000007970797223 */ /* 0x000fe20000010072 */
[----:B------:R-:W-:Y:S01]  /*106b0*/  LOP3.LUT R61, R61, 0xffff0000, RZ, 0xc0, !PT ;  /* 0xffff00003d3d7812 */ /* 0x000fe200078ec0ff */
[----:B------:R-:W-:Y:S01]  /*106c0*/  FFMA.FTZ R112, R110, R115, -R67 ;  /* 0x000000736e707223 */ /* 0x000fe20000010843 */
[----:B------:R-:W-:Y:S01]  /*106d0*/  FMUL.FTZ R114, R64, R119 ;  /* 0x0000007740727220 */ /* 0x000fe20000410000 */
[----:B------:R-:W-:Y:S01]  /*106e0*/  FMUL.FTZ R109, R63, R115 ;  /* 0x000000733f6d7220 */ /* 0x000fe20000410000 */
[----:B------:R-:W-:-:S02]  /*106f0*/  IMAD.U32 R67, R45, 0x10000, RZ ;  /* 0x000100002d437824 */ /* 0x000fc400078e00ff */
[----:B------:R-:W-:Y:S01]  /*10700*/  FMUL.FTZ R64, R64, R116 ;  /* 0x0000007440407220 */ /* 0x000fe20000410000 */
[----:B------:R-:W-:Y:S02]  /*10710*/  IMAD.U32 R63, R33, 0x10000, RZ ;  /* 0x00010000213f7824 */ /* 0x000fe400078e00ff */
[----:B------:R-:W-:Y:S01]  /*10720*/  FFMA.FTZ R120, R111, R122, R120 ;  /* 0x0000007a6f787223 */ /* 0x000fe20000010078 */
[----:B------:R-:W-:Y:S01]  /*10730*/  FMUL.FTZ R113, R65, R67 ;  /* 0x0000004341717220 */ /* 0x000fe20000410000 */
[C---:B------:R-:W-:Y:S01]  /*10740*/  FFMA.FTZ R111, R61.reuse, R116, -R114 ;  /* 0x000000743d6f7223 */ /* 0x040fe20000010872 */
[----:B------:R-:W-:Y:S01]  /*10750*/  FFMA.FTZ R119, R61, R119, R64 ;  /* 0x000000773d777223 */ /* 0x000fe20000010040 */
        /* <DEDUP_REMOVED lines=9> */
[----:B------:R-:W-:Y:S01]  /*107f0*/  FFMA.FTZ R109, R110, R117, R109 ;  /* 0x000000756e6d7223 */ /* 0x000fe2000001006d */
        /* <DEDUP_REMOVED lines=16> */
.L_x_2903:
[----:B------:R-:W-:Y:S05]  /*10900*/  BSYNC B2 ;  /* 0x0000000000027941 */ /* 0x000fea0003800000 */
.L_x_2902:
[----:B------:R-:W-:Y:S04]  /*10910*/  BSSY B2, `(.L_x_2904) ;  /* 0x000006a000027945 */ /* 0x000fe80003800000 */
[----:B------:R-:W-:Y:S05]  /*10920*/  @P1 BRA `(.L_x_2905) ;  /* 0x0000000400a01947 */ /* 0x000fea0003800000 */
[----:B-1----:R-:W2:Y:S04]  /*10930*/  LDL R32, [R1+0x58] ;  /* 0x0000580001207983 */ /* 0x002ea80000100800 */
[----:B------:R-:W3:Y:S01]  /*10940*/  LDL R108, [R1+0x84] ;  /* 0x00008400016c7983 */ /* 0x000ee20000100800 */
[----:B------:R-:W-:Y:S02]  /*10950*/  SHF.R.U64 R64, R28, 0x10, R29 ;  /* 0x000000101c407819 */ /* 0x000fe4000000121d */
[----:B------:R-:W-:Y:S02]  /*10960*/  SHF.R.U64 R62, R30, 0x10, R31 ;  /* 0x000000101e3e7819 */ /* 0x000fe4000000121f */
[----:B------:R-:W-:Y:S02]  /*10970*/  SHF.R.U32.HI R29, RZ, 0x10, R29 ;  /* 0x00000010ff1d7819 */ /* 0x000fe4000001161d */
[----:B------:R-:W-:-:S02]  /*10980*/  SHF.R.U64 R30, R40, 0x10, R41 ;  /* 0x00000010281e7819 */ /* 0x000fc40000001229 */
[----:B------:R-:W-:Y:S02]  /*10990*/  SHF.R.U64 R28, R42, 0x10, R43 ;  /* 0x000000102a1c7819 */ /* 0x000fe4000000122b */
[----:B------:R-:W-:Y:S02]  /*109a0*/  SHF.R.U32.HI R31, RZ, 0x10, R31 ;  /* 0x00000010ff1f7819 */ /* 0x000fe4000001161f */
[----:B------:R-:W-:Y:S02]  /*109b0*/  SHF.R.U32.HI R41, RZ, 0x10, R41 ;  /* 0x00000010ff297819 */ /* 0x000fe40000011629 */
[----:B------:R-:W-:Y:S02]  /*109c0*/  PRMT R104, R104, 0x5410, R29 ;  /* 0x0000541068687816 */ /* 0x000fe4000000001d */
[----:B------:R-:W-:Y:S02]  /*109d0*/  PRMT R99, R99, 0x5410, R30 ;  /* 0x0000541063637816 */ /* 0x000fe4000000001e */
[----:B------:R-:W-:-:S02]  /*109e0*/  PRMT R101, R101, 0x5410, R28 ;  /* 0x0000541065657816 */ /* 0x000fc4000000001c */
[----:B------:R-:W-:Y:S01]  /*109f0*/  SHF.R.U32.HI R43, RZ, 0x10, R43 ;  /* 0x00000010ff2b7819 */ /* 0x000fe2000001162b */
[----:B------:R-:W-:Y:S01]  /*10a00*/  IMAD.U32 R63, R99, 0x10000, RZ ;  /* 0x00010000633f7824 */ /* 0x000fe200078e00ff */
[----:B------:R-:W-:Y:S02]  /*10a10*/  PRMT R106, R106, 0x5410, R31 ;  /* 0x000054106a6a7816 */ /* 0x000fe4000000001f */
[----:B------:R-:W-:Y:S02]  /*10a20*/  PRMT R103, R103, 0x5410, R64 ;  /* 0x0000541067677816 */ /* 0x000fe40000000040 */
[----:B------:R-:W-:Y:S02]  /*10a30*/  PRMT R100, R100, 0x5410, R41 ;  /* 0x0000541064647816 */ /* 0x000fe40000000029 */
[----:B------:R-:W-:Y:S02]  /*10a40*/  PRMT R102, R102, 0x5410, R43 ;  /* 0x0000541066667816 */ /* 0x000fe4000000002b */
[----:B------:R-:W-:Y:S01]  /*10a50*/  PRMT R105, R105, 0x5410, R62 ;  /* 0x0000541069697816 */ /* 0x000fe2000000003e */
[----:B------:R-:W-:Y:S01]  /*10a60*/  IMAD.U32 R62, R103, 0x10000, RZ ;  /* 0x00010000673e7824 */ /* 0x000fe200078e00ff */
[----:B--2---:R-:W-:-:S04]  /*10a70*/  LEA.HI R32, R75, R32, RZ, 0x1d ;  /* 0x000000204b207211 */ /* 0x004fc800078fe8ff */
        /* <DEDUP_REMOVED lines=8> */
[----:B---3--:R-:W1:Y:S03]  /*10b00*/  LDS.128 R32, [R108] ;  /* 0x000000006c207984 */ /* 0x008e660000000c00 */
[----:B------:R-:W-:-:S05]  /*10b10*/  IMAD R60, R45, 0x2, R16 ;  /* 0x000000022d3c7824 */ /* 0x000fca00078e0210 */
[----:B------:R-:W2:Y:S01]  /*10b20*/  LDS.128 R44, [R60+0x15400] ;  /* 0x015400003c2c7984 */ /* 0x000ea20000000c00 */
        /* <DEDUP_REMOVED lines=12> */
[C---:B------:R-:W-:Y:S01]  /*10bf0*/  IMAD.U32 R43, R46.reuse, 0x10000, RZ ;  /* 0x000100002e2b7824 */ /* 0x040fe200078e00ff */
[----:B------:R-:W-:Y:S01]  /*10c00*/  LOP3.LUT R45, R46, 0xffff0000, RZ, 0xc0, !PT ;  /* 0xffff00002e2d7812 */ /* 0x000fe200078ec0ff */
[C---:B0-----:R-:W-:Y:S01]  /*10c10*/  IMAD.U32 R61, R47.reuse, 0x10000, RZ ;  /* 0x000100002f3d7824 */ /* 0x041fe200078e00ff */
[----:B------:R-:W-:Y:S01]  /*10c20*/  LOP3.LUT R46, R47, 0xffff0000, RZ, 0xc0, !PT ;  /* 0xffff00002f2e7812 */ /* 0x000fe200078ec0ff */
[----:B------:R-:W-:Y:S01]  /*10c30*/  FMUL.FTZ R65, R35, R63 ;  /* 0x0000003f23417220 */ /* 0x000fe20000410000 */
[----:B------:R-:W-:-:S02]  /*10c40*/  IMAD.U32 R47, R100, 0x10000, RZ ;  /* 0x00010000642f7824 */ /* 0x000fc400078e00ff */
[-C--:B------:R-:W-:Y:S01]  /*10c50*/  FMUL.FTZ R67, R35, R62.reuse ;  /* 0x0000003e23437220 */ /* 0x080fe20000410000 */
[----:B------:R-:W-:Y:S02]  /*10c60*/  IMAD.U32 R35, R104, 0x10000, RZ ;  /* 0x0001000068237824 */ /* 0x000fe400078e00ff */
[----:B------:R-:W-:Y:S01]  /*10c70*/  FFMA.FTZ R65, R28, R62, -R65 ;  /* 0x0000003e1c417223 */ /* 0x000fe20000010841 */
[----:B------:R-:W-:Y:S01]  /*10c80*/  FMUL.FTZ R107, R42, R47 ;  /* 0x0000002f2a6b7220 */ /* 0x000fe20000410000 */
[----:B------:R-:W-:Y:S02]  /*10c90*/  IMAD.U32 R62, R102, 0x10000, RZ ;  /* 0x00010000663e7824 */ /* 0x000fe400078e00ff */
[----:B------:R-:W-:Y:S01]  /*10ca0*/  FFMA.FTZ R67, R28, R63, R67 ;  /* 0x0000003f1c437223 */ /* 0x000fe20000010043 */
[----:B------:R-:W-:Y:S02]  /*10cb0*/  IMAD.U32 R28, R106, 0x10000, RZ ;  /* 0x000100006a1c7824 */ /* 0x000fe400078e00ff */
[-C--:B------:R-:W-:Y:S01]  /*10cc0*/  FMUL.FTZ R63, R42, R35.reuse ;  /* 0x000000232a3f7220 */ /* 0x080fe20000410000 */
[C---:B------:R-:W-:Y:S01]  /*10cd0*/  FFMA.FTZ R107, R30.reuse, R35, -R107 ;  /* 0x000000231e6b7223 */ /* 0x040fe2000001086b */
[----:B------:R-:W-:Y:S01]  /*10ce0*/  FMUL.FTZ R35, R61, R62 ;  /* 0x0000003e3d237220 */ /* 0x000fe20000410000 */
[----:B------:R-:W-:Y:S01]  /*10cf0*/  LOP3.LUT R42, R99, 0xffff0000, RZ, 0xc0, !PT ;  /* 0xffff0000632a7812 */ /* 0x000fe200078ec0ff */
[-C--:B------:R-:W-:Y:S01]  /*10d00*/  FMUL.FTZ R99, R61, R28.reuse ;  /* 0x0000001c3d637220 */ /* 0x080fe20000410000 */
[----:B------:R-:W-:Y:S01]  /*10d10*/  FFMA.FTZ R63, R30, R47, R63 ;  /* 0x0000002f1e3f7223 */ /* 0x000fe2000001003f */
[----:B------:R-:W-:Y:S01]  /*10d20*/  FFMA.FTZ R61, R40, R28, -R35 ;  /* 0x0000001c283d7223 */ /* 0x000fe20000010823 */
[----:B------:R-:W-:Y:S01]  /*10d30*/  LOP3.LUT R28, R103, 0xffff0000, RZ, 0xc0, !PT ;  /* 0xffff0000671c7812 */ /* 0x000fe200078ec0ff */
[----:B------:R-:W-:Y:S01]  /*10d40*/  FMUL.FTZ R30, R41, R42 ;  /* 0x0000002a291e7220 */ /* 0x000fe20000410000 */
[----:B------:R-:W-:Y:S01]  /*10d50*/  LOP3.LUT R47, R100, 0xffff0000, RZ, 0xc0, !PT ;  /* 0xffff0000642f7812 */ /* 0x000fe200078ec0ff */
[----:B------:R-:W-:Y:S01]  /*10d60*/  FFMA.FTZ R99, R40, R62, R99 ;  /* 0x0000003e28637223 */ /* 0x000fe20000010063 */
[----:B------:R-:W-:Y:S01]  /*10d70*/  LOP3.LUT R35, R104, 0xffff0000, RZ, 0xc0, !PT ;  /* 0xffff000068237812 */ /* 0x000fe200078ec0ff */
[-C--:B------:R-:W-:Y:S01]  /*10d80*/  FFMA.FTZ R40, R29, R28.reuse, -R30 ;  /* 0x0000001c1d287223 */ /* 0x080fe2000001081e */
[----:B------:R-:W-:Y:S01]  /*10d90*/  FMUL.FTZ R62, R41, R28 ;  /* 0x0000001c293e7220 */ /* 0x000fe20000410000 */
[----:B------:R-:W-:-:S02]  /*10da0*/  IMAD.U32 R30, R101, 0x10000, RZ ;  /* 0x00010000651e7824 */ /* 0x000fc400078e00ff */
[C---:B------:R-:W-:Y:S01]  /*10db0*/  FMUL.FTZ R41, R44.reuse, R47 ;  /* 0x0000002f2c297220 */ /* 0x040fe20000410000 */
[-C--:B------:R-:W-:Y:S01]  /*10dc0*/  FMUL.FTZ R44, R44, R35.reuse ;  /* 0x000000232c2c7220 */ /* 0x080fe20000410000 */
[----:B------:R-:W-:Y:S02]  /*10dd0*/  IMAD.U32 R28, R105, 0x10000, RZ ;  /* 0x00010000691c7824 */ /* 0x000fe400078e00ff */
[----:B------:R-:W-:Y:S01]  /*10de0*/  FMUL.FTZ R64, R43, R30 ;  /* 0x0000001e2b407220 */ /* 0x000fe20000410000 */
[----:B------:R-:W-:Y:S01]  /*10df0*/  FFMA.FTZ R62, R29, R42, R62 ;  /* 0x0000002a1d3e7223 */ /* 0x000fe2000001003e */
        /* <DEDUP_REMOVED lines=10> */
[----:B------:R-:W-:-:S02]  /*10ea0*/  FMUL.FTZ R41, R46, R35 ;  /* 0x000000232e297220 */ /* 0x000fc40000410000 */
[-C--:B------:R-:W-:Y:S01]  /*10eb0*/  FMUL.FTZ R45, R45, R28.reuse ;  /* 0x0000001c2d2d7220 */ /* 0x080fe20000410000 */
[C---:B------:R-:W-:Y:S01]  /*10ec0*/  FFMA.FTZ R31, R33.reuse, R28, -R30 ;  /* 0x0000001c211f7223 */ /* 0x040fe2000001081e */
[-C--:B------:R-:W-:Y:S01]  /*10ed0*/  FMUL.FTZ R100, R46, R29.reuse ;  /* 0x0000001d2e647220 */ /* 0x080fe20000410000 */
[----:B------:R-:W-:Y:S01]  /*10ee0*/  FFMA.FTZ R46, R34, R29, -R41 ;  /* 0x0000001d222e7223 */ /* 0x000fe20000010829 */
[----:B------:R-:W-:Y:S01]  /*10ef0*/  FFMA.FTZ R45, R33, R32, R45 ;  /* 0x00000020212d7223 */ /* 0x000fe2000001002d */
[----:B------:R-:W-:Y:S01]  /*10f00*/  F2FP.BF16.F32.PACK_AB R28, R40, R65 ;  /* 0x00000041281c723e */ /* 0x000fe200000010ff */
[----:B------:R-:W-:Y:S01]  /*10f10*/  FFMA.FTZ R100, R34, R35, R100 ;  /* 0x0000002322647223 */ /* 0x000fe20000010064 */
[----:B------:R-:W-:Y:S02]  /*10f20*/  F2FP.BF16.F32.PACK_AB R30, R31, R64 ;  /* 0x000000401f1e723e */ /* 0x000fe400000010ff */
[----:B------:R-:W-:Y:S02]  /*10f30*/  F2FP.BF16.F32.PACK_AB R29, R42, R107 ;  /* 0x0000006b2a1d723e */ /* 0x000fe400000010ff */
[----:B------:R-:W-:-:S02]  /*10f40*/  F2FP.BF16.F32.PACK_AB R31, R46, R61 ;  /* 0x0000003d2e1f723e */ /* 0x000fc400000010ff */
[----:B------:R-:W-:Y:S02]  /*10f50*/  F2FP.BF16.F32.PACK_AB R32, R62, R67 ;  /* 0x000000433e20723e */ /* 0x000fe400000010ff */
[----:B------:R-:W-:Y:S01]  /*10f60*/  F2FP.BF16.F32.PACK_AB R33, R44, R63 ;  /* 0x0000003f2c21723e */ /* 0x000fe200000010ff */
[----:B------:R2:W-:Y:S01]  /*10f70*/  STS.128 [R108], R28 ;  /* 0x0000001c6c007388 */ /* 0x0005e20000000c00 */
[----:B------:R-:W-:Y:S02]  /*10f80*/  F2FP.BF16.F32.PACK_AB R34, R45, R66 ;  /* 0x000000422d22723e */ /* 0x000fe400000010ff */
[----:B------:R-:W-:-:S05]  /*10f90*/  F2FP.BF16.F32.PACK_AB R35, R100, R99 ;  /* 0x000000636423723e */ /* 0x000fca00000010ff */
[----:B------:R2:W-:Y:S02]  /*10fa0*/  STS.128 [R60+0x15400], R32 ;  /* 0x015400203c007388 */ /* 0x0005e40000000c00 */
.L_x_2905:
[----:B------:R-:W-:Y:S05]  /*10fb0*/  BSYNC B2 ;  /* 0x0000000000027941 */ /* 0x000fea0003800000 */
.L_x_2904:
[----:B------:R-:W-:Y:S05]  /*10fc0*/  @P2 BRA `(.L_x_2901) ;  /* 0x0000000400a02947 */ /* 0x000fea0003800000 */
[----:B--2---:R-:W2:Y:S04]  /*10fd0*/  LDL R28, [R1+0x5c] ;  /* 0x00005c00011c7983 */ /* 0x004ea80000100800 */
[----:B-1----:R-:W3:Y:S01]  /*10fe0*/  LDL R46, [R1+0x7c] ;  /* 0x00007c00012e7983 */ /* 0x002ee20000100800 */
        /* <DEDUP_REMOVED lines=21> */
[----:B------:R-:W-:Y:S02]  /*11140*/  LOP3.LUT R84, R84, 0xffff0000, RZ, 0xc0, !PT ;  /* 0xffff000054547812 */ /* 0x000fe400078ec0ff */
        /* <DEDUP_REMOVED lines=80> */
.L_x_2901:
[----:B------:R-:W-:Y:S05]  /*11650*/  BSYNC B1 ;  /* 0x0000000000017941 */ /* 0x000fea0003800000 */
.L_x_2900:
        /* <DEDUP_REMOVED lines=10> */
[----:B---3--:R-:W1:Y:S02]  /*11700*/  S2R R25, SR_TID.X ;  /* 0x0000000000197919 */ /* 0x008e640000002100 */
[----:B-1----:R-:W-:-:S05]  /*11710*/  VIADD R25, R25, 0xffffff80 ;  /* 0xffffff8019197836 */ /* 0x002fca0000000000 */
[----:B------:R-:W-:-:S04]  /*11720*/  SHF.R.S32.HI R24, RZ, 0x1f, R25 ;  /* 0x0000001fff187819 */ /* 0x000fc80000011419 */
[----:B------:R-:W-:-:S04]  /*11730*/  LEA.HI R24, R24, R25, RZ, 0x2 ;  /* 0x0000001918187211 */ /* 0x000fc800078f10ff */
        /* <DEDUP_REMOVED lines=10> */
[----:B------:R-:W-:-:S05]  /*117e0*/  IADD3 R29, R25, R24, R220 ;  /* 0x00000018191d7210 */ /* 0x000fca0007ffe0dc */
[----:B------:R-:W-:-:S05]  /*117f0*/  IMAD R0, R29, 0x2, R16 ;  /* 0x000000021d007824 */ /* 0x000fca00078e0210 */
[----:B------:R-:W1:Y:S01]  /*11800*/  LDS.128 R28, [R0+0x15400] ;  /* 0x01540000001c7984 */ /* 0x000e620000000c00 */
[--C-:B------:R-:W-:Y:S02]  /*11810*/  SHF.R.U64 R32, R4, 0x10, R5.reuse ;  /* 0x0000001004207819 */ /* 0x100fe40000001205 */
[----:B------:R-:W-:Y:S02]  /*11820*/  SHF.R.U32.HI R5, RZ, 0x10, R5 ;  /* 0x00000010ff057819 */ /* 0x000fe40000011605 */
[----:B------:R-:W-:Y:S02]  /*11830*/  SHF.R.U64 R4, R6, 0x10, R7 ;  /* 0x0000001006047819 */ /* 0x000fe40000001207 */
[----:B------:R-:W-:Y:S02]  /*11840*/  SHF.R.U64 R36, R48, 0x10, R49 ;  /* 0x0000001030247819 */ /* 0x000fe40000001231 */
[----:B------:R-:W-:Y:S02]  /*11850*/  SHF.R.U32.HI R7, RZ, 0x10, R7 ;  /* 0x00000010ff077819 */ /* 0x000fe40000011607 */
[----:B------:R-:W-:-:S02]  /*11860*/  PRMT R91, R91, 0x5410, R32 ;  /* 0x000054105b5b7816 */ /* 0x000fc40000000020 */
[----:B------:R-:W-:Y:S02]  /*11870*/  PRMT R92, R92, 0x5410, R5 ;  /* 0x000054105c5c7816 */ /* 0x000fe40000000005 */
[----:B------:R-:W-:Y:S02]  /*11880*/  PRMT R93, R93, 0x5410, R4 ;  /* 0x000054105d5d7816 */ /* 0x000fe40000000004 */
[----:B------:R-:W-:Y:S02]  /*11890*/  PRMT R95, R95, 0x5410, R36 ;  /* 0x000054105f5f7816 */ /* 0x000fe40000000024 */
[----:B------:R-:W-:Y:S02]  /*118a0*/  PRMT R94, R94, 0x5410, R7 ;  /* 0x000054105e5e7816 */ /* 0x000fe40000000007 */
[----:B------:R-:W-:Y:S01]  /*118b0*/  SHF.R.U32.HI R49, RZ, 0x10, R49 ;  /* 0x00000010ff317819 */ /* 0x000fe20000011631 */
[----:B------:R-:W-:Y:S01]  /*118c0*/  IMAD.U32 R38, R91, 0x10000, RZ ;  /* 0x000100005b267824 */ /* 0x000fe200078e00ff */
[--C-:B------:R-:W-:Y:S01]  /*118d0*/  SHF.R.U64 R34, R50, 0x10, R51.reuse ;  /* 0x0000001032227819 */ /* 0x100fe20000001233 */
[----:B------:R-:W-:Y:S01]  /*118e0*/  IMAD.U32 R37, R95, 0x10000, RZ ;  /* 0x000100005f257824 */ /* 0x000fe200078e00ff */
[----:B------:R-:W-:-:S02]  /*118f0*/  SHF.R.U32.HI R51, RZ, 0x10, R51 ;  /* 0x00000010ff337819 */ /* 0x000fc40000011633 */
[----:B------:R-:W-:Y:S01]  /*11900*/  PRMT R96, R96, 0x5410, R49 ;  /* 0x0000541060607816 */ /* 0x000fe20000000031 */
[----:B------:R-:W-:Y:S01]  /*11910*/  IMAD.U32 R39, R92, 0x10000, RZ ;  /* 0x000100005c277824 */ /* 0x000fe200078e00ff */
[----:B------:R-:W-:Y:S02]  /*11920*/  PRMT R97, R97, 0x5410, R34 ;  /* 0x0000541061617816 */ /* 0x000fe40000000022 */
[----:B------:R-:W-:Y:S02]  /*11930*/  PRMT R98, R98, 0x5410, R51 ;  /* 0x0000541062627816 */ /* 0x000fe40000000033 */
[----:B------:R-:W-:Y:S01]  /*11940*/  LOP3.LUT R91, R91, 0xffff0000, RZ, 0xc0, !PT ;  /* 0xffff00005b5b7812 */ /* 0x000fe200078ec0ff */
[----:B-1----:R-:W-:Y:S02]  /*11950*/  IMAD.U32 R34, R29, 0x10000, RZ ;  /* 0x000100001d227824 */ /* 0x002fe400078e00ff */
[----:B------:R-:W-:Y:S02]  /*11960*/  IMAD.U32 R36, R31, 0x10000, RZ ;  /* 0x000100001f247824 */ /* 0x000fe400078e00ff */
[----:B------:R-:W-:Y:S01]  /*11970*/  FMUL.FTZ R45, R34, R39 ;  /* 0x00000027222d7220 */ /* 0x000fe20000410000 */
[----:B------:R-:W-:-:S02]  /*11980*/  LOP3.LUT R29, R29, 0xffff0000, RZ, 0xc0, !PT ;  /* 0xffff00001d1d7812 */ /* 0x000fc400078ec0ff */
[----:B------:R-:W-:Y:S02]  /*11990*/  LOP3.LUT R95, R95, 0xffff0000, RZ, 0xc0, !PT ;  /* 0xffff00005f5f7812 */ /* 0x000fe400078ec0ff */
[----:B------:R-:W-:Y:S01]  /*119a0*/  LOP3.LUT R92, R92, 0xffff0000, RZ, 0xc0, !PT ;  /* 0xffff00005c5c7812 */ /* 0x000fe200078ec0ff */
[C---:B------:R-:W-:Y:S01]  /*119b0*/  IMAD.U32 R35, R30.reuse, 0x10000, RZ ;  /* 0x000100001e237824 */ /* 0x040fe200078e00ff */
[----:B------:R-:W-:Y:S02]  /*119c0*/  LOP3.LUT R30, R30, 0xffff0000, RZ, 0xc0, !PT ;  /* 0xffff00001e1e7812 */ /* 0x000fe400078ec0ff */
        /* <DEDUP_REMOVED lines=10> */
[----:B------:R-:W-:-:S04]  /*11a70*/  IMAD.U32 R27, R28, 0x10000, RZ ;  /* 0x000100001c1b7824 */ /* 0x000fc800078e00ff */
[CC--:B------:R-:W-:Y:S01]  /*11a80*/  FMUL.FTZ R41, R27.reuse, R38.reuse ;  /* 0x000000261b297220 */ /* 0x0c0fe20000410000 */
[-C--:B------:R-:W-:Y:S01]  /*11a90*/  FMUL.FTZ R43, R27, R37.reuse ;  /* 0x000000251b2b7220 */ /* 0x080fe20000410000 */
[----:B------:R-:W-:Y:S02]  /*11aa0*/  IMAD.U32 R27, R96, 0x10000, RZ ;  /* 0x00010000601b7824 */ /* 0x000fe400078e00ff */
[----:B------:R-:W-:Y:S01]  /*11ab0*/  FFMA.FTZ R40, R4, R37, -R41 ;  /* 0x0000002504287223 */ /* 0x000fe20000010829 */
[----:B------:R-:W-:Y:S01]  /*11ac0*/  IMAD.U32 R41, R94, 0x10000, RZ ;  /* 0x000100005e297824 */ /* 0x000fe200078e00ff */
[----:B------:R-:W-:Y:S01]  /*11ad0*/  LOP3.LUT R28, R28, 0xffff0000, RZ, 0xc0, !PT ;  /* 0xffff00001c1c7812 */ /* 0x000fe200078ec0ff */
[----:B------:R-:W-:Y:S02]  /*11ae0*/  IMAD.U32 R37, R98, 0x10000, RZ ;  /* 0x0001000062257824 */ /* 0x000fe400078e00ff */
[-C--:B------:R-:W-:Y:S01]  /*11af0*/  FMUL.FTZ R47, R34, R27.reuse ;  /* 0x0000001b222f7220 */ /* 0x080fe20000410000 */
[----:B------:R-:W-:Y:S01]  /*11b00*/  FFMA.FTZ R45, R6, R27, -R45 ;  /* 0x0000001b062d7223 */ /* 0x000fe2000001082d */
[----:B------:R-:W-:Y:S01]  /*11b10*/  FMUL.FTZ R27, R36, R41 ;  /* 0x00000029241b7220 */ /* 0x000fe20000410000 */
[----:B------:R-:W-:Y:S01]  /*11b20*/  FFMA.FTZ R43, R4, R38, R43 ;  /* 0x00000026042b7223 */ /* 0x000fe2000001002b */
[----:B------:R-:W-:Y:S01]  /*11b30*/  LOP3.LUT R96, R96, 0xffff0000, RZ, 0xc0, !PT ;  /* 0xffff000060607812 */ /* 0x000fe200078ec0ff */
[----:B------:R-:W-:Y:S01]  /*11b40*/  FMUL.FTZ R36, R36, R37 ;  /* 0x0000002524247220 */ /* 0x000fe20000410000 */
[----:B------:R-:W-:Y:S01]  /*11b50*/  FFMA.FTZ R47, R6, R39, R47 ;  /* 0x00000027062f7223 */ /* 0x000fe2000001002f */
[----:B------:R-:W-:Y:S01]  /*11b60*/  FMUL.FTZ R4, R28, R91 ;  /* 0x0000005b1c047220 */ /* 0x000fe20000410000 */
[----:B------:R-:W-:-:S02]  /*11b70*/  IMAD.U32 R6, R93, 0x10000, RZ ;  /* 0x000100005d067824 */ /* 0x000fc400078e00ff */
[----:B------:R-:W-:Y:S01]  /*11b80*/  FFMA.FTZ R37, R32, R37, -R27 ;  /* 0x0000002520257223 */ /* 0x000fe2000001081b */
[----:B------:R-:W-:Y:S01]  /*11b90*/  FMUL.FTZ R28, R28, R95 ;  /* 0x0000005f1c1c7220 */ /* 0x000fe20000410000 */
[----:B------:R-:W-:Y:S01]  /*11ba0*/  FMUL.FTZ R27, R29, R92 ;  /* 0x0000005c1d1b7220 */ /* 0x000fe20000410000 */
[----:B------:R-:W-:Y:S01]  /*11bb0*/  FFMA.FTZ R36, R32, R41, R36 ;  /* 0x0000002920247223 */ /* 0x000fe20000010024 */
[----:B------:R-:W-:Y:S01]  /*11bc0*/  FFMA.FTZ R95, R5, R95, -R4 ;  /* 0x0000005f055f7223 */ /* 0x000fe20000010804 */
[----:B------:R-:W-:Y:S01]  /*11bd0*/  FMUL.FTZ R29, R29, R96 ;  /* 0x000000601d1d7220 */ /* 0x000fe20000410000 */
[----:B------:R-:W-:Y:S02]  /*11be0*/  IMAD.U32 R4, R97, 0x10000, RZ ;  /* 0x0001000061047824 */ /* 0x000fe400078e00ff */
[----:B------:R-:W-:Y:S01]  /*11bf0*/  FMUL.FTZ R32, R35, R6 ;  /* 0x0000000623207220 */ /* 0x000fe20000410000 */
[----:B------:R-:W-:Y:S02]  /*11c00*/  LOP3.LUT R93, R93, 0xffff0000, RZ, 0xc0, !PT ;  /* 0xffff00005d5d7812 */ /* 0x000fe400078ec0ff */
[----:B------:R-:W-:Y:S01]  /*11c10*/  LOP3.LUT R97, R97, 0xffff0000, RZ, 0xc0, !PT ;  /* 0xffff000061617812 */ /* 0x000fe200078ec0ff */
[----:B------:R-:W-:Y:S01]  /*11c20*/  FFMA.FTZ R96, R24, R96, -R27 ;  /* 0x0000006018607223 */ /* 0x000fe2000001081b */
[----:B------:R-:W-:Y:S01]  /*11c30*/  LOP3.LUT R94, R94, 0xffff0000, RZ, 0xc0, !PT ;  /* 0xffff00005e5e7812 */ /* 0x000fe200078ec0ff */
[----:B------:R-:W-:Y:S01]  /*11c40*/  FFMA.FTZ R92, R24, R92, R29 ;  /* 0x0000005c185c7223 */ /* 0x000fe2000001001d */
[----:B------:R-:W-:Y:S01]  /*11c50*/  LOP3.LUT R98, R98, 0xffff0000, RZ, 0xc0, !PT ;  /* 0xffff000062627812 */ /* 0x000fe200078ec0ff */
[-C--:B------:R-:W-:Y:S01]  /*11c60*/  FMUL.FTZ R24, R35, R4.reuse ;  /* 0x0000000423187220 */ /* 0x080fe20000410000 */
[----:B------:R-:W-:Y:S01]  /*11c70*/  FFMA.FTZ R32, R7, R4, -R32 ;  /* 0x0000000407207223 */ /* 0x000fe20000010820 */
[C---:B------:R-:W-:Y:S01]  /*11c80*/  FMUL.FTZ R4, R30.reuse, R93 ;  /* 0x0000005d1e047220 */ /* 0x040fe20000410000 */
[----:B------:R-:W-:Y:S01]  /*11c90*/  FFMA.FTZ R28, R5, R91, R28 ;  /* 0x0000005b051c7223 */ /* 0x000fe2000001001c */
[----:B------:R-:W-:Y:S01]  /*11ca0*/  FMUL.FTZ R30, R30, R97 ;  /* 0x000000611e1e7220 */ /* 0x000fe20000410000 */
[C---:B------:R-:W-:Y:S01]  /*11cb0*/  FMUL.FTZ R5, R31.reuse, R94 ;  /* 0x0000005e1f057220 */ /* 0x040fe20000410000 */
[----:B------:R-:W-:Y:S01]  /*11cc0*/  FMUL.FTZ R31, R31, R98 ;  /* 0x000000621f1f7220 */ /* 0x000fe20000410000 */
[----:B------:R-:W-:Y:S01]  /*11cd0*/  FFMA.FTZ R7, R7, R6, R24 ;  /* 0x0000000607077223 */ /* 0x000fe20000010018 */
        /* <DEDUP_REMOVED lines=12> */
[----:B------:R1:W-:Y:S04]  /*11da0*/  STS.128 [R44], R4 ;  /* 0x000000042c007388 */ /* 0x0003e80000000c00 */
[----:B------:R1:W-:Y:S02]  /*11db0*/  STS.128 [R0+0x15400], R24 ;  /* 0x0154001800007388 */ /* 0x0003e40000000c00 */
.L_x_2907:
[----:B------:R-:W-:Y:S05]  /*11dc0*/  BSYNC B1 ;  /* 0x0000000000017941 */ /* 0x000fea0003800000 */
.L_x_2906:
[----:B------:R-:W-:Y:S04]  /*11dd0*/  BSSY B1, `(.L_x_2908) ;  /* 0x000006a000017945 */ /* 0x000fe80003800000 */
[----:B------:R-:W-:Y:S05]  /*11de0*/  @P1 BRA `(.L_x_2909) ;  /* 0x0000000400a01947 */ /* 0x000fea0003800000 */
[----:B-1----:R-:W2:Y:S04]  /*11df0*/  LDL R0, [R1+0x58] ;  /* 0x0000580001007983 */ /* 0x002ea80000100800 */
[----:B---3--:R-:W3:Y:S01]  /*11e00*/  LDL R40, [R1+0x78] ;  /* 0x0000780001287983 */ /* 0x008ee20000100800 */
[----:B------:R-:W-:Y:S02]  /*11e10*/  SHF.R.U64 R30, R52, 0x10, R53 ;  /* 0x00000010341e7819 */ /* 0x000fe40000001235 */
[--C-:B------:R-:W-:Y:S02]  /*11e20*/  SHF.R.U64 R29, R8, 0x10, R9.reuse ;  /* 0x00000010081d7819 */ /* 0x100fe40000001209 */
[----:B------:R-:W-:Y:S02]  /*11e30*/  SHF.R.U32.HI R9, RZ, 0x10, R9 ;  /* 0x00000010ff097819 */ /* 0x000fe40000011609 */
[----:B------:R-:W-:-:S02]  /*11e40*/  SHF.R.U64 R28, R54, 0x10, R55 ;  /* 0x00000010361c7819 */ /* 0x000fc40000001237 */
[----:B------:R-:W-:Y:S02]  /*11e50*/  PRMT R79, R79, 0x5410, R30 ;  /* 0x000054104f4f7816 */ /* 0x000fe4000000001e */
[----:B------:R-:W-:Y:S02]  /*11e60*/  PRMT R74, R74, 0x5410, R29 ;  /* 0x000054104a4a7816 */ /* 0x000fe4000000001d */
[----:B------:R-:W-:Y:S01]  /*11e70*/  SHF.R.U32.HI R53, RZ, 0x10, R53 ;  /* 0x00000010ff357819 */ /* 0x000fe20000011635 */
[----:B------:R-:W-:Y:S01]  /*11e80*/  IMAD.U32 R35, R79, 0x10000, RZ ;  /* 0x000100004f237824 */ /* 0x000fe200078e00ff */
[----:B------:R-:W-:Y:S01]  /*11e90*/  SHF.R.U64 R8, R10, 0x10, R11 ;  /* 0x000000100a087819 */ /* 0x000fe2000000120b */
[----:B------:R-:W-:Y:S01]  /*11ea0*/  IMAD.U32 R37, R74, 0x10000, RZ ;  /* 0x000100004a257824 */ /* 0x000fe200078e00ff */
[----:B------:R-:W-:Y:S02]  /*11eb0*/  PRMT R76, R76, 0x5410, R9 ;  /* 0x000054104c4c7816 */ /* 0x000fe40000000009 */
[----:B------:R-:W-:-:S02]  /*11ec0*/  SHF.R.U32.HI R11, RZ, 0x10, R11 ;  /* 0x00000010ff0b7819 */ /* 0x000fc4000001160b */
[----:B------:R-:W-:Y:S01]  /*11ed0*/  PRMT R81, R81, 0x5410, R28 ;  /* 0x0000541051517816 */ /* 0x000fe2000000001c */
[----:B------:R-:W-:Y:S01]  /*11ee0*/  IMAD.U32 R32, R76, 0x10000, RZ ;  /* 0x000100004c207824 */ /* 0x000fe200078e00ff */
[----:B------:R-:W-:Y:S02]  /*11ef0*/  SHF.R.U32.HI R55, RZ, 0x10, R55 ;  /* 0x00000010ff377819 */ /* 0x000fe40000011637 */
[----:B------:R-:W-:Y:S02]  /*11f00*/  PRMT R80, R80, 0x5410, R53 ;  /* 0x0000541050507816 */ /* 0x000fe40000000035 */
[----:B------:R-:W-:Y:S02]  /*11f10*/  PRMT R77, R77, 0x5410, R8 ;  /* 0x000054104d4d7816 */ /* 0x000fe40000000008 */
[----:B------:R-:W-:Y:S02]  /*11f20*/  PRMT R78, R78, 0x5410, R11 ;  /* 0x000054104e4e7816 */ /* 0x000fe4000000000b */
[----:B------:R-:W-:-:S02]  /*11f30*/  PRMT R82, R82, 0x5410, R55 ;  /* 0x0000541052527816 */ /* 0x000fc40000000037 */
[----:B------:R-:W-:Y:S01]  /*11f40*/  LOP3.LUT R79, R79, 0xffff0000, RZ, 0xc0, !PT ;  /* 0xffff00004f4f7812 */ /* 0x000fe200078ec0ff */
[----:B------:R-:W-:Y:S01]  /*11f50*/  IMAD.U32 R34, R78, 0x10000, RZ ;  /* 0x000100004e227824 */ /* 0x000fe200078e00ff */
        /* <DEDUP_REMOVED lines=30> */
[----:B------:R-:W-:Y:S02]  /*12140*/  IMAD.U32 R31, R27, 0x10000, RZ ;  /* 0x000100001b1f7824 */ /* 0x000fe400078e00ff */
[C---:B------:R-:W-:Y:S01]  /*12150*/  FFMA.FTZ R39, R8.reuse, R35, -R39 ;  /* 0x0000002308277223 */ /* 0x040fe20000010827 */
[----:B------:R-:W-:Y:S01]  /*12160*/  FFMA.FTZ R41, R8, R37, R41 ;  /* 0x0000002508297223 */ /* 0x000fe20000010029 */
[----:B------:R-:W-:Y:S02]  /*12170*/  IMAD.U32 R8, R82, 0x10000, RZ ;  /* 0x0001000052087824 */ /* 0x000fe400078e00ff */
[-C--:B------:R-:W-:Y:S01]  /*12180*/  FMUL.FTZ R38, R29, R28.reuse ;  /* 0x0000001c1d267220 */ /* 0x080fe20000410000 */
[----:B------:R-:W-:Y:S01]  /*12190*/  LOP3.LUT R29, R74, 0xffff0000, RZ, 0xc0, !PT ;  /* 0xffff00004a1d7812 */ /* 0x000fe200078ec0ff */
[----:B------:R-:W-:Y:S01]  /*121a0*/  FFMA.FTZ R36, R9, R28, -R36 ;  /* 0x0000001c09247223 */ /* 0x000fe20000010824 */
[C---:B------:R-:W-:Y:S01]  /*121b0*/  FMUL.FTZ R28, R31.reuse, R34 ;  /* 0x000000221f1c7220 */ /* 0x040fe20000410000 */
[----:B------:R-:W-:Y:S01]  /*121c0*/  FMUL.FTZ R31, R31, R8 ;  /* 0x000000081f1f7220 */ /* 0x000fe20000410000 */
[----:B------:R-:W-:Y:S01]  /*121d0*/  FFMA.FTZ R38, R9, R32, R38 ;  /* 0x0000002009267223 */ /* 0x000fe20000010026 */
[----:B------:R-:W-:Y:S01]  /*121e0*/  LOP3.LUT R80, R80, 0xffff0000, RZ, 0xc0, !PT ;  /* 0xffff000050507812 */ /* 0x000fe200078ec0ff */
[C---:B------:R-:W-:Y:S01]  /*121f0*/  FMUL.FTZ R9, R24.reuse, R29 ;  /* 0x0000001d18097220 */ /* 0x040fe20000410000 */
[C---:B------:R-:W-:Y:S01]  /*12200*/  FFMA.FTZ R34, R11.reuse, R34, R31 ;  /* 0x000000220b227223 */ /* 0x040fe2000001001f */
[----:B------:R-:W-:Y:S01]  /*12210*/  FFMA.FTZ R32, R11, R8, -R28 ;  /* 0x000000080b207223 */ /* 0x000fe2000001081c */
[----:B------:R-:W-:Y:S01]  /*12220*/  FMUL.FTZ R31, R24, R79 ;  /* 0x0000004f181f7220 */ /* 0x000fe20000410000 */
[----:B------:R-:W-:-:S02]  /*12230*/  IMAD.U32 R30, R26, 0x10000, RZ ;  /* 0x000100001a1e7824 */ /* 0x000fc400078e00ff */
[C---:B------:R-:W-:Y:S01]  /*12240*/  FFMA.FTZ R8, R4.reuse, R79, -R9 ;  /* 0x0000004f04087223 */ /* 0x040fe20000010809 */
[----:B------:R-:W-:Y:S02]  /*12250*/  IMAD.U32 R11, R77, 0x10000, RZ ;  /* 0x000100004d0b7824 */ /* 0x000fe400078e00ff */
[C---:B------:R-:W-:Y:S01]  /*12260*/  FMUL.FTZ R28, R25.reuse, R76 ;  /* 0x0000004c191c7220 */ /* 0x040fe20000410000 */
[-C--:B------:R-:W-:Y:S01]  /*12270*/  FMUL.FTZ R35, R25, R80.reuse ;  /* 0x0000005019237220 */ /* 0x080fe20000410000 */
[----:B------:R-:W-:Y:S02]  /*12280*/  IMAD.U32 R9, R81, 0x10000, RZ ;  /* 0x0001000051097824 */ /* 0x000fe400078e00ff */
[----:B------:R-:W-:Y:S01]  /*12290*/  FFMA.FTZ R24, R4, R29, R31 ;  /* 0x0000001d04187223 */ /* 0x000fe2000001001f */
[----:B------:R-:W-:Y:S01]  /*122a0*/  FMUL.FTZ R29, R30, R11 ;  /* 0x0000000b1e1d7220 */ /* 0x000fe20000410000 */
[C---:B------:R-:W-:Y:S01]  /*122b0*/  FFMA.FTZ R25, R5.reuse, R80, -R28 ;  /* 0x0000005005197223 */ /* 0x040fe2000001081c */
[----:B------:R-:W-:Y:S01]  /*122c0*/  FFMA.FTZ R35, R5, R76, R35 ;  /* 0x0000004c05237223 */ /* 0x000fe20000010023 */
        /* <DEDUP_REMOVED lines=9> */
[C---:B------:R-:W-:Y:S01]  /*12360*/  FMUL.FTZ R5, R26.reuse, R77 ;  /* 0x0000004d1a057220 */ /* 0x040fe20000410000 */
[----:B------:R-:W-:Y:S01]  /*12370*/  F2FP.BF16.F32.PACK_AB R9, R35, R38 ;  /* 0x000000262309723e */ /* 0x000fe200000010ff */
[----:B------:R-:W-:-:S02]  /*12380*/  FMUL.FTZ R4, R26, R81 ;  /* 0x000000511a047220 */ /* 0x000fc40000410000 */
[-C--:B------:R-:W-:Y:S01]  /*12390*/  FMUL.FTZ R27, R27, R82.reuse ;  /* 0x000000521b1b7220 */ /* 0x080fe20000410000 */
[C---:B------:R-:W-:Y:S01]  /*123a0*/  FFMA.FTZ R26, R6.reuse, R81, -R5 ;  /* 0x00000051061a7223 */ /* 0x040fe20000010805 */
[C---:B------:R-:W-:Y:S01]  /*123b0*/  FFMA.FTZ R11, R7.reuse, R82, -R28 ;  /* 0x00000052070b7223 */ /* 0x040fe2000001081c */
[----:B------:R-:W-:Y:S01]  /*123c0*/  FFMA.FTZ R77, R6, R77, R4 ;  /* 0x0000004d064d7223 */ /* 0x000fe20000010004 */
[----:B------:R-:W-:Y:S01]  /*123d0*/  FFMA.FTZ R27, R7, R78, R27 ;  /* 0x0000004e071b7223 */ /* 0x000fe2000001001b */
[----:B------:R-:W-:Y:S02]  /*123e0*/  F2FP.BF16.F32.PACK_AB R4, R8, R39 ;  /* 0x000000270804723e */ /* 0x000fe400000010ff */
[----:B------:R-:W-:Y:S02]  /*123f0*/  F2FP.BF16.F32.PACK_AB R5, R25, R36 ;  /* 0x000000241905723e */ /* 0x000fe400000010ff */
[----:B------:R-:W-:Y:S02]  /*12400*/  F2FP.BF16.F32.PACK_AB R6, R26, R29 ;  /* 0x0000001d1a06723e */ /* 0x000fe400000010ff */
[----:B------:R-:W-:-:S02]  /*12410*/  F2FP.BF16.F32.PACK_AB R7, R11, R32 ;  /* 0x000000200b07723e */ /* 0x000fc400000010ff */
[----:B------:R-:W-:Y:S02]  /*12420*/  F2FP.BF16.F32.PACK_AB R8, R24, R41 ;  /* 0x000000291808723e */ /* 0x000fe400000010ff */
[----:B------:R-:W-:Y:S01]  /*12430*/  F2FP.BF16.F32.PACK_AB R10, R77, R10 ;  /* 0x0000000a4d0a723e */ /* 0x000fe200000010ff */
[----:B------:R2:W-:Y:S01]  /*12440*/  STS.128 [R40], R4 ;  /* 0x0000000428007388 */ /* 0x0005e20000000c00 */
[----:B------:R-:W-:-:S05]  /*12450*/  F2FP.BF16.F32.PACK_AB R11, R27, R34 ;  /* 0x000000221b0b723e */ /* 0x000fca00000010ff */
[----:B------:R2:W-:Y:S02]  /*12460*/  STS.128 [R0+0x15400], R8 ;  /* 0x0154000800007388 */ /* 0x0005e40000000c00 */
.L_x_2909:
[----:B------:R-:W-:Y:S05]  /*12470*/  BSYNC B1 ;  /* 0x0000000000017941 */ /* 0x000fea0003800000 */
.L_x_2908:
[----:B------:R-:W-:Y:S05]  /*12480*/  @P2 BRA `(.L_x_2881) ;  /* 0x0000000400a02947 */ /* 0x000fea0003800000 */
[----:B-12---:R-:W2:Y:S04]  /*12490*/  LDL R0, [R1+0x5c] ;  /* 0x00005c0001007983 */ /* 0x006ea80000100800 */
[----:B------:R-:W4:Y:S01]  /*124a0*/  LDL R36, [R1+0x74] ;  /* 0x0000740001247983 */ /* 0x000f220000100800 */
[----:B---3--:R-:W-:Y:S02]  /*124b0*/  SHF.R.U64 R25, R58, 0x10, R59 ;  /* 0x000000103a197819 */ /* 0x008fe4000000123b */
[----:B------:R-:W-:Y:S02]  /*124c0*/  SHF.R.U64 R29, R56, 0x10, R57 ;  /* 0x00000010381d7819 */ /* 0x000fe40000001239 */
[--C-:B------:R-:W-:Y:S02]  /*124d0*/  SHF.R.U64 R12, R12, 0x10, R13.reuse ;  /* 0x000000100c0c7819 */ /* 0x100fe4000000120d */
[----:B------:R-:W-:-:S02]  /*124e0*/  SHF.R.U32.HI R27, RZ, 0x10, R13 ;  /* 0x00000010ff1b7819 */ /* 0x000fc4000001160d */
[----:B------:R-:W-:Y:S02]  /*124f0*/  PRMT R72, R72, 0x5410, R25 ;  /* 0x0000541048487816 */ /* 0x000fe40000000019 */
[----:B------:R-:W-:Y:S02]  /*12500*/  PRMT R70, R70, 0x5410, R29 ;  /* 0x0000541046467816 */ /* 0x000fe4000000001d */
[----:B------:R-:W-:Y:S02]  /*12510*/  PRMT R25, R3, 0x5410, R12 ;  /* 0x0000541003197816 */ /* 0x000fe4000000000c */
[----:B------:R-:W-:Y:S01]  /*12520*/  SHF.R.U32.HI R56, RZ, 0x10, R57 ;  /* 0x00000010ff387819 */ /* 0x000fe20000011639 */
[----:B------:R-:W-:Y:S01]  /*12530*/  IMAD.U32 R26, R70, 0x10000, RZ ;  /* 0x00010000461a7824 */ /* 0x000fe200078e00ff */
[----:B------:R-:W-:Y:S01]  /*12540*/  SHF.R.U64 R30, R14, 0x10, R15 ;  /* 0x000000100e1e7819 */ /* 0x000fe2000000120f */
[----:B------:R-:W-:Y:S01]  /*12550*/  IMAD.U32 R28, R25, 0x10000, RZ ;  /* 0x00010000191c7824 */ /* 0x000fe200078e00ff */
[----:B------:R-:W-:-:S02]  /*12560*/  PRMT R27, R20, 0x5410, R27 ;  /* 0x00005410141b7816 */ /* 0x000fc4000000001b */
[----:B------:R-:W-:Y:S02]  /*12570*/  SHF.R.U32.HI R14, RZ, 0x10, R15 ;  /* 0x00000010ff0e7819 */ /* 0x000fe4000001160f */
[----:B------:R-:W-:Y:S01]  /*12580*/  SHF.R.U32.HI R58, RZ, 0x10, R59 ;  /* 0x00000010ff3a7819 */ /* 0x000fe2000001163b */
[----:B------:R-:W-:Y:S01]  /*12590*/  IMAD.U32 R29, R27, 0x10000, RZ ;  /* 0x000100001b1d7824 */ /* 0x000fe200078e00ff */
[----:B------:R-:W-:Y:S02]  /*125a0*/  PRMT R71, R71, 0x5410, R56 ;  /* 0x0000541047477816 */ /* 0x000fe40000000038 */
[----:B------:R-:W-:Y:S02]  /*125b0*/  PRMT R69, R69, 0x5410, R14 ;  /* 0x0000541045457816 */ /* 0x000fe4000000000e */
[----:B------:R-:W-:Y:S02]  /*125c0*/  PRMT R73, R73, 0x5410, R58 ;  /* 0x0000541049497816 */ /* 0x000fe4000000003a */
[----:B------:R-:W-:Y:S01]  /*125d0*/  LOP3.LUT R25, R25, 0xffff0000, RZ, 0xc0, !PT ;  /* 0xffff000019197812 */ /* 0x000fe200078ec0ff */
[----:B------:R-:W-:Y:S01]  /*125e0*/  IMAD.U32 R31, R69, 0x10000, RZ ;  /* 0x00010000451f7824 */ /* 0x000fe200078e00ff */
[----:B------:R-:W-:-:S02]  /*125f0*/  PRMT R30, R21, 0x5410, R30 ;  /* 0x00005410151e7816 */ /* 0x000fc4000000001e */
        /* <DEDUP_REMOVED lines=9> */
[----:B----4-:R-:W1:Y:S03]  /*12690*/  LDS.128 R4, [R36] ;  /* 0x0000000024047984 */ /* 0x010e660000000c00 */
        /* <DEDUP_REMOVED lines=17> */
[C---:B------:R-:W-:Y:S01]  /*127b0*/  FMUL.FTZ R33, R20.reuse, R29 ;  /* 0x0000001d14217220 */ /* 0x040fe20000410000 */
[----:B------:R-:W-:Y:S02]  /*127c0*/  IMAD.U32 R24, R11, 0x10000, RZ ;  /* 0x000100000b187824 */ /* 0x000fe400078e00ff */
[C---:B------:R-:W-:Y:S01]  /*127d0*/  FFMA.FTZ R32, R3.reuse, R26, -R32 ;  /* 0x0000001a03207223 */ /* 0x040fe20000010820 */
[----:B------:R-:W-:Y:S01]  /*127e0*/  FFMA.FTZ R34, R3, R28, R34 ;  /* 0x0000001c03227223 */ /* 0x000fe20000010022 */
[----:B------:R-:W-:Y:S02]  /*127f0*/  IMAD.U32 R3, R73, 0x10000, RZ ;  /* 0x0001000049037824 */ /* 0x000fe400078e00ff */
[-C--:B------:R-:W-:Y:S01]  /*12800*/  FMUL.FTZ R35, R20, R15.reuse ;  /* 0x0000000f14237220 */ /* 0x080fe20000410000 */
[----:B------:R-:W-:Y:S01]  /*12810*/  FFMA.FTZ R33, R12, R15, -R33 ;  /* 0x0000000f0c217223 */ /* 0x000fe20000010821 */
[C---:B------:R-:W-:Y:S01]  /*12820*/  FMUL.FTZ R15, R24.reuse, R31 ;  /* 0x0000001f180f7220 */ /* 0x040fe20000410000 */
[----:B------:R-:W-:Y:S01]  /*12830*/  FMUL.FTZ R24, R24, R3 ;  /* 0x0000000318187220 */ /* 0x000fe20000410000 */
[----:B------:R-:W-:Y:S01]  /*12840*/  FFMA.FTZ R35, R12, R29, R35 ;  /* 0x0000001d0c237223 */ /* 0x000fe20000010023 */
[----:B------:R-:W-:Y:S01]  /*12850*/  LOP3.LUT R12, R71, 0xffff0000, RZ, 0xc0, !PT ;  /* 0xffff0000470c7812 */ /* 0x000fe200078ec0ff */
[----:B------:R-:W-:Y:S01]  /*12860*/  FFMA.FTZ R28, R14, R3, -R15 ;  /* 0x000000030e1c7223 */ /* 0x000fe2000001080f */
[----:B------:R-:W-:Y:S01]  /*12870*/  LOP3.LUT R3, R70, 0xffff0000, RZ, 0xc0, !PT ;  /* 0xffff000046037812 */ /* 0x000fe200078ec0ff */
[----:B------:R-:W-:Y:S01]  /*12880*/  FFMA.FTZ R31, R14, R31, R24 ;  /* 0x0000001f0e1f7223 */ /* 0x000fe20000010018 */
[----:B------:R-:W-:Y:S01]  /*12890*/  LOP3.LUT R14, R27, 0xffff0000, RZ, 0xc0, !PT ;  /* 0xffff00001b0e7812 */ /* 0x000fe200078ec0ff */
[----:B------:R-:W-:Y:S01]  /*128a0*/  FMUL.FTZ R15, R8, R25 ;  /* 0x00000019080f7220 */ /* 0x000fe20000410000 */
[----:B------:R-:W-:-:S02]  /*128b0*/  IMAD.U32 R21, R10, 0x10000, RZ ;  /* 0x000100000a157824 */ /* 0x000fc400078e00ff */
[-C--:B------:R-:W-:Y:S01]  /*128c0*/  FMUL.FTZ R27, R8, R3.reuse ;  /* 0x00000003081b7220 */ /* 0x080fe20000410000 */
[----:B------:R-:W-:Y:S02]  /*128d0*/  IMAD.U32 R20, R30, 0x10000, RZ ;  /* 0x000100001e147824 */ /* 0x000fe400078e00ff */
[C---:B------:R-:W-:Y:S01]  /*128e0*/  FMUL.FTZ R24, R9.reuse, R14 ;  /* 0x0000000e09187220 */ /* 0x040fe20000410000 */
[C---:B------:R-:W-:Y:S01]  /*128f0*/  FFMA.FTZ R15, R4.reuse, R3, -R15 ;  /* 0x00000003040f7223 */ /* 0x040fe2000001080f */
[----:B------:R-:W-:Y:S01]  /*12900*/  FMUL.FTZ R9, R9, R12 ;  /* 0x0000000c09097220 */ /* 0x000fe20000410000 */
[----:B------:R-:W-:Y:S01]  /*12910*/  FFMA.FTZ R27, R4, R25, R27 ;  /* 0x00000019041b7223 */ /* 0x000fe2000001001b */
[----:B------:R-:W-:Y:S02]  /*12920*/  IMAD.U32 R8, R72, 0x10000, RZ ;  /* 0x0001000048087824 */ /* 0x000fe400078e00ff */
[----:B------:R-:W-:Y:S01]  /*12930*/  FMUL.FTZ R4, R21, R20 ;  /* 0x0000001415047220 */ /* 0x000fe20000410000 */
[C---:B------:R-:W-:Y:S01]  /*12940*/  FFMA.FTZ R24, R5.reuse, R12, -R24 ;  /* 0x0000000c05187223 */ /* 0x040fe20000010818 */
[----:B------:R-:W-:Y:S01]  /*12950*/  FFMA.FTZ R14, R5, R14, R9 ;  /* 0x0000000e050e7223 */ /* 0x000fe20000010009 */
[----:B------:R-:W-:Y:S01]  /*12960*/  LOP3.LUT R10, R10, 0xffff0000, RZ, 0xc0, !PT ;  /* 0xffff00000a0a7812 */ /* 0x000fe200078ec0ff */
[-C--:B------:R-:W-:Y:S01]  /*12970*/  FMUL.FTZ R26, R21, R8.reuse ;  /* 0x00000008151a7220 */ /* 0x080fe20000410000 */
[----:B------:R-:W-:Y:S01]  /*12980*/  FFMA.FTZ R12, R13, R8, -R4 ;  /* 0x000000080d0c7223 */ /* 0x000fe20000010804 */
[----:B------:R-:W-:-:S02]  /*12990*/  LOP3.LUT R5, R30, 0xffff0000, RZ, 0xc0, !PT ;  /* 0xffff00001e057812 */ /* 0x000fc400078ec0ff */
[----:B------:R-:W-:Y:S01]  /*129a0*/  LOP3.LUT R11, R11, 0xffff0000, RZ, 0xc0, !PT ;  /* 0xffff00000b0b7812 */ /* 0x000fe200078ec0ff */
[----:B------:R-:W-:Y:S01]  /*129b0*/  FFMA.FTZ R26, R13, R20, R26 ;  /* 0x000000140d1a7223 */ /* 0x000fe2000001001a */
[----:B------:R-:W-:Y:S01]  /*129c0*/  LOP3.LUT R3, R72, 0xffff0000, RZ, 0xc0, !PT ;  /* 0xffff000048037812 */ /* 0x000fe200078ec0ff */
[C---:B------:R-:W-:Y:S01]  /*129d0*/  FMUL.FTZ R9, R10.reuse, R5 ;  /* 0x000000050a097220 */ /* 0x040fe20000410000 */
[----:B------:R-:W-:Y:S02]  /*129e0*/  LOP3.LUT R8, R69, 0xffff0000, RZ, 0xc0, !PT ;  /* 0xffff000045087812 */ /* 0x000fe400078ec0ff */
        /* <DEDUP_REMOVED lines=14> */
[----:B------:R-:W-:Y:S02]  /*12ad0*/  F2FP.BF16.F32.PACK_AB R8, R27, R34 ;  /* 0x000000221b08723e */ /* 0x000fe400000010ff */
[----:B------:R-:W-:Y:S01]  /*12ae0*/  F2FP.BF16.F32.PACK_AB R11, R20, R31 ;  /* 0x0000001f140b723e */ /* 0x000fe200000010ff */
[----:B------:R4:W-:Y:S04]  /*12af0*/  STS.128 [R36], R4 ;  /* 0x0000000424007388 */ /* 0x0009e80000000c00 */
[----:B------:R4:W-:Y:S02]  /*12b00*/  STS.128 [R0+0x15400], R8 ;  /* 0x0154000800007388 */ /* 0x0009e40000000c00 */
.L_x_2881:
[----:B------:R-:W-:Y:S05]  /*12b10*/  BSYNC B0 ;  /* 0x0000000000007941 */ /* 0x000fea0003800000 */
.L_x_2859:
        /* <DEDUP_REMOVED lines=8> */
.L_x_2857:
[----:B01234-:R-:W2:Y:S02]  /*12ba0*/  LDL R0, [R1+0x4c] ;  /* 0x00004c0001007983 */ /* 0x01fea40000100800 */
[----:B--2---:R-:W-:-:S13]  /*12bb0*/  R2UR UR4, R0 ;  /* 0x00000000000472ca */ /* 0x004fda00000e0000 */
[----:B------:R-:W-:-:S05]  /*12bc0*/  IMAD.U32 R0, RZ, RZ, UR4 ;  /* 0x00000004ff007e24 */ /* 0x000fca000f8e00ff */
[----:B------:R-:W-:-:S13]  /*12bd0*/  ISETP.NE.AND P0, PT, R0, 0x3, PT ;  /* 0x000000030000780c */ /* 0x000fda0003f05270 */
[----:B------:R-:W-:Y:S05]  /*12be0*/  @!P0 BRA `(.L_x_2910) ;  /* 0x0000000000048947 */ /* 0x000fea0003800000 */
[----:B------:R-:W-:Y:S01]  /*12bf0*/  BPT.TRAP 0x1 ;  /* 0x000000040000795c */ /* 0x000fe20000300000 */
.L_x_2910:
[----:B------:R-:W-:Y:S01]  /*12c00*/  IMAD R3, R205, 0x8, R16 ;  /* 0x00000008cd037824 */ /* 0x000fe200078e0210 */
[----:B------:R-:W-:-:S04]  /*12c10*/  SHF.L.U32 R0, R208, 0x1f, RZ ;  /* 0x0000001fd0007819 */ /* 0x000fc800000006ff */
[----:B------:R0:W1:Y:S01]  /*12c20*/  SYNCS.PHASECHK.TRANS64.TRYWAIT P2, [R3+URZ+0x36830], R0 ;  /* 0x03683000030075a7 */ /* 0x000062000804017f */
[----:B------:R-:W-:Y:S05]  /*12c30*/  @!P0 BRA `(.L_x_2911) ;  /* 0x0000000000048947 */ /* 0x000fea0003800000 */
[----:B------:R-:W-:Y:S01]  /*12c40*/  BPT.TRAP 0x1 ;  /* 0x000000040000795c */ /* 0x000fe20000300000 */
.L_x_2911:
[----:B------:R-:W2:Y:S02]  /*12c50*/  S2R R4, SR_TID.X ;  /* 0x0000000000047919 */ /* 0x000ea40000002100 */
[----:B--2---:R-:W-:-:S04]  /*12c60*/  LOP3.LUT R4, R4, 0x7f, RZ, 0xc0, !PT ;  /* 0x0000007f04047812 */ /* 0x004fc800078ec0ff */
[----:B------:R-:W-:Y:S01]  /*12c70*/  ISETP.NE.AND P1, PT, R4, RZ, PT ;  /* 0x000000ff0400720c */ /* 0x000fe20003f25270 */
[----:B-1----:R-:W-:-:S12]  /*12c80*/  @P2 BRA `(.L_x_2912) ;  /* 0x0000000000082947 */ /* 0x002fd80003800000 */
[----:B------:R-:W1:Y:S02]  /*12c90*/  SYNCS.PHASECHK.TRANS64.TRYWAIT P2, [R3+URZ+0x36830], R0 ;  /* 0x03683000030075a7 */ /* 0x000e64000804017f */
[----:B-1----:R-:W-:Y:S05]  /*12ca0*/  @!P2 BRA `(.L_x_2913) ;  /* 0x000001b400d8a947 */ /* 0x002fea0003800000 */
.L_x_2912:
        /* <DEDUP_REMOVED lines=11> */
[----:B------:R-:W-:Y:S01]  /*12d60*/  UMOV UR5, UR17 ;  /* 0x0000001100057c82 */ /* 0x000fe20008000000 */
[----:B------:R-:W-:Y:S01]  /*12d70*/  R2UR UR7, R7 ;  /* 0x00000000070772ca */ /* 0x000fe200000e0000 */
[----:B------:R-:W-:Y:S01]  /*12d80*/  IMAD.MOV.U32 R7, RZ, RZ, 0x40000040 ;  /* 0x40000040ff077424 */ /* 0x000fe200078e00ff */
[----:B------:R-:W-:Y:S01]  /*12d90*/  LOP3.LUT R219, R0, 0x10000, RZ, 0xfc, !PT ;  /* 0x0001000000db7812 */ /* 0x000fe200078efcff */
[----:B------:R-:W-:Y:S01]  /*12da0*/  ULOP3.LUT UR20, UR20, 0x10000, URZ, 0xfc, !UPT ;  /* 0x0001000014147892 */ /* 0x000fe2000f8efc3f */
[----:B------:R-:W-:Y:S01]  /*12db0*/  IMAD.U32 R15, RZ, RZ, UR9 ;  /* 0x00000009ff0f7e24 */ /* 0x000fe2000f8e00ff */
[----:B------:R-:W-:Y:S01]  /*12dc0*/  UMOV UR13, UR17 ;  /* 0x00000011000d7c82 */ /* 0x000fe20008000000 */
[----:B------:R-:W-:Y:S01]  /*12dd0*/  IMAD.MOV.U32 R9, RZ, RZ, 0x40000040 ;  /* 0x40000040ff097424 */ /* 0x000fe200078e00ff */
[----:B------:R-:W-:Y:S01]  /*12de0*/  UMOV UR25, 0x40000040 ;  /* 0x4000004000197882 */ /* 0x000fe20000000000 */
[----:B------:R-:W-:Y:S01]  /*12df0*/  IMAD R4, R205, 0xa80, R219 ;  /* 0x00000a80cd047824 */ /* 0x000fe200078e02db */
[----:B------:R-:W-:Y:S01]  /*12e00*/  UMOV UR23, UR25 ;  /* 0x0000001900177c82 */ /* 0x000fe20008000000 */
[----:B------:R-:W-:Y:S01]  /*12e10*/  UMOV UR8, UR20 ;  /* 0x0000001400087c82 */ /* 0x000fe20008000000 */
[----:B------:R-:W-:Y:S01]  /*12e20*/  R2UR UR15, R9 ;  /* 0x00000000090f72ca */ /* 0x000fe200000e0000 */
[C---:B------:R-:W-:Y:S01]  /*12e30*/  VIADD R6, R4.reuse, 0x80 ;  /* 0x0000008004067836 */ /* 0x040fe20000000000 */
[----:B------:R-:W-:Y:S01]  /*12e40*/  R2UR UR10, R4 ;  /* 0x00000000040a72ca */ /* 0x000fe200000e0000 */
[----:B------:R-:W-:Y:S01]  /*12e50*/  UMOV UR16, UR8 ;  /* 0x0000000800107c82 */ /* 0x000fe20008000000 */
[----:B------:R-:W-:Y:S01]  /*12e60*/  IMAD.U32 R14, RZ, RZ, UR8 ;  /* 0x00000008ff0e7e24 */ /* 0x000fe2000f8e00ff */
[----:B------:R-:W-:Y:S01]  /*12e70*/  UMOV UR4, UR16 ;  /* 0x0000001000047c82 */ /* 0x000fe20008000000 */
[----:B------:R-:W-:Y:S01]  /*12e80*/  R2UR UR6, R6 ;  /* 0x00000000060672ca */ /* 0x000fe200000e0000 */
[C---:B------:R-:W-:Y:S01]  /*12e90*/  VIADD R6, R4.reuse, 0x100 ;  /* 0x0000010004067836 */ /* 0x040fe20000000000 */
[----:B------:R-:W-:Y:S01]  /*12ea0*/  UMOV UR12, UR16 ;  /* 0x00000010000c7c82 */ /* 0x000fe20008000000 */
[C---:B------:R-:W-:Y:S01]  /*12eb0*/  VIADD R8, R4.reuse, 0x200 ;  /* 0x0000020004087836 */ /* 0x040fe20000000000 */
[----:B------:R0:W-:Y:S01]  /*12ec0*/  STL.64 [R1+0x38], R14 ;  /* 0x0000380e01007387 */ /* 0x0001e20000100a00 */
[----:B------:R-:W-:Y:S01]  /*12ed0*/  IMAD.MOV.U32 R9, RZ, RZ, 0x40000040 ;  /* 0x40000040ff097424 */ /* 0x000fe200078e00ff */
[----:B------:R-:W-:Y:S01]  /*12ee0*/  UIADD3 UR52, UR20, 0x406, URZ ;  /* 0x0000040614347890 */ /* 0x000fe2000fffe03f */
[----:B------:R-:W-:Y:S01]  /*12ef0*/  VIADD R10, R4, 0xa04 ;  /* 0x00000a04040a7836 */ /* 0x000fe20000000000 */
[----:B------:R-:W-:Y:S01]  /*12f00*/  R2UR UR14, R8 ;  /* 0x00000000080e72ca */ /* 0x000fe200000e0000 */
[----:B------:R-:W-:Y:S01]  /*12f10*/  HGMMA.64x16x16.F32.BF16 R72, gdesc[UR8], RZ, !UPT, gsb0 ;  /* 0x00200000084879f0 */ /* 0x000fe2000c0018ff */
[----:B------:R-:W-:Y:S01]  /*12f20*/  UMOV UR8, UR16 ;  /* 0x0000001000087c82 */ /* 0x000fe20008000000 */
[----:B------:R-:W-:Y:S01]  /*12f30*/  UMOV UR9, UR17 ;  /* 0x0000001100097c82 */ /* 0x000fe20008000000 */
[----:B------:R-:W-:Y:S01]  /*12f40*/  VIADD R8, R4, 0x300 ;  /* 0x0000030004087836 */ /* 0x000fe20000000000 */
[----:B------:R-:W-:Y:S01]  /*12f50*/  R2UR UR19, R9 ;  /* 0x00000000091372ca */ /* 0x000fe200000e0000 */
[----:B------:R-:W-:Y:S01]  /*12f60*/  IMAD.MOV.U32 R9, RZ, RZ, 0x40000040 ;  /* 0x40000040ff097424 */ /* 0x000fe200078e00ff */
[----:B------:R-:W-:Y:S01]  /*12f70*/  UMOV UR53, 0x40000040 ;  /* 0x4000004000357882 */ /* 0x000fe20000000000 */
[----:B0-----:R-:W-:Y:S01]  /*12f80*/  IMAD.U32 R15, RZ, RZ, UR25 ;  /* 0x00000019ff0f7e24 */ /* 0x001fe2000f8e00ff */
[----:B------:R-:W-:Y:S01]  /*12f90*/  R2UR UR18, R8 ;  /* 0x00000000081272ca */ /* 0x000fe200000e0000 */
[C---:B------:R-:W-:Y:S01]  /*12fa0*/  VIADD R8, R4.reuse, 0x202 ;  /* 0x0000020204087836 */ /* 0x040fe20000000000 */
[----:B------:R-:W-:Y:S01]  /*12fb0*/  UIADD3 UR48, UR20, 0x800, URZ ;  /* 0x0000080014307890 */ /* 0x000fe2000fffe03f */
[----:B------:R-:W-:Y:S01]  /*12fc0*/  IMAD.MOV.U32 R11, RZ, RZ, 0x40000040 ;  /* 0x40000040ff0b7424 */ /* 0x000fe200078e00ff */
[----:B------:R-:W-:Y:S01]  /*12fd0*/  UMOV UR49, 0x40000040 ;  /* 0x4000004000317882 */ /* 0x000fe20000000000 */
[----:B------:R-:W-:Y:S01]  /*12fe0*/  UIADD3 UR44, UR20, 0x802, URZ ;  /* 0x00000802142c7890 */ /* 0x000fe2000fffe03f */
[----:B------:R-:W0:Y:S01]  /*12ff0*/  LDC R0, c[0x0][0x448] ;  /* 0x00011200ff007b82 */ /* 0x000e220000000800 */
[----:B------:R-:W-:Y:S01]  /*13000*/  UMOV UR45, 0x40000040 ;  /* 0x40000040002d7882 */ /* 0x000fe20000000000 */
[----:B------:R-:W-:Y:S01]  /*13010*/  UIADD3 UR40, UR20, 0x804, URZ ;  /* 0x0000080414287890 */ /* 0x000fe2000fffe03f */
[----:B------:R-:W-:Y:S01]  /*13020*/  VIADD R12, R4, 0x986 ;  /* 0x00000986040c7836 */ /* 0x000fe20000000000 */
[----:B------:R-:W-:Y:S01]  /*13030*/  UMOV UR41, 0x40000040 ;  /* 0x4000004000297882 */ /* 0x000fe20000000000 */
[----:B------:R-:W-:Y:S01]  /*13040*/  UIADD3 UR36, UR20, 0x806, URZ ;  /* 0x0000080614247890 */ /* 0x000fe2000fffe03f */
[----:B------:R-:W-:Y:S01]  /*13050*/  IMAD.MOV.U32 R13, RZ, RZ, 0x40000040 ;  /* 0x40000040ff0d7424 */ /* 0x000fe200078e00ff */
[----:B------:R-:W-:Y:S01]  /*13060*/  UMOV UR37, 0x40000040 ;  /* 0x4000004000257882 */ /* 0x000fe20000000000 */
[----:B------:R-:W-:Y:S01]  /*13070*/  @!P1 VIADD R3, R3, 0x36840 ;  /* 0x0003684003039836 */ /* 0x000fe20000000000 */
[----:B------:R-:W-:Y:S01]  /*13080*/  BSSY B0, `(.L_x_2914) ;  /* 0x0000a05000007945 */ /* 0x000fe20003800000 */
        /* <DEDUP_REMOVED lines=11> */
[----:B0-----:R-:W-:Y:S01]  /*13140*/  ISETP.NE.AND P2, PT, R0, 0x1, PT ;  /* 0x000000010000780c */ /* 0x001fe20003f45270 */
[----:B------:R-:W-:-:S12]  /*13150*/  IMAD.IADD R0, R228, 0x1, R222 ;  /* 0x00000001e4007824 */ /* 0x000fd800078e02de */
[----:B------:R-:W0:Y:S01]  /*13160*/  @P2 LDC R5, c[0x0][0x44c] ;  /* 0x00011300ff052b82 */ /* 0x000e220000000800 */
        /* <DEDUP_REMOVED lines=12> */
[----:B------:R-:W-:Y:S02]  /*13230*/  IMAD.MOV.U32 R7, RZ, RZ, 0x40000040 ;  /* 0x40000040ff077424 */ /* 0x000fe400078e00ff */
[----:B0-----:R-:W-:Y:S01]  /*13240*/  @P2 IMAD.HI.U32 R5, R0, R5, RZ ;  /* 0x0000000500052227 */ /* 0x001fe200078e00ff */
        /* <DEDUP_REMOVED lines=16> */
[----:B------:R-:W-:Y:S02]  /*13350*/  UMOV UR9, UR23 ;  /* 0x0000001700097c82 */ /* 0x000fe40008000000 */
[----:B------:R-:W-:Y:S02]  /*13360*/  WARPGROUP.DEPBAR.LE gsb0, 0x0 ;  /* 0x00008000000079c5 */ /* 0x000fe40000010000 */
[----:B------:R-:W-:-:S06]  /*13370*/  WARPGROUP.ARRIVE ;  /* 0x00000000000079c5 */ /* 0x000fcc0000000000 */
[----:B------:R-:W-:Y:S01]  /*13380*/  HGMMA.64x16x16.F32.BF16 R40, gdesc[UR12], RZ, !UPT, gsb0 ;  /* 0x002000000c2879f0 */ /* 0x000fe2000c0018ff */
[----:B------:R-:W-:Y:S02]  /*13390*/  UMOV UR13, UR23 ;  /* 0x00000017000d7c82 */ /* 0x000fe40008000000 */
[----:B------:R-:W-:Y:S02]  /*133a0*/  WARPGROUP.DEPBAR.LE gsb0, 0x0 ;  /* 0x00008000000079c5 */ /* 0x000fe40000010000 */
[----:B------:R-:W-:-:S06]  /*133b0*/  WARPGROUP.ARRIVE ;  /* 0x00000000000079c5 */ /* 0x000fcc0000000000 */
[----:B------:R-:W-:Y:S01]  /*133c0*/  HGMMA.64x16x16.F32.BF16 R32, gdesc[UR4], RZ, !UPT, gsb0 ;  /* 0x00200000042079f0 */ /* 0x000fe2000c0018ff */
        /* <DEDUP_REMOVED lines=8> */
[----:B------:R-:W-:Y:S01]  /*13450*/  R2UR UR10, R6 ;  /* 0x00000000060a72ca */ /* 0x000fe200000e0000 */
[----:B------:R-:W-:Y:S01]  /*13460*/  UMOV UR4, UR22 ;  /* 0x0000001600047c82 */ /* 0x000fe20008000000 */
[----:B------:R-:W-:Y:S01]  /*13470*/  R2UR UR11, R7 ;  /* 0x00000000070b72ca */ /* 0x000fe200000e0000 */
[----:B------:R-:W-:Y:S01]  /*13480*/  UMOV UR8, UR22 ;  /* 0x0000001600087c82 */ /* 0x000fe20008000000 */
[----:B------:R-:W-:Y:S01]  /*13490*/  VIADD R6, R4, 0x182 ;  /* 0x0000018204067836 */ /* 0x000fe20000000000 */
[----:B------:R-:W-:Y:S01]  /*134a0*/  UMOV UR12, UR22 ;  /* 0x00000016000c7c82 */ /* 0x000fe20008000000 */
[----:B------:R-:W-:-:S02]  /*134b0*/  IMAD.MOV.U32 R7, RZ, RZ, 0x40000040 ;  /* 0x40000040ff077424 */ /* 0x000fc400078e00ff */
[----:B------:R-:W-:Y:S01]  /*134c0*/  IMAD.U32 R14, RZ, RZ, UR24 ;  /* 0x00000018ff0e7e24 */ /* 0x000fe2000f8e00ff */
[----:B------:R-:W-:Y:S01]  /*134d0*/  R2UR UR14, R6 ;  /* 0x00000000060e72ca */ /* 0x000fe200000e0000 */
[----:B------:R-:W-:Y:S01]  /*134e0*/  VIADD R6, R4, 0x282 ;  /* 0x0000028204067836 */ /* 0x000fe20000000000 */
[----:B------:R-:W-:Y:S01]  /*134f0*/  R2UR UR15, R7 ;  /* 0x00000000070f72ca */ /* 0x000fe200000e0000 */
[----:B------:R-:W-:Y:S01]  /*13500*/  IMAD.MOV.U32 R7, RZ, RZ, 0x40000040 ;  /* 0x40000040ff077424 */ /* 0x000fe200078e00ff */
        /* <DEDUP_REMOVED lines=40> */
[----:B------:R-:W-:Y:S02]  /*13790*/  UMOV UR13, UR25 ;  /* 0x00000019000d7c82 */ /* 0x000fe40008000000 */
        /* <DEDUP_REMOVED lines=12> */
[----:B------:R-:W-:-:S04]  /*13860*/  UMOV UR4, UR12 ;  /* 0x0000000c00047c82 */ /* 0x000fc80008000000 */
[----:B------:R0:W-:Y:S01]  /*13870*/  STL.64 [R1+0x28], R14 ;  /* 0x0000280e01007387 */ /* 0x0001e20000100a00 */
[----:B------:R-:W-:Y:S02]  /*13880*/  WARPGROUP.DEPBAR.LE gsb0, 0x0 ;  /* 0x00008000000079c5 */ /* 0x000fe40000010000 */
[----:B------:R-:W-:-:S06]  /*13890*/  WARPGROUP.ARRIVE ;  /* 0x00000000000079c5 */ /* 0x000fcc0000000000 */
[----:B------:R-:W-:Y:S01]  /*138a0*/  HGMMA.64x16x16.F32.BF16 R32, gdesc[UR16], R32, gsb0 ;  /* 0x00200000102079f0 */ /* 0x000fe20008001820 */
[----:B------:R-:W-:Y:S01]  /*138b0*/  UMOV UR16, UR12 ;  /* 0x0000000c00107c82 */ /* 0x000fe20008000000 */
        /* <DEDUP_REMOVED lines=16> */
[----:B------:R-:W-:Y:S01]  /*139c0*/  HGMMA.64x16x16.F32.BF16 R72, gdesc[UR24], R72, gsb0 ;  /* 0x00200000184879f0 */ /* 0x000fe20008001848 */
[----:B------:R-:W-:Y:S02]  /*139d0*/  UMOV UR25, 0x40000040 ;  /* 0x4000004000197882 */ /* 0x000fe40000000000 */
        /* <DEDUP_REMOVED lines=29> */
[----:B------:R-:W-:Y:S03]  /*13bb0*/  HGMMA.64x16x16.F32.BF16 R48, gdesc[UR16], R48, gsb0 ;  /* 0x00200000103079f0 */ /* 0x000fe60008001830 */
[----:B------:R-:W-:Y:S02]  /*13bc0*/  WARPGROUP.DEPBAR.LE gsb0, 0x0 ;  /* 0x00008000000079c5 */ /* 0x000fe40000010000 */
[----:B------:R-:W-:-:S06]  /*13bd0*/  WARPGROUP.ARRIVE ;  /* 0x00000000000079c5 */ /* 0x000fcc0000000000 */
[----:B------:R-:W-:Y:S01]  /*13be0*/  HGMMA.64x16x16.F32.BF16 R40, gdesc[UR4], R40, gsb0 ;  /* 0x00200000042879f0 */ /* 0x000fe20008001828 */
[----:B------:R-:W-:Y:S01]  /*13bf0*/  UIADD3 UR4, UR20, 0x6, URZ ;  /* 0x0000000614047890 */ /* 0x000fe2000fffe03f */
[----:B------:R-:W-:Y:S01]  /*13c00*/  R2UR UR6, R6 ;  /* 0x00000000060672ca */ /* 0x000fe200000e0000 */
[----:B------:R-:W-:Y:S01]  /*13c10*/  VIADD R6, R4, 0x106 ;  /* 0x0000010604067836 */ /* 0x000fe20000000000 */
[----:B------:R-:W-:Y:S01]  /*13c20*/  R2UR UR7, R7 ;  /* 0x00000000070772ca */ /* 0x000fe200000e0000 */
[----:B------:R-:W-:-:S03]  /*13c30*/  IMAD.MOV.U32 R7, RZ, RZ, 0x40000040 ;  /* 0x40000040ff077424 */ /* 0x000fc600078e00ff */
[----:B------:R-:W-:Y:S02]  /*13c40*/  UMOV UR24, UR4 ;  /* 0x0000000400187c82 */ /* 0x000fe40008000000 */
[----:B------:R-:W-:-:S05]  /*13c50*/  IMAD.U32 R14, RZ, RZ, UR24 ;  /* 0x00000018ff0e7e24 */ /* 0x000fca000f8e00ff */
[----:B------:R0:W-:Y:S01]  /*13c60*/  STL.64 [R1+0x18], R14 ;  /* 0x0000180e01007387 */ /* 0x0001e20000100a00 */
[----:B------:R-:W-:Y:S02]  /*13c70*/  WARPGROUP.DEPBAR.LE gsb0, 0x0 ;  /* 0x00008000000079c5 */ /* 0x000fe40000010000 */
[----:B------:R-:W-:-:S06]  /*13c80*/  WARPGROUP.ARRIVE ;  /* 0x00000000000079c5 */ /* 0x000fcc0000000000 */
[----:B------:R-:W-:Y:S01]  /*13c90*/  HGMMA.64x16x16.F32.BF16 R32, gdesc[UR8], R32, gsb0 ;  /* 0x00200000082079f0 */ /* 0x000fe20008001820 */
[----:B------:R-:W-:Y:S01]  /*13ca0*/  R2UR UR10, R6 ;  /* 0x00000000060a72ca */ /* 0x000fe200000e0000 */
[----:B------:R-:W-:Y:S01]  /*13cb0*/  VIADD R6, R4, 0x186 ;  /* 0x0000018604067836 */ /* 0x000fe20000000000 */
[----:B------:R-:W-:Y:S01]  /*13cc0*/  R2UR UR11, R7 ;  /* 0x00000000070b72ca */ /* 0x000fe200000e0000 */
        /* <DEDUP_REMOVED lines=8> */
[----:B------:R-:W-:Y:S01]  /*13d50*/  UMOV UR12, UR24 ;  /* 0x00000018000c7c82 */ /* 0x000fe20008000000 */
[----:B------:R-:W-:Y:S01]  /*13d60*/  UMOV UR13, UR25 ;  /* 0x00000019000d7c82 */ /* 0x000fe20008000000 */
[----:B------:R-:W-:Y:S01]  /*13d70*/  UMOV UR4, UR12 ;  /* 0x0000000c00047c82 */ /* 0x000fe20008000000 */
[----:B------:R-:W-:Y:S01]  /*13d80*/  UMOV UR5, UR13 ;  /* 0x0000000d00057c82 */ /* 0x000fe20008000000 */
[----:B------:R-:W-:Y:S01]  /*13d90*/  UMOV UR8, UR12 ;  /* 0x0000000c00087c82 */ /* 0x000fe20008000000 */
[----:B------:R-:W-:Y:S01]  /*13da0*/  UMOV UR9, UR13 ;  /* 0x0000000d00097c82 */ /* 0x000fe20008000000 */
[----:B------:R-:W-:Y:S01]  /*13db0*/  UMOV UR16, UR12 ;  /* 0x0000000c00107c82 */ /* 0x000fe20008000000 */
[----:B------:R-:W-:Y:S01]  /*13dc0*/  UMOV UR17, UR13 ;  /* 0x0000000d00117c82 */ /* 0x000fe20008000000 */
        /* <DEDUP_REMOVED lines=178> */
[----:B------:R-:W-:Y:S01]  /*148f0*/  STL.64 [R1], R14 ;  /* 0x0000000e01007387 */ /* 0x000fe20000100a00 */
        /* <DEDUP_REMOVED lines=282> */
[----:B------:R-:W-:Y:S02]  /*15aa0*/  R2UR UR38, R6 ;  /* 0x00000000062672ca */ /* 0x000fe400000e0000 */
[----:B------:R-:W-:Y:S01]  /*15ab0*/  R2UR UR39, R7 ;  /* 0x00000000072772ca */ /* 0x000fe200000e0000 */
[----:B------:R-:W0:Y:S01]  /*15ac0*/  @P2 LDC R6, c[0x0][0x450] ;  /* 0x00011400ff062b82 */ /* 0x000e220000000800 */
[----:B------:R-:W-:Y:S01]  /*15ad0*/  IMAD.MOV.U32 R7, RZ, RZ, -0x70 ;  /* 0xffffff90ff077424 */ /* 0x000fe200078e00ff */
[----:B0-----:R-:W-:Y:S01]  /*15ae0*/  @P2 SHF.R.U32.HI R0, RZ, R6, R5 ;  /* 0x00000006ff002219 */ /* 0x001fe20000011605 */
[----:B------:R-:W-:Y:S01]  /*15af0*/  VIADD R6, R4, 0x886 ;  /* 0x0000088604067836 */ /* 0x000fe20000000000 */
[----:B------:R-:W-:Y:S02]  /*15b00*/  WARPGROUP.DEPBAR.LE gsb0, 0x0 ;  /* 0x00008000000079c5 */ /* 0x000fe40000010000 */
[----:B------:R-:W-:Y:S01]  /*15b10*/  WARPGROUP.ARRIVE ;  /* 0x00000000000079c5 */ /* 0x000fe20000000000 */
[----:B------:R-:W-:-:S05]  /*15b20*/  IMAD R5, R2, -0x70, R225 ;  /* 0xffffff9002057824 */ /* 0x000fca00078e02e1 */
        /* <DEDUP_REMOVED lines=27> */
[C---:B------:R-:W-:Y:S02]  /*15ce0*/  VIADD R8, R4.reuse, 0x806 ;  /* 0x0000080604087836 */ /* 0x040fe40000000000 */
[----:B------:R-:W-:Y:S02]  /*15cf0*/  IMAD.MOV.U32 R9, RZ, RZ, 0x40000040 ;  /* 0x40000040ff097424 */ /* 0x000fe400078e00ff */
[----:B------:R-:W-:Y:S01]  /*15d00*/  VIADD R4, R4, 0xa06 ;  /* 0x00000a0604047836 */ /* 0x000fe20000000000 */
[----:B------:R-:W-:-:S02]  /*15d10*/  WARPGROUP.DEPBAR.LE gsb0, 0x0 ;  /* 0x00008000000079c5 */ /* 0x000fc40000010000 */
        /* <DEDUP_REMOVED lines=9> */
[----:B------:R-:W-:Y:S01]  /*15db0*/  IMAD R8, R2, R7, 0x71 ;  /* 0x0000007102087424 */ /* 0x000fe200078e0207 */
[----:B------:R-:W0:Y:S01]  /*15dc0*/  SHFL.IDX PT, R9, R0, 0x1, 0x1c1f ;  /* 0x003c1f0000097f89 */ /* 0x000e2200000e0000 */
[----:B------:R-:W-:Y:S02]  /*15dd0*/  IMAD.MOV.U32 R7, RZ, RZ, 0x40000040 ;  /* 0x40000040ff077424 */ /* 0x000fe400078e00ff */
[----:B------:R-:W-:-:S05]  /*15de0*/  IMAD R8, R227, -0x2, R8 ;  /* 0xfffffffee3087824 */ /* 0x000fca00078e0208 */
[----:B------:R-:W-:Y:S01]  /*15df0*/  IADD3 R81, -R224, R8, R225 ;  /* 0x00000008e0517210 */ /* 0x000fe20007ffe1e1 */
        /* <DEDUP_REMOVED lines=8> */
[----:B------:R-:W-:Y:S02]  /*15e80*/  IMAD.MOV.U32 R5, RZ, RZ, 0x40000040 ;  /* 0x40000040ff057424 */ /* 0x000fe400078e00ff */
[----:B------:R-:W-:-:S05]  /*15e90*/  IMAD R6, R227, -0x2, R6 ;  /* 0xfffffffee3067824 */ /* 0x000fca00078e0206 */
[----:B0-----:R-:W-:-:S04]  /*15ea0*/  VIADDMNMX R8, R9, R81, R6, PT ;  /* 0x0000005109087246 */ /* 0x001fc80003800106 */
        /* <DEDUP_REMOVED lines=8> */
[C---:B------:R-:W-:Y:S02]  /*15f30*/  ISETP.GT.AND P4, PT, R8.reuse, 0x10, PT ;  /* 0x000000100800780c */ /* 0x040fe40003f84270 */
[----:B------:R-:W-:Y:S02]  /*15f40*/  FSEL R91, R79, -INF , P3 ;  /* 0xff8000004f5b7808 */ /* 0x000fe40001800000 */
[----:B------:R-:W-:Y:S02]  /*15f50*/  FMNMX.FTZ R10, R89, R10, !PT ;  /* 0x0000000a590a7209 */ /* 0x000fe40007810000 */
[----:B------:R-:W-:-:S02]  /*15f60*/  ISETP.GT.AND P3, PT, R8, 0x11, PT ;  /* 0x000000110800780c */ /* 0x000fc40003f64270 */
[----:B------:R-:W-:Y:S02]  /*15f70*/  FSEL R93, R66, -INF , P4 ;  /* 0xff800000425d7808 */ /* 0x000fe40002000000 */
[----:B------:R-:W-:Y:S02]  /*15f80*/  FMNMX.FTZ R10, R91, R10, !PT ;  /* 0x0000000a5b0a7209 */ /* 0x000fe40007810000 */
[C---:B------:R-:W-:Y:S02]  /*15f90*/  ISETP.GT.AND P4, PT, R8.reuse, 0x18, PT ;  /* 0x000000180800780c */ /* 0x040fe40003f84270 */
[----:B------:R-:W-:Y:S02]  /*15fa0*/  FSEL R95, R67, -INF , P3 ;  /* 0xff800000435f7808 */ /* 0x000fe40001800000 */
[----:B------:R-:W-:Y:S01]  /*15fb0*/  FMNMX.FTZ R10, R93, R10, !PT ;  /* 0x0000000a5d0a7209 */ /* 0x000fe20007810000 */
[----:B------:R-:W-:Y:S02]  /*15fc0*/  WARPGROUP.DEPBAR.LE gsb0, 0x0 ;  /* 0x00008000000079c5 */ /* 0x000fe40000010000 */
[----:B------:R-:W-:Y:S01]  /*15fd0*/  WARPGROUP.ARRIVE ;  /* 0x00000000000079c5 */ /* 0x000fe20000000000 */
[----:B------:R-:W-:-:S02]  /*15fe0*/  ISETP.GT.AND P3, PT, R8, 0x19, PT ;  /* 0x000000190800780c */ /* 0x000fc40003f64270 */
[----:B------:R-:W-:Y:S02]  /*15ff0*/  FSEL R87, R70, -INF , P4 ;  /* 0xff80000046577808 */ /* 0x000fe40002000000 */
[----:B------:R-:W-:Y:S01]  /*16000*/  FMNMX.FTZ R10, R95, R10, !PT ;  /* 0x0000000a5f0a7209 */ /* 0x000fe20007810000 */
[----:B------:R-:W-:Y:S01]  /*16010*/  HGMMA.64x16x16.F32.BF16 R48, gdesc[UR4], R48, gsb0 ;  /* 0x00200000043079f0 */ /* 0x000fe20008001830 */
[----:B------:R-:W-:Y:S01]  /*16020*/  R2UR UR6, R12 ;  /* 0x000000000c0672ca */ /* 0x000fe200000e0000 */
[----:B------:R-:W-:Y:S01]  /*16030*/  UMOV UR4, UR36 ;  /* 0x0000002400047c82 */ /* 0x000fe20008000000 */
[----:B------:R-:W-:Y:S01]  /*16040*/  R2UR UR7, R13 ;  /* 0x000000000d0772ca */ /* 0x000fe200000e0000 */
[----:B------:R-:W-:Y:S01]  /*16050*/  UMOV UR5, UR37 ;  /* 0x0000002500057c82 */ /* 0x000fe20008000000 */
[----:B------:R-:W-:Y:S02]  /*16060*/  ISETP.GT.AND P4, PT, R8, 0x20, PT ;  /* 0x000000200800780c */ /* 0x000fe40003f84270 */
[----:B------:R-:W-:-:S02]  /*16070*/  FSEL R79, R71, -INF , P3 ;  /* 0xff800000474f7808 */ /* 0x000fc40001800000 */
[----:B------:R-:W-:Y:S02]  /*16080*/  FMNMX.FTZ R10, R87, R10, !PT ;  /* 0x0000000a570a7209 */ /* 0x000fe40007810000 */
[----:B------:R-:W-:Y:S02]  /*16090*/  ISETP.GT.AND P3, PT, R8, 0x21, PT ;  /* 0x000000210800780c */ /* 0x000fe40003f64270 */
[----:B------:R-:W-:Y:S02]  /*160a0*/  FSEL R75, R58, -INF , P4 ;  /* 0xff8000003a4b7808 */ /* 0x000fe40002000000 */
[----:B------:R-:W-:Y:S02]  /*160b0*/  FMNMX.FTZ R10, R79, R10, !PT ;  /* 0x0000000a4f0a7209 */ /* 0x000fe40007810000 */
        /* <DEDUP_REMOVED lines=16> */
[----:B------:R-:W-:Y:S01]  /*161c0*/  HGMMA.64x16x16.F32.BF16 R40, gdesc[UR8], R40, gsb0 ;  /* 0x00200000082879f0 */ /* 0x000fe20008001828 */
[----:B------:R-:W-:Y:S02]  /*161d0*/  FMNMX.FTZ R10, R7, R10, !PT ;  /* 0x0000000a070a7209 */ /* 0x000fe40007810000 */
[C---:B------:R-:W-:Y:S02]  /*161e0*/  ISETP.GT.AND P3, PT, R8.reuse, 0x39, PT ;  /* 0x000000390800780c */ /* 0x040fe40003f64270 */
[----:B------:R-:W-:Y:S02]  /*161f0*/  FMNMX.FTZ R10, R51, R10, !PT ;  /* 0x0000000a330a7209 */ /* 0x000fe40007810000 */
[----:B------:R-:W-:Y:S02]  /*16200*/  FSEL R55, R55, -INF , P3 ;  /* 0xff80000037377808 */ /* 0x000fe40001800000 */
[----:B------:R-:W-:Y:S01]  /*16210*/  ISETP.GT.AND P3, PT, R8, 0x41, PT ;  /* 0x000000410800780c */ /* 0x000fe20003f64270 */
[----:B------:R-:W-:-:S02]  /*16220*/  WARPGROUP.DEPBAR.LE gsb0, 0x0 ;  /* 0x00008000000079c5 */ /* 0x000fc40000010000 */
[----:B------:R-:W-:Y:S01]  /*16230*/  WARPGROUP.ARRIVE ;  /* 0x00000000000079c5 */ /* 0x000fe20000000000 */
[----:B------:R-:W-:Y:S02]  /*16240*/  FSEL R43, R43, -INF , P3 ;  /* 0xff8000002b2b7808 */ /* 0x000fe40001800000 */
[----:B------:R-:W-:-:S03]  /*16250*/  ISETP.GT.AND P3, PT, R8, 0x49, PT ;  /* 0x000000490800780c */ /* 0x000fc60003f64270 */
[----:B------:R-:W-:Y:S01]  /*16260*/  HGMMA.64x16x16.F32.BF16 R32, gdesc[UR4], R32, gsb0 ;  /* 0x00200000042079f0 */ /* 0x000fe20008001820 */
[----:B------:R-:W-:Y:S01]  /*16270*/  R2UR UR6, R4 ;  /* 0x00000000040672ca */ /* 0x000fe200000e0000 */
[----:B------:R-:W-:Y:S01]  /*16280*/  UMOV UR4, UR36 ;  /* 0x0000002400047c82 */ /* 0x000fe20008000000 */
[----:B------:R-:W-:Y:S01]  /*16290*/  R2UR UR7, R5 ;  /* 0x00000000050772ca */ /* 0x000fe200000e0000 */
[----:B------:R-:W-:Y:S01]  /*162a0*/  UMOV UR5, UR37 ;  /* 0x0000002500057c82 */ /* 0x000fe20008000000 */
[----:B------:R-:W-:Y:S02]  /*162b0*/  FSEL R5, R54, -INF , P4 ;  /* 0xff80000036057808 */ /* 0x000fe40002000000 */
[----:B------:R-:W-:Y:S02]  /*162c0*/  ISETP.GT.AND P4, PT, R8, 0x40, PT ;  /* 0x000000400800780c */ /* 0x000fe40003f84270 */
[----:B------:R-:W-:Y:S02]  /*162d0*/  FMNMX.FTZ R10, R5, R10, !PT ;  /* 0x0000000a050a7209 */ /* 0x000fe40007810000 */
[----:B------:R-:W-:-:S02]  /*162e0*/  FSEL R9, R42, -INF , P4 ;  /* 0xff8000002a097808 */ /* 0x000fc40002000000 */
[----:B------:R-:W-:Y:S02]  /*162f0*/  FMNMX.FTZ R10, R55, R10, !PT ;  /* 0x0000000a370a7209 */ /* 0x000fe40007810000 */
[----:B------:R-:W-:Y:S02]  /*16300*/  ISETP.GT.AND P4, PT, R8, 0x48, PT ;  /* 0x000000480800780c */ /* 0x000fe40003f84270 */
[----:B------:R-:W-:Y:S02]  /*16310*/  FMNMX.FTZ R10, R9, R10, !PT ;  /* 0x0000000a090a7209 */ /* 0x000fe40007810000 */
[----:B------:R-:W-:Y:S02]  /*16320*/  FSEL R11, R46, -INF , P4 ;  /* 0xff8000002e0b7808 */ /* 0x000fe40002000000 */
[----:B------:R-:W-:Y:S02]  /*16330*/  FMNMX.FTZ R10, R43, R10, !PT ;  /* 0x0000000a2b0a7209 */ /* 0x000fe40007810000 */
[----:B------:R-:W-:-:S02]  /*16340*/  ISETP.GT.AND P4, PT, R8, 0x50, PT ;  /* 0x000000500800780c */ /* 0x000fc40003f84270 */
        /* <DEDUP_REMOVED lines=21> */
[----:B------:R-:W-:-:S02]  /*164a0*/  FSEL R21, R26, -INF , P4 ;  /* 0xff8000001a157808 */ /* 0x000fc40002000000 */
[C---:B------:R-:W-:Y:S02]  /*164b0*/  ISETP.GT.AND P4, PT, R8.reuse, 0x68, PT ;  /* 0x000000680800780c */ /* 0x040fe40003f84270 */
[----:B------:R-:W-:Y:S02]  /*164c0*/  FSEL R27, R27, -INF , P3 ;  /* 0xff8000001b1b7808 */ /* 0x000fe40001800000 */
[----:B------:R-:W-:Y:S02]  /*164d0*/  FMNMX.FTZ R10, R21, R10, !PT ;  /* 0x0000000a150a7209 */ /* 0x000fe40007810000 */
[----:B------:R-:W-:Y:S02]  /*164e0*/  ISETP.GT.AND P3, PT, R8, 0x69, PT ;  /* 0x000000690800780c */ /* 0x000fe40003f64270 */
[----:B------:R-:W-:Y:S01]  /*164f0*/  FSEL R67, R30, -INF , P4 ;  /* 0xff8000001e437808 */ /* 0x000fe20002000000 */
[----:B------:R0:W1:Y:S01]  /*16500*/  SHFL.IDX PT, R8, R0, RZ, 0x1c1f ;  /* 0x001c1fff00087589 */ /* 0x00006200000e0000 */
[----:B------:R-:W-:-:S02]  /*16510*/  FMNMX.FTZ R10, R27, R10, !PT ;  /* 0x0000000a1b0a7209 */ /* 0x000fc40007810000 */
[----:B------:R-:W-:Y:S02]  /*16520*/  FSEL R31, R31, -INF , P3 ;  /* 0xff8000001f1f7808 */ /* 0x000fe40001800000 */
[----:B------:R-:W-:Y:S01]  /*16530*/  FMNMX.FTZ R10, R67, R10, !PT ;  /* 0x0000000a430a7209 */ /* 0x000fe20007810000 */
[----:B0-----:R-:W-:-:S03]  /*16540*/  IMAD.U32 R0, RZ, RZ, UR4 ;  /* 0x00000004ff007e24 */ /* 0x001fc6000f8e00ff */
[----:B------:R-:W-:-:S05]  /*16550*/  FMNMX.FTZ R10, R31, R10, !PT ;  /* 0x0000000a1f0a7209 */ /* 0x000fca0007810000 */
[----:B------:R-:W0:Y:S01]  /*16560*/  SHFL.BFLY PT, R97, R10, 0x2, 0x1f ;  /* 0x0c401f000a617f89 */ /* 0x000e2200000e0000 */
[----:B-1----:R-:W-:-:S04]  /*16570*/  VIADDMNMX R34, R8, R81, R6, PT ;  /* 0x0000005108227246 */ /* 0x002fc80003800106 */
[C---:B------:R-:W-:Y:S02]  /*16580*/  ISETP.GT.AND P4, PT, R34.reuse, 0x1, PT ;  /* 0x000000012200780c */ /* 0x040fe40003f84270 */
[----:B------:R-:W-:Y:S02]  /*16590*/  ISETP.GT.AND P5, PT, R34, 0x8, PT ;  /* 0x000000082200780c */ /* 0x000fe40003fa4270 */
[----:B------:R-:W-:Y:S02]  /*165a0*/  FSEL R6, R73, -INF , P4 ;  /* 0xff80000049067808 */ /* 0x000fe40002000000 */
[----:B------:R-:W-:Y:S02]  /*165b0*/  FSEL R73, R76, -INF , P5 ;  /* 0xff8000004c497808 */ /* 0x000fe40002800000 */
[----:B------:R-:W-:Y:S02]  /*165c0*/  ISETP.GT.AND P4, PT, R34, 0x11, PT ;  /* 0x000000112200780c */ /* 0x000fe40003f84270 */
[----:B0-----:R-:W-:-:S02]  /*165d0*/  FMNMX.FTZ R97, R10, R97, !PT ;  /* 0x000000610a617209 */ /* 0x001fc40007810000 */
[----:B------:R-:W-:Y:S02]  /*165e0*/  FSEL R65, R65, -INF , P4 ;  /* 0xff80000041417808 */ /* 0x000fe40002000000 */
[C---:B------:R-:W-:Y:S01]  /*165f0*/  ISETP.GT.AND P4, PT, R34.reuse, 0x19, PT ;  /* 0x000000192200780c */ /* 0x040fe20003f84270 */
[----:B------:R-:W0:Y:S03]  /*16600*/  SHFL.BFLY PT, R4, R97, 0x1, 0x1f ;  /* 0x0c201f0061047f89 */ /* 0x000e2600000e0000 */
        /* <DEDUP_REMOVED lines=9> */
[----:B------:R-:W-:Y:S02]  /*166a0*/  CS2R R96, SRZ ;  /* 0x0000000000607805 */ /* 0x000fe4000001ff00 */
[----:B------:R-:W-:Y:S02]  /*166b0*/  FSEL R53, R53, -INF , P4 ;  /* 0xff80000035357808 */ /* 0x000fe40002000000 */
[C---:B------:R-:W-:Y:S01]  /*166c0*/  FSETP.NEU.FTZ.AND P3, PT, R4.reuse, -INF , PT ;  /* 0xff8000000400780b */ /* 0x040fe20003f7d000 */
[----:B------:R-:W-:Y:S01]  /*166d0*/  FMUL.FTZ R30, R4, R0 ;  /* 0x00000000041e7220 */ /* 0x000fe20000410000 */
[----:B------:R-:W-:-:S04]  /*166e0*/  ISETP.GT.AND P4, PT, R34, 0x41, PT ;  /* 0x000000412200780c */ /* 0x000fc80003f84270 */
[----:B------:R-:W-:Y:S02]  /*166f0*/  FSEL R30, R30, RZ, P3 ;  /* 0x000000ff1e1e7208 */ /* 0x000fe40001800000 */
[----:B------:R-:W-:-:S03]  /*16700*/  ISETP.GT.AND P3, PT, R34, RZ, PT ;  /* 0x000000ff2200720c */ /* 0x000fc60003f64270 */
[-CC-:B------:R-:W-:Y:S01]  /*16710*/  FFMA.FTZ R201, R83, R0.reuse, -R30.reuse ;  /* 0x0000000053c97223 */ /* 0x180fe2000001081e */
[----:B------:R-:W-:Y:S01]  /*16720*/  FSEL R81, R72, -INF , P3 ;  /* 0xff80000048517808 */ /* 0x000fe20001800000 */
[-CC-:B------:R-:W-:Y:S01]  /*16730*/  FFMA.FTZ R8, R85, R0.reuse, -R30.reuse ;  /* 0x0000000055087223 */ /* 0x180fe2000001081e */
[C---:B------:R-:W-:Y:S01]  /*16740*/  ISETP.GT.AND P3, PT, R34.reuse, 0x9, PT ;  /* 0x000000092200780c */ /* 0x040fe20003f64270 */
[--C-:B------:R-:W-:Y:S01]  /*16750*/  FFMA.FTZ R203, R89, R0, -R30.reuse ;  /* 0x0000000059cb7223 */ /* 0x100fe2000001081e */
[----:B------:R-:W-:Y:S01]  /*16760*/  FMNMX.FTZ R10, R81, R6, !PT ;  /* 0x00000006510a7209 */ /* 0x000fe20007810000 */
[-CC-:B------:R-:W-:Y:S01]  /*16770*/  FFMA.FTZ R91, R91, R0.reuse, -R30.reuse ;  /* 0x000000005b5b7223 */ /* 0x180fe2000001081e */
[----:B------:R-:W-:Y:S01]  /*16780*/  FSEL R77, R77, -INF , P3 ;  /* 0xff8000004d4d7808 */ /* 0x000fe20001800000 */
[-CC-:B------:R-:W-:Y:S01]  /*16790*/  FFMA.FTZ R197, R93, R0.reuse, -R30.reuse ;  /* 0x000000005dc57223 */ /* 0x180fe2000001081e */
[----:B------:R-:W-:Y:S01]  /*167a0*/  ISETP.GT.AND P3, PT, R34, 0x10, PT ;  /* 0x000000102200780c */ /* 0x000fe20003f64270 */
[--C-:B------:R-:W-:Y:S01]  /*167b0*/  FFMA.FTZ R199, R87, R0, -R30.reuse ;  /* 0x0000000057c77223 */ /* 0x100fe2000001081e */
[----:B------:R-:W-:Y:S01]  /*167c0*/  FMNMX.FTZ R10, R73, R10, !PT ;  /* 0x0000000a490a7209 */ /* 0x000fe20007810000 */
[-CC-:B------:R-:W-:Y:S01]  /*167d0*/  FFMA.FTZ R26, R79, R0.reuse, -R30.reuse ;  /* 0x000000004f1a7223 */ /* 0x180fe2000001081e */
[----:B------:R-:W-:Y:S01]  /*167e0*/  FSEL R83, R64, -INF , P3 ;  /* 0xff80000040537808 */ /* 0x000fe20001800000 */
[--C-:B------:R-:W-:Y:S01]  /*167f0*/  FFMA.FTZ R193, R75, R0, -R30.reuse ;  /* 0x000000004bc17223 */ /* 0x100fe2000001081e */
[----:B------:R-:W-:Y:S01]  /*16800*/  FMNMX.FTZ R10, R77, R10, !PT ;  /* 0x0000000a4d0a7209 */ /* 0x000fe20007810000 */
        /* <DEDUP_REMOVED lines=8> */
[--C-:B------:R-:W-:Y:S01]  /*16890*/  FFMA.FTZ R189, R7, R0, -R30.reuse ;  /* 0x0000000007bd7223 */ /* 0x100fe2000001081e */
[----:B------:R-:W-:Y:S01]  /*168a0*/  ISETP.GT.AND P3, PT, R34, 0x20, PT ;  /* 0x000000202200780c */ /* 0x000fe20003f64270 */
[----:B------:R0:W-:Y:S01]  /*168b0*/  MUFU.EX2 R10, R91 ;  /* 0x0000005b000a7308 */ /* 0x0001e20000000800 */
[----:B------:R-:W-:Y:S01]  /*168c0*/  FMNMX.FTZ R12, R85, R12, !PT ;  /* 0x0000000c550c7209 */ /* 0x000fe20007810000 */
[-CC-:B------:R-:W-:Y:S01]  /*168d0*/  FFMA.FTZ R185, R9, R0.reuse, -R30.reuse ;  /* 0x0000000009b97223 */ /* 0x180fe2000001081e */
[----:B------:R-:W-:Y:S01]  /*168e0*/  FSEL R89, R56, -INF , P3 ;  /* 0xff80000038597808 */ /* 0x000fe20001800000 */
[--C-:B------:R-:W-:Y:S01]  /*168f0*/  FFMA.FTZ R187, R11, R0, -R30.reuse ;  /* 0x000000000bbb7223 */ /* 0x100fe2000001081e */
[----:B------:R-:W-:Y:S01]  /*16900*/  FMNMX.FTZ R12, R69, R12, !PT ;  /* 0x0000000c450c7209 */ /* 0x000fe20007810000 */
[--C-:B------:R-:W-:Y:S01]  /*16910*/  FFMA.FTZ R181, R13, R0, -R30.reuse ;  /* 0x000000000db57223 */ /* 0x100fe2000001081e */
[----:B------:R-:W-:Y:S01]  /*16920*/  ISETP.GT.AND P3, PT, R34, 0x28, PT ;  /* 0x000000282200780c */ /* 0x000fe20003f64270 */
[----:B------:R-:W-:Y:S01]  /*16930*/  MUFU.EX2 R201, R201 ;  /* 0x000000c900c97308 */ /* 0x000fe20000000800 */
[----:B------:R-:W-:Y:S01]  /*16940*/  FMNMX.FTZ R12, R89, R12, !PT ;  /* 0x0000000c590c7209 */ /* 0x000fe20007810000 */
[-CC-:B------:R-:W-:Y:S01]  /*16950*/  FFMA.FTZ R183, R15, R0.reuse, -R30.reuse ;  /* 0x000000000fb77223 */ /* 0x180fe2000001081e */
[----:B0-----:R-:W-:Y:S01]  /*16960*/  FSEL R91, R60, -INF , P3 ;  /* 0xff8000003c5b7808 */ /* 0x001fe20001800000 */
[--C-:B------:R-:W-:Y:S01]  /*16970*/  FFMA.FTZ R177, R21, R0, -R30.reuse ;  /* 0x0000000015b17223 */ /* 0x100fe2000001081e */
[----:B------:R-:W-:Y:S01]  /*16980*/  FMNMX.FTZ R14, R57, R12, !PT ;  /* 0x0000000c390e7209 */ /* 0x000fe20007810000 */
[--C-:B------:R-:W-:Y:S01]  /*16990*/  FFMA.FTZ R27, R27, R0, -R30.reuse ;  /* 0x000000001b1b7223 */ /* 0x100fe2000001081e */
[----:B------:R-:W-:Y:S01]  /*169a0*/  ISETP.GT.AND P3, PT, R34, 0x30, PT ;  /* 0x000000302200780c */ /* 0x000fe20003f64270 */
[----:B------:R-:W-:Y:S01]  /*169b0*/  MUFU.EX2 R12, R95 ;  /* 0x0000005f000c7308 */ /* 0x000fe20000000800 */
[----:B------:R-:W-:Y:S01]  /*169c0*/  FMNMX.FTZ R14, R91, R14, !PT ;  /* 0x0000000e5b0e7209 */ /* 0x000fe20007810000 */
[----:B------:R-:W-:Y:S01]  /*169d0*/  FFMA.FTZ R179, R67, R0, -R30 ;  /* 0x0000000043b37223 */ /* 0x000fe2000001081e */
[----:B------:R-:W-:-:S02]  /*169e0*/  FSEL R93, R48, -INF , P3 ;  /* 0xff800000305d7808 */ /* 0x000fc40001800000 */
[----:B------:R-:W-:Y:S02]  /*169f0*/  CS2R R66, SRZ ;  /* 0x0000000000427805 */ /* 0x000fe4000001ff00 */
[----:B------:R-:W-:Y:S02]  /*16a00*/  FMNMX.FTZ R14, R61, R14, !PT ;  /* 0x0000000e3d0e7209 */ /* 0x000fe40007810000 */
[----:B------:R-:W-:Y:S01]  /*16a10*/  ISETP.GT.AND P3, PT, R34, 0x38, PT ;  /* 0x000000382200780c */ /* 0x000fe20003f64270 */
[----:B------:R-:W0:Y:S01]  /*16a20*/  MUFU.EX2 R8, R8 ;  /* 0x0000000800087308 */ /* 0x000e220000000800 */
[----:B------:R-:W-:Y:S02]  /*16a30*/  FMNMX.FTZ R14, R93, R14, !PT ;  /* 0x0000000e5d0e7209 */ /* 0x000fe40007810000 */
[----:B------:R-:W-:Y:S02]  /*16a40*/  FSEL R87, R52, -INF , P3 ;  /* 0xff80000034577808 */ /* 0x000fe40001800000 */
[----:B------:R-:W-:-:S02]  /*16a50*/  FMNMX.FTZ R20, R49, R14, !PT ;  /* 0x0000000e31147209 */ /* 0x000fc40007810000 */
[----:B------:R-:W-:Y:S01]  /*16a60*/  ISETP.GT.AND P3, PT, R34, 0x40, PT ;  /* 0x000000402200780c */ /* 0x000fe20003f64270 */
[----:B------:R1:W-:Y:S01]  /*16a70*/  MUFU.EX2 R14, R26 ;  /* 0x0000001a000e7308 */ /* 0x0003e20000000800 */
[----:B------:R-:W-:Y:S02]  /*16a80*/  FMNMX.FTZ R20, R87, R20, !PT ;  /* 0x0000001457147209 */ /* 0x000fe40007810000 */
[----:B------:R-:W-:Y:S02]  /*16a90*/  FSEL R79, R40, -INF , P3 ;  /* 0xff800000284f7808 */ /* 0x000fe40001800000 */
[----:B------:R-:W-:Y:S02]  /*16aa0*/  FMNMX.FTZ R20, R53, R20, !PT ;  /* 0x0000001435147209 */ /* 0x000fe40007810000 */
[----:B------:R-:W-:Y:S01]  /*16ab0*/  ISETP.GT.AND P3, PT, R34, 0x48, PT ;  /* 0x000000482200780c */ /* 0x000fe20003f64270 */
[----:B------:R-:W2:Y:S01]  /*16ac0*/  MUFU.EX2 R203, R203 ;  /* 0x000000cb00cb7308 */ /* 0x000ea20000000800 */
[----:B------:R-:W-:-:S02]  /*16ad0*/  FSEL R75, R41, -INF , P4 ;  /* 0xff800000294b7808 */ /* 0x000fc40002000000 */
[----:B------:R-:W-:Y:S02]  /*16ae0*/  FMNMX.FTZ R20, R79, R20, !PT ;  /* 0x000000144f147209 */ /* 0x000fe40007810000 */
[----:B------:R-:W-:Y:S02]  /*16af0*/  ISETP.GT.AND P4, PT, R34, 0x49, PT ;  /* 0x000000492200780c */ /* 0x000fe40003f84270 */
[----:B------:R-:W-:Y:S01]  /*16b00*/  FSEL R41, R44, -INF , P3 ;  /* 0xff8000002c297808 */ /* 0x000fe20001800000 */
[----:B------:R-:W3:Y:S01]  /*16b10*/  MUFU.EX2 R197, R197 ;  /* 0x000000c500c57308 */ /* 0x000ee20000000800 */
[----:B-1----:R-:W-:Y:S01]  /*16b20*/  FMNMX.FTZ R26, R75, R20, !PT ;  /* 0x000000144b1a7209 */ /* 0x002fe20007810000 */
[----:B------:R-:W1:Y:S01]  /*16b30*/  @P2 LDC R44, c[0x0][0x450] ;  /* 0x00011400ff2c2b82 */ /* 0x000e620000000800 */
[----:B------:R-:W-:Y:S02]  /*16b40*/  FSEL R45, R45, -INF , P4 ;  /* 0xff8000002d2d7808 */ /* 0x000fe40002000000 */
[----:B------:R-:W-:-:S02]  /*16b50*/  ISETP.GT.AND P3, PT, R34, 0x50, PT ;  /* 0x000000502200780c */ /* 0x000fc40003f64270 */
[----:B------:R-:W-:Y:S01]  /*16b60*/  FMNMX.FTZ R26, R41, R26, !PT ;  /* 0x0000001a291a7209 */ /* 0x000fe20007810000 */
[----:B------:R4:W-:Y:S01]  /*16b70*/  MUFU.EX2 R20, R38 ;  /* 0x0000002600147308 */ /* 0x0009e20000000800 */
[----:B------:R-:W-:Y:S02]  /*16b80*/  ISETP.GT.AND P4, PT, R34, 0x51, PT ;  /* 0x000000512200780c */ /* 0x000fe40003f84270 */
[----:B------:R-:W-:Y:S02]  /*16b90*/  FSEL R71, R32, -INF , P3 ;  /* 0xff80000020477808 */ /* 0x000fe40001800000 */
[----:B------:R-:W-:Y:S02]  /*16ba0*/  FMNMX.FTZ R26, R45, R26, !PT ;  /* 0x0000001a2d1a7209 */ /* 0x000fe40007810000 */
[C---:B------:R-:W-:Y:S01]  /*16bb0*/  ISETP.GT.AND P3, PT, R34.reuse, 0x58, PT ;  /* 0x000000582200780c */ /* 0x040fe20003f64270 */
[----:B------:R-:W5:Y:S01]  /*16bc0*/  MUFU.EX2 R199, R199 ;  /* 0x000000c700c77308 */ /* 0x000f620000000800 */
[----:B------:R-:W-:Y:S01]  /*16bd0*/  FSEL R33, R33, -INF , P4 ;  /* 0xff80000021217808 */ /* 0x000fe20002000000 */
[----:B----4-:R-:W-:Y:S01]  /*16be0*/  FFMA.FTZ R38, R39, R0, -R30 ;  /* 0x0000000027267223 */ /* 0x010fe2000001081e */
[----:B------:R-:W-:Y:S01]  /*16bf0*/  FMNMX.FTZ R26, R71, R26, !PT ;  /* 0x0000001a471a7209 */ /* 0x000fe20007810000 */
[----:B------:R-:W4:Y:S01]  /*16c00*/  @P2 LDC R39, c[0x0][0x44c] ;  /* 0x00011300ff272b82 */ /* 0x000f220000000800 */
[----:B------:R-:W-:-:S02]  /*16c10*/  ISETP.GT.AND P4, PT, R34, 0x59, PT ;  /* 0x000000592200780c */ /* 0x000fc40003f84270 */
[----:B------:R-:W-:Y:S01]  /*16c20*/  FSEL R59, R36, -INF , P3 ;  /* 0xff800000243b7808 */ /* 0x000fe20001800000 */
[--C-:B------:R-:W-:Y:S01]  /*16c30*/  FFMA.FTZ R36, R63, R0, -R30.reuse ;  /* 0x000000003f247223 */ /* 0x100fe2000001081e */
[----:B------:R-:W-:Y:S01]  /*16c40*/  FMNMX.FTZ R32, R33, R26, !PT ;  /* 0x0000001a21207209 */ /* 0x000fe20007810000 */
[----:B------:R-:W-:Y:S01]  /*16c50*/  MUFU.EX2 R193, R193 ;  /* 0x000000c100c17308 */ /* 0x000fe20000000800 */
[----:B------:R-:W-:Y:S02]  /*16c60*/  FSEL R37, R37, -INF , P4 ;  /* 0xff80000025257808 */ /* 0x000fe40002000000 */
[C---:B------:R-:W-:Y:S02]  /*16c70*/  ISETP.GT.AND P3, PT, R34.reuse, 0x60, PT ;  /* 0x000000602200780c */ /* 0x040fe40003f64270 */
[----:B------:R-:W-:Y:S02]  /*16c80*/  FMNMX.FTZ R32, R59, R32, !PT ;  /* 0x000000203b207209 */ /* 0x000fe40007810000 */
[----:B------:R-:W-:Y:S01]  /*16c90*/  ISETP.GT.AND P4, PT, R34, 0x61, PT ;  /* 0x000000612200780c */ /* 0x000fe20003f84270 */
[----:B------:R0:W-:Y:S01]  /*16ca0*/  MUFU.EX2 R26, R36 ;  /* 0x00000024001a7308 */ /* 0x0001e20000000800 */
[----:B------:R-:W-:Y:S01]  /*16cb0*/  FSEL R63, R24, -INF , P3 ;  /* 0xff800000183f7808 */ /* 0x000fe20001800000 */
[----:B------:R-:W-:Y:S01]  /*16cc0*/  FFMA.FTZ R24, R51, R0, -R30 ;  /* 0x0000000033187223 */ /* 0x000fe2000001081e */
[----:B------:R-:W-:-:S02]  /*16cd0*/  FMNMX.FTZ R32, R37, R32, !PT ;  /* 0x0000002025207209 */ /* 0x000fc40007810000 */
[----:B------:R-:W-:Y:S02]  /*16ce0*/  CS2R R50, SRZ ;  /* 0x0000000000327805 */ /* 0x000fe4000001ff00 */
[----:B------:R-:W-:Y:S02]  /*16cf0*/  ISETP.GT.AND P3, PT, R34, 0x68, PT ;  /* 0x000000682200780c */ /* 0x000fe40003f64270 */
[----:B------:R-:W-:Y:S01]  /*16d00*/  FSEL R25, R25, -INF , P4 ;  /* 0xff80000019197808 */ /* 0x000fe20002000000 */
[----:B------:R-:W-:Y:S01]  /*16d10*/  MUFU.EX2 R195, R195 ;  /* 0x000000c300c37308 */ /* 0x000fe20000000800 */
[----:B------:R-:W-:Y:S01]  /*16d20*/  FMNMX.FTZ R32, R63, R32, !PT ;  /* 0x000000203f207209 */ /* 0x000fe20007810000 */
[----:B----4-:R-:W-:Y:S01]  /*16d30*/  @P2 IMAD.HI.U32 R39, R222, R39, RZ ;  /* 0x00000027de272227 */ /* 0x010fe200078e00ff */
[----:B------:R-:W-:-:S03]  /*16d40*/  ISETP.GT.AND P4, PT, R34, 0x69, PT ;  /* 0x000000692200780c */ /* 0x000fc60003f84270 */
[----:B------:R-:W-:Y:S01]  /*16d50*/  FFMA.FTZ R34, R47, R0, -R30 ;  /* 0x000000002f227223 */ /* 0x000fe2000001081e */
[----:B------:R-:W-:Y:S01]  /*16d60*/  FSEL R95, R28, -INF , P3 ;  /* 0xff8000001c5f7808 */ /* 0x000fe20001800000 */
[----:B------:R-:W-:Y:S01]  /*16d70*/  IMAD.MOV.U32 R47, RZ, RZ, R222 ;  /* 0x000000ffff2f7224 */ /* 0x000fe200078e00de */
[----:B------:R-:W-:Y:S01]  /*16d80*/  FMNMX.FTZ R32, R25, R32, !PT ;  /* 0x0000002019207209 */ /* 0x000fe20007810000 */
[----:B------:R-:W-:Y:S01]  /*16d90*/  MUFU.EX2 R189, R189 ;  /* 0x000000bd00bd7308 */ /* 0x000fe20000000800 */
[----:B------:R-:W-:Y:S01]  /*16da0*/  FSEL R29, R29, -INF , P4 ;  /* 0xff8000001d1d7808 */ /* 0x000fe20002000000 */
[----:B------:R-:W-:Y:S01]  /*16db0*/  FFMA.FTZ R28, R55, R0, -R30 ;  /* 0x00000000371c7223 */ /* 0x000fe2000001081e */
[----:B------:R-:W-:Y:S02]  /*16dc0*/  FMNMX.FTZ R32, R95, R32, !PT ;  /* 0x000000205f207209 */ /* 0x000fe40007810000 */
[----:B------:R-:W-:Y:S02]  /*16dd0*/  CS2R R54, SRZ ;  /* 0x0000000000367805 */ /* 0x000fe4000001ff00 */
[----:B-1----:R-:W-:-:S02]  /*16de0*/  @P2 SHF.R.U32.HI R47, RZ, R44, R39 ;  /* 0x0000002cff2f2219 */ /* 0x002fc40000011627 */
[----:B------:R-:W-:Y:S01]  /*16df0*/  FMNMX.FTZ R5, R29, R32, !PT ;  /* 0x000000201d057209 */ /* 0x000fe20007810000 */
[--C-:B------:R-:W-:Y:S01]  /*16e00*/  FFMA.FTZ R32, R43, R0, -R30.reuse ;  /* 0x000000002b207223 */ /* 0x100fe2000001081e */
[----:B------:R-:W-:Y:S03]  /*16e10*/  MUFU.EX2 R24, R24 ;  /* 0x0000001800187308 */ /* 0x000fe60000000800 */
[----:B0-----:R-:W0:Y:S05]  /*16e20*/  SHFL.BFLY PT, R36, R5, 0x2, 0x1f ;  /* 0x0c401f0005247f89 */ /* 0x001e2a00000e0000 */
[----:B------:R-:W-:Y:S08]  /*16e30*/  MUFU.EX2 R191, R191 ;  /* 0x000000bf00bf7308 */ /* 0x000ff00000000800 */
[----:B------:R-:W-:Y:S08]  /*16e40*/  MUFU.EX2 R28, R28 ;  /* 0x0000001c001c7308 */ /* 0x000ff00000000800 */
[----:B------:R-:W-:Y:S01]  /*16e50*/  MUFU.EX2 R185, R185 ;  /* 0x000000b900b97308 */ /* 0x000fe20000000800 */
[----:B0-----:R-:W-:Y:S01]  /*16e60*/  FMNMX.FTZ R7, R5, R36, !PT ;  /* 0x0000002405077209 */ /* 0x001fe20007810000 */
[-CC-:B------:R-:W-:Y:S01]  /*16e70*/  FFMA.FTZ R36, R35, R0.reuse, -R30.reuse ;  /* 0x0000000023247223 */ /* 0x180fe2000001081e */
[----:B------:R-:W-:-:S03]  /*16e80*/  FFMA.FTZ R30, R31, R0, -R30 ;  /* 0x000000001f1e7223 */ /* 0x000fc6000001081e */
[----:B------:R-:W0:Y:S02]  /*16e90*/  SHFL.BFLY PT, R40, R7, 0x1, 0x1f ;  /* 0x0c201f0007287f89 */ /* 0x000e2400000e0000 */
[----:B------:R-:W-:Y:S08]  /*16ea0*/  MUFU.EX2 R32, R32 ;  /* 0x0000002000207308 */ /* 0x000ff00000000800 */
[----:B------:R-:W-:Y:S08]  /*16eb0*/  MUFU.EX2 R187, R187 ;  /* 0x000000bb00bb7308 */ /* 0x000ff00000000800 */
[----:B------:R-:W-:Y:S01]  /*16ec0*/  MUFU.EX2 R34, R34 ;  /* 0x0000002200227308 */ /* 0x000fe20000000800 */
[----:B0-----:R-:W-:-:S07]  /*16ed0*/  FMNMX.FTZ R5, R7, R40, !PT ;  /* 0x0000002807057209 */ /* 0x001fce0007810000 */
[----:B------:R-:W-:Y:S01]  /*16ee0*/  MUFU.EX2 R181, R181 ;  /* 0x000000b500b57308 */ /* 0x000fe20000000800 */
[C---:B------:R-:W-:Y:S01]  /*16ef0*/  FSETP.NEU.FTZ.AND P3, PT, R5.reuse, -INF , PT ;  /* 0xff8000000500780b */ /* 0x040fe20003f7d000 */
[----:B------:R-:W-:-:S06]  /*16f00*/  FMUL.FTZ R7, R5, R0 ;  /* 0x0000000005077220 */ /* 0x000fcc0000410000 */
[----:B------:R0:W-:Y:S01]  /*16f10*/  MUFU.EX2 R40, R27 ;  /* 0x0000001b00287308 */ /* 0x0001e20000000800 */
[----:B------:R-:W-:-:S05]  /*16f20*/  FSEL R42, R7, RZ, P3 ;  /* 0x000000ff072a7208 */ /* 0x000fca0001800000 */
[-CC-:B------:R-:W-:Y:S01]  /*16f30*/  FFMA.FTZ R200, R81, R0.reuse, -R42.reuse ;  /* 0x0000000051c87223 */ /* 0x180fe2000001082a */
[-CC-:B------:R-:W-:Y:S01]  /*16f40*/  FFMA.FTZ R9, R6, R0.reuse, -R42.reuse ;  /* 0x0000000006097223 */ /* 0x180fe2000001082a */
[-C--:B------:R-:W-:Y:S01]  /*16f50*/  FFMA.FTZ R202, R73, R0.reuse, -R42 ;  /* 0x0000000049ca7223 */ /* 0x080fe2000001082a */
[----:B------:R-:W-:Y:S01]  /*16f60*/  FADD.FTZ R6, R201, R8 ;  /* 0x00000008c9067221 */ /* 0x000fe20000010000 */
[-CC-:B------:R-:W-:Y:S01]  /*16f70*/  FFMA.FTZ R11, R77, R0.reuse, -R42.reuse ;  /* 0x000000004d0b7223 */ /* 0x180fe2000001082a */
[-C--:B------:R-:W-:Y:S01]  /*16f80*/  FFMA.FTZ R196, R83, R0.reuse, -R42 ;  /* 0x0000000053c47223 */ /* 0x080fe2000001082a */
[----:B------:R-:W-:Y:S01]  /*16f90*/  MUFU.EX2 R200, R200 ;  /* 0x000000c800c87308 */ /* 0x000fe20000000800 */
[----:B--2---:R-:W-:Y:S01]  /*16fa0*/  FADD.FTZ R7, R203, R6 ;  /* 0x00000006cb077221 */ /* 0x004fe20000010000 */
[-CC-:B------:R-:W-:Y:S01]  /*16fb0*/  FFMA.FTZ R13, R65, R0.reuse, -R42.reuse ;  /* 0x00000000410d7223 */ /* 0x180fe2000001082a */
[-CC-:B------:R-:W-:Y:S01]  /*16fc0*/  FFMA.FTZ R198, R85, R0.reuse, -R42.reuse ;  /* 0x0000000055c67223 */ /* 0x180fe2000001082a */
[-CC-:B------:R-:W-:Y:S01]  /*16fd0*/  FFMA.FTZ R15, R69, R0.reuse, -R42.reuse ;  /* 0x00000000450f7223 */ /* 0x180fe2000001082a */
[----:B------:R-:W-:Y:S01]  /*16fe0*/  FADD.FTZ R6, R10, R7 ;  /* 0x000000070a067221 */ /* 0x000fe20000010000 */
[-CC-:B------:R-:W-:Y:S01]  /*16ff0*/  FFMA.FTZ R192, R89, R0.reuse, -R42.reuse ;  /* 0x0000000059c07223 */ /* 0x180fe2000001082a */
[-C--:B------:R-:W-:Y:S01]  /*17000*/  FFMA.FTZ R21, R57, R0.reuse, -R42 ;  /* 0x0000000039157223 */ /* 0x080fe2000001082a */
[----:B------:R-:W1:Y:S01]  /*17010*/  MUFU.EX2 R9, R9 ;  /* 0x0000000900097308 */ /* 0x000e620000000800 */
[----:B---3--:R-:W-:Y:S01]  /*17020*/  FADD.FTZ R7, R197, R6 ;  /* 0x00000006c5077221 */ /* 0x008fe20000010000 */
[-CC-:B------:R-:W-:Y:S01]  /*17030*/  FFMA.FTZ R194, R91, R0.reuse, -R42.reuse ;  /* 0x000000005bc27223 */ /* 0x180fe2000001082a */
[-CC-:B0-----:R-:W-:Y:S01]  /*17040*/  FFMA.FTZ R27, R61, R0.reuse, -R42.reuse ;  /* 0x000000003d1b7223 */ /* 0x181fe2000001082a */
[-CC-:B------:R-:W-:Y:S01]  /*17050*/  FFMA.FTZ R188, R93, R0.reuse, -R42.reuse ;  /* 0x000000005dbc7223 */ /* 0x180fe2000001082a */
[----:B------:R-:W-:Y:S01]  /*17060*/  FADD.FTZ R6, R12, R7 ;  /* 0x000000070c067221 */ /* 0x000fe20000010000 */
[-CC-:B------:R-:W-:Y:S01]  /*17070*/  FFMA.FTZ R31, R49, R0.reuse, -R42.reuse ;  /* 0x00000000311f7223 */ /* 0x180fe2000001082a */
[-C--:B------:R-:W-:Y:S01]  /*17080*/  FFMA.FTZ R190, R87, R0.reuse, -R42 ;  /* 0x0000000057be7223 */ /* 0x080fe2000001082a */
[----:B------:R-:W0:Y:S01]  /*17090*/  MUFU.EX2 R202, R202 ;  /* 0x000000ca00ca7308 */ /* 0x000e220000000800 */
[----:B-----5:R-:W-:Y:S01]  /*170a0*/  FADD.FTZ R39, R199, R6 ;  /* 0x00000006c7277221 */ /* 0x020fe20000010000 */
[----:B------:R-:W-:Y:S01]  /*170b0*/  @!P1 PRMT R6, RZ, 0x654, R3 ;  /* 0x00000654ff069816 */ /* 0x000fe20000000003 */
[-CC-:B------:R-:W-:Y:S01]  /*170c0*/  FFMA.FTZ R35, R53, R0.reuse, -R42.reuse ;  /* 0x0000000035237223 */ /* 0x180fe2000001082a */
[-CC-:B------:R-:W-:Y:S01]  /*170d0*/  FFMA.FTZ R184, R79, R0.reuse, -R42.reuse ;  /* 0x000000004fb87223 */ /* 0x180fe2000001082a */
[----:B------:R-:W-:Y:S01]  /*170e0*/  FADD.FTZ R46, R14, R39 ;  /* 0x000000270e2e7221 */ /* 0x000fe20000010000 */
[----:B------:R2:W-:Y:S01]  /*170f0*/  @!P1 SYNCS.ARRIVE.TRANS64.RED.A1T0 RZ, [R6+URZ], RZ ;  /* 0x000000ff06ff99a7 */ /* 0x0005e2000810043f */
[-C--:B------:R-:W-:Y:S01]  /*17100*/  FFMA.FTZ R75, R75, R0.reuse, -R42 ;  /* 0x000000004b4b7223 */ /* 0x080fe2000001082a */
[----:B------:R-:W3:Y:S01]  /*17110*/  MUFU.EX2 R11, R11 ;  /* 0x0000000b000b7308 */ /* 0x000ee20000000800 */
[----:B-1----:R-:W-:Y:S01]  /*17120*/  FADD.FTZ R7, R200, R9 ;  /* 0x00000009c8077221 */ /* 0x002fe20000010000 */
[----:B------:R-:W-:Y:S01]  /*17130*/  FADD.FTZ R43, R193, R46 ;  /* 0x0000002ec12b7221 */ /* 0x000fe20000010000 */
[-CC-:B------:R-:W-:Y:S01]  /*17140*/  FFMA.FTZ R41, R41, R0.reuse, -R42.reuse ;  /* 0x0000000029297223 */ /* 0x180fe2000001082a */
[-CC-:B------:R-:W-:Y:S01]  /*17150*/  FFMA.FTZ R45, R45, R0.reuse, -R42.reuse ;  /* 0x000000002d2d7223 */ /* 0x180fe2000001082a */
[-C--:B------:R-:W-:Y:S01]  /*17160*/  FFMA.FTZ R71, R71, R0.reuse, -R42 ;  /* 0x0000000047477223 */ /* 0x080fe2000001082a */
[----:B------:R-:W-:Y:S01]  /*17170*/  FADD.FTZ R46, R20, R43 ;  /* 0x0000002b142e7221 */ /* 0x000fe20000010000 */
[----:B--2---:R-:W-:Y:S01]  /*17180*/  IMAD.MOV.U32 R6, RZ, RZ, RZ ;  /* 0x000000ffff067224 */ /* 0x004fe200078e00ff */
[----:B------:R-:W1:Y:S01]  /*17190*/  MUFU.EX2 R196, R196 ;  /* 0x000000c400c47308 */ /* 0x000e620000000800 */
[----:B0-----:R-:W-:Y:S01]  /*171a0*/  FADD.FTZ R44, R202, R7 ;  /* 0x00000007ca2c7221 */ /* 0x001fe20000010000 */
[----:B------:R-:W-:Y:S01]  /*171b0*/  IADD3 R7, R47, R225, -R224 ;  /* 0x000000e12f077210 */ /* 0x000fe20007ffe8e0 */
[----:B------:R-:W-:Y:S01]  /*171c0*/  FADD.FTZ R43, R195, R46 ;  /* 0x0000002ec32b7221 */ /* 0x000fe20000010000 */
[-CC-:B------:R-:W-:Y:S01]  /*171d0*/  FFMA.FTZ R33, R33, R0.reuse, -R42.reuse ;  /* 0x0000000021217223 */ /* 0x180fe2000001082a */
[-CC-:B------:R-:W-:Y:S01]  /*171e0*/  FFMA.FTZ R59, R59, R0.reuse, -R42.reuse ;  /* 0x000000003b3b7223 */ /* 0x180fe2000001082a */
[-C--:B------:R-:W-:Y:S01]  /*171f0*/  FFMA.FTZ R37, R37, R0.reuse, -R42 ;  /* 0x0000000025257223 */ /* 0x080fe2000001082a */
[----:B------:R-:W-:Y:S01]  /*17200*/  IMAD.HI R221, R7, -0x6db6db6d, R6 ;  /* 0x9249249307dd7827 */ /* 0x000fe200078e0206 */
[----:B------:R-:W0:Y:S03]  /*17210*/  MUFU.EX2 R13, R13 ;  /* 0x0000000d000d7308 */ /* 0x000e260000000800 */
[----:B---3--:R-:W-:Y:S01]  /*17220*/  FADD.FTZ R39, R11, R44 ;  /* 0x0000002c0b277221 */ /* 0x008fe20000010000 */
[----:B------:R-:W-:Y:S01]  /*17230*/  FADD.FTZ R46, R26, R43 ;  /* 0x0000002b1a2e7221 */ /* 0x000fe20000010000 */
[-CC-:B------:R-:W-:Y:S01]  /*17240*/  FFMA.FTZ R63, R63, R0.reuse, -R42.reuse ;  /* 0x000000003f3f7223 */ /* 0x180fe2000001082a */
[-CC-:B------:R-:W-:Y:S01]  /*17250*/  FFMA.FTZ R25, R25, R0.reuse, -R42.reuse ;  /* 0x0000000019197223 */ /* 0x180fe2000001082a */
[-CC-:B------:R-:W-:Y:S01]  /*17260*/  FFMA.FTZ R95, R95, R0.reuse, -R42.reuse ;  /* 0x000000005f5f7223 */ /* 0x180fe2000001082a */
[----:B------:R-:W-:Y:S01]  /*17270*/  FFMA.FTZ R29, R29, R0, -R42 ;  /* 0x000000001d1d7223 */ /* 0x000fe2000001082a */
[----:B------:R-:W-:Y:S01]  /*17280*/  F2FP.BF16.F32.PACK_AB R201, R8, R201 ;  /* 0x000000c908c9723e */ /* 0x000fe200000010ff */
[----:B------:R-:W2:Y:S01]  /*17290*/  MUFU.EX2 R198, R198 ;  /* 0x000000c600c67308 */ /* 0x000ea20000000800 */
[----:B-1----:R-:W-:Y:S01]  /*172a0*/  FADD.FTZ R44, R196, R39 ;  /* 0x00000027c42c7221 */ /* 0x002fe20000010000 */
[----:B------:R-:W-:Y:S01]  /*172b0*/  F2FP.BF16.F32.PACK_AB R203, R10, R203 ;  /* 0x000000cb0acb723e */ /* 0x000fe200000010ff */
[----:B------:R-:W-:Y:S01]  /*172c0*/  VIADD R10, R2, 0xfffffffe ;  /* 0xfffffffe020a7836 */ /* 0x000fe20000000000 */
[----:B------:R-:W-:Y:S01]  /*172d0*/  F2FP.BF16.F32.PACK_AB R195, R26, R195 ;  /* 0x000000c31ac3723e */ /* 0x000fe200000010ff */
[----:B------:R-:W-:Y:S01]  /*172e0*/  IMAD.MOV.U32 R2, RZ, RZ, 0x3f800000 ;  /* 0x3f800000ff027424 */ /* 0x000fe200078e00ff */
[----:B------:R-:W-:-:S02]  /*172f0*/  F2FP.BF16.F32.PACK_AB R197, R12, R197 ;  /* 0x000000c50cc5723e */ /* 0x000fc400000010ff */
[----:B------:R-:W-:Y:S01]  /*17300*/  CS2R R92, SRZ ;  /* 0x00000000005c7805 */ /* 0x000fe2000001ff00 */
[----:B------:R-:W1:Y:S01]  /*17310*/  MUFU.EX2 R15, R15 ;  /* 0x0000000f000f7308 */ /* 0x000e620000000800 */
[----:B0-----:R-:W-:Y:S01]  /*17320*/  FADD.FTZ R39, R13, R44 ;  /* 0x0000002c0d277221 */ /* 0x001fe20000010000 */
[----:B------:R-:W-:Y:S02]  /*17330*/  F2FP.BF16.F32.PACK_AB R199, R14, R199 ;  /* 0x000000c70ec7723e */ /* 0x000fe400000010ff */
[----:B------:R-:W-:Y:S02]  /*17340*/  CS2R R90, SRZ ;  /* 0x00000000005a7805 */ /* 0x000fe4000001ff00 */
[----:B------:R-:W-:Y:S02]  /*17350*/  F2FP.BF16.F32.PACK_AB R193, R20, R193 ;  /* 0x000000c114c1723e */ /* 0x000fe400000010ff */
[----:B------:R-:W-:Y:S02]  /*17360*/  CS2R R88, SRZ ;  /* 0x0000000000587805 */ /* 0x000fe4000001ff00 */
[----:B------:R-:W-:-:S02]  /*17370*/  F2FP.BF16.F32.PACK_AB R200, R9, R200 ;  /* 0x000000c809c8723e */ /* 0x000fc400000010ff */
[----:B------:R-:W-:Y:S01]  /*17380*/  CS2R R86, SRZ ;  /* 0x0000000000567805 */ /* 0x000fe2000001ff00 */
[----:B------:R-:W0:Y:S01]  /*17390*/  MUFU.EX2 R192, R192 ;  /* 0x000000c000c07308 */ /* 0x000e220000000800 */
[----:B--2---:R-:W-:Y:S01]  /*173a0*/  FADD.FTZ R44, R198, R39 ;  /* 0x00000027c62c7221 */ /* 0x004fe20000010000 */
[----:B------:R-:W-:Y:S01]  /*173b0*/  FADD.FTZ R39, R189, R46 ;  /* 0x0000002ebd277221 */ /* 0x000fe20000010000 */
[----:B------:R-:W-:Y:S02]  /*173c0*/  F2FP.BF16.F32.PACK_AB R189, R24, R189 ;  /* 0x000000bd18bd723e */ /* 0x000fe400000010ff */
[----:B------:R-:W-:Y:S02]  /*173d0*/  CS2R R84, SRZ ;  /* 0x0000000000547805 */ /* 0x000fe4000001ff00 */
[----:B------:R-:W-:Y:S02]  /*173e0*/  F2FP.BF16.F32.PACK_AB R202, R11, R202 ;  /* 0x000000ca0bca723e */ /* 0x000fe400000010ff */
[----:B------:R-:W-:-:S02]  /*173f0*/  CS2R R82, SRZ ;  /* 0x0000000000527805 */ /* 0x000fc4000001ff00 */
[----:B------:R-:W-:Y:S01]  /*17400*/  F2FP.BF16.F32.PACK_AB R196, R13, R196 ;  /* 0x000000c40dc4723e */ /* 0x000fe200000010ff */
[----:B------:R-:W2:Y:S01]  /*17410*/  MUFU.EX2 R21, R21 ;  /* 0x0000001500157308 */ /* 0x000ea20000000800 */
[C---:B-1----:R-:W-:Y:S01]  /*17420*/  FADD.FTZ R7, R15.reuse, R44 ;  /* 0x0000002c0f077221 */ /* 0x042fe20000010000 */
[----:B------:R-:W-:Y:S01]  /*17430*/  FADD.FTZ R44, R24, R39 ;  /* 0x00000027182c7221 */ /* 0x000fe20000010000 */
[----:B------:R-:W-:Y:S02]  /*17440*/  F2FP.BF16.F32.PACK_AB R198, R15, R198 ;  /* 0x000000c60fc6723e */ /* 0x000fe400000010ff */
[----:B------:R-:W-:Y:S02]  /*17450*/  CS2R R80, SRZ ;  /* 0x0000000000507805 */ /* 0x000fe4000001ff00 */
[----:B------:R-:W-:Y:S01]  /*17460*/  CS2R R78, SRZ ;  /* 0x00000000004e7805 */ /* 0x000fe2000001ff00 */
[----:B------:R-:W-:Y:S01]  /*17470*/  FADD.FTZ R39, R191, R44 ;  /* 0x0000002cbf277221 */ /* 0x000fe20000010000 */
[----:B------:R-:W-:Y:S01]  /*17480*/  F2FP.BF16.F32.PACK_AB R191, R28, R191 ;  /* 0x000000bf1cbf723e */ /* 0x000fe200000010ff */
[----:B------:R-:W1:Y:S01]  /*17490*/  MUFU.EX2 R194, R194 ;  /* 0x000000c200c27308 */ /* 0x000e620000000800 */
[----:B0-----:R-:W-:Y:S01]  /*174a0*/  FADD.FTZ R6, R192, R7 ;  /* 0x00000007c0067221 */ /* 0x001fe20000010000 */
[----:B------:R-:W-:Y:S01]  /*174b0*/  FADD.FTZ R44, R28, R39 ;  /* 0x000000271c2c7221 */ /* 0x000fe20000010000 */
[----:B------:R-:W-:-:S02]  /*174c0*/  CS2R R76, SRZ ;  /* 0x00000000004c7805 */ /* 0x000fc4000001ff00 */
[----:B------:R-:W-:Y:S02]  /*174d0*/  CS2R R72, SRZ ;  /* 0x0000000000487805 */ /* 0x000fe4000001ff00 */
[----:B------:R-:W-:Y:S01]  /*174e0*/  CS2R R68, SRZ ;  /* 0x0000000000447805 */ /* 0x000fe2000001ff00 */
[----:B------:R-:W-:Y:S01]  /*174f0*/  FADD.FTZ R39, R185, R44 ;  /* 0x0000002cb9277221 */ /* 0x000fe20000010000 */
[----:B------:R-:W-:Y:S01]  /*17500*/  SHF.R.U32.HI R44, RZ, 0x1f, R221 ;  /* 0x0000001fff2c7819 */ /* 0x000fe200000116dd */
[----:B------:R-:W0:Y:S01]  /*17510*/  MUFU.EX2 R27, R27 ;  /* 0x0000001b001b7308 */ /* 0x000e220000000800 */
[----:B--2---:R-:W-:Y:S01]  /*17520*/  FADD.FTZ R7, R21, R6 ;  /* 0x0000000615077221 */ /* 0x004fe20000010000 */
[----:B------:R-:W-:Y:S01]  /*17530*/  FADD.FTZ R42, R32, R39 ;  /* 0x00000027202a7221 */ /* 0x000fe20000010000 */
[----:B------:R-:W-:Y:S02]  /*17540*/  LEA.HI.SX32 R221, R221, R44, 0x1a ;  /* 0x0000002cdddd7211 */ /* 0x000fe400078fd2ff */
[----:B------:R-:W-:-:S02]  /*17550*/  CS2R R64, SRZ ;  /* 0x0000000000407805 */ /* 0x000fc4000001ff00 */
[----:B------:R-:W-:Y:S01]  /*17560*/  F2FP.BF16.F32.PACK_AB R185, R32, R185 ;  /* 0x000000b920b9723e */ /* 0x000fe200000010ff */
[----:B------:R-:W-:Y:S01]  /*17570*/  FADD.FTZ R39, R187, R42 ;  /* 0x0000002abb277221 */ /* 0x000fe20000010000 */
[----:B------:R-:W-:Y:S01]  /*17580*/  VIMNMX R221, RZ, R221, !PT ;  /* 0x000000ddffdd7248 */ /* 0x000fe20007fe0100 */
[----:B------:R-:W2:Y:S01]  /*17590*/  MUFU.EX2 R188, R188 ;  /* 0x000000bc00bc7308 */ /* 0x000ea20000000800 */
[----:B-1----:R-:W-:Y:S01]  /*175a0*/  FADD.FTZ R6, R194, R7 ;  /* 0x00000007c2067221 */ /* 0x002fe20000010000 */
[----:B------:R-:W-:Y:S01]  /*175b0*/  FADD.FTZ R8, R34, R39 ;  /* 0x0000002722087221 */ /* 0x000fe20000010000 */
[----:B------:R-:W-:Y:S02]  /*175c0*/  ISETP.GE.AND P3, PT, R10, R221, PT ;  /* 0x000000dd0a00720c */ /* 0x000fe40003f66270 */
[----:B------:R-:W-:Y:S02]  /*175d0*/  CS2R R60, SRZ ;  /* 0x00000000003c7805 */ /* 0x000fe4000001ff00 */
[----:B------:R-:W-:-:S02]  /*175e0*/  F2FP.BF16.F32.PACK_AB R187, R34, R187 ;  /* 0x000000bb22bb723e */ /* 0x000fc400000010ff */
[----:B------:R-:W-:Y:S02]  /*175f0*/  CS2R R56, SRZ ;  /* 0x0000000000387805 */ /* 0x000fe4000001ff00 */
[----:B------:R-:W-:Y:S01]  /*17600*/  F2FP.BF16.F32.PACK_AB R192, R21, R192 ;  /* 0x000000c015c0723e */ /* 0x000fe200000010ff */
[----:B------:R-:W1:Y:S01]  /*17610*/  MUFU.EX2 R31, R31 ;  /* 0x0000001f001f7308 */ /* 0x000e620000000800 */
[C---:B0-----:R-:W-:Y:S01]  /*17620*/  FADD.FTZ R7, R27.reuse, R6 ;  /* 0x000000061b077221 */ /* 0x041fe20000010000 */
[----:B------:R-:W-:Y:S02]  /*17630*/  F2FP.BF16.F32.PACK_AB R194, R27, R194 ;  /* 0x000000c21bc2723e */ /* 0x000fe400000010ff */
[----:B------:R-:W-:Y:S02]  /*17640*/  CS2R R52, SRZ ;  /* 0x0000000000347805 */ /* 0x000fe4000001ff00 */
[----:B------:R-:W-:Y:S02]  /*17650*/  CS2R R48, SRZ ;  /* 0x0000000000307805 */ /* 0x000fe4000001ff00 */
[----:B------:R-:W-:-:S02]  /*17660*/  CS2R R46, SRZ ;  /* 0x00000000002e7805 */ /* 0x000fc4000001ff00 */
[----:B------:R-:W-:Y:S02]  /*17670*/  CS2R R42, SRZ ;  /* 0x00000000002a7805 */ /* 0x000fe4000001ff00 */
[----:B------:R-:W-:Y:S01]  /*17680*/  CS2R R26, SRZ ;  /* 0x00000000001a7805 */ /* 0x000fe2000001ff00 */
[----:B------:R-:W0:Y:S01]  /*17690*/  MUFU.EX2 R190, R190 ;  /* 0x000000be00be7308 */ /* 0x000e220000000800 */
[----:B--2---:R-:W-:-:S07]  /*176a0*/  FADD.FTZ R6, R188, R7 ;  /* 0x00000007bc067221 */ /* 0x004fce0000010000 */
[----:B------:R-:W2:Y:S01]  /*176b0*/  MUFU.EX2 R35, R35 ;  /* 0x0000002300237308 */ /* 0x000ea20000000800 */
[C---:B-1----:R-:W-:Y:S01]  /*176c0*/  FADD.FTZ R7, R31.reuse, R6 ;  /* 0x000000061f077221 */ /* 0x042fe20000010000 */
[----:B------:R-:W-:-:S06]  /*176d0*/  F2FP.BF16.F32.PACK_AB R188, R31, R188 ;  /* 0x000000bc1fbc723e */ /* 0x000fcc00000010ff */
[----:B------:R-:W1:Y:S01]  /*176e0*/  MUFU.EX2 R184, R184 ;  /* 0x000000b800b87308 */ /* 0x000e620000000800 */
[----:B0-----:R-:W-:-:S07]  /*176f0*/  FADD.FTZ R6, R190, R7 ;  /* 0x00000007be067221 */ /* 0x001fce0000010000 */
[----:B------:R0:W3:Y:S01]  /*17700*/  MUFU.EX2 R3, R75 ;  /* 0x0000004b00037308 */ /* 0x0000e20000000800 */
[C---:B--2---:R-:W-:Y:S01]  /*17710*/  FADD.FTZ R7, R35.reuse, R6 ;  /* 0x0000000623077221 */ /* 0x044fe20000010000 */
[----:B------:R-:W-:Y:S02]  /*17720*/  F2FP.BF16.F32.PACK_AB R190, R35, R190 ;  /* 0x000000be23be723e */ /* 0x000fe400000010ff */
[----:B------:R-:W-:-:S04]  /*17730*/  CS2R R34, SRZ ;  /* 0x0000000000227805 */ /* 0x000fc8000001ff00 */
[----:B------:R-:W-:Y:S01]  /*17740*/  MUFU.EX2 R36, R36 ;  /* 0x0000002400247308 */ /* 0x000fe20000000800 */
[----:B-1----:R-:W-:Y:S01]  /*17750*/  FADD.FTZ R6, R184, R7 ;  /* 0x00000007b8067221 */ /* 0x002fe20000010000 */
[----:B0-----:R-:W-:-:S06]  /*17760*/  CS2R R74, SRZ ;  /* 0x00000000004a7805 */ /* 0x001fcc000001ff00 */
[----:B------:R-:W0:Y:S01]  /*17770*/  MUFU.EX2 R41, R41 ;  /* 0x0000002900297308 */ /* 0x000e220000000800 */
[C---:B---3--:R-:W-:Y:S01]  /*17780*/  FADD.FTZ R6, R3.reuse, R6 ;  /* 0x0000000603067221 */ /* 0x048fe20000010000 */
[----:B------:R-:W-:Y:S01]  /*17790*/  F2FP.BF16.F32.PACK_AB R184, R3, R184 ;  /* 0x000000b803b8723e */ /* 0x000fe200000010ff */
[----:B------:R-:W-:-:S05]  /*177a0*/  IMAD.MOV.U32 R3, RZ, RZ, 0x3f800000 ;  /* 0x3f800000ff037424 */ /* 0x000fca00078e00ff */
[----:B------:R-:W-:Y:S08]  /*177b0*/  MUFU.EX2 R183, R183 ;  /* 0x000000b700b77308 */ /* 0x000ff00000000800 */
[----:B------:R1:W2:Y:S01]  /*177c0*/  MUFU.EX2 R186, R45 ;  /* 0x0000002d00ba7308 */ /* 0x0002a20000000800 */
[----:B0-----:R-:W-:-:S07]  /*177d0*/  FADD.FTZ R7, R41, R6 ;  /* 0x0000000629077221 */ /* 0x001fce0000010000 */
[----:B------:R-:W-:Y:S01]  /*177e0*/  MUFU.EX2 R38, R38 ;  /* 0x0000002600267308 */ /* 0x000fe20000000800 */
[----:B-1----:R-:W-:-:S07]  /*177f0*/  CS2R R44, SRZ ;  /* 0x00000000002c7805 */ /* 0x002fce000001ff00 */
[----:B------:R-:W0:Y:S01]  /*17800*/  MUFU.EX2 R71, R71 ;  /* 0x0000004700477308 */ /* 0x000e220000000800 */
[C---:B--2---:R-:W-:Y:S01]  /*17810*/  FADD.FTZ R6, R186.reuse, R7 ;  /* 0x00000007ba067221 */ /* 0x044fe20000010000 */
[----:B------:R-:W-:-:S06]  /*17820*/  F2FP.BF16.F32.PACK_AB R186, R186, R41 ;  /* 0x00000029baba723e */ /* 0x000fcc00000010ff */
[----:B------:R-:W-:Y:S08]  /*17830*/  MUFU.EX2 R177, R177 ;  /* 0x000000b100b17308 */ /* 0x000ff00000000800 */
[----:B------:R1:W2:Y:S01]  /*17840*/  MUFU.EX2 R180, R33 ;  /* 0x0000002100b47308 */ /* 0x0002a20000000800 */
[----:B0-----:R-:W-:-:S07]  /*17850*/  FADD.FTZ R7, R71, R6 ;  /* 0x0000000647077221 */ /* 0x001fce0000010000 */
[----:B------:R-:W0:Y:S01]  /*17860*/  MUFU.EX2 R59, R59 ;  /* 0x0000003b003b7308 */ /* 0x000e220000000800 */
[----:B-1----:R-:W-:Y:S01]  /*17870*/  FADD.FTZ R33, R181, R8 ;  /* 0x00000008b5217221 */ /* 0x002fe20000010000 */
[----:B------:R-:W-:-:S03]  /*17880*/  F2FP.BF16.F32.PACK_AB R181, R36, R181 ;  /* 0x000000b524b5723e */ /* 0x000fc600000010ff */
[----:B------:R-:W-:-:S03]  /*17890*/  FADD.FTZ R8, R36, R33 ;  /* 0x0000002124087221 */ /* 0x000fc60000010000 */
[----:B------:R-:W1:Y:S01]  /*178a0*/  MUFU.EX2 R179, R179 ;  /* 0x000000b300b37308 */ /* 0x000e620000000800 */
[----:B------:R-:W-:Y:S01]  /*178b0*/  FADD.FTZ R33, R183, R8 ;  /* 0x00000008b7217221 */ /* 0x000fe20000010000 */
[----:B--2---:R-:W-:Y:S01]  /*178c0*/  FADD.FTZ R6, R180, R7 ;  /* 0x00000007b4067221 */ /* 0x004fe20000010000 */
[C---:B------:R-:W-:Y:S02]  /*178d0*/  F2FP.BF16.F32.PACK_AB R183, R38.reuse, R183 ;  /* 0x000000b726b7723e */ /* 0x040fe400000010ff */
[----:B------:R-:W-:Y:S01]  /*178e0*/  FADD.FTZ R8, R38, R33 ;  /* 0x0000002126087221 */ /* 0x000fe20000010000 */
[----:B------:R-:W-:Y:S02]  /*178f0*/  F2FP.BF16.F32.PACK_AB R180, R180, R71 ;  /* 0x00000047b4b4723e */ /* 0x000fe400000010ff */
[----:B------:R-:W-:Y:S01]  /*17900*/  CS2R R70, SRZ ;  /* 0x0000000000467805 */ /* 0x000fe2000001ff00 */
[----:B------:R2:W3:Y:S01]  /*17910*/  MUFU.EX2 R182, R37 ;  /* 0x0000002500b67308 */ /* 0x0004e20000000800 */
[----:B------:R-:W-:Y:S01]  /*17920*/  FADD.FTZ R33, R177, R8 ;  /* 0x00000008b1217221 */ /* 0x000fe20000010000 */
[----:B0-----:R-:W-:Y:S01]  /*17930*/  FADD.FTZ R7, R59, R6 ;  /* 0x000000063b077221 */ /* 0x001fe20000010000 */
[----:B------:R-:W-:-:S02]  /*17940*/  F2FP.BF16.F32.PACK_AB R177, R40, R177 ;  /* 0x000000b128b1723e */ /* 0x000fc400000010ff */
[----:B------:R-:W-:Y:S01]  /*17950*/  CS2R R38, SRZ ;  /* 0x0000000000267805 */ /* 0x000fe2000001ff00 */
[----:B------:R-:W-:Y:S01]  /*17960*/  FADD.FTZ R8, R40, R33 ;  /* 0x0000002128087221 */ /* 0x000fe20000010000 */
[----:B------:R-:W-:Y:S01]  /*17970*/  CS2R R40, SRZ ;  /* 0x0000000000287805 */ /* 0x000fe2000001ff00 */
[----:B------:R-:W0:Y:S02]  /*17980*/  MUFU.EX2 R63, R63 ;  /* 0x0000003f003f7308 */ /* 0x000e240000000800 */
[----:B-1----:R-:W-:Y:S01]  /*17990*/  FADD.FTZ R33, R179, R8 ;  /* 0x00000008b3217221 */ /* 0x002fe20000010000 */
[----:B--2---:R-:W-:-:S05]  /*179a0*/  CS2R R36, SRZ ;  /* 0x0000000000247805 */ /* 0x004fca000001ff00 */
[----:B------:R1:W2:Y:S01]  /*179b0*/  MUFU.EX2 R176, R25 ;  /* 0x0000001900b07308 */ /* 0x0002a20000000800 */
[C---:B---3--:R-:W-:Y:S01]  /*179c0*/  FADD.FTZ R8, R182.reuse, R7 ;  /* 0x00000007b6087221 */ /* 0x048fe20000010000 */
[----:B------:R-:W-:Y:S02]  /*179d0*/  F2FP.BF16.F32.PACK_AB R182, R182, R59 ;  /* 0x0000003bb6b6723e */ /* 0x000fe400000010ff */
[----:B------:R-:W-:-:S04]  /*179e0*/  CS2R R58, SRZ ;  /* 0x00000000003a7805 */ /* 0x000fc8000001ff00 */
[----:B------:R-:W3:Y:S01]  /*179f0*/  MUFU.EX2 R95, R95 ;  /* 0x0000005f005f7308 */ /* 0x000ee20000000800 */
[----:B0-----:R-:W-:Y:S01]  /*17a00*/  FADD.FTZ R7, R63, R8 ;  /* 0x000000083f077221 */ /* 0x001fe20000010000 */
[----:B-1----:R-:W-:-:S06]  /*17a10*/  CS2R R24, SRZ ;  /* 0x0000000000187805 */ /* 0x002fcc000001ff00 */
[----:B------:R0:W1:Y:S01]  /*17a20*/  MUFU.EX2 R178, R29 ;  /* 0x0000001d00b27308 */ /* 0x0000620000000800 */
[C---:B--2---:R-:W-:Y:S01]  /*17a30*/  FADD.FTZ R8, R176.reuse, R7 ;  /* 0x00000007b0087221 */ /* 0x044fe20000010000 */
[----:B------:R-:W-:Y:S02]  /*17a40*/  F2FP.BF16.F32.PACK_AB R176, R176, R63 ;  /* 0x0000003fb0b0723e */ /* 0x000fe400000010ff */
[----:B------:R-:W-:-:S04]  /*17a50*/  CS2R R62, SRZ ;  /* 0x00000000003e7805 */ /* 0x000fc8000001ff00 */
[----:B------:R-:W2:Y:S01]  /*17a60*/  MUFU.EX2 R30, R30 ;  /* 0x0000001e001e7308 */ /* 0x000ea20000000800 */
[----:B---3--:R-:W-:Y:S01]  /*17a70*/  FADD.FTZ R7, R95, R8 ;  /* 0x000000085f077221 */ /* 0x008fe20000010000 */
[----:B0-----:R-:W-:-:S03]  /*17a80*/  CS2R R28, SRZ ;  /* 0x00000000001c7805 */ /* 0x001fc6000001ff00 */
[C---:B-1----:R-:W-:Y:S01]  /*17a90*/  FADD.FTZ R7, R178.reuse, R7 ;  /* 0x00000007b2077221 */ /* 0x042fe20000010000 */
[----:B------:R-:W-:Y:S02]  /*17aa0*/  F2FP.BF16.F32.PACK_AB R178, R178, R95 ;  /* 0x0000005fb2b2723e */ /* 0x000fe400000010ff */
[----:B------:R-:W-:Y:S01]  /*17ab0*/  CS2R R94, SRZ ;  /* 0x00000000005e7805 */ /* 0x000fe2000001ff00 */
[C---:B--2---:R-:W-:Y:S01]  /*17ac0*/  FADD.FTZ R6, R30.reuse, R33 ;  /* 0x000000211e067221 */ /* 0x044fe20000010000 */
[----:B------:R-:W-:Y:S02]  /*17ad0*/  F2FP.BF16.F32.PACK_AB R179, R30, R179 ;  /* 0x000000b31eb3723e */ /* 0x000fe400000010ff */
[----:B------:R-:W-:Y:S02]  /*17ae0*/  CS2R R32, SRZ ;  /* 0x0000000000207805 */ /* 0x000fe4000001ff00 */
[----:B------:R-:W-:Y:S01]  /*17af0*/  CS2R R30, SRZ ;  /* 0x00000000001e7805 */ /* 0x000fe2000001ff00 */
[----:B------:R-:W-:Y:S06]  /*17b00*/  @!P3 BRA `(.L_x_2915) ;  /* 0x000000540070b947 */ /* 0x000fec0003800000 */
[----:B------:R-:W-:Y:S01]  /*17b10*/  BSSY B1, `(.L_x_2915) ;  /* 0x000055b000017945 */ /* 0x000fe20003800000 */
[----:B------:R-:W-:Y:S02]  /*17b20*/  IMAD.MOV.U32 R8, RZ, RZ, R4 ;  /* 0x000000ffff087224 */ /* 0x000fe400078e0004 */
[----:B------:R-:W-:Y:S02]  /*17b30*/  IMAD.MOV.U32 R9, RZ, RZ, R5 ;  /* 0x000000ffff097224 */ /* 0x000fe400078e0005 */
[----:B------:R-:W-:Y:S02]  /*17b40*/  IMAD.MOV.U32 R11, RZ, RZ, R208 ;  /* 0x000000ffff0b7224 */ /* 0x000fe400078e00d0 */
[----:B------:R-:W-:Y:S02]  /*17b50*/  IMAD.MOV.U32 R12, RZ, RZ, R205 ;  /* 0x000000ffff0c7224 */ /* 0x000fe400078e00cd */
[----:B------:R-:W-:Y:S02]  /*17b60*/  IMAD.MOV.U32 R3, RZ, RZ, 0x3f800000 ;  /* 0x3f800000ff037424 */ /* 0x000fe400078e00ff */
[----:B------:R-:W-:-:S07]  /*17b70*/  IMAD.MOV.U32 R119, RZ, RZ, RZ ;  /* 0x000000ffff777224 */ /* 0x000fce00078e00ff */
.L_x_2926:
[----:B------:R-:W-:-:S05]  /*17b80*/  VIADD R0, R12, 0x1 ;  /* 0x000000010c007836 */ /* 0x000fca0000000000 */
[----:B------:R-:W-:-:S04]  /*17b90*/  ISETP.NE.AND P3, PT, R0, 0x2, PT ;  /* 0x000000020000780c */ /* 0x000fc80003f65270 */
[----:B------:R-:W-:Y:S02]  /*17ba0*/  SEL R208, RZ, 0x1, P3 ;  /* 0x00000001ffd07807 */ /* 0x000fe40001800000 */
[----:B------:R-:W-:Y:S02]  /*17bb0*/  SEL R205, R0, RZ, P3 ;  /* 0x000000ff00cd7207 */ /* 0x000fe40001800000 */
[----:B------:R-:W-:Y:S01]  /*17bc0*/  LOP3.LUT R208, R11, R208, RZ, 0x3c, !PT ;  /* 0x000000d00bd07212 */ /* 0x000fe200078e3cff */
[----:B------:R-:W-:Y:S06]  /*17bd0*/  @!P0 BRA `(.L_x_2916) ;  /* 0x0000000000048947 */ /* 0x000fec0003800000 */
[----:B------:R-:W-:Y:S01]  /*17be0*/  BPT.TRAP 0x1 ;  /* 0x000000040000795c */ /* 0x000fe20000300000 */
.L_x_2916:
[----:B------:R-:W-:Y:S01]  /*17bf0*/  IMAD R13, R205, 0x8, R16 ;  /* 0x00000008cd0d7824 */ /* 0x000fe200078e0210 */
[----:B------:R-:W-:-:S04]  /*17c00*/  SHF.L.U32 R4, R208, 0x1f, RZ ;  /* 0x0000001fd0047819 */ /* 0x000fc800000006ff */
[----:B------:R0:W1:Y:S01]  /*17c10*/  SYNCS.PHASECHK.TRANS64.TRYWAIT P3, [R13+URZ+0x36830], R4 ;  /* 0x036830040d0075a7 */ /* 0x000062000806017f */
[----:B------:R-:W-:Y:S05]  /*17c20*/  @!P0 BRA `(.L_x_2917) ;  /* 0x0000000000048947 */ /* 0x000fea0003800000 */
[----:B------:R-:W-:Y:S01]  /*17c30*/  BPT.TRAP 0x1 ;  /* 0x000000040000795c */ /* 0x000fe20000300000 */
.L_x_2917:
[----:B------:R-:W-:Y:S01]  /*17c40*/  IMAD R0, R205, 0xa80, R219 ;  /* 0x00000a80cd007824 */ /* 0x000fe200078e02db */
[----:B------:R-:W-:Y:S03]  /*17c50*/  BSSY B2, `(.L_x_2918) ;  /* 0x0000006000027945 */ /* 0x000fe60003800000 */
[C---:B------:R-:W-:Y:S02]  /*17c60*/  VIADD R20, R0.reuse, 0x80 ;  /* 0x0000008000147836 */ /* 0x040fe40000000000 */
[----:B------:R-:W-:Y:S01]  /*17c70*/  VIADD R120, R0, 0x100 ;  /* 0x0000010000787836 */ /* 0x000fe20000000000 */
[----:B-1----:R-:W-:Y:S06]  /*17c80*/  @P3 BRA `(.L_x_2919) ;  /* 0x0000000000083947 */ /* 0x002fec0003800000 */
[----:B------:R-:W1:Y:S02]  /*17c90*/  SYNCS.PHASECHK.TRANS64.TRYWAIT P3, [R13+URZ+0x36830], R4 ;  /* 0x036830040d0075a7 */ /* 0x000e64000806017f */
[----:B-1----:R-:W-:Y:S05]  /*17ca0*/  @!P3 BRA `(.L_x_2920) ;  /* 0x0000016400ecb947 */ /* 0x002fea0003800000 */
.L_x_2919:
[----:B------:R-:W-:Y:S05]  /*17cb0*/  BSYNC B2 ;  /* 0x0000000000027941 */ /* 0x000fea0003800000 */
.L_x_2918:
[----:B------:R-:W2:Y:S04]  /*17cc0*/  LDL.64 R14, [R1+0x30] ;  /* 0x00003000010e7983 */ /* 0x000ea80000100a00 */
[----:B------:R-:W3:Y:S01]  /*17cd0*/  LDL.64 R122, [R1+0x38] ;  /* 0x00003800017a7983 */ /* 0x000ee20000100a00 */
        /* <DEDUP_REMOVED lines=332> */
[----:B------:R-:W2:Y:S01]  /*191a0*/  LDL.64 R20, [R1] ;  /* 0x0000000001147983 */ /* 0x000ea20000100a00 */
        /* <DEDUP_REMOVED lines=531> */
.L_x_2921:
[----:B------:R-:W-:Y:S01]  /*1b2e0*/  SHF.L.U32 R0, R11, 0x1f, RZ ;  /* 0x0000001f0b007819 */ /* 0x000fe200000006ff */
[----:B------:R-:W-:-:S04]  /*1b2f0*/  IMAD R11, R12, 0x8, R16 ;  /* 0x000000080c0b7824 */ /* 0x000fc800078e0210 */
[----:B------:R0:W1:Y:S01]  /*1b300*/  SYNCS.PHASECHK.TRANS64.TRYWAIT P3, [R11+URZ+0x36850], R0 ;  /* 0x036850000b0075a7 */ /* 0x000062000806017f */
[----:B------:R-:W-:Y:S05]  /*1b310*/  @!P0 BRA `(.L_x_2922) ;  /* 0x0000000000048947 */ /* 0x000fea0003800000 */
[----:B------:R-:W-:Y:S01]  /*1b320*/  BPT.TRAP 0x1 ;  /* 0x000000040000795c */ /* 0x000fe20000300000 */
.L_x_2922:
[----:B------:R-:W-:Y:S04]  /*1b330*/  BSSY B2, `(.L_x_2923) ;  /* 0x0000004000027945 */ /* 0x000fe80003800000 */
[----:B-1----:R-:W-:Y:S05]  /*1b340*/  @P3 BRA `(.L_x_2924) ;  /* 0x0000000000083947 */ /* 0x002fea0003800000 */
[----:B------:R-:W1:Y:S02]  /*1b350*/  SYNCS.PHASECHK.TRANS64.TRYWAIT P3, [R11+URZ+0x36850], R0 ;  /* 0x036850000b0075a7 */ /* 0x000e64000806017f */
[----:B-1----:R-:W-:Y:S05]  /*1b360*/  @!P3 BRA `(.L_x_2925) ;  /* 0x000001300050b947 */ /* 0x002fea0003800000 */
.L_x_2924:
[----:B------:R-:W-:Y:S05]  /*1b370*/  BSYNC B2 ;  /* 0x0000000000027941 */ /* 0x000fea0003800000 */
.L_x_2923:
        /* <DEDUP_REMOVED lines=9> */
[----:B------:R-:W-:Y:S01]  /*1b410*/  LOP3.LUT R0, R0, 0x3fff, RZ, 0xc0, !PT ;  /* 0x00003fff00007812 */ /* 0x000fe200078ec0ff */
[----:B------:R-:W0:Y:S01]  /*1b420*/  @P2 LDC R3, c[0x0][0x450] ;  /* 0x00011400ff032b82 */ /* 0x000e220000000800 */
[----:B------:R-:W-:-:S02]  /*1b430*/  @!P1 PRMT R13, RZ, 0x654, R13 ;  /* 0x00000654ff0d9816 */ /* 0x000fc4000000000d */
[----:B------:R-:W-:Y:S02]  /*1b440*/  LOP3.LUT R0, R0, 0x3800000, RZ, 0xfc, !PT ;  /* 0x0380000000007812 */ /* 0x000fe400078efcff */
[----:B------:R-:W-:-:S03]  /*1b450*/  @!P1 PRMT R11, RZ, 0x654, R11 ;  /* 0x00000654ff0b9816 */ /* 0x000fc6000000000b */
[----:B------:R-:W-:Y:S02]  /*1b460*/  IMAD R2, R12, 0xa80, R0 ;  /* 0x00000a800c027824 */ /* 0x000fe400078e0200 */
[----:B------:R-:W1:Y:S02]  /*1b470*/  @P2 LDC R0, c[0x0][0x44c] ;  /* 0x00011300ff002b82 */ /* 0x000e640000000800 */
        /* <DEDUP_REMOVED lines=18> */
[----:B------:R-:W-:Y:S01]  /*1b5a0*/  IMAD.IADD R4, R228, 0x1, R222 ;  /* 0x00000001e4047824 */ /* 0x000fe200078e02de */
[----:B------:R-:W-:-:S03]  /*1b5b0*/  R2UR UR7, R5 ;  /* 0x00000000050772ca */ /* 0x000fc600000e0000 */
[----:B-1----:R-:W-:-:S04]  /*1b5c0*/  @P2 IMAD.HI.U32 R5, R4, R0, RZ ;  /* 0x0000000004052227 */ /* 0x002fc800078e00ff */
[----:B------:R-:W-:Y:S01]  /*1b5d0*/  IMAD.MOV.U32 R0, RZ, RZ, R4 ;  /* 0x000000ffff007224 */ /* 0x000fe200078e0004 */
[----:B0-----:R-:W-:Y:S01]  /*1b5e0*/  @P2 SHF.R.U32.HI R0, RZ, R3, R5 ;  /* 0x00000003ff002219 */ /* 0x001fe20000011605 */
[----:B------:R-:W-:Y:S02]  /*1b5f0*/  VIADD R4, R2, 0x200 ;  /* 0x0000020002047836 */ /* 0x000fe40000000000 */
[----:B------:R-:W-:Y:S02]  /*1b600*/  IMAD.MOV.U32 R3, RZ, RZ, -0x70 ;  /* 0xffffff90ff037424 */ /* 0x000fe400078e00ff */
[----:B------:R-:W-:Y:S02]  /*1b610*/  IMAD.MOV.U32 R5, RZ, RZ, 0x40000040 ;  /* 0x40000040ff057424 */ /* 0x000fe400078e00ff */
[----:B------:R-:W-:-:S04]  /*1b620*/  IMAD R3, R10, R3, 0x1 ;  /* 0x000000010a037424 */ /* 0x000fc800078e0203 */
[----:B------:R-:W-:-:S05]  /*1b630*/  IMAD R3, R227, -0x2, R3 ;  /* 0xfffffffee3037824 */ /* 0x000fca00078e0203 */
[----:B------:R-:W-:Y:S01]  /*1b640*/  IADD3 R3, -R224, R3, R225 ;  /* 0x00000003e0037210 */ /* 0x000fe20007ffe1e1 */
[----:B------:R-:W-:Y:S02]  /*1b650*/  WARPGROUP.DEPBAR.LE gsb0, 0x0 ;  /* 0x00008000000079c5 */ /* 0x000fe40000010000 */
[----:B------:R-:W-:-:S06]  /*1b660*/  WARPGROUP.ARRIVE ;  /* 0x00000000000079c5 */ /* 0x000fcc0000000000 */
[----:B------:R-:W-:Y:S01]  /*1b670*/  HGMMA.64x192x16.F32.BF16 R24, R188, gdesc[UR4].tnspB, R24, gsb0 ;  /* 0x42e00004bc187df0 */ /* 0x000fe20008001818 */
[----:B------:R-:W-:Y:S02]  /*1b680*/  R2UR UR6, R4 ;  /* 0x00000000040672ca */ /* 0x000fe400000e0000 */
[----:B------:R-:W0:Y:S01]  /*1b690*/  SHFL.IDX PT, R4, R0, RZ, 0x1c1f ;  /* 0x001c1fff00047589 */ /* 0x000e2200000e0000 */
[----:B------:R-:W-:Y:S01]  /*1b6a0*/  R2UR UR7, R5 ;  /* 0x00000000050772ca */ /* 0x000fe200000e0000 */
[----:B0-----:R-:W-:-:S05]  /*1b6b0*/  IMAD.IADD R4, R3, 0x1, R4 ;  /* 0x0000000103047824 */ /* 0x001fca00078e0204 */
[C---:B------:R-:W-:Y:S02]  /*1b6c0*/  ISETP.GT.AND P3, PT, R4.reuse, RZ, PT ;  /* 0x000000ff0400720c */ /* 0x040fe40003f64270 */
[----:B------:R-:W-:Y:S02]  /*1b6d0*/  ISETP.GT.AND P4, PT, R4, 0x1, PT ;  /* 0x000000010400780c */ /* 0x000fe40003f84270 */
        /* <DEDUP_REMOVED lines=77> */
[----:B------:R-:W-:Y:S02]  /*1bbb0*/  FMNMX.FTZ R5, R121, R5, !PT ;  /* 0x0000000579057209 */ /* 0x000fe40007810000 */
[----:B------:R-:W-:Y:S01]  /*1bbc0*/  ISETP.GT.AND P5, PT, R4, 0x69, PT ;  /* 0x000000690400780c */ /* 0x000fe20003fa4270 */
[----:B------:R-:W-:Y:S01]  /*1bbd0*/  VIADD R4, R2, 0x280 ;  /* 0x0000028002047836 */ /* 0x000fe20000000000 */
[----:B------:R-:W-:Y:S02]  /*1bbe0*/  FMNMX.FTZ R5, R124, R5, !PT ;  /* 0x000000057c057209 */ /* 0x000fe40007810000 */
[----:B------:R-:W-:-:S04]  /*1bbf0*/  FSEL R125, R125, -INF , P5 ;  /* 0xff8000007d7d7808 */ /* 0x000fc80002800000 */
[----:B------:R-:W-:Y:S02]  /*1bc00*/  FMNMX.FTZ R12, R125, R5, !PT ;  /* 0x000000057d0c7209 */ /* 0x000fe40007810000 */
[----:B------:R-:W0:Y:S01]  /*1bc10*/  SHFL.IDX PT, R5, R0, 0x1, 0x1c1f ;  /* 0x003c1f0000057f89 */ /* 0x000e2200000e0000 */
[----:B------:R-:W-:Y:S02]  /*1bc20*/  WARPGROUP.DEPBAR.LE gsb0, 0x0 ;  /* 0x00008000000079c5 */ /* 0x000fe40000010000 */
[----:B------:R-:W-:Y:S01]  /*1bc30*/  WARPGROUP.ARRIVE ;  /* 0x00000000000079c5 */ /* 0x000fe20000000000 */
[----:B------:R-:W1:Y:S05]  /*1bc40*/  SHFL.BFLY PT, R0, R12, 0x2, 0x1f ;  /* 0x0c401f000c007f89 */ /* 0x000e6a00000e0000 */
[----:B------:R-:W-:Y:S01]  /*1bc50*/  HGMMA.64x192x16.F32.BF16 R24, R184, gdesc[UR4].tnspB, R24, gsb0 ;  /* 0x42e00004b8187df0 */ /* 0x000fe20008001818 */
[----:B------:R-:W-:Y:S01]  /*1bc60*/  R2UR UR6, R4 ;  /* 0x00000000040672ca */ /* 0x000fe200000e0000 */
[----:B0-----:R-:W-:-:S02]  /*1bc70*/  IMAD.IADD R3, R3, 0x1, R5 ;  /* 0x0000000103037824 */ /* 0x001fc400078e0205 */
[----:B------:R-:W-:-:S03]  /*1bc80*/  IMAD.MOV.U32 R5, RZ, RZ, 0x40000040 ;  /* 0x40000040ff057424 */ /* 0x000fc600078e00ff */
[C---:B------:R-:W-:Y:S02]  /*1bc90*/  ISETP.GT.AND P6, PT, R3.reuse, 0x9, PT ;  /* 0x000000090300780c */ /* 0x040fe40003fc4270 */
[----:B------:R-:W-:Y:S02]  /*1bca0*/  ISETP.GT.AND P4, PT, R3, 0x1, PT ;  /* 0x000000010300780c */ /* 0x000fe40003f84270 */
[----:B------:R-:W-:Y:S02]  /*1bcb0*/  FSEL R175, R175, -INF , P6 ;  /* 0xff800000afaf7808 */ /* 0x000fe40003000000 */
[C---:B------:R-:W-:Y:S02]  /*1bcc0*/  ISETP.GT.AND P6, PT, R3.reuse, 0x19, PT ;  /* 0x000000190300780c */ /* 0x040fe40003fc4270 */
[----:B------:R-:W-:Y:S02]  /*1bcd0*/  ISETP.GT.AND P5, PT, R3, 0x8, PT ;  /* 0x000000080300780c */ /* 0x000fe40003fa4270 */
[----:B------:R-:W-:-:S02]  /*1bce0*/  FSEL R167, R167, -INF , P6 ;  /* 0xff800000a7a77808 */ /* 0x000fc40003000000 */
[----:B------:R-:W-:Y:S02]  /*1bcf0*/  ISETP.GT.AND P6, PT, R3, 0x29, PT ;  /* 0x000000290300780c */ /* 0x000fe40003fc4270 */
[----:B------:R-:W-:Y:S02]  /*1bd00*/  FSEL R171, R171, -INF , P4 ;  /* 0xff800000abab7808 */ /* 0x000fe40002000000 */
[----:B------:R-:W-:Y:S02]  /*1bd10*/  FSEL R174, R174, -INF , P5 ;  /* 0xff800000aeae7808 */ /* 0x000fe40002800000 */
[----:B------:R-:W-:Y:S02]  /*1bd20*/  FSEL R159, R159, -INF , P6 ;  /* 0xff8000009f9f7808 */ /* 0x000fe40003000000 */
[C---:B------:R-:W-:Y:S02]  /*1bd30*/  ISETP.GT.AND P4, PT, R3.reuse, 0x11, PT ;  /* 0x000000110300780c */ /* 0x040fe40003f84270 */
[----:B------:R-:W-:-:S02]  /*1bd40*/  ISETP.GT.AND P5, PT, R3, 0x18, PT ;  /* 0x000000180300780c */ /* 0x000fc40003fa4270 */
[----:B------:R-:W-:Y:S02]  /*1bd50*/  ISETP.GT.AND P6, PT, R3, 0x39, PT ;  /* 0x000000390300780c */ /* 0x000fe40003fc4270 */
[----:B------:R-:W-:Y:S02]  /*1bd60*/  FSEL R163, R163, -INF , P4 ;  /* 0xff800000a3a37808 */ /* 0x000fe40002000000 */
[----:B------:R-:W-:Y:S02]  /*1bd70*/  FSEL R166, R166, -INF , P5 ;  /* 0xff800000a6a67808 */ /* 0x000fe40002800000 */
[----:B------:R-:W-:Y:S02]  /*1bd80*/  FSEL R151, R151, -INF , P6 ;  /* 0xff80000097977808 */ /* 0x000fe40003000000 */
[C---:B------:R-:W-:Y:S02]  /*1bd90*/  ISETP.GT.AND P3, PT, R3.reuse, RZ, PT ;  /* 0x000000ff0300720c */ /* 0x040fe40003f64270 */
[----:B------:R-:W-:-:S02]  /*1bda0*/  ISETP.GT.AND P4, PT, R3, 0x21, PT ;  /* 0x000000210300780c */ /* 0x000fc40003f84270 */
[C---:B------:R-:W-:Y:S02]  /*1bdb0*/  ISETP.GT.AND P5, PT, R3.reuse, 0x28, PT ;  /* 0x000000280300780c */ /* 0x040fe40003fa4270 */
[----:B------:R-:W-:Y:S02]  /*1bdc0*/  ISETP.GT.AND P6, PT, R3, 0x49, PT ;  /* 0x000000490300780c */ /* 0x000fe40003fc4270 */
[----:B------:R-:W-:Y:S02]  /*1bdd0*/  FSEL R170, R170, -INF , P3 ;  /* 0xff800000aaaa7808 */ /* 0x000fe40001800000 */
[----:B------:R-:W-:Y:S02]  /*1bde0*/  FSEL R155, R155, -INF , P4 ;  /* 0xff8000009b9b7808 */ /* 0x000fe40002000000 */
[----:B------:R-:W-:Y:S02]  /*1bdf0*/  FSEL R158, R158, -INF , P5 ;  /* 0xff8000009e9e7808 */ /* 0x000fe40002800000 */
[----:B------:R-:W-:-:S02]  /*1be00*/  FSEL R143, R143, -INF , P6 ;  /* 0xff8000008f8f7808 */ /* 0x000fc40003000000 */
[C---:B------:R-:W-:Y:S02]  /*1be10*/  ISETP.GT.AND P3, PT, R3.reuse, 0x10, PT ;  /* 0x000000100300780c */ /* 0x040fe40003f64270 */
[C---:B------:R-:W-:Y:S02]  /*1be20*/  ISETP.GT.AND P4, PT, R3.reuse, 0x31, PT ;  /* 0x000000310300780c */ /* 0x040fe40003f84270 */
[C---:B------:R-:W-:Y:S02]  /*1be30*/  ISETP.GT.AND P5, PT, R3.reuse, 0x38, PT ;  /* 0x000000380300780c */ /* 0x040fe40003fa4270 */
[----:B------:R-:W-:Y:S02]  /*1be40*/  ISETP.GT.AND P6, PT, R3, 0x50, PT ;  /* 0x000000500300780c */ /* 0x000fe40003fc4270 */
[----:B------:R-:W-:Y:S02]  /*1be50*/  FSEL R162, R162, -INF , P3 ;  /* 0xff800000a2a27808 */ /* 0x000fe40001800000 */
[----:B------:R-:W-:-:S02]  /*1be60*/  FSEL R147, R147, -INF , P4 ;  /* 0xff80000093937808 */ /* 0x000fc40002000000 */
[----:B------:R-:W-:Y:S02]  /*1be70*/  FSEL R150, R150, -INF , P5 ;  /* 0xff80000096967808 */ /* 0x000fe40002800000 */
[----:B------:R-:W-:Y:S02]  /*1be80*/  FSEL R130, R130, -INF , P6 ;  /* 0xff80000082827808 */ /* 0x000fe40003000000 */
[C---:B------:R-:W-:Y:S02]  /*1be90*/  ISETP.GT.AND P3, PT, R3.reuse, 0x20, PT ;  /* 0x000000200300780c */ /* 0x040fe40003f64270 */
[C---:B------:R-:W-:Y:S02]  /*1bea0*/  ISETP.GT.AND P4, PT, R3.reuse, 0x41, PT ;  /* 0x000000410300780c */ /* 0x040fe40003f84270 */
[C---:B------:R-:W-:Y:S02]  /*1beb0*/  ISETP.GT.AND P5, PT, R3.reuse, 0x48, PT ;  /* 0x000000480300780c */ /* 0x040fe40003fa4270 */
[----:B------:R-:W-:-:S02]  /*1bec0*/  ISETP.GT.AND P6, PT, R3, 0x59, PT ;  /* 0x000000590300780c */ /* 0x000fc40003fc4270 */
[----:B------:R-:W-:Y:S02]  /*1bed0*/  FSEL R154, R154, -INF , P3 ;  /* 0xff8000009a9a7808 */ /* 0x000fe40001800000 */
[----:B------:R-:W-:Y:S02]  /*1bee0*/  FSEL R139, R139, -INF , P4 ;  /* 0xff8000008b8b7808 */ /* 0x000fe40002000000 */
[----:B------:R-:W-:Y:S02]  /*1bef0*/  FSEL R142, R142, -INF , P5 ;  /* 0xff8000008e8e7808 */ /* 0x000fe40002800000 */
[----:B------:R-:W-:Y:S02]  /*1bf00*/  FSEL R135, R135, -INF , P6 ;  /* 0xff80000087877808 */ /* 0x000fe40003000000 */
[C---:B------:R-:W-:Y:S02]  /*1bf10*/  ISETP.GT.AND P3, PT, R3.reuse, 0x30, PT ;  /* 0x000000300300780c */ /* 0x040fe40003f64270 */
        /* <DEDUP_REMOVED lines=11> */
[----:B------:R-:W-:Y:S02]  /*1bfd0*/  FMNMX.FTZ R3, R170, R8, !PT ;  /* 0x00000008aa037209 */ /* 0x000fe40007810000 */
[----:B------:R-:W-:-:S02]  /*1bfe0*/  R2UR UR7, R5 ;  /* 0x00000000050772ca */ /* 0x000fc400000e0000 */
[----:B------:R-:W-:Y:S02]  /*1bff0*/  FMNMX.FTZ R3, R171, R3, !PT ;  /* 0x00000003ab037209 */ /* 0x000fe40007810000 */
[----:B-1----:R-:W-:Y:S02]  /*1c000*/  FMNMX.FTZ R5, R12, R0, !PT ;  /* 0x000000000c057209 */ /* 0x002fe40007810000 */
[----:B------:R-:W-:Y:S02]  /*1c010*/  FMNMX.FTZ R3, R174, R3, !PT ;  /* 0x00000003ae037209 */ /* 0x000fe40007810000 */
[----:B------:R-:W-:Y:S01]  /*1c020*/  FSEL R138, R138, -INF , P3 ;  /* 0xff8000008a8a7808 */ /* 0x000fe20001800000 */
[----:B------:R-:W0:Y:S01]  /*1c030*/  SHFL.BFLY PT, R0, R5, 0x1, 0x1f ;  /* 0x0c201f0005007f89 */ /* 0x000e2200000e0000 */
[----:B------:R-:W-:-:S04]  /*1c040*/  FMNMX.FTZ R3, R175, R3, !PT ;  /* 0x00000003af037209 */ /* 0x000fc80007810000 */
[----:B------:R-:W-:-:S04]  /*1c050*/  FMNMX.FTZ R3, R162, R3, !PT ;  /* 0x00000003a2037209 */ /* 0x000fc80007810000 */
[----:B------:R-:W-:-:S04]  /*1c060*/  FMNMX.FTZ R3, R163, R3, !PT ;  /* 0x00000003a3037209 */ /* 0x000fc80007810000 */
[----:B------:R-:W-:-:S04]  /*1c070*/  FMNMX.FTZ R3, R166, R3, !PT ;  /* 0x00000003a6037209 */ /* 0x000fc80007810000 */
[----:B------:R-:W-:-:S04]  /*1c080*/  FMNMX.FTZ R3, R167, R3, !PT ;  /* 0x00000003a7037209 */ /* 0x000fc80007810000 */
[----:B------:R-:W-:Y:S02]  /*1c090*/  FMNMX.FTZ R3, R154, R3, !PT ;  /* 0x000000039a037209 */ /* 0x000fe40007810000 */
[----:B0-----:R-:W-:Y:S01]  /*1c0a0*/  FMNMX.FTZ R5, R5, R0, !PT ;  /* 0x0000000005057209 */ /* 0x001fe20007810000 */
[----:B------:R-:W-:Y:S01]  /*1c0b0*/  IMAD.U32 R0, RZ, RZ, UR4 ;  /* 0x00000004ff007e24 */ /* 0x000fe2000f8e00ff */
[----:B------:R-:W-:Y:S02]  /*1c0c0*/  FMNMX.FTZ R3, R155, R3, !PT ;  /* 0x000000039b037209 */ /* 0x000fe40007810000 */
[C---:B------:R-:W-:Y:S01]  /*1c0d0*/  FSETP.NEU.FTZ.AND P3, PT, R5.reuse, -INF , PT ;  /* 0xff8000000500780b */ /* 0x040fe20003f7d000 */
[----:B------:R-:W-:Y:S01]  /*1c0e0*/  FMUL.FTZ R15, R5, R0 ;  /* 0x00000000050f7220 */ /* 0x000fe20000410000 */
[----:B------:R-:W-:-:S04]  /*1c0f0*/  FMNMX.FTZ R3, R158, R3, !PT ;  /* 0x000000039e037209 */ /* 0x000fc80007810000 */
[----:B------:R-:W-:Y:S02]  /*1c100*/  FMNMX.FTZ R3, R159, R3, !PT ;  /* 0x000000039f037209 */ /* 0x000fe40007810000 */
[----:B------:R-:W-:Y:S02]  /*1c110*/  FSEL R15, R15, RZ, P3 ;  /* 0x000000ff0f0f7208 */ /* 0x000fe40001800000 */
[----:B------:R-:W-:-:S03]  /*1c120*/  FMNMX.FTZ R3, R146, R3, !PT ;  /* 0x0000000392037209 */ /* 0x000fc60007810000 */
[-CC-:B------:R-:W-:Y:S01]  /*1c130*/  FFMA.FTZ R192, R152, R0.reuse, -R15.reuse ;  /* 0x0000000098c07223 */ /* 0x180fe2000001080f */
[----:B------:R-:W-:Y:S01]  /*1c140*/  FMNMX.FTZ R3, R147, R3, !PT ;  /* 0x0000000393037209 */ /* 0x000fe20007810000 */
[-CC-:B------:R-:W-:Y:S01]  /*1c150*/  FFMA.FTZ R152, R153, R0.reuse, -R15.reuse ;  /* 0x0000000099987223 */ /* 0x180fe2000001080f */
[----:B------:R-:W-:Y:S01]  /*1c160*/  FSEL R153, R123, -INF , P5 ;  /* 0xff8000007b997808 */ /* 0x000fe20002800000 */
        /* <DEDUP_REMOVED lines=11> */
[-CC-:B------:R-:W-:Y:S01]  /*1c220*/  FFMA.FTZ R202, R172, R0.reuse, -R15.reuse ;  /* 0x00000000acca7223 */ /* 0x180fe2000001080f */
        /* <DEDUP_REMOVED lines=15> */
[----:B------:R-:W-:Y:S01]  /*1c320*/  FFMA.FTZ R124, R124, R0, -R15 ;  /* 0x000000007c7c7223 */ /* 0x000fe2000001080f */
[----:B------:R-:W-:Y:S01]  /*1c330*/  MUFU.EX2 R200, R200 ;  /* 0x000000c800c87308 */ /* 0x000fe20000000800 */
[----:B------:R-:W-:-:S02]  /*1c340*/  WARPGROUP.DEPBAR.LE gsb0, 0x0 ;  /* 0x00008000000079c5 */ /* 0x000fc40000010000 */
[----:B------:R-:W-:Y:S01]  /*1c350*/  WARPGROUP.ARRIVE ;  /* 0x00000000000079c5 */ /* 0x000fe20000000000 */
[----:B------:R-:W-:Y:S01]  /*1c360*/  FMNMX.FTZ R3, R131, R3, !PT ;  /* 0x0000000383037209 */ /* 0x000fe20007810000 */
[-CC-:B------:R-:W-:Y:S01]  /*1c370*/  FFMA.FTZ R184, R136, R0.reuse, -R15.reuse ;  /* 0x0000000088b87223 */ /* 0x180fe2000001080f */
[----:B------:R-:W-:Y:S02]  /*1c380*/  FFMA.FTZ R186, R140, R0, -R15 ;  /* 0x000000008cba7223 */ /* 0x000fe4000001080f */
[----:B------:R-:W-:Y:S01]  /*1c390*/  FMNMX.FTZ R3, R134, R3, !PT ;  /* 0x0000000386037209 */ /* 0x000fe20007810000 */
[----:B------:R-:W-:Y:S01]  /*1c3a0*/  HGMMA.64x192x16.F32.BF16 R24, R180, gdesc[UR4].tnspB, R24, gsb0 ;  /* 0x42e00004b4187df0 */ /* 0x000fe20008001818 */
        /* <DEDUP_REMOVED lines=18> */
[----:B0-----:R-:W-:-:S04]  /*1c4d0*/  FMNMX.FTZ R4, R4, R3, !PT ;  /* 0x0000000304047209 */ /* 0x001fc80007810000 */
[C---:B------:R-:W-:Y:S01]  /*1c4e0*/  FSETP.NEU.FTZ.AND P4, PT, R4.reuse, -INF , PT ;  /* 0xff8000000400780b */ /* 0x040fe20003f9d000 */
[----:B------:R-:W-:Y:S02]  /*1c4f0*/  FMUL.FTZ R3, R4, R0 ;  /* 0x0000000004037220 */ /* 0x000fe40000410000 */
        /* <DEDUP_REMOVED lines=14> */
[----:B------:R-:W-:Y:S01]  /*1c5e0*/  FFMA.FTZ R133, R121, R0, -R15 ;  /* 0x0000000079857223 */ /* 0x000fe2000001080f */
[----:B------:R-:W-:Y:S02]  /*1c5f0*/  FSEL R121, R4, RZ, P4 ;  /* 0x000000ff04797208 */ /* 0x000fe40002000000 */
[----:B------:R0:W-:Y:S01]  /*1c600*/  MUFU.EX2 R180, R128 ;  /* 0x0000008000b47308 */ /* 0x0001e20000000800 */
[----:B------:R-:W-:Y:S02]  /*1c610*/  WARPGROUP.ARRIVE ;  /* 0x00000000000079c5 */ /* 0x000fe40000000000 */
[----:B------:R-:W-:Y:S01]  /*1c620*/  FADD.FTZ R8, -R121, R8 ;  /* 0x0000000879087221 */ /* 0x000fe20000010100 */
[----:B------:R-:W-:-:S03]  /*1c630*/  IMAD.MOV.U32 R121, RZ, RZ, 0x40000040 ;  /* 0x40000040ff797424 */ /* 0x000fc600078e00ff */
[-C--:B------:R-:W-:Y:S01]  /*1c640*/  FMUL.FTZ R8, R8, R0.reuse ;  /* 0x0000000008087220 */ /* 0x080fe20000410000 */
[-CC-:B0-----:R-:W-:Y:S01]  /*1c650*/  FFMA.FTZ R128, R120, R0.reuse, -R15.reuse ;  /* 0x0000000078807223 */ /* 0x181fe2000001080f */
[----:B------:R-:W-:Y:S01]  /*1c660*/  VIADD R120, R2, 0x300 ;  /* 0x0000030002787836 */ /* 0x000fe20000000000 */
[----:B------:R-:W-:Y:S01]  /*1c670*/  R2UR UR7, R121 ;  /* 0x00000000790772ca */ /* 0x000fe200000e0000 */
[-C--:B------:R-:W-:Y:S01]  /*1c680*/  FFMA.FTZ R15, R125, R0.reuse, -R15 ;  /* 0x000000007d0f7223 */ /* 0x080fe2000001080f */
[----:B------:R-:W-:Y:S01]  /*1c690*/  FSEL R125, R3, RZ, P4 ;  /* 0x000000ff037d7208 */ /* 0x000fe20002000000 */
[----:B------:R-:W-:Y:S01]  /*1c6a0*/  MUFU.EX2 R182, R182 ;  /* 0x000000b600b67308 */ /* 0x000fe20000000800 */
[----:B------:R-:W-:Y:S02]  /*1c6b0*/  R2UR UR6, R120 ;  /* 0x00000000780672ca */ /* 0x000fe400000e0000 */
        /* <DEDUP_REMOVED lines=8> */
[-CC-:B------:R-:W-:Y:S01]  /*1c740*/  FFMA.FTZ R148, R163, R0.reuse, -R125.reuse ;  /* 0x00000000a3947223 */ /* 0x180fe2000001087d */
[-C--:B------:R-:W-:Y:S01]  /*1c750*/  FMUL.FTZ R3, R3, R0.reuse ;  /* 0x0000000003037220 */ /* 0x080fe20000410000 */
[-CC-:B------:R-:W-:Y:S01]  /*1c760*/  FFMA.FTZ R199, R166, R0.reuse, -R125.reuse ;  /* 0x00000000a6c77223 */ /* 0x180fe2000001087d */
[----:B------:R-:W-:Y:S01]  /*1c770*/  HGMMA.64x192x16.F32.BF16 R24, R176, gdesc[UR4].tnspB, R24, gsb0 ;  /* 0x42e00004b0187df0 */ /* 0x000fe20008001818 */
        /* <DEDUP_REMOVED lines=10> */
[-CC-:B------:R-:W-:Y:S01]  /*1c820*/  FFMA.FTZ R139, R139, R0.reuse, -R125.reuse ;  /* 0x000000008b8b7223 */ /* 0x180fe2000001087d */
[----:B------:R1:W2:Y:S01]  /*1c830*/  MUFU.EX2 R3, R8 ;  /* 0x0000000800037308 */ /* 0x0002a20000000800 */
[-CC-:B------:R-:W-:Y:S01]  /*1c840*/  FFMA.FTZ R187, R142, R0.reuse, -R125.reuse ;  /* 0x000000008ebb7223 */ /* 0x180fe2000001087d */
[-CC-:B------:R-:W-:Y:S01]  /*1c850*/  FFMA.FTZ R181, R130, R0.reuse, -R125.reuse ;  /* 0x0000000082b57223 */ /* 0x180fe2000001087d */
[-CC-:B------:R-:W-:Y:S01]  /*1c860*/  FFMA.FTZ R183, R134, R0.reuse, -R125.reuse ;  /* 0x0000000086b77223 */ /* 0x180fe2000001087d */
[-CC-:B------:R-:W-:Y:S01]  /*1c870*/  FFMA.FTZ R135, R135, R0.reuse, -R125.reuse ;  /* 0x0000000087877223 */ /* 0x180fe2000001087d */
[-CC-:B------:R-:W-:Y:S01]  /*1c880*/  FFMA.FTZ R122, R122, R0.reuse, -R125.reuse ;  /* 0x000000007a7a7223 */ /* 0x180fe2000001087d */
[-CC-:B------:R-:W-:Y:S01]  /*1c890*/  FFMA.FTZ R153, R153, R0.reuse, -R125.reuse ;  /* 0x0000000099997223 */ /* 0x180fe2000001087d */
[-CC-:B------:R-:W-:Y:S01]  /*1c8a0*/  FFMA.FTZ R145, R145, R0.reuse, -R125.reuse ;  /* 0x0000000091917223 */ /* 0x180fe2000001087d */
[----:B------:R-:W3:Y:S01]  /*1c8b0*/  MUFU.EX2 R136, R136 ;  /* 0x0000008800887308 */ /* 0x000ee20000000800 */
[----:B0-----:R-:W-:Y:S01]  /*1c8c0*/  FFMA.FTZ R7, R2, R7, R200 ;  /* 0x0000000702077223 */ /* 0x001fe200000100c8 */
[----:B-1----:R-:W-:Y:S01]  /*1c8d0*/  FFMA.FTZ R8, R151, R0, -R125 ;  /* 0x0000000097087223 */ /* 0x002fe2000001087d */
[----:B------:R-:W-:-:S02]  /*1c8e0*/  F2FP.BF16.F32.PACK_AB R200, R14, R200 ;  /* 0x000000c80ec8723e */ /* 0x000fc400000010ff */
[----:B------:R-:W-:Y:S01]  /*1c8f0*/  FADD.FTZ R7, R14, R7 ;  /* 0x000000070e077221 */ /* 0x000fe20000010000 */
[C---:B------:R-:W-:Y:S01]  /*1c900*/  ISETP.GT.AND P3, PT, R10.reuse, R221, PT ;  /* 0x000000dd0a00720c */ /* 0x040fe20003f64270 */
[----:B------:R-:W-:Y:S01]  /*1c910*/  VIADD R10, R10, 0xffffffff ;  /* 0xffffffff0a0a7836 */ /* 0x000fe20000000000 */
[----:B------:R-:W0:Y:S01]  /*1c920*/  MUFU.EX2 R203, R203 ;  /* 0x000000cb00cb7308 */ /* 0x000e220000000800 */
[----:B--2---:R-:W-:Y:S01]  /*1c930*/  FFMA.FTZ R6, R3, R6, R201 ;  /* 0x0000000603067223 */ /* 0x004fe200000100c9 */
[----:B------:R-:W-:Y:S01]  /*1c940*/  FADD.FTZ R7, R202, R7 ;  /* 0x00000007ca077221 */ /* 0x000fe20000010000 */
[----:B------:R-:W-:-:S03]  /*1c950*/  F2FP.BF16.F32.PACK_AB R202, R168, R202 ;  /* 0x000000caa8ca723e */ /* 0x000fc600000010ff */
[----:B------:R-:W-:Y:S02]  /*1c960*/  FADD.FTZ R7, R168, R7 ;  /* 0x00000007a8077221 */ /* 0x000fe40000010000 */
[----:B------:R-:W1:Y:S01]  /*1c970*/  MUFU.EX2 R137, R137 ;  /* 0x0000008900897308 */ /* 0x000e620000000800 */
[C---:B---3--:R-:W-:Y:S01]  /*1c980*/  FADD.FTZ R6, R136.reuse, R6 ;  /* 0x0000000688067221 */ /* 0x048fe20000010000 */
[----:B------:R-:W-:-:S06]  /*1c990*/  F2FP.BF16.F32.PACK_AB R201, R136, R201 ;  /* 0x000000c988c9723e */ /* 0x000fcc00000010ff */
        /* <DEDUP_REMOVED lines=20> */
[----:B------:R-:W2:Y:S01]  /*1cae0*/  MUFU.EX2 R133, R133 ;  /* 0x0000008500857308 */ /* 0x000ea20000000800 */
[----:B------:R-:W-:-:S02]  /*1caf0*/  WARPGROUP.DEPBAR.LE gsb0, 0x0 ;  /* 0x00008000000079c5 */ /* 0x000fc40000010000 */
[----:B------:R0:W-:Y:S05]  /*1cb00*/  @!P1 SYNCS.ARRIVE.TRANS64.RED.A1T0 RZ, [R13+URZ], RZ ;  /* 0x000000ff0dff99a7 */ /* 0x0001ea000810043f */
[----:B------:R-:W-:Y:S01]  /*1cb10*/  MUFU.EX2 R153, R153 ;  /* 0x0000009900997308 */ /* 0x000fe20000000800 */
[----:B0-----:R-:W-:Y:S01]  /*1cb20*/  FADD.FTZ R13, R203, R6 ;  /* 0x00000006cb0d7221 */ /* 0x001fe20000010000 */
[----:B------:R0:W-:Y:S01]  /*1cb30*/  @!P1 SYNCS.ARRIVE.TRANS64.RED.A1T0 RZ, [R11+URZ], RZ ;  /* 0x000000ff0bff99a7 */ /* 0x0001e2000810043f */
[C---:B-1----:R-:W-:Y:S02]  /*1cb40*/  F2FP.BF16.F32.PACK_AB R203, R137.reuse, R203 ;  /* 0x000000cb89cb723e */ /* 0x042fe400000010ff */
[----:B------:R-:W-:-:S03]  /*1cb50*/  FADD.FTZ R13, R137, R13 ;  /* 0x0000000d890d7221 */ /* 0x000fc60000010000 */
[----:B------:R-:W1:Y:S01]  /*1cb60*/  MUFU.EX2 R6, R139 ;  /* 0x0000008b00067308 */ /* 0x000e620000000800 */
[----:B--2---:R-:W-:Y:S01]  /*1cb70*/  F2FP.BF16.F32.PACK_AB R176, R133, R128 ;  /* 0x0000008085b0723e */ /* 0x004fe200000010ff */
[----:B------:R-:W-:Y:S01]  /*1cb80*/  FADD.FTZ R13, R197, R13 ;  /* 0x0000000dc50d7221 */ /* 0x000fe20000010000 */
[----:B0-----:R-:W-:Y:S01]  /*1cb90*/  FADD.FTZ R11, R196, R7 ;  /* 0x00000007c40b7221 */ /* 0x001fe20000010000 */
[----:B------:R-:W-:Y:S01]  /*1cba0*/  FFMA.FTZ R7, R143, R0, -R125 ;  /* 0x000000008f077223 */ /* 0x000fe2000001087d */
[----:B------:R-:W-:Y:S01]  /*1cbb0*/  F2FP.BF16.F32.PACK_AB R196, R20, R196 ;  /* 0x000000c414c4723e */ /* 0x000fe200000010ff */
[----:B------:R-:W-:Y:S01]  /*1cbc0*/  FADD.FTZ R13, R148, R13 ;  /* 0x0000000d940d7221 */ /* 0x000fe20000010000 */
[----:B------:R-:W-:Y:S01]  /*1cbd0*/  FADD.FTZ R11, R20, R11 ;  /* 0x0000000b140b7221 */ /* 0x000fe20000010000 */
[----:B------:R-:W-:Y:S01]  /*1cbe0*/  MUFU.EX2 R145, R145 ;  /* 0x0000009100917308 */ /* 0x000fe20000000800 */
[----:B------:R-:W-:Y:S01]  /*1cbf0*/  F2FP.BF16.F32.PACK_AB R197, R148, R197 ;  /* 0x000000c594c5723e */ /* 0x000fe200000010ff */
[----:B------:R-:W-:Y:S01]  /*1cc00*/  FADD.FTZ R13, R199, R13 ;  /* 0x0000000dc70d7221 */ /* 0x000fe20000010000 */
[----:B------:R-:W-:Y:S01]  /*1cc10*/  FADD.FTZ R120, R198, R11 ;  /* 0x0000000bc6787221 */ /* 0x000fe20000010000 */
[----:B------:R-:W-:Y:S01]  /*1cc20*/  FFMA.FTZ R11, R131, R0, -R125 ;  /* 0x00000000830b7223 */ /* 0x000fe2000001087d */
[----:B------:R-:W-:Y:S01]  /*1cc30*/  F2FP.BF16.F32.PACK_AB R198, R12, R198 ;  /* 0x000000c60cc6723e */ /* 0x000fe200000010ff */
[----:B------:R-:W-:Y:S01]  /*1cc40*/  FADD.FTZ R13, R140, R13 ;  /* 0x0000000d8c0d7221 */ /* 0x000fe20000010000 */
[----:B------:R-:W-:Y:S01]  /*1cc50*/  FADD.FTZ R120, R12, R120 ;  /* 0x000000780c787221 */ /* 0x000fe20000010000 */
[----:B------:R-:W0:Y:S01]  /*1cc60*/  MUFU.EX2 R7, R7 ;  /* 0x0000000700077308 */ /* 0x000e220000000800 */
[----:B------:R-:W-:Y:S01]  /*1cc70*/  FFMA.FTZ R125, R156, R0, -R125 ;  /* 0x000000009c7d7223 */ /* 0x000fe2000001087d */
[----:B------:R-:W-:Y:S01]  /*1cc80*/  FADD.FTZ R13, R193, R13 ;  /* 0x0000000dc10d7221 */ /* 0x000fe20000010000 */
[----:B------:R-:W-:Y:S01]  /*1cc90*/  FADD.FTZ R120, R192, R120 ;  /* 0x00000078c0787221 */ /* 0x000fe20000010000 */
[----:B------:R-:W-:-:S02]  /*1cca0*/  F2FP.BF16.F32.PACK_AB R199, R140, R199 ;  /* 0x000000c78cc7723e */ /* 0x000fc400000010ff */
[----:B------:R-:W-:Y:S01]  /*1ccb0*/  FADD.FTZ R13, R141, R13 ;  /* 0x0000000d8d0d7221 */ /* 0x000fe20000010000 */
[C---:B------:R-:W-:Y:S01]  /*1ccc0*/  FADD.FTZ R120, R152.reuse, R120 ;  /* 0x0000007898787221 */ /* 0x040fe20000010000 */
[----:B------:R-:W2:Y:S01]  /*1ccd0*/  MUFU.EX2 R11, R11 ;  /* 0x0000000b000b7308 */ /* 0x000ea20000000800 */
[----:B------:R-:W-:Y:S01]  /*1cce0*/  F2FP.BF16.F32.PACK_AB R192, R152, R192 ;  /* 0x000000c098c0723e */ /* 0x000fe200000010ff */
[----:B------:R-:W-:Y:S01]  /*1ccf0*/  FADD.FTZ R13, R195, R13 ;  /* 0x0000000dc30d7221 */ /* 0x000fe20000010000 */
[----:B------:R-:W-:Y:S01]  /*1cd00*/  FADD.FTZ R120, R194, R120 ;  /* 0x00000078c2787221 */ /* 0x000fe20000010000 */
[----:B------:R-:W-:Y:S02]  /*1cd10*/  F2FP.BF16.F32.PACK_AB R193, R141, R193 ;  /* 0x000000c18dc1723e */ /* 0x000fe400000010ff */
[----:B------:R-:W-:Y:S01]  /*1cd20*/  FADD.FTZ R13, R149, R13 ;  /* 0x0000000d950d7221 */ /* 0x000fe20000010000 */
[C---:B------:R-:W-:Y:S01]  /*1cd30*/  FADD.FTZ R120, R21.reuse, R120 ;  /* 0x0000007815787221 */ /* 0x040fe20000010000 */
[----:B------:R-:W-:Y:S01]  /*1cd40*/  MUFU.EX2 R15, R15 ;  /* 0x0000000f000f7308 */ /* 0x000fe20000000800 */
[----:B------:R-:W-:Y:S01]  /*1cd50*/  F2FP.BF16.F32.PACK_AB R194, R21, R194 ;  /* 0x000000c215c2723e */ /* 0x000fe200000010ff */
        /* <DEDUP_REMOVED lines=11> */
[----:B------:R-:W3:Y:S01]  /*1ce10*/  MUFU.EX2 R8, R125 ;  /* 0x0000007d00087308 */ /* 0x000ee20000000800 */
[----:B------:R-:W-:Y:S01]  /*1ce20*/  F2FP.BF16.F32.PACK_AB R188, R123, R188 ;  /* 0x000000bc7bbc723e */ /* 0x000fe200000010ff */
        /* <DEDUP_REMOVED lines=8> */
[C---:B0-----:R-:W-:Y:S02]  /*1ceb0*/  F2FP.BF16.F32.PACK_AB R187, R7.reuse, R187 ;  /* 0x000000bb07bb723e */ /* 0x041fe400000010ff */
[----:B------:R-:W-:Y:S01]  /*1cec0*/  FADD.FTZ R12, R7, R12 ;  /* 0x0000000c070c7221 */ /* 0x000fe20000010000 */
[----:B------:R-:W-:Y:S01]  /*1ced0*/  FADD.FTZ R13, R126, R120 ;  /* 0x000000787e0d7221 */ /* 0x000fe20000010000 */
[----:B------:R-:W-:-:S02]  /*1cee0*/  F2FP.BF16.F32.PACK_AB R184, R127, R184 ;  /* 0x000000b87fb8723e */ /* 0x000fc400000010ff */
[----:B------:R-:W-:Y:S01]  /*1cef0*/  FADD.FTZ R12, R181, R12 ;  /* 0x0000000cb50c7221 */ /* 0x000fe20000010000 */
[----:B------:R-:W-:Y:S01]  /*1cf00*/  FADD.FTZ R14, R180, R13 ;  /* 0x0000000db40e7221 */ /* 0x000fe20000010000 */
[C---:B--2---:R-:W-:Y:S02]  /*1cf10*/  F2FP.BF16.F32.PACK_AB R181, R11.reuse, R181 ;  /* 0x000000b50bb5723e */ /* 0x044fe400000010ff */
[----:B------:R-:W-:Y:S01]  /*1cf20*/  FADD.FTZ R12, R11, R12 ;  /* 0x0000000c0b0c7221 */ /* 0x000fe20000010000 */
[----:B------:R-:W-:Y:S01]  /*1cf30*/  FADD.FTZ R9, R129, R14 ;  /* 0x0000000e81097221 */ /* 0x000fe20000010000 */
[----:B---3--:R-:W-:Y:S01]  /*1cf40*/  F2FP.BF16.F32.PACK_AB R179, R8, R145 ;  /* 0x0000009108b3723e */ /* 0x008fe200000010ff */
[----:B------:R-:W-:Y:S02]  /*1cf50*/  IMAD.MOV.U32 R11, RZ, RZ, R208 ;  /* 0x000000ffff0b7224 */ /* 0x000fe400078e00d0 */
        /* <DEDUP_REMOVED lines=14> */
[----:B------:R-:W-:Y:S01]  /*1d040*/  F2FP.BF16.F32.PACK_AB R177, R153, R122 ;  /* 0x0000007a99b1723e */ /* 0x000fe200000010ff */
[----:B------:R-:W-:Y:S01]  /*1d050*/  IMAD.MOV.U32 R12, RZ, RZ, R205 ;  /* 0x000000ffff0c7224 */ /* 0x000fe200078e00cd */
[C---:B------:R-:W-:Y:S01]  /*1d060*/  F2FP.BF16.F32.PACK_AB R178, R15.reuse, R124 ;  /* 0x0000007c0fb2723e */ /* 0x040fe200000010ff */
[----:B------:R-:W-:Y:S01]  /*1d070*/  FADD.FTZ R7, R15, R6 ;  /* 0x000000060f077221 */ /* 0x000fe20000010000 */
[----:B------:R-:W-:Y:S01]  /*1d080*/  FADD.FTZ R6, R8, R9 ;  /* 0x0000000908067221 */ /* 0x000fe20000010000 */
[----:B------:R-:W-:Y:S02]  /*1d090*/  IMAD.MOV.U32 R8, RZ, RZ, R4 ;  /* 0x000000ffff087224 */ /* 0x000fe400078e0004 */
[----:B------:R-:W-:Y:S01]  /*1d0a0*/  IMAD.MOV.U32 R9, RZ, RZ, R5 ;  /* 0x000000ffff097224 */ /* 0x000fe200078e0005 */
[----:B------:R-:W-:Y:S06]  /*1d0b0*/  @P3 BRA `(.L_x_2926) ;  /* 0xffffffa800b03947 */ /* 0x000fec000383ffff */
[----:B------:R-:W-:Y:S05]  /*1d0c0*/  BSYNC B1 ;  /* 0x0000000000017941 */ /* 0x000fea0003800000 */
.L_x_2915:
[----:B------:R-:W-:Y:S05]  /*1d0d0*/  BSYNC B0 ;  /* 0x0000000000007941 */ /* 0x000fea0003800000 */
.L_x_2914:
[----:B------:R-:W-:Y:S01]  /*1d0e0*/  ISETP.GE.AND P2, PT, R10, RZ, PT ;  /* 0x000000ff0a00720c */ /* 0x000fe20003f46270 */
[----:B------:R-:W-:-:S12]  /*1d0f0*/  BSSY B0, `(.L_x_2927) ;  /* 0x00004d8000007945 */ /* 0x000fd80003800000 */
[----:B------:R-:W-:Y:S05]  /*1d100*/  @!P2 BRA `(.L_x_2928) ;  /* 0x0000004c0058a947 */ /* 0x000fea0003800000 */
[----:B------:R-:W-:Y:S02]  /*1d110*/  IMAD.MOV.U32 R8, RZ, RZ, R4 ;  /* 0x000000ffff087224 */ /* 0x000fe400078e0004 */
[----:B------:R-:W-:Y:S02]  /*1d120*/  IMAD.MOV.U32 R9, RZ, RZ, R5 ;  /* 0x000000ffff097224 */ /* 0x000fe400078e0005 */
[----:B------:R-:W-:Y:S02]  /*1d130*/  IMAD.MOV.U32 R11, RZ, RZ, R208 ;  /* 0x000000ffff0b7224 */ /* 0x000fe400078e00d0 */
[----:B------:R-:W-:-:S07]  /*1d140*/  IMAD.MOV.U32 R12, RZ, RZ, R205 ;  /* 0x000000ffff0c7224 */ /* 0x000fce00078e00cd */
.L_x_2939:
        /* <DEDUP_REMOVED lines=8> */
.L_x_2929:
[----:B------:R-:W-:Y:S01]  /*1d1d0*/  IMAD R4, R205, 0x8, R16 ;  /* 0x00000008cd047824 */ /* 0x000fe200078e0210 */
[----:B------:R-:W-:-:S04]  /*1d1e0*/  SHF.L.U32 R5, R208, 0x1f, RZ ;  /* 0x0000001fd0057819 */ /* 0x000fc800000006ff */
[----:B------:R0:W1:Y:S01]  /*1d1f0*/  SYNCS.PHASECHK.TRANS64.TRYWAIT P2, [R4+URZ+0x36830], R5 ;  /* 0x03683005040075a7 */ /* 0x000062000804017f */
[----:B------:R-:W-:Y:S05]  /*1d200*/  @!P0 BRA `(.L_x_2930) ;  /* 0x0000000000048947 */ /* 0x000fea0003800000 */
[----:B------:R-:W-:Y:S01]  /*1d210*/  BPT.TRAP 0x1 ;  /* 0x000000040000795c */ /* 0x000fe20000300000 */
.L_x_2930:
[----:B------:R-:W-:Y:S01]  /*1d220*/  IMAD R0, R205, 0xa80, R219 ;  /* 0x00000a80cd007824 */ /* 0x000fe200078e02db */
[----:B------:R-:W-:Y:S03]  /*1d230*/  BSSY B1, `(.L_x_2931) ;  /* 0x0000006000017945 */ /* 0x000fe60003800000 */
[C---:B------:R-:W-:Y:S02]  /*1d240*/  VIADD R20, R0.reuse, 0x80 ;  /* 0x0000008000147836 */ /* 0x040fe40000000000 */
[----:B------:R-:W-:Y:S01]  /*1d250*/  VIADD R120, R0, 0x100 ;  /* 0x0000010000787836 */ /* 0x000fe20000000000 */
[----:B-1----:R-:W-:Y:S06]  /*1d260*/  @P2 BRA `(.L_x_2932) ;  /* 0x0000000000082947 */ /* 0x002fec0003800000 */
[----:B------:R-:W1:Y:S02]  /*1d270*/  SYNCS.PHASECHK.TRANS64.TRYWAIT P2, [R4+URZ+0x36830], R5 ;  /* 0x03683005040075a7 */ /* 0x000e64000804017f */
[----:B-1----:R-:W-:Y:S05]  /*1d280*/  @!P2 BRA `(.L_x_2933) ;  /* 0x00000110009ca947 */ /* 0x002fea0003800000 */
.L_x_2932:
[----:B------:R-:W-:Y:S05]  /*1d290*/  BSYNC B1 ;  /* 0x0000000000017941 */ /* 0x000fea0003800000 */
.L_x_2931:
[----:B------:R-:W2:Y:S04]  /*1d2a0*/  LDL.64 R14, [R1+0x30] ;  /* 0x00003000010e7983 */ /* 0x000ea80000100a00 */
[----:B------:R-:W3:Y:S01]  /*1d2b0*/  LDL.64 R122, [R1+0x38] ;  /* 0x00003800017a7983 */ /* 0x000ee20000100a00 */
[----:B------:R-:W-:Y:S01]  /*1d2c0*/  WARPGROUP.ARRIVE ;  /* 0x00000000000079c5 */ /* 0x000fe20000000000 */
[----:B------:R-:W-:Y:S01]  /*1d2d0*/  IMAD.MOV.U32 R21, RZ, RZ, 0x40000040 ;  /* 0x40000040ff157424 */ /* 0x000fe200078e00ff */
[----:B------:R-:W-:Y:S01]  /*1d2e0*/  R2UR UR6, R20 ;  /* 0x00000000140672ca */ /* 0x000fe200000e0000 */
[----:B------:R-:W-:Y:S01]  /*1d2f0*/  IMAD.MOV.U32 R121, RZ, RZ, 0x40000040 ;  /* 0x40000040ff797424 */ /* 0x000fe200078e00ff */
[----:B01----:R-:W-:Y:S01]  /*1d300*/  MOV R5, UR45 ;  /* 0x0000002d00057c02 */ /* 0x003fe20008000f00 */
[----:B------:R-:W4:Y:S01]  /*1d310*/  LDL.64 R224, [R1+0x10] ;  /* 0x0000100001e07983 */ /* 0x000f220000100a00 */
        /* <DEDUP_REMOVED lines=118> */
[----:B------:R-:W-:Y:S01]  /*1da80*/  UMOV UR45, UR43 ;  /* 0x0000002b002d7c82 */ /* 0x000fe20008000000 */
        /* <DEDUP_REMOVED lines=137> */
[----:B----4-:R-:W-:Y:S02]  /*1e320*/  R2UR UR38, R224 ;  /* 0x00000000e02672ca */ /* 0x010fe400000e0000 */
        /* <DEDUP_REMOVED lines=601> */
.L_x_2934:
[----:B------:R-:W-:Y:S01]  /*208c0*/  SHF.L.U32 R0, R11, 0x1f, RZ ;  /* 0x0000001f0b007819 */ /* 0x000fe200000006ff */
[----:B------:R-:W-:-:S04]  /*208d0*/  IMAD R11, R12, 0x8, R16 ;  /* 0x000000080c0b7824 */ /* 0x000fc800078e0210 */
[----:B------:R0:W1:Y:S01]  /*208e0*/  SYNCS.PHASECHK.TRANS64.TRYWAIT P2, [R11+URZ+0x36850], R0 ;  /* 0x036850000b0075a7 */ /* 0x000062000804017f */
[----:B------:R-:W-:Y:S05]  /*208f0*/  @!P0 BRA `(.L_x_2935) ;  /* 0x0000000000048947 */ /* 0x000fea0003800000 */
[----:B------:R-:W-:Y:S01]  /*20900*/  BPT.TRAP 0x1 ;  /* 0x000000040000795c */ /* 0x000fe20000300000 */
.L_x_2935:
[----:B------:R-:W-:Y:S04]  /*20910*/  BSSY B1, `(.L_x_2936) ;  /* 0x0000004000017945 */ /* 0x000fe80003800000 */
[----:B-1----:R-:W-:Y:S05]  /*20920*/  @P2 BRA `(.L_x_2937) ;  /* 0x0000000000082947 */ /* 0x002fea0003800000 */
[----:B------:R-:W1:Y:S02]  /*20930*/  SYNCS.PHASECHK.TRANS64.TRYWAIT P2, [R11+URZ+0x36850], R0 ;  /* 0x036850000b0075a7 */ /* 0x000e64000804017f */
[----:B-1----:R-:W-:Y:S05]  /*20940*/  @!P2 BRA `(.L_x_2938) ;  /* 0x000000dc0000a947 */ /* 0x002fea0003800000 */
.L_x_2937:
[----:B------:R-:W-:Y:S05]  /*20950*/  BSYNC B1 ;  /* 0x0000000000017941 */ /* 0x000fea0003800000 */
.L_x_2936:
        /* <DEDUP_REMOVED lines=56> */
[----:B------:R-:W-:-:S04]  /*20ce0*/  FADD.FTZ R4, -R5, R9 ;  /* 0x0000000905047221 */ /* 0x000fc80000010100 */
[----:B------:R-:W-:Y:S01]  /*20cf0*/  FMUL.FTZ R4, R4, R0 ;  /* 0x0000000004047220 */ /* 0x000fe20000410000 */
[----:B------:R-:W-:Y:S02]  /*20d00*/  WARPGROUP.DEPBAR.LE gsb0, 0x0 ;  /* 0x00008000000079c5 */ /* 0x000fe40000010000 */
[----:B------:R-:W-:-:S06]  /*20d10*/  WARPGROUP.ARRIVE ;  /* 0x00000000000079c5 */ /* 0x000fcc0000000000 */
        /* <DEDUP_REMOVED lines=23> */
[----:B------:R0:W-:Y:S01]  /*20e90*/  MUFU.EX2 R2, R4 ;  /* 0x0000000400027308 */ /* 0x0001e20000000800 */
[----:B------:R-:W-:Y:S01]  /*20ea0*/  R2UR UR7, R3 ;  /* 0x00000000030772ca */ /* 0x000fe200000e0000 */
[----:B------:R-:W-:-:S04]  /*20eb0*/  FMUL.FTZ R3, R5, R0 ;  /* 0x0000000005037220 */ /* 0x000fc80000410000 */
[-CC-:B------:R-:W-:Y:S01]  /*20ec0*/  FFMA.FTZ R12, R145, R0.reuse, -R3.reuse ;  /* 0x00000000910c7223 */ /* 0x180fe20000010803 */
[-CC-:B------:R-:W-:Y:S01]  /*20ed0*/  FFMA.FTZ R200, R168, R0.reuse, -R3.reuse ;  /* 0x00000000a8c87223 */ /* 0x180fe20000010803 */
[--C-:B------:R-:W-:Y:S01]  /*20ee0*/  FFMA.FTZ R192, R152, R0, -R3.reuse ;  /* 0x0000000098c07223 */ /* 0x100fe20000010803 */
[----:B0-----:R-:W-:Y:S01]  /*20ef0*/  FMNMX.FTZ R4, R170, R8, !PT ;  /* 0x00000008aa047209 */ /* 0x001fe20007810000 */
        /* <DEDUP_REMOVED lines=21> */
[----:B------:R-:W0:Y:S02]  /*21050*/  MUFU.EX2 R200, R200 ;  /* 0x000000c800c87308 */ /* 0x000e240000000800 */
[----:B------:R-:W-:-:S04]  /*21060*/  FMNMX.FTZ R4, R166, R4, !PT ;  /* 0x00000004a6047209 */ /* 0x000fc80007810000 */
[----:B------:R-:W-:Y:S02]  /*21070*/  FMNMX.FTZ R4, R167, R4, !PT ;  /* 0x00000004a7047209 */ /* 0x000fe40007810000 */
[----:B------:R-:W1:Y:S02]  /*21080*/  MUFU.EX2 R15, R15 ;  /* 0x0000000f000f7308 */ /* 0x000e640000000800 */
[----:B------:R-:W-:-:S04]  /*21090*/  FMNMX.FTZ R4, R154, R4, !PT ;  /* 0x000000049a047209 */ /* 0x000fc80007810000 */
[----:B------:R-:W-:Y:S02]  /*210a0*/  FMNMX.FTZ R4, R155, R4, !PT ;  /* 0x000000049b047209 */ /* 0x000fe40007810000 */
[----:B------:R-:W2:Y:S01]  /*210b0*/  MUFU.EX2 R202, R202 ;  /* 0x000000ca00ca7308 */ /* 0x000ea20000000800 */
[----:B0-----:R-:W-:Y:S01]  /*210c0*/  FFMA.FTZ R7, R2, R7, R200 ;  /* 0x0000000702077223 */ /* 0x001fe200000100c8 */
[----:B------:R-:W-:-:S04]  /*210d0*/  FMNMX.FTZ R4, R158, R4, !PT ;  /* 0x000000049e047209 */ /* 0x000fc80007810000 */
[----:B------:R-:W-:Y:S02]  /*210e0*/  FMNMX.FTZ R4, R159, R4, !PT ;  /* 0x000000049f047209 */ /* 0x000fe40007810000 */
[----:B------:R-:W0:Y:S01]  /*210f0*/  MUFU.EX2 R168, R168 ;  /* 0x000000a800a87308 */ /* 0x000e220000000800 */
[C---:B-1----:R-:W-:Y:S01]  /*21100*/  FADD.FTZ R7, R15.reuse, R7 ;  /* 0x000000070f077221 */ /* 0x042fe20000010000 */
[----:B------:R-:W-:Y:S02]  /*21110*/  FMNMX.FTZ R4, R146, R4, !PT ;  /* 0x0000000492047209 */ /* 0x000fe40007810000 */
[----:B------:R-:W-:Y:S02]  /*21120*/  F2FP.BF16.F32.PACK_AB R200, R15, R200 ;  /* 0x000000c80fc8723e */ /* 0x000fe400000010ff */
[----:B------:R-:W-:Y:S02]  /*21130*/  FMNMX.FTZ R4, R147, R4, !PT ;  /* 0x0000000493047209 */ /* 0x000fe40007810000 */
[----:B------:R-:W-:Y:S01]  /*21140*/  MUFU.EX2 R196, R196 ;  /* 0x000000c400c47308 */ /* 0x000fe20000000800 */
[----:B--2---:R-:W-:Y:S01]  /*21150*/  FADD.FTZ R7, R202, R7 ;  /* 0x00000007ca077221 */ /* 0x004fe20000010000 */
[----:B------:R-:W-:-:S04]  /*21160*/  FMNMX.FTZ R4, R150, R4, !PT ;  /* 0x0000000496047209 */ /* 0x000fc80007810000 */
[----:B------:R-:W-:Y:S02]  /*21170*/  FMNMX.FTZ R4, R151, R4, !PT ;  /* 0x0000000497047209 */ /* 0x000fe40007810000 */
[----:B------:R-:W-:Y:S01]  /*21180*/  MUFU.EX2 R20, R20 ;  /* 0x0000001400147308 */ /* 0x000fe20000000800 */
[----:B0-----:R-:W-:Y:S01]  /*21190*/  FADD.FTZ R7, R168, R7 ;  /* 0x00000007a8077221 */ /* 0x001fe20000010000 */
        /* <DEDUP_REMOVED lines=18> */
[----:B------:R-:W-:Y:S03]  /*212c0*/  MUFU.EX2 R21, R21 ;  /* 0x0000001500157308 */ /* 0x000fe60000000800 */
[----:B------:R-:W0:Y:S05]  /*212d0*/  SHFL.BFLY PT, R145, R4, 0x2, 0x1f ;  /* 0x0c401f0004917f89 */ /* 0x000e2a00000e0000 */
[----:B------:R-:W-:Y:S08]  /*212e0*/  MUFU.EX2 R188, R188 ;  /* 0x000000bc00bc7308 */ /* 0x000ff00000000800 */
[----:B------:R-:W-:Y:S08]  /*212f0*/  MUFU.EX2 R12, R12 ;  /* 0x0000000c000c7308 */ /* 0x000ff00000000800 */
[----:B------:R-:W-:Y:S01]  /*21300*/  MUFU.EX2 R190, R190 ;  /* 0x000000be00be7308 */ /* 0x000fe20000000800 */
[----:B0-----:R-:W-:-:S07]  /*21310*/  FMNMX.FTZ R4, R4, R145, !PT ;  /* 0x0000009104047209 */ /* 0x001fce0007810000 */
        /* <DEDUP_REMOVED lines=8> */
[----:B------:R-:W0:Y:S01]  /*213a0*/  SHFL.BFLY PT, R140, R4, 0x1, 0x1f ;  /* 0x0c201f00048c7f89 */ /* 0x000e2200000e0000 */
[----:B------:R-:W-:Y:S02]  /*213b0*/  FFMA.FTZ R136, R141, R0, -R3 ;  /* 0x000000008d887223 */ /* 0x000fe40000010803 */
[----:B------:R-:W-:Y:S01]  /*213c0*/  HGMMA.64x192x16.F32.BF16 R24, R180, gdesc[UR4].tnspB, R24, gsb0 ;  /* 0x42e00004b4187df0 */ /* 0x000fe20008001818 */
[----:B------:R-:W-:Y:S08]  /*213d0*/  MUFU.EX2 R186, R186 ;  /* 0x000000ba00ba7308 */ /* 0x000ff00000000800 */
[----:B------:R-:W-:Y:S08]  /*213e0*/  MUFU.EX2 R184, R184 ;  /* 0x000000b800b87308 */ /* 0x000ff00000000800 */
[----:B------:R-:W-:Y:S01]  /*213f0*/  MUFU.EX2 R136, R136 ;  /* 0x0000008800887308 */ /* 0x000fe20000000800 */
[----:B0-----:R-:W-:Y:S01]  /*21400*/  FMNMX.FTZ R4, R4, R140, !PT ;  /* 0x0000008c04047209 */ /* 0x001fe20007810000 */
[----:B------:R-:W-:-:S02]  /*21410*/  WARPGROUP.DEPBAR.LE gsb0, 0x0 ;  /* 0x00008000000079c5 */ /* 0x000fc40000010000 */
[-CC-:B------:R-:W-:Y:S01]  /*21420*/  FFMA.FTZ R182, R132, R0.reuse, -R3.reuse ;  /* 0x0000000084b67223 */ /* 0x180fe20000010803 */
[-CC-:B------:R-:W-:Y:S01]  /*21430*/  FFMA.FTZ R180, R128, R0.reuse, -R3.reuse ;  /* 0x0000000080b47223 */ /* 0x180fe20000010803 */
[-CC-:B------:R-:W-:Y:S01]  /*21440*/  FFMA.FTZ R132, R124, R0.reuse, -R3.reuse ;  /* 0x000000007c847223 */ /* 0x180fe20000010803 */
[-CC-:B------:R-:W-:Y:S01]  /*21450*/  FFMA.FTZ R128, R129, R0.reuse, -R3.reuse ;  /* 0x0000000081807223 */ /* 0x180fe20000010803 */
[----:B------:R-:W-:Y:S01]  /*21460*/  FADD.FTZ R124, -R4, R8 ;  /* 0x00000008047c7221 */ /* 0x000fe20000010100 */
[-CC-:B------:R-:W-:Y:S01]  /*21470*/  FFMA.FTZ R129, R133, R0.reuse, -R3.reuse ;  /* 0x0000000085817223 */ /* 0x180fe20000010803 */
[-C--:B------:R-:W-:Y:S01]  /*21480*/  FFMA.FTZ R3, R125, R0.reuse, -R3 ;  /* 0x000000007d037223 */ /* 0x080fe20000010803 */
[----:B------:R-:W-:Y:S02]  /*21490*/  IMAD.MOV.U32 R125, RZ, RZ, 0x40000040 ;  /* 0x40000040ff7d7424 */ /* 0x000fe400078e00ff */
[-C--:B------:R-:W-:Y:S01]  /*214a0*/  FMUL.FTZ R124, R124, R0.reuse ;  /* 0x000000007c7c7220 */ /* 0x080fe20000410000 */
[----:B------:R-:W-:Y:S01]  /*214b0*/  WARPGROUP.ARRIVE ;  /* 0x00000000000079c5 */ /* 0x000fe20000000000 */
[----:B------:R-:W-:Y:S01]  /*214c0*/  MUFU.EX2 R8, R3 ;  /* 0x0000000300087308 */ /* 0x000fe20000000800 */
[----:B------:R-:W-:Y:S01]  /*214d0*/  FMUL.FTZ R133, R4, R0 ;  /* 0x0000000004857220 */ /* 0x000fe20000410000 */
[----:B------:R-:W-:-:S03]  /*214e0*/  R2UR UR7, R125 ;  /* 0x000000007d0772ca */ /* 0x000fc600000e0000 */
        /* <DEDUP_REMOVED lines=12> */
[----:B0-----:R-:W-:-:S02]  /*215b0*/  VIADD R124, R14, 0x300 ;  /* 0x000003000e7c7836 */ /* 0x001fc40000000000 */
[-CC-:B------:R-:W-:Y:S01]  /*215c0*/  FFMA.FTZ R195, R158, R0.reuse, -R133.reuse ;  /* 0x000000009ec37223 */ /* 0x180fe20000010885 */
[-CC-:B------:R-:W-:Y:S01]  /*215d0*/  FFMA.FTZ R153, R159, R0.reuse, -R133.reuse ;  /* 0x000000009f997223 */ /* 0x180fe20000010885 */
[-CC-:B------:R-:W-:Y:S01]  /*215e0*/  FFMA.FTZ R189, R146, R0.reuse, -R133.reuse ;  /* 0x0000000092bd7223 */ /* 0x180fe20000010885 */
[-CC-:B------:R-:W-:Y:S01]  /*215f0*/  FFMA.FTZ R14, R147, R0.reuse, -R133.reuse ;  /* 0x00000000930e7223 */ /* 0x180fe20000010885 */
[----:B------:R-:W-:Y:S01]  /*21600*/  R2UR UR6, R124 ;  /* 0x000000007c0672ca */ /* 0x000fe200000e0000 */
[-C--:B------:R-:W-:Y:S01]  /*21610*/  FFMA.FTZ R191, R150, R0.reuse, -R133 ;  /* 0x0000000096bf7223 */ /* 0x080fe20000010885 */
[----:B------:R-:W0:Y:S01]  /*21620*/  MUFU.EX2 R140, R140 ;  /* 0x0000008c008c7308 */ /* 0x000e220000000800 */
[----:B------:R-:W-:Y:S01]  /*21630*/  @!P1 PRMT R124, RZ, 0x654, R13 ;  /* 0x00000654ff7c9816 */ /* 0x000fe2000000000d */
[-CC-:B------:R-:W-:Y:S01]  /*21640*/  FFMA.FTZ R151, R151, R0.reuse, -R133.reuse ;  /* 0x0000000097977223 */ /* 0x180fe20000010885 */
[-CC-:B------:R-:W-:Y:S01]  /*21650*/  FFMA.FTZ R185, R138, R0.reuse, -R133.reuse ;  /* 0x000000008ab97223 */ /* 0x180fe20000010885 */
[-CC-:B------:R-:W-:Y:S01]  /*21660*/  FFMA.FTZ R139, R139, R0.reuse, -R133.reuse ;  /* 0x000000008b8b7223 */ /* 0x180fe20000010885 */
[-CC-:B------:R-:W-:Y:S01]  /*21670*/  FFMA.FTZ R187, R142, R0.reuse, -R133.reuse ;  /* 0x000000008ebb7223 */ /* 0x180fe20000010885 */
[-CC-:B------:R-:W-:Y:S01]  /*21680*/  FFMA.FTZ R181, R130, R0.reuse, -R133.reuse ;  /* 0x0000000082b57223 */ /* 0x180fe20000010885 */
[----:B------:R-:W-:Y:S01]  /*21690*/  FFMA.FTZ R183, R134, R0, -R133 ;  /* 0x0000000086b77223 */ /* 0x000fe20000010885 */
[----:B------:R-:W-:Y:S01]  /*216a0*/  MUFU.EX2 R203, R203 ;  /* 0x000000cb00cb7308 */ /* 0x000fe20000000800 */
[----:B-1----:R-:W-:Y:S01]  /*216b0*/  FFMA.FTZ R6, R3, R6, R201 ;  /* 0x0000000603067223 */ /* 0x002fe200000100c9 */
[-CC-:B------:R-:W-:Y:S01]  /*216c0*/  FFMA.FTZ R135, R135, R0.reuse, -R133.reuse ;  /* 0x0000000087877223 */ /* 0x180fe20000010885 */
[----:B------:R-:W-:Y:S01]  /*216d0*/  HGMMA.64x192x16.F32.BF16 R24, R176, gdesc[UR4].tnspB, R24, gsb0 ;  /* 0x42e00004b0187df0 */ /* 0x000fe20008001818 */
[-CC-:B------:R-:W-:Y:S01]  /*216e0*/  FFMA.FTZ R122, R122, R0.reuse, -R133.reuse ;  /* 0x000000007a7a7223 */ /* 0x180fe20000010885 */
[-CC-:B------:R-:W-:Y:S01]  /*216f0*/  FFMA.FTZ R123, R123, R0.reuse, -R133.reuse ;  /* 0x000000007b7b7223 */ /* 0x180fe20000010885 */
[-CC-:B------:R-:W-:Y:S01]  /*21700*/  FFMA.FTZ R126, R126, R0.reuse, -R133.reuse ;  /* 0x000000007e7e7223 */ /* 0x180fe20000010885 */
[----:B------:R-:W-:Y:S01]  /*21710*/  FFMA.FTZ R127, R127, R0, -R133 ;  /* 0x000000007f7f7223 */ /* 0x000fe20000010885 */
[----:B------:R-:W-:Y:S01]  /*21720*/  MUFU.EX2 R141, R141 ;  /* 0x0000008d008d7308 */ /* 0x000fe20000000800 */
[C---:B0-----:R-:W-:Y:S01]  /*21730*/  FADD.FTZ R6, R140.reuse, R6 ;  /* 0x000000068c067221 */ /* 0x041fe20000010000 */
        /* <DEDUP_REMOVED lines=24> */
[----:B------:R-:W1:Y:S08]  /*218c0*/  MUFU.EX2 R132, R132 ;  /* 0x0000008400847308 */ /* 0x000e700000000800 */
[----:B------:R-:W-:Y:S01]  /*218d0*/  MUFU.EX2 R126, R126 ;  /* 0x0000007e007e7308 */ /* 0x000fe20000000800 */
[----:B------:R-:W-:-:S02]  /*218e0*/  WARPGROUP.DEPBAR.LE gsb0, 0x0 ;  /* 0x00008000000079c5 */ /* 0x000fc40000010000 */
[----:B------:R2:W-:Y:S01]  /*218f0*/  @!P1 SYNCS.ARRIVE.TRANS64.RED.A1T0 RZ, [R124+URZ], RZ ;  /* 0x000000ff7cff99a7 */ /* 0x0005e2000810043f */
[----:B------:R-:W-:Y:S02]  /*21900*/  F2FP.BF16.F32.PACK_AB R176, R121, R120 ;  /* 0x0000007879b0723e */ /* 0x000fe400000010ff */
[----:B0-----:R-:W-:Y:S02]  /*21910*/  F2FP.BF16.F32.PACK_AB R177, R123, R122 ;  /* 0x0000007a7bb1723e */ /* 0x001fe400000010ff */
[----:B------:R-:W-:Y:S01]  /*21920*/  MUFU.EX2 R127, R127 ;  /* 0x0000007f007f7308 */ /* 0x000fe20000000800 */
[----:B-1----:R-:W-:Y:S01]  /*21930*/  F2FP.BF16.F32.PACK_AB R178, R8, R132 ;  /* 0x0000008408b2723e */ /* 0x002fe200000010ff */
[----:B--2---:R-:W-:Y:S01]  /*21940*/  FADD.FTZ R124, R203, R6 ;  /* 0x00000006cb7c7221 */ /* 0x004fe20000010000 */
[----:B------:R0:W-:Y:S01]  /*21950*/  @!P1 SYNCS.ARRIVE.TRANS64.RED.A1T0 RZ, [R11+URZ], RZ ;  /* 0x000000ff0bff99a7 */ /* 0x0001e2000810043f */
[C---:B------:R-:W-:Y:S02]  /*21960*/  F2FP.BF16.F32.PACK_AB R203, R141.reuse, R203 ;  /* 0x000000cb8dcb723e */ /* 0x040fe400000010ff */
[----:B------:R-:W-:-:S02]  /*21970*/  FADD.FTZ R124, R141, R124 ;  /* 0x0000007c8d7c7221 */ /* 0x000fc40000010000 */
[----:B------:R-:W1:Y:S02]  /*21980*/  MUFU.EX2 R6, R139 ;  /* 0x0000008b00067308 */ /* 0x000e640000000800 */
[----:B------:R-:W-:Y:S01]  /*21990*/  FADD.FTZ R124, R197, R124 ;  /* 0x0000007cc57c7221 */ /* 0x000fe20000010000 */
[----:B0-----:R-:W-:Y:S01]  /*219a0*/  FADD.FTZ R11, R196, R7 ;  /* 0x00000007c40b7221 */ /* 0x001fe20000010000 */
[----:B------:R-:W-:Y:S01]  /*219b0*/  FFMA.FTZ R7, R143, R0, -R133 ;  /* 0x000000008f077223 */ /* 0x000fe20000010885 */
[C---:B------:R-:W-:Y:S01]  /*219c0*/  F2FP.BF16.F32.PACK_AB R196, R20.reuse, R196 ;  /* 0x000000c414c4723e */ /* 0x040fe200000010ff */
[C---:B------:R-:W-:Y:S01]  /*219d0*/  FADD.FTZ R124, R149.reuse, R124 ;  /* 0x0000007c957c7221 */ /* 0x040fe20000010000 */
[----:B------:R-:W-:Y:S01]  /*219e0*/  FADD.FTZ R11, R20, R11 ;  /* 0x0000000b140b7221 */ /* 0x000fe20000010000 */
[----:B------:R-:W-:Y:S02]  /*219f0*/  F2FP.BF16.F32.PACK_AB R197, R149, R197 ;  /* 0x000000c595c5723e */ /* 0x000fe400000010ff */
[----:B------:R-:W-:Y:S01]  /*21a00*/  FADD.FTZ R124, R199, R124 ;  /* 0x0000007cc77c7221 */ /* 0x000fe20000010000 */
[----:B------:R-:W-:Y:S01]  /*21a10*/  FADD.FTZ R125, R198, R11 ;  /* 0x0000000bc67d7221 */ /* 0x000fe20000010000 */
[----:B------:R-:W0:Y:S01]  /*21a20*/  MUFU.EX2 R7, R7 ;  /* 0x0000000700077308 */ /* 0x000e220000000800 */
[----:B------:R-:W-:Y:S01]  /*21a30*/  FFMA.FTZ R11, R131, R0, -R133 ;  /* 0x00000000830b7223 */ /* 0x000fe20000010885 */
[----:B------:R-:W-:Y:S01]  /*21a40*/  FADD.FTZ R124, R145, R124 ;  /* 0x0000007c917c7221 */ /* 0x000fe20000010000 */
[C---:B------:R-:W-:Y:S01]  /*21a50*/  FADD.FTZ R125, R9.reuse, R125 ;  /* 0x0000007d097d7221 */ /* 0x040fe20000010000 */
[----:B------:R-:W-:-:S02]  /*21a60*/  F2FP.BF16.F32.PACK_AB R198, R9, R198 ;  /* 0x000000c609c6723e */ /* 0x000fc400000010ff */
[----:B------:R-:W-:Y:S01]  /*21a70*/  FADD.FTZ R124, R193, R124 ;  /* 0x0000007cc17c7221 */ /* 0x000fe20000010000 */
[----:B------:R-:W-:Y:S01]  /*21a80*/  FADD.FTZ R125, R192, R125 ;  /* 0x0000007dc07d7221 */ /* 0x000fe20000010000 */
[----:B------:R-:W2:Y:S01]  /*21a90*/  MUFU.EX2 R11, R11 ;  /* 0x0000000b000b7308 */ /* 0x000ea20000000800 */
[----:B------:R-:W-:Y:S01]  /*21aa0*/  F2FP.BF16.F32.PACK_AB R199, R145, R199 ;  /* 0x000000c791c7723e */ /* 0x000fe200000010ff */
        /* <DEDUP_REMOVED lines=19> */
[C---:B------:R-:W-:Y:S01]  /*21be0*/  FADD.FTZ R125, R144.reuse, R125 ;  /* 0x0000007d907d7221 */ /* 0x040fe20000010000 */
[----:B------:R-:W-:Y:S02]  /*21bf0*/  F2FP.BF16.F32.PACK_AB R190, R144, R190 ;  /* 0x000000be90be723e */ /* 0x000fe400000010ff */
        /* <DEDUP_REMOVED lines=34> */
[----:B------:R-:W-:Y:S02]  /*21e20*/  IMAD.MOV.U32 R9, RZ, RZ, R5 ;  /* 0x000000ffff097224 */ /* 0x000fe400078e0005 */
[----:B------:R-:W-:Y:S01]  /*21e30*/  FADD.FTZ R6, R127, R6 ;  /* 0x000000067f067221 */ /* 0x000fe20000010000 */
[----:B------:R-:W-:Y:S01]  /*21e40*/  FADD.FTZ R7, R8, R7 ;  /* 0x0000000708077221 */ /* 0x000fe20000010000 */
[----:B------:R-:W-:Y:S01]  /*21e50*/  IMAD.MOV.U32 R8, RZ, RZ, R4 ;  /* 0x000000ffff087224 */ /* 0x000fe200078e0004 */
[----:B------:R-:W-:Y:S06]  /*21e60*/  @P2 BRA `(.L_x_2939) ;  /* 0xffffffb000b82947 */ /* 0x000fec000383ffff */
.L_x_2928:
[----:B------:R-:W-:Y:S05]  /*21e70*/  BSYNC B0 ;  /* 0x0000000000007941 */ /* 0x000fea0003800000 */
.L_x_2927:
        /* <DEDUP_REMOVED lines=99> */
.L_x_2940:
[----:B------:R-:W-:Y:S01]  /*224b0*/  IMAD R8, R205, 0x8, R16 ;  /* 0x00000008cd087824 */ /* 0x000fe200078e0210 */
[----:B------:R-:W-:-:S04]  /*224c0*/  SHF.L.U32 R3, R208, 0x1f, RZ ;  /* 0x0000001fd0037819 */ /* 0x000fc800000006ff */
[----:B------:R0:W1:Y:S01]  /*224d0*/  SYNCS.PHASECHK.TRANS64.TRYWAIT P2, [R8+URZ+0x36850], R3 ;  /* 0x03685003080075a7 */ /* 0x000062000804017f */
[----:B------:R-:W-:Y:S05]  /*224e0*/  @!P0 BRA `(.L_x_2941) ;  /* 0x0000000000048947 */ /* 0x000fea0003800000 */
[----:B------:R-:W-:Y:S01]  /*224f0*/  BPT.TRAP 0x1 ;  /* 0x000000040000795c */ /* 0x000fe20000300000 */
.L_x_2941:
        /* <DEDUP_REMOVED lines=9> */
.L_x_2943:
[----:B------:R-:W-:Y:S05]  /*22590*/  BSYNC B0 ;  /* 0x0000000000007941 */ /* 0x000fea0003800000 */
.L_x_2942:
        /* <DEDUP_REMOVED lines=9> */
[----:B------:R-:W-:-:S02]  /*22630*/  VIADD R205, R205, 0x1 ;  /* 0x00000001cdcd7836 */ /* 0x000fc40000000000 */
[----:B------:R-:W-:-:S03]  /*22640*/  VIADD R236, R236, 0x1 ;  /* 0x00000001ecec7836 */ /* 0x000fc60000000000 */
[----:B------:R-:W-:-:S04]  /*22650*/  ISETP.NE.AND P2, PT, R205, 0x2, PT ;  /* 0x00000002cd00780c */ /* 0x000fc80003f45270 */
[----:B------:R-:W-:Y:S01]  /*22660*/  SEL R205, R205, RZ, P2 ;  /* 0x000000ffcdcd7207 */ /* 0x000fe20001000000 */
        /* <DEDUP_REMOVED lines=41> */
[----:B------:R-:W-:-:S02]  /*22900*/  IMAD.MOV.U32 R7, RZ, RZ, RZ ;  /* 0x000000ffff077224 */ /* 0x000fc400078e00ff */
[----:B-1----:R-:W-:Y:S01]  /*22910*/  FADD.FTZ R9, R3, R6 ;  /* 0x0000000603097221 */ /* 0x002fe20000010000 */
[----:B------:R-:W-:Y:S01]  /*22920*/  IMAD.MOV.U32 R6, RZ, RZ, -0x800000 ;  /* 0xff800000ff067424 */ /* 0x000fe200078e00ff */
[----:B------:R-:W0:Y:S04]  /*22930*/  SHFL.BFLY PT, R3, R2, 0x1, 0x1f ;  /* 0x0c201f0002037f89 */ /* 0x000e2800000e0000 */
[----:B------:R-:W1:Y:S01]  /*22940*/  SHFL.BFLY PT, R10, R9, 0x1, 0x1f ;  /* 0x0c201f00090a7f89 */ /* 0x000e6200000e0000 */
[----:B0-----:R-:W-:Y:S01]  /*22950*/  FADD.FTZ R13, R2, R3 ;  /* 0x00000003020d7221 */ /* 0x001fe20000010000 */
[----:B------:R-:W-:Y:S01]  /*22960*/  IMAD.MOV.U32 R2, RZ, RZ, RZ ;  /* 0x000000ffff027224 */ /* 0x000fe200078e00ff */
[----:B------:R-:W-:Y:S01]  /*22970*/  SEL R3, RZ, 0x1, P2 ;  /* 0x00000001ff037807 */ /* 0x000fe20001000000 */
[----:B-1----:R-:W-:-:S02]  /*22980*/  FADD.FTZ R14, R9, R10 ;  /* 0x0000000a090e7221 */ /* 0x002fc40000010000 */
[----:B------:R-:W-:Y:S02]  /*22990*/  FSETP.NE.FTZ.AND P0, PT, R13, RZ, PT ;  /* 0x000000ff0d00720b */ /* 0x000fe40003f15000 */
        /* <DEDUP_REMOVED lines=115> */
.L_x_2851:
        /* <DEDUP_REMOVED lines=53> */
[C---:B------:R-:W-:Y:S02]  /*23420*/  IADD3 R139, P2, R8.reuse, 0x20, RZ ;  /* 0x00000020088b7810 */ /* 0x040fe40007f5e0ff */
[C---:B------:R-:W-:Y:S02]  /*23430*/  IADD3 R141, P1, R8.reuse, 0x40, RZ ;  /* 0x00000040088d7810 */ /* 0x040fe40007f3e0ff */
[----:B------:R-:W-:Y:S01]  /*23440*/  LOP3.LUT R14, R139, 0x380, RZ, 0xc0, !PT ;  /* 0x000003808b0e7812 */ /* 0x000fe200078ec0ff */
[--C-:B------:R-:W-:Y:S01]  /*23450*/  IMAD.X R15, RZ, RZ, R9.reuse, P2 ;  /* 0x000000ffff0f7224 */ /* 0x100fe200010e0609 */
[----:B------:R-:W-:Y:S01]  /*23460*/  IADD3 R145, P5, R8, 0x4000, RZ ;  /* 0x0000400008917810 */ /* 0x000fe20007fbe0ff */
[--C-:B------:R-:W-:Y:S01]  /*23470*/  IMAD.X R21, RZ, RZ, R9.reuse, P1 ;  /* 0x000000ffff157224 */ /* 0x100fe200008e0609 */
[----:B------:R-:W-:Y:S02]  /*23480*/  SHF.R.U64 R14, R14, 0x3, RZ ;  /* 0x000000030e0e7819 */ /* 0x000fe400000012ff */
[C---:B------:R-:W-:Y:S01]  /*23490*/  IADD3 R38, P0, R8.reuse, 0x4020, RZ ;  /* 0x0000402008267810 */ /* 0x040fe20007f1e0ff */
[----:B------:R-:W-:Y:S01]  /*234a0*/  IMAD.X R35, RZ, RZ, R9, P5 ;  /* 0x000000ffff237224 */ /* 0x000fe200028e0609 */
[----:B------:R-:W-:-:S02]  /*234b0*/  LOP3.LUT R5, R8, 0x380, RZ, 0xc0, !PT ;  /* 0x0000038008057812 */ /* 0x000fc400078ec0ff */
[----:B------:R-:W-:Y:S01]  /*234c0*/  IADD3 R143, P6, R8, 0x60, RZ ;  /* 0x00000060088f7810 */ /* 0x000fe20007fde0ff */
[--C-:B------:R-:W-:Y:S01]  /*234d0*/  IMAD.X R39, RZ, RZ, R9.reuse, P0 ;  /* 0x000000ffff277224 */ /* 0x100fe200000e0609 */
[----:B------:R-:W-:Y:S02]  /*234e0*/  LOP3.LUT R20, R141, 0x380, RZ, 0xc0, !PT ;  /* 0x000003808d147812 */ /* 0x000fe400078ec0ff */
[----:B------:R-:W-:Y:S01]  /*234f0*/  LOP3.LUT R14, R14, R139, RZ, 0x3c, !PT ;  /* 0x0000008b0e0e7212 */ /* 0x000fe200078e3cff */
[----:B------:R-:W-:Y:S01]  /*23500*/  IMAD.X R31, RZ, RZ, R9, P6 ;  /* 0x000000ffff1f7224 */ /* 0x000fe200030e0609 */
[----:B------:R-:W-:Y:S02]  /*23510*/  LOP3.LUT R34, R145, 0x380, RZ, 0xc0, !PT ;  /* 0x0000038091227812 */ /* 0x000fe400078ec0ff */
[----:B------:R-:W-:Y:S02]  /*23520*/  LOP3.LUT R139, R38, 0x380, RZ, 0xc0, !PT ;  /* 0x00000380268b7812 */ /* 0x000fe400078ec0ff */
[----:B------:R-:W-:-:S02]  /*23530*/  SHF.R.U64 R5, R5, 0x3, RZ ;  /* 0x0000000305057819 */ /* 0x000fc400000012ff */
[----:B------:R-:W-:Y:S02]  /*23540*/  SHF.R.U64 R20, R20, 0x3, RZ ;  /* 0x0000000314147819 */ /* 0x000fe400000012ff */
[----:B------:R-:W-:Y:S02]  /*23550*/  IADD3 R42, P4, R8, 0x4040, RZ ;  /* 0x00004040082a7810 */ /* 0x000fe40007f9e0ff */
[----:B------:R-:W-:Y:S02]  /*23560*/  SHF.R.U64 R34, R34, 0x3, RZ ;  /* 0x0000000322227819 */ /* 0x000fe400000012ff */
[----:B------:R-:W-:Y:S01]  /*23570*/  SHF.R.U64 R139, R139, 0x3, RZ ;  /* 0x000000038b8b7819 */ /* 0x000fe200000012ff */
[----:B------:R-:W-:Y:S01]  /*23580*/  IMAD.X R43, RZ, RZ, R9, P4 ;  /* 0x000000ffff2b7224 */ /* 0x000fe200020e0609 */
[C---:B------:R-:W-:Y:S02]  /*23590*/  IADD3 R46, P3, R8.reuse, 0x4060, RZ ;  /* 0x00004060082e7810 */ /* 0x040fe40007f7e0ff */
[----:B------:R-:W-:-:S02]  /*235a0*/  IADD3 R50, P2, R8, 0x8000, RZ ;  /* 0x0000800008327810 */ /* 0x000fc40007f5e0ff */
[C---:B------:R-:W-:Y:S01]  /*235b0*/  IADD3 R2, P1, R8.reuse, 0x8020, RZ ;  /* 0x0000802008027810 */ /* 0x040fe20007f3e0ff */
[--C-:B------:R-:W-:Y:S01]  /*235c0*/  IMAD.X R47, RZ, RZ, R9.reuse, P3 ;  /* 0x000000ffff2f7224 */ /* 0x100fe200018e0609 */
[C---:B-1----:R-:W-:Y:S01]  /*235d0*/  IADD3 R24, P6, R8.reuse, 0x8040, RZ ;  /* 0x0000804008187810 */ /* 0x042fe20007fde0ff */
[--C-:B------:R-:W-:Y:S01]  /*235e0*/  IMAD.X R51, RZ, RZ, R9.reuse, P2 ;  /* 0x000000ffff337224 */ /* 0x100fe200010e0609 */
[----:B------:R-:W-:Y:S01]  /*235f0*/  IADD3 R86, P5, R8, 0x8060, RZ ;  /* 0x0000806008567810 */ /* 0x000fe20007fbe0ff */
[--C-:B------:R-:W-:Y:S01]  /*23600*/  IMAD.X R55, RZ, RZ, R9.reuse, P1 ;  /* 0x000000ffff377224 */ /* 0x100fe200008e0609 */
[----:B------:R-:W-:Y:S01]  /*23610*/  LOP3.LUT R30, R143, 0x380, RZ, 0xc0, !PT ;  /* 0x000003808f1e7812 */ /* 0x000fe200078ec0ff */
[--C-:B------:R-:W-:Y:S01]  /*23620*/  IMAD.X R59, RZ, RZ, R9.reuse, P6 ;  /* 0x000000ffff3b7224 */ /* 0x100fe200030e0609 */
[----:B------:R-:W-:Y:S01]  /*23630*/  LOP3.LUT R8, R5, R8, RZ, 0x3c, !PT ;  /* 0x0000000805087212 */ /* 0x000fe200078e3cff */
[----:B------:R-:W-:Y:S01]  /*23640*/  IMAD.X R5, RZ, RZ, R9, P5 ;  /* 0x000000ffff057224 */ /* 0x000fe200028e0609 */
[----:B------:R-:W-:-:S02]  /*23650*/  LOP3.LUT R20, R20, R141, RZ, 0x3c, !PT ;  /* 0x0000008d14147212 */ /* 0x000fc400078e3cff */
[----:B------:R-:W-:Y:S02]  /*23660*/  LOP3.LUT R34, R34, R145, RZ, 0x3c, !PT ;  /* 0x0000009122227212 */ /* 0x000fe400078e3cff */
[----:B------:R-:W-:Y:S02]  /*23670*/  LOP3.LUT R141, R42, 0x380, RZ, 0xc0, !PT ;  /* 0x000003802a8d7812 */ /* 0x000fe400078ec0ff */
[----:B------:R-:W-:Y:S02]  /*23680*/  LOP3.LUT R38, R139, R38, RZ, 0x3c, !PT ;  /* 0x000000268b267212 */ /* 0x000fe400078e3cff */
[----:B------:R-:W-:Y:S02]  /*23690*/  SHF.R.U64 R30, R30, 0x3, RZ ;  /* 0x000000031e1e7819 */ /* 0x000fe400000012ff */
[----:B------:R-:W-:Y:S02]  /*236a0*/  LOP3.LUT R145, R50, 0x380, RZ, 0xc0, !PT ;  /* 0x0000038032917812 */ /* 0x000fe400078ec0ff */
[----:B------:R-:W-:-:S02]  /*236b0*/  LOP3.LUT R139, R24, 0x380, RZ, 0xc0, !PT ;  /* 0x00000380188b7812 */ /* 0x000fc400078ec0ff */
[----:B------:R-:W-:Y:S02]  /*236c0*/  MOV R94, R8 ;  /* 0x00000008005e7202 */ /* 0x000fe40000000f00 */
[----:B------:R-:W-:Y:S02]  /*236d0*/  F2FP.BF16.F32.PACK_AB R8, R4, R0 ;  /* 0x000000000408723e */ /* 0x000fe400000010ff */
[----:B------:R-:W-:Y:S02]  /*236e0*/  SHF.R.U64 R141, R141, 0x3, RZ ;  /* 0x000000038d8d7819 */ /* 0x000fe400000012ff */
[----:B------:R-:W-:Y:S02]  /*236f0*/  LOP3.LUT R0, R2, 0x380, RZ, 0xc0, !PT ;  /* 0x0000038002007812 */ /* 0x000fe400078ec0ff */
[----:B------:R-:W-:Y:S02]  /*23700*/  LOP3.LUT R30, R30, R143, RZ, 0x3c, !PT ;  /* 0x0000008f1e1e7212 */ /* 0x000fe400078e3cff */
[----:B------:R-:W-:-:S02]  /*23710*/  SHF.R.U64 R145, R145, 0x3, RZ ;  /* 0x0000000391917819 */ /* 0x000fc400000012ff */
[----:B------:R-:W-:Y:S02]  /*23720*/  SHF.R.U64 R139, R139, 0x3, RZ ;  /* 0x000000038b8b7819 */ /* 0x000fe400000012ff */
[----:B------:R-:W-:Y:S02]  /*23730*/  LOP3.LUT R143, R46, 0x380, RZ, 0xc0, !PT ;  /* 0x000003802e8f7812 */ /* 0x000fe400078ec0ff */
[----:B------:R-:W-:Y:S02]  /*23740*/  F2FP.BF16.F32.PACK_AB R9, R138, R10 ;  /* 0x0000000a8a09723e */ /* 0x000fe400000010ff */
[----:B------:R-:W-:Y:S02]  /*23750*/  F2FP.BF16.F32.PACK_AB R10, R29, R28 ;  /* 0x0000001c1d0a723e */ /* 0x000fe400000010ff */
[----:B------:R-:W-:Y:S02]  /*23760*/  LOP3.LUT R42, R141, R42, RZ, 0x3c, !PT ;  /* 0x0000002a8d2a7212 */ /* 0x000fe400078e3cff */
[----:B------:R-:W-:Y:S01]  /*23770*/  SHF.R.U64 R29, R0, 0x3, RZ ;  /* 0x00000003001d7819 */ /* 0x000fe200000012ff */
[----:B------:R-:W-:Y:S01]  /*23780*/  STSM.16.M88.4 [R94], R8 ;  /* 0x000000085e007844 */ /* 0x000fe20000000200 */
[----:B------:R-:W-:-:S02]  /*23790*/  LOP3.LUT R50, R145, R50, RZ, 0x3c, !PT ;  /* 0x0000003291327212 */ /* 0x000fc400078e3cff */
[----:B------:R-:W-:Y:S02]  /*237a0*/  LOP3.LUT R58, R139, R24, RZ, 0x3c, !PT ;  /* 0x000000188b3a7212 */ /* 0x000fe400078e3cff */
[----:B------:R-:W-:Y:S02]  /*237b0*/  SHF.R.U64 R143, R143, 0x3, RZ ;  /* 0x000000038f8f7819 */ /* 0x000fe400000012ff */
[----:B------:R-:W-:Y:S02]  /*237c0*/  LOP3.LUT R141, R86, 0x380, RZ, 0xc0, !PT ;  /* 0x00000380568d7812 */ /* 0x000fe400078ec0ff */
[----:B------:R-:W-:Y:S02]  /*237d0*/  MOV R24, R14 ;  /* 0x0000000e00187202 */ /* 0x000fe40000000f00 */
[----:B------:R-:W-:Y:S02]  /*237e0*/  MOV R15, R34 ;  /* 0x00000022000f7202 */ /* 0x000fe40000000f00 */
[----:B------:R-:W-:-:S02]  /*237f0*/  LOP3.LUT R54, R29, R2, RZ, 0x3c, !PT ;  /* 0x000000021d367212 */ /* 0x000fc400078e3cff */
[----:B------:R-:W-:Y:S02]  /*23800*/  MOV R14, R42 ;  /* 0x0000002a000e7202 */ /* 0x000fe40000000f00 */
[----:B------:R-:W-:Y:S02]  /*23810*/  F2FP.BF16.F32.PACK_AB R34, R37, R36 ;  /* 0x000000242522723e */ /* 0x000fe400000010ff */
[----:B------:R-:W-:Y:S02]  /*23820*/  F2FP.BF16.F32.PACK_AB R35, R135, R124 ;  /* 0x0000007c8723723e */ /* 0x000fe400000010ff */
[----:B------:R-:W-:Y:S02]  /*23830*/  MOV R20, R20 ;  /* 0x0000001400147202 */ /* 0x000fe40000000f00 */
        /* <DEDUP_REMOVED lines=18> */
[----:B-1----:R-:W-:Y:S01]  /*23960*/  IMAD.MOV.U32 R20, RZ, RZ, RZ ;  /* 0x000000ffff147224 */ /* 0x002fe200078e00ff */
[----:B------:R-:W-:Y:S01]  /*23970*/  ISETP.NE.U32.AND P0, PT, RZ, UR4, PT ;  /* 0x00000004ff007c0c */ /* 0x000fe2000bf05070 */
[----:B------:R-:W-:Y:S01]  /*23980*/  STSM.16.M88.4 [R38], R64 ;  /* 0x0000004026007844 */ /* 0x000fe20000000200 */
[----:B------:R-:W-:-:S02]  /*23990*/  IADD3 R8, P1, R233, UR4, RZ ;  /* 0x00000004e9087c10 */ /* 0x000fc4000ff3e0ff */
[----:B------:R-:W-:Y:S01]  /*239a0*/  MOV R54, R54 ;  /* 0x0000003600367202 */ /* 0x000fe20000000f00 */
[----:B------:R-:W-:Y:S01]  /*239b0*/  STSM.16.M88.4 [R14], R72 ;  /* 0x000000480e007844 */ /* 0x000fe20000000200 */
[----:B------:R-:W-:Y:S02]  /*239c0*/  MOV R10, R4 ;  /* 0x00000004000a7202 */ /* 0x000fe40000000f00 */
[----:B------:R-:W-:Y:S01]  /*239d0*/  ISETP.NE.AND.EX P0, PT, RZ, UR5, PT, P0 ;  /* 0x00000005ff007c0c */ /* 0x000fe2000bf05300 */
[----:B------:R-:W-:Y:S01]  /*239e0*/  STSM.16.M88.4 [R46], R80 ;  /* 0x000000502e007844 */ /* 0x000fe20000000200 */
[----:B------:R-:W-:Y:S01]  /*239f0*/  IADD3.X R9, R234, UR5, RZ, P1, !PT ;  /* 0x00000005ea097c10 */ /* 0x000fe20008ffe4ff */
[----:B------:R-:W-:Y:S02]  /*23a00*/  ULDC.64 UR4, c[0x0][0xc08] ;  /* 0x0003020000047ab9 */ /* 0x000fe40000000a00 */
[----:B------:R1:W-:Y:S01]  /*23a10*/  STSM.16.M88.4 [R2], R88 ;  /* 0x0000005802007844 */ /* 0x0003e20000000200 */
[----:B------:R-:W-:-:S03]  /*23a20*/  ISETP.NE.U32.AND P2, PT, RZ, UR4, PT ;  /* 0x00000004ff007c0c */ /* 0x000fc6000bf45070 */
[----:B------:R2:W-:Y:S04]  /*23a30*/  STSM.16.M88.4 [R54], R96 ;  /* 0x0000006036007844 */ /* 0x0005e80000000200 */
[----:B------:R2:W-:Y:S01]  /*23a40*/  STSM.16.M88.4 [R0], R104 ;  /* 0x0000006800007844 */ /* 0x0005e20000000200 */
[----:B------:R-:W-:-:S03]  /*23a50*/  ISETP.NE.AND.EX P2, PT, RZ, UR5, PT, P2 ;  /* 0x00000005ff007c0c */ /* 0x000fc6000bf45320 */
[----:B------:R2:W-:Y:S01]  /*23a60*/  STSM.16.M88.4 [R10], R112 ;  /* 0x000000700a007844 */ /* 0x0005e20000000200 */
[----:B------:R-:W-:Y:S09]  /*23a70*/  BAR.SYNC.DEFER_BLOCKING 0x1, 0x100 ;  /* 0x0044000000007b1d */ /* 0x000ff20000010000 */
[----:B------:R-:W-:Y:S01]  /*23a80*/  @P2 IADD3 R4, P3, R233, UR4, RZ ;  /* 0x00000004e9042c10 */ /* 0x000fe2000ff7e0ff */
[----:B------:R-:W-:Y:S01]  /*23a90*/  ULDC UR4, c[0x0][0xa88] ;  /* 0x0002a20000047ab9 */ /* 0x000fe20000000800 */
[----:B-1----:R-:W1:Y:S01]  /*23aa0*/  LDC R2, c[0x0][0xbe8] ;  /* 0x0002fa00ff027b82 */ /* 0x002e620000000800 */
[----:B------:R-:W-:Y:S01]  /*23ab0*/  IMAD.U32 R7, RZ, RZ, UR4 ;  /* 0x00000004ff077e24 */ /* 0x000fe2000f8e00ff */
[----:B------:R-:W-:Y:S01]  /*23ac0*/  @P2 IADD3.X R5, R234, UR5, RZ, P3, !PT ;  /* 0x00000005ea052c10 */ /* 0x000fe20009ffe4ff */
[----:B------:R2:W5:Y:S04]  /*23ad0*/  @P0 LDG.E R20, desc[UR60][R8.64] ;  /* 0x0000003c08140981 */ /* 0x000568000c1e1900 */
[----:B------:R2:W5:Y:S01]  /*23ae0*/  @P2 LDG.E R7, desc[UR60][R4.64] ;  /* 0x0000003c04072981 */ /* 0x000562000c1e1900 */
[----:B-1----:R-:W-:-:S13]  /*23af0*/  ISETP.NE.AND P1, PT, R2, 0x1, PT ;  /* 0x000000010200780c */ /* 0x002fda0003f25270 */
[----:B------:R-:W1:Y:S08]  /*23b00*/  @P1 LDC R11, c[0x0][0xbec] ;  /* 0x0002fb00ff0b1b82 */ /* 0x000e700000000800 */
[----:B------:R-:W3:Y:S01]  /*23b10*/  @P1 LDC R29, c[0x0][0xbf0] ;  /* 0x0002fc00ff1d1b82 */ /* 0x000ee20000000800 */
[----:B--2---:R-:W-:Y:S05]  /*23b20*/  @P2 BRA `(.L_x_2947) ;  /* 0x0000000000102947 */ /* 0x004fea0003800000 */
[----:B------:R-:W-:Y:S05]  /*23b30*/  @!P0 BRA `(.L_x_2947) ;  /* 0x00000000000c8947 */ /* 0x000fea0003800000 */
[----:B------:R-:W2:Y:S04]  /*23b40*/  LDG.E R0, desc[UR60][R8.64] ;  /* 0x0000003c08007981 */ /* 0x000ea8000c1e1900 */
[----:B-----5:R-:W2:Y:S02]  /*23b50*/  LDG.E R7, desc[UR60][R8.64+0x4] ;  /* 0x0000043c08077981 */ /* 0x020ea4000c1e1900 */
[----:B--2---:R-:W-:-:S07]  /*23b60*/  IMAD.IADD R7, R7, 0x1, -R0 ;  /* 0x0000000107077824 */ /* 0x004fce00078e0a00 */
.L_x_2947:
[----:B------:R-:W2:Y:S01]  /*23b70*/  LDL.LU R8, [R1+0x54] ;  /* 0x0000540001087983 */ /* 0x000ea20000300800 */
[----:B------:R-:W-:Y:S01]  /*23b80*/  SHF.R.S32.HI R24, RZ, 0x1f, R232 ;  /* 0x0000001fff187819 */ /* 0x000fe200000114e8 */
[----:B------:R-:W-:Y:S01]  /*23b90*/  IMAD.IADD R10, R228, 0x1, R222 ;  /* 0x00000001e40a7824 */ /* 0x000fe200078e02de */
[----:B------:R-:W-:Y:S01]  /*23ba0*/  ULDC.64 UR4, c[0x0][0xb90] ;  /* 0x0002e40000047ab9 */ /* 0x000fe20000000a00 */
[----:B------:R-:W4:Y:S01]  /*23bb0*/  LDL R31, [R1+0x8c] ;  /* 0x00008c00011f7983 */ /* 0x000f220000100800 */
[----:B-----5:R-:W-:Y:S01]  /*23bc0*/  SHF.R.S32.HI R21, RZ, 0x1f, R20 ;  /* 0x0000001fff157819 */ /* 0x020fe20000011414 */
[----:B------:R-:W-:Y:S01]  /*23bd0*/  IMAD R5, R24, UR4, RZ ;  /* 0x0000000418057c24 */ /* 0x000fe2000f8e02ff */
[----:B------:R-:W0:Y:S01]  /*23be0*/  S2R R35, SR_TID.X ;  /* 0x0000000000237919 */ /* 0x000e220000002100 */
[----:B-1----:R-:W-:Y:S01]  /*23bf0*/  @P1 IMAD.HI.U32 R0, R10, R11, RZ ;  /* 0x0000000b0a001227 */ /* 0x002fe200078e00ff */
[----:B------:R-:W-:Y:S01]  /*23c00*/  SEL R235, R235, RZ, !P0 ;  /* 0x000000ffebeb7207 */ /* 0x000fe20004000000 */
[----:B------:R-:W1:Y:S02]  /*23c10*/  @P1 LDC R67, c[0x0][0xbec] ;  /* 0x0002fb00ff431b82 */ /* 0x000e640000000800 */
[----:B------:R-:W-:Y:S01]  /*23c20*/  IMAD.MOV.U32 R9, RZ, RZ, R10 ;  /* 0x000000ffff097224 */ /* 0x000fe200078e000a */
[----:B---3--:R-:W-:Y:S01]  /*23c30*/  @P1 SHF.R.U32.HI R9, RZ, R29, R0 ;  /* 0x0000001dff091219 */ /* 0x008fe20000011600 */
[----:B------:R-:W-:-:S02]  /*23c40*/  IMAD R15, R232, UR5, R5 ;  /* 0x00000005e80f7c24 */ /* 0x000fc4000f8e0205 */
[----:B------:R-:W-:Y:S01]  /*23c50*/  IMAD.WIDE.U32 R4, R232, UR4, R20 ;  /* 0x00000004e8047c25 */ /* 0x000fe2000f8e0014 */
[----:B------:R-:W-:Y:S01]  /*23c60*/  ULDC.64 UR4, c[0x0][0xb98] ;  /* 0x0002e60000047ab9 */ /* 0x000fe20000000a00 */
[----:B------:R-:W3:Y:S02]  /*23c70*/  @P1 LDC R69, c[0x0][0xbf0] ;  /* 0x0002fc00ff451b82 */ /* 0x000ee40000000800 */
[----:B------:R-:W-:Y:S02]  /*23c80*/  IMAD.IADD R5, R5, 0x1, R15 ;  /* 0x0000000105057824 */ /* 0x000fe400078e020f */
[----:B0-----:R-:W-:-:S05]  /*23c90*/  VIADD R35, R35, 0xffffff80 ;  /* 0xffffff8023237836 */ /* 0x001fca0000000000 */
[----:B------:R-:W-:-:S04]  /*23ca0*/  SHF.R.S32.HI R68, RZ, 0x1f, R35 ;  /* 0x0000001fff447819 */ /* 0x000fc80000011423 */
[----:B------:R-:W-:-:S04]  /*23cb0*/  LEA.HI R68, R68, R35, RZ, 0x3 ;  /* 0x0000002344447211 */ /* 0x000fc800078f18ff */
[----:B------:R-:W-:Y:S01]  /*23cc0*/  SHF.R.S32.HI R68, RZ, 0x3, R68 ;  /* 0x00000003ff447819 */ /* 0x000fe20000011444 */
[----:B------:R-:W-:-:S04]  /*23cd0*/  IMAD.MOV R15, RZ, RZ, -R9 ;  /* 0x000000ffff0f7224 */ /* 0x000fc800078e0a09 */
[----:B------:R-:W-:Y:S02]  /*23ce0*/  IMAD R11, R68, 0x40, R223 ;  /* 0x00000040440b7824 */ /* 0x000fe400078e02df */
[----:B------:R-:W-:-:S04]  /*23cf0*/  IMAD.WIDE.U32 R4, R235, UR4, R4 ;  /* 0x00000004eb047c25 */ /* 0x000fc8000f8e0004 */
[----:B------:R-:W-:-:S04]  /*23d00*/  IMAD.WIDE R12, R11, 0x2, R12 ;  /* 0x000000020b0c7825 */ /* 0x000fc800078e020c */
[----:B------:R-:W-:Y:S01]  /*23d10*/  IMAD R11, R2, R15, R10 ;  /* 0x0000000f020b7224 */ /* 0x000fe200078e020a */
[----:B------:R-:W-:Y:S02]  /*23d20*/  SHF.R.S32.HI R15, RZ, 0x1f, R9 ;  /* 0x0000001fff0f7819 */ /* 0x000fe40000011409 */
[----:B------:R-:W-:-:S04]  /*23d30*/  SHF.R.S32.HI R34, RZ, 0x1f, R35 ;  /* 0x0000001fff227819 */ /* 0x000fc80000011423 */
[----:B------:R-:W-:-:S04]  /*23d40*/  LEA.HI R34, R34, R35, RZ, 0x7 ;  /* 0x0000002322227211 */ /* 0x000fc800078f38ff */
[----:B------:R-:W-:Y:S01]  /*23d50*/  LOP3.LUT R34, R34, 0xffffff80, RZ, 0xc0, !PT ;  /* 0xffffff8022227812 */ /* 0x000fe200078ec0ff */
[----:B------:R-:W-:-:S04]  /*23d60*/  IMAD R64, R7, R2, RZ ;  /* 0x0000000207407224 */ /* 0x000fc800078e02ff */
[----:B------:R-:W-:Y:S01]  /*23d70*/  IMAD.IADD R34, R35, 0x1, -R34 ;  /* 0x0000000123227824 */ /* 0x000fe200078e0a22 */
[C---:B------:R-:W-:Y:S02]  /*23d80*/  IADD3 R33, P4, R12.reuse, 0x4000, RZ ;  /* 0x000040000c217810 */ /* 0x040fe40007f9e0ff */
[----:B------:R-:W-:Y:S02]  /*23d90*/  IADD3 R41, P3, R12, 0x6000, RZ ;  /* 0x000060000c297810 */ /* 0x000fe40007f7e0ff */
[----:B------:R-:W-:Y:S02]  /*23da0*/  LOP3.LUT R32, R33, 0x380, RZ, 0xc0, !PT ;  /* 0x0000038021207812 */ /* 0x000fe400078ec0ff */
[----:B------:R-:W-:Y:S02]  /*23db0*/  LOP3.LUT R40, R41, 0x380, RZ, 0xc0, !PT ;  /* 0x0000038029287812 */ /* 0x000fe400078ec0ff */
[----:B------:R-:W-:Y:S02]  /*23dc0*/  SHF.R.U64 R32, R32, 0x3, RZ ;  /* 0x0000000320207819 */ /* 0x000fe400000012ff */
[----:B------:R-:W-:-:S02]  /*23dd0*/  SHF.R.U64 R40, R40, 0x3, RZ ;  /* 0x0000000328287819 */ /* 0x000fc400000012ff */
        /* <DEDUP_REMOVED lines=8> */
[----:B------:R-:W-:Y:S01]  /*23e60*/  IMAD.X R57, RZ, RZ, R13, P4 ;  /* 0x000000ffff397224 */ /* 0x000fe200020e060d */
[----:B------:R-:W-:Y:S01]  /*23e70*/  BSSY B1, `(.L_x_2948) ;  /* 0x0000099000017945 */ /* 0x000fe20003800000 */
[----:B------:R-:W-:Y:S02]  /*23e80*/  SHF.R.S32.HI R70, RZ, 0x1f, R229 ;  /* 0x0000001fff467819 */ /* 0x000fe400000114e5 */
[----:B------:R-:W-:Y:S02]  /*23e90*/  SHF.R.S32.HI R71, RZ, 0x1f, R223 ;  /* 0x0000001fff477819 */ /* 0x000fe400000114df */
[----:B--2---:R-:W-:-:S05]  /*23ea0*/  SEL R0, R8, RZ, !P0 ;  /* 0x000000ff08007207 */ /* 0x004fca0004000000 */
[----:B------:R-:W-:Y:S01]  /*23eb0*/  IMAD R8, R0, UR4, RZ ;  /* 0x0000000400087c24 */ /* 0x000fe2000f8e02ff */
[----:B------:R-:W-:-:S03]  /*23ec0*/  IADD3 R4, P0, R9, R4, RZ ;  /* 0x0000000409047210 */ /* 0x000fc60007f1e0ff */
[----:B------:R-:W-:Y:S01]  /*23ed0*/  IMAD R10, R235, UR5, R8 ;  /* 0x00000005eb0a7c24 */ /* 0x000fe2000f8e0208 */
[----:B------:R-:W-:Y:S01]  /*23ee0*/  SHF.R.S32.HI R8, RZ, 0x1f, R11 ;  /* 0x0000001fff087819 */ /* 0x000fe2000001140b */
[----:B------:R-:W-:-:S03]  /*23ef0*/  ULDC.64 UR4, c[0x0][0xb88] ;  /* 0x0002e20000047ab9 */ /* 0x000fc60000000a00 */
[----:B------:R-:W-:Y:S01]  /*23f00*/  IADD3.X R5, R15, R5, R10, P0, !PT ;  /* 0x000000050f057210 */ /* 0x000fe200007fe40a */
[----:B------:R-:W-:Y:S01]  /*23f10*/  IMAD R10, R8, UR4, RZ ;  /* 0x00000004080a7c24 */ /* 0x000fe2000f8e02ff */
[----:B------:R-:W-:-:S03]  /*23f20*/  IADD3 R9, P2, R12, 0x1000, RZ ;  /* 0x000010000c097810 */ /* 0x000fc60007f5e0ff */
[C---:B------:R-:W-:Y:S02]  /*23f30*/  IMAD R29, R11.reuse, UR5, R10 ;  /* 0x000000050b1d7c24 */ /* 0x040fe4000f8e020a */
[----:B------:R-:W-:Y:S01]  /*23f40*/  IMAD.WIDE.U32 R4, R11, UR4, R4 ;  /* 0x000000040b047c25 */ /* 0x000fe2000f8e0004 */
        /* <DEDUP_REMOVED lines=8> */
[----:B----4-:R-:W-:Y:S01]  /*23fd0*/  IMAD.IADD R31, R31, 0x1, R222 ;  /* 0x000000011f1f7824 */ /* 0x010fe200078e02de */
[----:B------:R-:W-:Y:S01]  /*23fe0*/  LOP3.LUT R8, R8, R9, RZ, 0x3c, !PT ;  /* 0x0000000908087212 */ /* 0x000fe200078e3cff */
[----:B------:R-:W-:Y:S01]  /*23ff0*/  IMAD.X R9, RZ, RZ, R13, P2 ;  /* 0x000000ffff097224 */ /* 0x000fe200010e060d */
[----:B------:R-:W-:Y:S01]  /*24000*/  LOP3.LUT R36, R37, 0x380, RZ, 0xc0, !PT ;  /* 0x0000038025247812 */ /* 0x000fe200078ec0ff */
[----:B------:R-:W-:Y:S01]  /*24010*/  SHFL.IDX PT, R58, R30, 0x1, 0x1c1f ;  /* 0x003c1f001e3a7f89 */ /* 0x000fe200000e0000 */
[----:B------:R-:W-:Y:S01]  /*24020*/  IADD3 R45, P2, R12, 0x7000, RZ ;  /* 0x000070000c2d7810 */ /* 0x000fe20007f5e0ff */
[----:B------:R-:W-:Y:S01]  /*24030*/  ULDC.64 UR4, c[0x0][0xaa0] ;  /* 0x0002a80000047ab9 */ /* 0x000fe20000000a00 */
[----:B------:R-:W-:Y:S01]  /*24040*/  SHF.R.U64 R36, R36, 0x3, RZ ;  /* 0x0000000324247819 */ /* 0x000fe200000012ff */
[----:B------:R-:W0:Y:S01]  /*24050*/  SHFL.IDX PT, R55, R4, RZ, 0x1c1f ;  /* 0x001c1fff04377589 */ /* 0x000e2200000e0000 */
[----:B------:R-:W-:-:S03]  /*24060*/  LOP3.LUT R44, R45, 0x380, RZ, 0xc0, !PT ;  /* 0x000003802d2c7812 */ /* 0x000fc600078ec0ff */
[----:B------:R-:W2:Y:S01]  /*24070*/  SHFL.IDX PT, R59, R4, 0x1, 0x1c1f ;  /* 0x003c1f00043b7f89 */ /* 0x000ea200000e0000 */
[----:B------:R-:W-:Y:S01]  /*24080*/  LOP3.LUT R36, R36, R37, RZ, 0x3c, !PT ;  /* 0x0000002524247212 */ /* 0x000fe200078e3cff */
[--C-:B------:R-:W-:Y:S01]  /*24090*/  IMAD.X R37, RZ, RZ, R13.reuse, P0 ;  /* 0x000000ffff257224 */ /* 0x100fe200000e060d */
[----:B------:R-:W-:Y:S01]  /*240a0*/  SHF.R.U64 R44, R44, 0x3, RZ ;  /* 0x000000032c2c7819 */ /* 0x000fe200000012ff */
[C---:B------:R-:W-:Y:S01]  /*240b0*/  VIADD R5, R31.reuse, 0x8 ;  /* 0x000000081f057836 */ /* 0x040fe20000000000 */
[----:B------:R-:W-:Y:S02]  /*240c0*/  LOP3.LUT P0, RZ, R34, 0x3, RZ, 0xc0, !PT ;  /* 0x0000000322ff7812 */ /* 0x000fe4000780c0ff */
[----:B------:R-:W-:Y:S01]  /*240d0*/  LOP3.LUT R44, R44, R45, RZ, 0x3c, !PT ;  /* 0x0000002d2c2c7212 */ /* 0x000fe200078e3cff */
[----:B------:R-:W-:Y:S01]  /*240e0*/  IMAD.X R45, RZ, RZ, R13, P2 ;  /* 0x000000ffff2d7224 */ /* 0x000fe200010e060d */
[-C--:B------:R-:W-:Y:S02]  /*240f0*/  ISETP.GE.OR P2, PT, R31, R64.reuse, P0 ;  /* 0x000000401f00720c */ /* 0x080fe40000746670 */
[----:B------:R-:W-:-:S02]  /*24100*/  ISETP.GE.OR P0, PT, R5, R64, P0 ;  /* 0x000000400500720c */ /* 0x000fc40000706670 */
[C---:B------:R-:W-:Y:S02]  /*24110*/  IADD3 R15, P6, R12.reuse, 0x2000, RZ ;  /* 0x000020000c0f7810 */ /* 0x040fe40007fde0ff */
[----:B------:R-:W-:-:S07]  /*24120*/  IADD3 R29, P5, R12, 0x3000, RZ ;  /* 0x000030000c1d7810 */ /* 0x000fce0007fbe0ff */
[----:B0-----:R-:W-:Y:S04]  /*24130*/  @!P2 ST.E desc[UR60][R54.64], R6 ;  /* 0x000000063600a985 */ /* 0x001fe8000c10193c */
[----:B--2---:R0:W-:Y:S01]  /*24140*/  @!P0 ST.E desc[UR60][R58.64], R3 ;  /* 0x000000033a008985 */ /* 0x0041e2000c10193c */
[----:B------:R-:W-:Y:S02]  /*24150*/  LOP3.LUT R14, R15, 0x380, RZ, 0xc0, !PT ;  /* 0x000003800f0e7812 */ /* 0x000fe400078ec0ff */
[----:B------:R-:W-:Y:S02]  /*24160*/  LOP3.LUT R28, R29, 0x380, RZ, 0xc0, !PT ;  /* 0x000003801d1c7812 */ /* 0x000fe400078ec0ff */
[C---:B------:R-:W-:Y:S02]  /*24170*/  IADD3 R10, P3, R12.reuse, 0xb000, RZ ;  /* 0x0000b0000c0a7810 */ /* 0x040fe40007f7e0ff */
[----:B------:R-:W-:Y:S01]  /*24180*/  LOP3.LUT R11, R12, 0x380, RZ, 0xc0, !PT ;  /* 0x000003800c0b7812 */ /* 0x000fe200078ec0ff */
[----:B------:R-:W-:-:S02]  /*24190*/  IMAD.MOV.U32 R5, RZ, RZ, R13 ;  /* 0x000000ffff057224 */ /* 0x000fc400078e000d */
[----:B0-----:R-:W-:Y:S01]  /*241a0*/  IMAD R3, R21, UR4, RZ ;  /* 0x0000000415037c24 */ /* 0x001fe2000f8e02ff */
[----:B------:R-:W5:Y:S03]  /*241b0*/  LD.E.128 R32, desc[UR60][R32.64] ;  /* 0x0000003c20207980 */ /* 0x000f66000c101d00 */
[C---:B------:R-:W-:Y:S01]  /*241c0*/  IMAD R3, R20.reuse, UR5, R3 ;  /* 0x0000000514037c24 */ /* 0x040fe2000f8e0203 */
[----:B------:R-:W5:Y:S01]  /*241d0*/  LD.E.128 R36, desc[UR60][R36.64] ;  /* 0x0000003c24247980 */ /* 0x000f62000c101d00 */
[----:B------:R-:W-:Y:S01]  /*241e0*/  IMAD.WIDE.U32 R20, R20, UR4, RZ ;  /* 0x0000000414147c25 */ /* 0x000fe2000f8e00ff */
[----:B------:R-:W-:Y:S01]  /*241f0*/  SHF.R.U64 R14, R14, 0x3, RZ ;  /* 0x000000030e0e7819 */ /* 0x000fe200000012ff */
[----:B------:R-:W-:Y:S01]  /*24200*/  ULDC.64 UR4, c[0x0][0xae8] ;  /* 0x0002ba0000047ab9 */ /* 0x000fe20000000a00 */
[----:B------:R-:W-:Y:S01]  /*24210*/  SHF.R.U64 R28, R28, 0x3, RZ ;  /* 0x000000031c1c7819 */ /* 0x000fe200000012ff */
[----:B------:R-:W-:Y:S01]  /*24220*/  IMAD.IADD R21, R21, 0x1, R3 ;  /* 0x0000000115157824 */ /* 0x000fe200078e0203 */
[----:B------:R-:W5:Y:S01]  /*24230*/  LD.E.128 R40, desc[UR60][R40.64] ;  /* 0x0000003c28287980 */ /* 0x000f62000c101d00 */
[----:B------:R-:W-:Y:S01]  /*24240*/  IMAD R3, R231, 0x20, R68 ;  /* 0x00000020e7037824 */ /* 0x000fe200078e0244 */
[----:B------:R-:W-:Y:S01]  /*24250*/  LOP3.LUT R14, R14, R15, RZ, 0x3c, !PT ;  /* 0x0000000f0e0e7212 */ /* 0x000fe200078e3cff */
[--C-:B------:R-:W-:Y:S01]  /*24260*/  IMAD.X R15, RZ, RZ, R13.reuse, P6 ;  /* 0x000000ffff0f7224 */ /* 0x100fe200030e060d */
[----:B------:R-:W-:Y:S01]  /*24270*/  LOP3.LUT R28, R28, R29, RZ, 0x3c, !PT ;  /* 0x0000001d1c1c7212 */ /* 0x000fe200078e3cff */
[----:B------:R-:W-:Y:S01]  /*24280*/  IMAD.X R29, RZ, RZ, R13, P5 ;  /* 0x000000ffff1d7224 */ /* 0x000fe200028e060d */
[----:B------:R-:W-:Y:S01]  /*24290*/  IADD3 R49, P6, R12, 0x8000, RZ ;  /* 0x000080000c317810 */ /* 0x000fe20007fde0ff */
[----:B------:R-:W-:Y:S01]  /*242a0*/  IMAD.IADD R66, R222, 0x1, R3 ;  /* 0x00000001de427824 */ /* 0x000fe200078e0203 */
[----:B------:R-:W-:Y:S01]  /*242b0*/  IADD3 R53, P5, R12, 0x9000, RZ ;  /* 0x000090000c357810 */ /* 0x000fe20007fbe0ff */
[----:B------:R-:W-:Y:S01]  /*242c0*/  IMAD R65, R24, UR4, RZ ;  /* 0x0000000418417c24 */ /* 0x000fe2000f8e02ff */
[----:B------:R-:W-:Y:S01]  /*242d0*/  LOP3.LUT R48, R49, 0x380, RZ, 0xc0, !PT ;  /* 0x0000038031307812 */ /* 0x000fe200078ec0ff */
[----:B-1----:R-:W-:Y:S01]  /*242e0*/  @P1 IMAD.HI.U32 R24, R66, R67, RZ ;  /* 0x0000004342181227 */ /* 0x002fe200078e00ff */
[----:B------:R-:W-:Y:S01]  /*242f0*/  LOP3.LUT R52, R53, 0x380, RZ, 0xc0, !PT ;  /* 0x0000038035347812 */ /* 0x000fe200078ec0ff */
[----:B------:R-:W5:Y:S01]  /*24300*/  LD.E.128 R28, desc[UR60][R28.64] ;  /* 0x0000003c1c1c7980 */ /* 0x000f62000c101d00 */
[----:B------:R-:W-:Y:S01]  /*24310*/  LOP3.LUT R7, R10, 0x380, RZ, 0xc0, !PT ;  /* 0x000003800a077812 */ /* 0x000fe200078ec0ff */
[----:B------:R-:W-:-:S02]  /*24320*/  IMAD R65, R232, UR5, R65 ;  /* 0x00000005e8417c24 */ /* 0x000fc4000f8e0241 */
[----:B------:R-:W-:Y:S01]  /*24330*/  IMAD.WIDE.U32 R20, R232, UR4, R20 ;  /* 0x00000004e8147c25 */ /* 0x000fe2000f8e0014 */
[----:B------:R-:W-:Y:S01]  /*24340*/  ULDC.64 UR4, c[0x0][0xaf0] ;  /* 0x0002bc0000047ab9 */ /* 0x000fe20000000a00 */
[----:B------:R-:W-:Y:S01]  /*24350*/  SHF.R.U64 R48, R48, 0x3, RZ ;  /* 0x0000000330307819 */ /* 0x000fe200000012ff */
[----:B------:R-:W5:Y:S01]  /*24360*/  LD.E.128 R44, desc[UR60][R44.64] ;  /* 0x0000003c2c2c7980 */ /* 0x000f62000c101d00 */
[----:B------:R-:W-:Y:S01]  /*24370*/  IMAD.MOV.U32 R3, RZ, RZ, R66 ;  /* 0x000000ffff037224 */ /* 0x000fe200078e0042 */
[----:B------:R-:W-:Y:S01]  /*24380*/  SHF.R.U64 R52, R52, 0x3, RZ ;  /* 0x0000000334347819 */ /* 0x000fe200000012ff */
[----:B------:R-:W-:Y:S01]  /*24390*/  IMAD R0, R0, UR4, RZ ;  /* 0x0000000400007c24 */ /* 0x000fe2000f8e02ff */
[----:B---3--:R-:W-:Y:S01]  /*243a0*/  @P1 SHF.R.U32.HI R3, RZ, R69, R24 ;  /* 0x00000045ff031219 */ /* 0x008fe20000011618 */
[----:B------:R-:W-:Y:S01]  /*243b0*/  IMAD.IADD R21, R21, 0x1, R65 ;  /* 0x0000000115157824 */ /* 0x000fe200078e0241 */
        /* <DEDUP_REMOVED lines=8> */
[----:B------:R-:W-:Y:S01]  /*24440*/  SHF.R.S32.HI R0, RZ, 0x1f, R3 ;  /* 0x0000001fff007819 */ /* 0x000fe20000011403 */
[--C-:B------:R-:W-:Y:S01]  /*24450*/  IMAD.X R49, RZ, RZ, R13.reuse, P6 ;  /* 0x000000ffff317224 */ /* 0x100fe200030e060d */
[----:B------:R-:W-:Y:S01]  /*24460*/  LOP3.LUT R4, R11, R12, RZ, 0x3c, !PT ;  /* 0x0000000c0b047212 */ /* 0x000fe200078e3cff */
[--C-:B------:R-:W-:Y:S01]  /*24470*/  IMAD.X R53, RZ, RZ, R13.reuse, P5 ;  /* 0x000000ffff357224 */ /* 0x100fe200028e060d */
[----:B------:R-:W-:Y:S01]  /*24480*/  LOP3.LUT R60, R7, R10, RZ, 0x3c, !PT ;  /* 0x0000000a073c7212 */ /* 0x000fe200078e3cff */
[----:B------:R-:W-:Y:S01]  /*24490*/  IMAD.X R61, RZ, RZ, R13, P3 ;  /* 0x000000ffff3d7224 */ /* 0x000fe200018e060d */
[----:B------:R-:W5:Y:S01]  /*244a0*/  LD.E.128 R8, desc[UR60][R8.64] ;  /* 0x0000003c08087980 */ /* 0x000f62000c101d00 */
[----:B------:R-:W-:-:S02]  /*244b0*/  IMAD.MOV R67, RZ, RZ, -R3 ;  /* 0x000000ffff437224 */ /* 0x000fc400078e0a03 */
        /* <DEDUP_REMOVED lines=8> */
[----:B------:R-:W5:Y:S04]  /*24540*/  LD.E.128 R52, desc[UR60][R52.64] ;  /* 0x0000003c34347980 */ /* 0x000f68000c101d00 */
[----:B------:R-:W5:Y:S01]  /*24550*/  LD.E.128 R60, desc[UR60][R60.64] ;  /* 0x0000003c3c3c7980 */ /* 0x000f62000c101d00 */
[----:B------:R-:W-:Y:S01]  /*24560*/  IMAD.WIDE.U32 R2, R3, UR4, R20 ;  /* 0x0000000403027c25 */ /* 0x000fe2000f8e0014 */
[----:B------:R-:W-:Y:S01]  /*24570*/  ULDC.64 UR4, c[0x0][0xad8] ;  /* 0x0002b60000047ab9 */ /* 0x000fe20000000a00 */
        /* <DEDUP_REMOVED lines=8> */
[----:B------:R-:W-:Y:S02]  /*24600*/  IMAD.IADD R69, R68, 0x1, R222 ;  /* 0x0000000144457824 */ /* 0x000fe400078e02de */
        /* <DEDUP_REMOVED lines=13> */
[----:B------:R1:W2:Y:S01]  /*246e0*/  SHFL.IDX PT, R66, R24, RZ, 0x181f ;  /* 0x00181fff18427589 */ /* 0x0002a200000e0000 */
[----:B------:R-:W-:Y:S02]  /*246f0*/  SHF.R.S32.HI R68, RZ, 0x1f, R230 ;  /* 0x0000001fff447819 */ /* 0x000fe400000114e6 */
        /* <DEDUP_REMOVED lines=16> */
.L_x_2949:
[----:B------:R-:W-:Y:S05]  /*24800*/  BSYNC B1 ;  /* 0x0000000000017941 */ /* 0x000fea0003800000 */
.L_x_2948:
        /* <DEDUP_REMOVED lines=17> */
.L_x_2951:
[----:B------:R-:W-:Y:S05]  /*24920*/  BSYNC B1 ;  /* 0x0000000000017941 */ /* 0x000fea0003800000 */
.L_x_2950:
        /* <DEDUP_REMOVED lines=17> */
.L_x_2953:
[----:B------:R-:W-:Y:S05]  /*24a40*/  BSYNC B1 ;  /* 0x0000000000017941 */ /* 0x000fea0003800000 */
.L_x_2952:
[----:B0-----:R-:W-:Y:S01]  /*24a50*/  VIADD R3, R69, 0x60 ;  /* 0x0000006045037836 */ /* 0x001fe20000000000 */
[----:B------:R0:W0:Y:S04]  /*24a60*/  SHFL.IDX PT, R0, R65, 0x3, 0x181f ;  /* 0x00781f0041007f89 */ /* 0x00002800000e0000 */
[----:B------:R-:W-:Y:S01]  /*24a70*/  ISETP.GE.AND P0, PT, R3, R64, PT ;  /* 0x000000400300720c */ /* 0x000fe20003f06270 */
[----:B-1--4-:R-:W1:-:S12]  /*24a80*/  SHFL.IDX PT, R24, R24, 0x3, 0x181f ;  /* 0x00781f0018187f89 */ /* 0x012e5800000e0000 */
        /* <DEDUP_REMOVED lines=16> */
.L_x_2946:
        /* <DEDUP_REMOVED lines=27> */
.L_x_2955:
[----:B------:R-:W2:Y:S01]  /*24d40*/  LDL.LU R2, [R1+0x54] ;  /* 0x0000540001027983 */ /* 0x000ea20000300800 */
[----:B------:R-:W-:Y:S01]  /*24d50*/  BSSY B1, `(.L_x_2956) ;  /* 0x000002d000017945 */ /* 0x000fe20003800000 */
[----:B------:R-:W-:Y:S02]  /*24d60*/  SHF.R.S32.HI R10, RZ, 0x1f, R232 ;  /* 0x0000001fff0a7819 */ /* 0x000fe400000114e8 */
[----:B------:R-:W-:Y:S02]  /*24d70*/  SEL R235, R235, RZ, !P0 ;  /* 0x000000ffebeb7207 */ /* 0x000fe40004000000 */
[----:B-----5:R-:W-:Y:S02]  /*24d80*/  SHF.R.S32.HI R11, RZ, 0x1f, R6 ;  /* 0x0000001fff0b7819 */ /* 0x020fe40000011406 */
[----:B--2---:R-:W-:Y:S01]  /*24d90*/  SEL R12, R2, RZ, !P0 ;  /* 0x000000ff020c7207 */ /* 0x004fe20004000000 */
[----:B------:R-:W-:Y:S06]  /*24da0*/  @P3 BRA `(.L_x_2957) ;  /* 0x00000000009c3947 */ /* 0x000fec0003800000 */
[----:B------:R-:W2:Y:S01]  /*24db0*/  S2R R3, SR_TID.X ;  /* 0x0000000000037919 */ /* 0x000ea20000002100 */
[----:B------:R-:W3:Y:S02]  /*24dc0*/  LDC R9, c[0x0][0xbe8] ;  /* 0x0002fa00ff097b82 */ /* 0x000ee40000000800 */
[----:B---3--:R-:W-:Y:S01]  /*24dd0*/  IMAD R2, R0, R9, RZ ;  /* 0x0000000900027224 */ /* 0x008fe200078e02ff */
[----:B--2---:R-:W-:-:S04]  /*24de0*/  IADD3 R8, R222, -0x80, R3 ;  /* 0xffffff80de087810 */ /* 0x004fc80007ffe003 */
        /* <DEDUP_REMOVED lines=35> */
.L_x_2957:
[----:B------:R-:W-:Y:S05]  /*25020*/  BSYNC B1 ;  /* 0x0000000000017941 */ /* 0x000fea0003800000 */
.L_x_2956:
[----:B------:R-:W-:Y:S01]  /*25030*/  SHF.R.S32.HI R8, RZ, 0x1f, R20 ;  /* 0x0000001fff087819 */ /* 0x000fe20000011414 */
[----:B------:R-:W-:Y:S01]  /*25040*/  ULDC.64 UR4, c[0x0][0xaa0] ;  /* 0x0002a80000047ab9 */ /* 0x000fe20000000a00 */
[----:B------:R-:W-:Y:S01]  /*25050*/  BSSY B1, `(.L_x_2958) ;  /* 0x0000041000017945 */ /* 0x000fe20003800000 */
[----:B--2---:R-:W-:Y:S01]  /*25060*/  IMAD R3, R11, UR4, RZ ;  /* 0x000000040b037c24 */ /* 0x004fe2000f8e02ff */
[----:B------:R-:W-:Y:S02]  /*25070*/  LEA.HI R8, R8, R20, RZ, 0x3 ;  /* 0x0000001408087211 */ /* 0x000fe400078f18ff */
[----:B------:R-:W-:Y:S01]  /*25080*/  SHF.R.S32.HI R13, RZ, 0x1f, R230 ;  /* 0x0000001fff0d7819 */ /* 0x000fe200000114e6 */
[C---:B------:R-:W-:Y:S01]  /*25090*/  IMAD R5, R6.reuse, UR5, R3 ;  /* 0x0000000506057c24 */ /* 0x040fe2000f8e0203 */
[----:B------:R-:W-:Y:S01]  /*250a0*/  SHF.R.S32.HI R8, RZ, 0x3, R8 ;  /* 0x00000003ff087819 */ /* 0x000fe20000011408 */
[----:B------:R-:W-:Y:S01]  /*250b0*/  IMAD.WIDE.U32 R2, R6, UR4, RZ ;  /* 0x0000000406027c25 */ /* 0x000fe2000f8e00ff */
[----:B------:R-:W-:Y:S01]  /*250c0*/  ULDC.64 UR4, c[0x0][0xae8] ;  /* 0x0002ba0000047ab9 */ /* 0x000fe20000000a00 */
[----:B------:R-:W-:-:S02]  /*250d0*/  SHF.R.S32.HI R15, RZ, 0x1f, R229 ;  /* 0x0000001fff0f7819 */ /* 0x000fc400000114e5 */
[----:B------:R-:W-:Y:S01]  /*250e0*/  IMAD R7, R231, 0x20, R8 ;  /* 0x00000020e7077824 */ /* 0x000fe200078e0208 */
[----:B------:R-:W-:Y:S01]  /*250f0*/  SHF.R.S32.HI R20, RZ, 0x1f, R223 ;  /* 0x0000001fff147819 */ /* 0x000fe200000114df */
[----:B------:R-:W-:Y:S02]  /*25100*/  IMAD.IADD R3, R3, 0x1, R5 ;  /* 0x0000000103037824 */ /* 0x000fe400078e0205 */
        /* <DEDUP_REMOVED lines=53> */
.L_x_2959:
[----:B------:R-:W-:Y:S05]  /*25460*/  BSYNC B1 ;  /* 0x0000000000017941 */ /* 0x000fea0003800000 */
.L_x_2958:
        /* <DEDUP_REMOVED lines=17> */
.L_x_2961:
[----:B------:R-:W-:Y:S05]  /*25580*/  BSYNC B1 ;  /* 0x0000000000017941 */ /* 0x000fea0003800000 */
.L_x_2960:
        /* <DEDUP_REMOVED lines=17> */
.L_x_2963:
[----:B------:R-:W-:Y:S05]  /*256a0*/  BSYNC B1 ;  /* 0x0000000000017941 */ /* 0x000fea0003800000 */
.L_x_2962:
        /* <DEDUP_REMOVED lines=18> */
.L_x_2954:
[----:B------:R-:W-:Y:S05]  /*257d0*/  BSYNC B0 ;  /* 0x0000000000007941 */ /* 0x000fea0003800000 */
.L_x_2945:
[----:B------:R-:W-:Y:S02]  /*257e0*/  ULDC UR4, c[0x0][0xc3c] ;  /* 0x00030f0000047ab9 */ /* 0x000fe40000000800 */
[----:B-1----:R-:W-:-:S13]  /*257f0*/  ISETP.GE.AND P0, PT, R27, UR4, PT ;  /* 0x000000041b007c0c */ /* 0x002fda000bf06270 */
[----:B------:R-:W-:Y:S05]  /*25800*/  @!P0 BRA `(.L_x_2964) ;  /* 0xfffffdb800e88947 */ /* 0x000fea000383ffff */
[----:B------:R-:W-:Y:S05]  /*25810*/  BRA `(.L_x_2740) ;  /* 0x0000008000a87947 */ /* 0x000fea0003800000 */
.L_x_2738:
        /* <DEDUP_REMOVED lines=18> */
.L_x_2965:
        /* <DEDUP_REMOVED lines=41> */
.L_x_2971:
        /* <DEDUP_REMOVED lines=12> */
.L_x_2970:
[----:B------:R-:W-:Y:S05]  /*25c90*/  BSYNC B0 ;  /* 0x0000000000007941 */ /* 0x000fea0003800000 */
.L_x_2969:
        /* <DEDUP_REMOVED lines=21> */
.L_x_2967:
        /* <DEDUP_REMOVED lines=20> */
.L_x_2972:
        /* <DEDUP_REMOVED lines=56> */
.L_x_2968:
[----:B------:R-:W-:Y:S02]  /*262b0*/  IMAD.MOV.U32 R17, RZ, RZ, RZ ;  /* 0x000000ffff117224 */ /* 0x000fe400078e00ff */
[----:B------:R-:W-:Y:S02]  /*262c0*/  IMAD.U32 R16, RZ, RZ, UR6 ;  /* 0x00000006ff107e24 */ /* 0x000fe4000f8e00ff */
[----:B------:R-:W-:-:S07]  /*262d0*/  IMAD.MOV.U32 R18, RZ, RZ, RZ ;  /* 0x000000ffff127224 */ /* 0x000fce00078e00ff */
.L_x_2973:
[----:B------:R-:W-:-:S13]  /*262e0*/  ISETP.NE.AND P0, PT, R0, RZ, PT ;  /* 0x000000ff0000720c */ /* 0x000fda0003f05270 */
[----:B------:R-:W1:Y:S01]  /*262f0*/  @!P0 S2R R3, SR_CgaCtaId ;  /* 0x0000000000038919 */ /* 0x000e620000008800 */
[----:B------:R-:W-:-:S04]  /*26300*/  @!P0 MOV R0, 0x400 ;  /* 0x0000040000008802 */ /* 0x000fc80000000f00 */
[----:B-1----:R-:W-:-:S05]  /*26310*/  @!P0 LEA R0, R3, R0, 0x18 ;  /* 0x0000000003008211 */ /* 0x002fca00078ec0ff */
[----:B------:R1:W-:Y:S01]  /*26320*/  @!P0 STS.128 [R0+0x368d0], R16 ;  /* 0x0368d01000008388 */ /* 0x0003e20000000c00 */
[----:B------:R-:W-:Y:S06]  /*26330*/  BAR.ARV 0x5, 0x180 ;  /* 0x0146000000007b1d */ /* 0x000fec0000002000 */
.L_x_2966:
[----:B-1----:R-:W-:Y:S01]  /*26340*/  IMAD.MOV.U32 R0, RZ, RZ, 0x1 ;  /* 0x00000001ff007424 */ /* 0x002fe200078e00ff */
[----:B------:R1:W-:Y:S01]  /*26350*/  STL [R1+0x50], RZ ;  /* 0x000050ff01007387 */ /* 0x0003e20000100800 */
[----:B------:R-:W-:Y:S02]  /*26360*/  ULDC UR4, c[0x0][0xc3c] ;  /* 0x00030f0000047ab9 */ /* 0x000fe40000000800 */
[----:B--2---:R-:W-:Y:S01]  /*26370*/  ISETP.GE.AND P0, PT, R19, UR4, PT ;  /* 0x0000000413007c0c */ /* 0x004fe2000bf06270 */
[----:B------:R1:W-:Y:S04]  /*26380*/  STL [R1+0x14], R0 ;  /* 0x0000140001007387 */ /* 0x0003e80000100800 */
[----:B------:R1:W-:Y:S08]  /*26390*/  STL [R1+0x8], RZ ;  /* 0x000008ff01007387 */ /* 0x0003f00000100800 */
[----:B-1----:R-:W-:Y:S05]  /*263a0*/  @P0 BRA `(.L_x_2974) ;  /* 0x0000007000d40947 */ /* 0x002fea0003800000 */
        /* <DEDUP_REMOVED lines=29> */
.L_x_3120:
[----:B0---4-:R-:W0:Y:S02]  /*26580*/  LDC.64 R2, c[0x0][0xc88] ;  /* 0x00032200ff027b82 */ /* 0x011e240000000a00 */
[----:B0-----:R-:W-:-:S05]  /*26590*/  IMAD.WIDE R2, R19, 0x4, R2 ;  /* 0x0000000413027825 */ /* 0x001fca00078e0202 */
[----:B------:R-:W2:Y:S01]  /*265a0*/  LDG.E R4, desc[UR60][R2.64] ;  /* 0x0000003c02047981 */ /* 0x000ea2000c1e1900 */
[----:B------:R-:W-:Y:S05]  /*265b0*/  YIELD ;  /* 0x0000000000007946 */ /* 0x000fea0003800000 */
[----:B------:R-:W-:Y:S01]  /*265c0*/  ULDC.64 UR4, c[0x0][0xa28] ;  /* 0x00028a0000047ab9 */ /* 0x000fe20000000a00 */
[----:B------:R-:W-:Y:S01]  /*265d0*/  IMAD.MOV.U32 R0, RZ, RZ, RZ ;  /* 0x000000ffff007224 */ /* 0x000fe200078e00ff */
[----:B------:R-:W-:Y:S01]  /*265e0*/  ISETP.NE.U32.AND P0, PT, RZ, UR4, PT ;  /* 0x00000004ff007c0c */ /* 0x000fe2000bf05070 */
[----:B---3-5:R-:W-:Y:S01]  /*265f0*/  IMAD.MOV.U32 R8, RZ, RZ, RZ ;  /* 0x000000ffff087224 */ /* 0x028fe200078e00ff */
[----:B------:R-:W-:Y:S01]  /*26600*/  ULDC.64 UR10, c[0x0][0xa18] ;  /* 0x00028600000a7ab9 */ /* 0x000fe20000000a00 */
[----:B------:R-:W-:Y:S01]  /*26610*/  ULDC.64 UR8, c[0x0][0xa10] ;  /* 0x0002840000087ab9 */ /* 0x000fe20000000a00 */
[----:B------:R-:W-:Y:S01]  /*26620*/  ISETP.NE.AND.EX P0, PT, RZ, UR5, PT, P0 ;  /* 0x00000005ff007c0c */ /* 0x000fe2000bf05300 */
[----:B------:R-:W-:Y:S01]  /*26630*/  ULDC.64 UR6, c[0x0][0xa08] ;  /* 0x0002820000067ab9 */ /* 0x000fe20000000a00 */
[----:B--2---:R-:W-:Y:S01]  /*26640*/  SHF.R.S32.HI R5, RZ, 0x1f, R4 ;  /* 0x0000001fff057819 */ /* 0x004fe20000011404 */
[----:B------:R-:W-:-:S10]  /*26650*/  IMAD.SHL.U32 R15, R4, 0x4, RZ ;  /* 0x00000004040f7824 */ /* 0x000fd400078e00ff */
[C---:B------:R-:W-:Y:S01]  /*26660*/  @P0 LEA R2, P1, R4.reuse, UR4, 0x2 ;  /* 0x0000000404020c11 */ /* 0x040fe2000f8210ff */
[----:B------:R0:W-:Y:S03]  /*26670*/  STL [R1+0x30], R4 ;  /* 0x0000300401007387 */ /* 0x0001e60000100800 */
[C-C-:B------:R-:W-:Y:S01]  /*26680*/  @P0 LEA.HI.X R3, R4.reuse, UR5, R5.reuse, 0x2, P1 ;  /* 0x0000000504030c11 */ /* 0x140fe200088f1405 */
[----:B------:R-:W-:Y:S01]  /*26690*/  ULDC.64 UR4, c[0x0][0xa00] ;  /* 0x0002800000047ab9 */ /* 0x000fe20000000a00 */
[----:B------:R-:W-:Y:S01]  /*266a0*/  SHF.L.U64.HI R14, R4, 0x2, R5 ;  /* 0x00000002040e7819 */ /* 0x000fe20000010205 */
[----:B-1----:R1:W-:Y:S01]  /*266b0*/  STL [R1+0x44], R5 ;  /* 0x0000440501007387 */ /* 0x0023e20000100800 */
        /* <DEDUP_REMOVED lines=16> */
[----:B-1----:R-:W-:Y:S01]  /*267c0*/  IADD3.X R5, R14, UR9, RZ, P4, !PT ;  /* 0x000000090e057c10 */ /* 0x002fe2000a7fe4ff */
[----:B------:R-:W-:Y:S01]  /*267d0*/  ULDC UR4, c[0x0][0x288] ;  /* 0x0000a20000047ab9 */ /* 0x000fe20000000800 */
[----:B------:R-:W-:Y:S01]  /*267e0*/  IADD3 R6, P5, R15, UR6, RZ ;  /* 0x000000060f067c10 */ /* 0x000fe2000ffbe0ff */
[----:B------:R-:W-:Y:S01]  /*267f0*/  IMAD.U32 R12, RZ, RZ, UR4 ;  /* 0x00000004ff0c7e24 */ /* 0x000fe2000f8e00ff */
[----:B------:R-:W-:-:S02]  /*26800*/  ULDC.64 UR4, c[0x0][0x418] ;  /* 0x0001060000047ab9 */ /* 0x000fc40000000a00 */
[----:B------:R-:W-:-:S05]  /*26810*/  IADD3.X R7, R14, UR7, RZ, P5, !PT ;  /* 0x000000070e077c10 */ /* 0x000fca000affe4ff */
[----:B------:R0:W5:Y:S04]  /*26820*/  @P0 LDG.E R11, desc[UR60][R6.64] ;  /* 0x0000003c060b0981 */ /* 0x000168000c1e1900 */
[----:B------:R0:W5:Y:S04]  /*26830*/  @P1 LDG.E R10, desc[UR60][R4.64] ;  /* 0x0000003c040a1981 */ /* 0x000168000c1e1900 */
[----:B--2---:R1:W-:Y:S02]  /*26840*/  STL [R1+0x3c], R8 ;  /* 0x00003c0801007387 */ /* 0x0043e40000100800 */
[----:B-1----:R-:W-:-:S04]  /*26850*/  @P3 IADD3 R8, P4, R15, UR10, RZ ;  /* 0x0000000a0f083c10 */ /* 0x002fc8000ff9e0ff */
[----:B------:R-:W-:-:S05]  /*26860*/  @P3 IADD3.X R9, R14, UR11, RZ, P4, !PT ;  /* 0x0000000b0e093c10 */ /* 0x000fca000a7fe4ff */
[----:B------:R-:W2:Y:S01]  /*26870*/  @P3 LDG.E R12, desc[UR60][R8.64] ;  /* 0x0000003c080c3981 */ /* 0x000ea2000c1e1900 */
[----:B------:R-:W-:-:S03]  /*26880*/  UISETP.NE.U32.AND UP0, UPT, UR4, URZ, UPT ;  /* 0x0000003f0400728c */ /* 0x000fc6000bf05070 */
[----:B------:R-:W-:Y:S01]  /*26890*/  ULDC UR4, c[0x0][0x424] ;  /* 0x0001090000047ab9 */ /* 0x000fe20000000800 */
[----:B------:R-:W-:-:S03]  /*268a0*/  UISETP.NE.AND.EX UP0, UPT, UR5, URZ, UPT, UP0 ;  /* 0x0000003f0500728c */ /* 0x000fc6000bf05300 */
[----:B------:R-:W-:Y:S01]  /*268b0*/  ULDC UR5, c[0x0][0x2f0] ;  /* 0x0000bc0000057ab9 */ /* 0x000fe20000000800 */
[----:B------:R-:W-:Y:S01]  /*268c0*/  USEL UR4, UR4, 0x1, UP0 ;  /* 0x0000000104047887 */ /* 0x000fe20008000000 */
[----:B--2---:R0:W-:Y:S04]  /*268d0*/  STL [R1+0x40], R12 ;  /* 0x0000400c01007387 */ /* 0x0041e80000100800 */
[----:B------:R0:W5:Y:S01]  /*268e0*/  LDL R13, [R1+0x40] ;  /* 0x00004000010d7983 */ /* 0x0001620000100800 */
[----:B------:R-:W-:-:S03]  /*268f0*/  UIMAD UR4, UR4, UR5, URZ ;  /* 0x00000005040472a4 */ /* 0x000fc6000f8e023f */
[----:B------:R-:W-:Y:S02]  /*26900*/  ULDC UR5, c[0x0][0x348] ;  /* 0x0000d20000057ab9 */ /* 0x000fe40000000800 */
[----:B------:R-:W-:Y:S02]  /*26910*/  IMAD.U32 R8, RZ, RZ, UR5 ;  /* 0x00000005ff087e24 */ /* 0x000fe4000f8e00ff */
[----:B------:R-:W-:Y:S01]  /*26920*/  IMAD.U32 R9, RZ, RZ, UR4 ;  /* 0x00000004ff097e24 */ /* 0x000fe2000f8e00ff */
[----:B0-----:R-:W-:Y:S06]  /*26930*/  @P3 BRA `(.L_x_2975) ;  /* 0x0000000000143947 */ /* 0x001fec0003800000 */
[----:B------:R-:W-:Y:S05]  /*26940*/  @!P2 BRA `(.L_x_2975) ;  /* 0x000000000010a947 */ /* 0x000fea0003800000 */
[----:B------:R-:W2:Y:S04]  /*26950*/  LDG.E R12, desc[UR60][R2.64] ;  /* 0x0000003c020c7981 */ /* 0x000ea8000c1e1900 */
[----:B------:R-:W2:Y:S02]  /*26960*/  LDG.E R2, desc[UR60][R2.64+0x4] ;  /* 0x0000043c02027981 */ /* 0x000ea4000c1e1900 */
[----:B--2--5:R-:W-:-:S05]  /*26970*/  IMAD.IADD R13, R2, 0x1, -R12 ;  /* 0x00000001020d7824 */ /* 0x024fca00078e0a0c */
[----:B------:R0:W-:Y:S02]  /*26980*/  STL [R1+0x40], R13 ;  /* 0x0000400d01007387 */ /* 0x0001e40000100800 */
.L_x_2975:
[----:B------:R-:W2:Y:S01]  /*26990*/  LDL R12, [R1+0x30] ;  /* 0x00003000010c7983 */ /* 0x000ea20000100800 */
[----:B-----5:R-:W-:Y:S01]  /*269a0*/  IMAD.IADD R2, R11, 0x1, R0 ;  /* 0x000000010b027824 */ /* 0x020fe200078e0200 */
[----:B------:R-:W-:Y:S02]  /*269b0*/  ULDC.64 UR4, c[0x0][0xa20] ;  /* 0x0002880000047ab9 */ /* 0x000fe40000000a00 */
[----:B------:R-:W-:Y:S02]  /*269c0*/  ISETP.NE.U32.AND P2, PT, RZ, UR4, PT ;  /* 0x00000004ff007c0c */ /* 0x000fe4000bf45070 */
[----:B------:R1:W-:Y:S02]  /*269d0*/  STL [R1+0x18], R2 ;  /* 0x0000180201007387 */ /* 0x0003e40000100800 */
[----:B------:R-:W-:Y:S02]  /*269e0*/  ISETP.NE.AND.EX P2, PT, RZ, UR5, PT, P2 ;  /* 0x00000005ff007c0c */ /* 0x000fe4000bf45320 */
[----:B--2---:R1:W-:Y:S11]  /*269f0*/  STL [R1+0x10], R12 ;  /* 0x0000100c01007387 */ /* 0x0043f60000100800 */
[----:B------:R-:W-:Y:S05]  /*26a00*/  @!P2 BRA `(.L_x_2976) ;  /* 0x000000000010a947 */ /* 0x000fea0003800000 */
[----:B-1----:R-:W-:-:S04]  /*26a10*/  IADD3 R2, P0, R15, UR4, RZ ;  /* 0x000000040f027c10 */ /* 0x002fc8000ff1e0ff */
[----:B------:R-:W-:-:S05]  /*26a20*/  IADD3.X R3, R14, UR5, RZ, P0, !PT ;  /* 0x000000050e037c10 */ /* 0x000fca00087fe4ff */
[----:B------:R1:W5:Y:S01]  /*26a30*/  LDG.E R9, desc[UR60][R2.64] ;  /* 0x0000003c02097981 */ /* 0x000362000c1e1900 */
[----:B------:R-:W-:Y:S05]  /*26a40*/  BRA `(.L_x_2977) ;  /* 0x0000000000107947 */ /* 0x000fea0003800000 */
.L_x_2976:
[----:B------:R-:W-:Y:S05]  /*26a50*/  @!P0 BRA `(.L_x_2977) ;  /* 0x00000000000c8947 */ /* 0x000fea0003800000 */
[----:B------:R-:W2:Y:S04]  /*26a60*/  LDG.E R9, desc[UR60][R6.64] ;  /* 0x0000003c06097981 */ /* 0x000ea8000c1e1900 */
[----:B------:R-:W2:Y:S02]  /*26a70*/  LDG.E R6, desc[UR60][R6.64+0x4] ;  /* 0x0000043c06067981 */ /* 0x000ea4000c1e1900 */
[----:B--2---:R-:W-:-:S07]  /*26a80*/  IMAD.IADD R9, R6, 0x1, -R9 ;  /* 0x0000000106097824 */ /* 0x004fce00078e0a09 */
.L_x_2977:
[----:B-1----:R-:W2:Y:S01]  /*26a90*/  @P1 LDG.E R2, desc[UR60][R4.64] ;  /* 0x0000003c04021981 */ /* 0x002ea2000c1e1900 */
[----:B------:R-:W1:Y:S03]  /*26aa0*/  LDC R3, c[0x0][0x448] ;  /* 0x00011200ff037b82 */ /* 0x000e660000000800 */
[----:B------:R-:W2:Y:S01]  /*26ab0*/  @P1 LDG.E R4, desc[UR60][R4.64+0x4] ;  /* 0x0000043c04041981 */ /* 0x000ea2000c1e1900 */
[----:B-----5:R-:W-:Y:S01]  /*26ac0*/  IMAD.IADD R0, R9, 0x1, -R0 ;  /* 0x0000000109007824 */ /* 0x020fe200078e0a00 */
[----:B------:R-:W-:Y:S01]  /*26ad0*/  BSSY B0, `(.L_x_2978) ;  /* 0x000017a000007945 */ /* 0x000fe20003800000 */
[----:B-1----:R-:W-:-:S13]  /*26ae0*/  ISETP.NE.AND P0, PT, R3, 0x1, PT ;  /* 0x000000010300780c */ /* 0x002fda0003f05270 */
[----:B------:R-:W1:Y:S01]  /*26af0*/  @P0 LDC R3, c[0x0][0x44c] ;  /* 0x00011300ff030b82 */ /* 0x000e620000000800 */
[----:B--2---:R-:W-:-:S07]  /*26b00*/  @P1 IMAD.IADD R8, R4, 0x1, -R2 ;  /* 0x0000000104081824 */ /* 0x004fce00078e0a02 */
[----:B------:R-:W2:Y:S01]  /*26b10*/  @P0 LDC R4, c[0x0][0x450] ;  /* 0x00011400ff040b82 */ /* 0x000ea20000000800 */
[----:B------:R-:W-:-:S04]  /*26b20*/  IMAD.SHL.U32 R2, R17, 0x80, RZ ;  /* 0x0000008011027824 */ /* 0x000fc800078e00ff */
[----:B------:R-:W-:-:S04]  /*26b30*/  VIADD R2, R2, 0x7f ;  /* 0x0000007f02027836 */ /* 0x000fc80000000000 */
[----:B-1----:R-:W-:-:S04]  /*26b40*/  @P0 IMAD.HI.U32 R3, R2, R3, RZ ;  /* 0x0000000302030227 */ /* 0x002fc800078e00ff */
[----:B------:R-:W-:Y:S02]  /*26b50*/  IMAD.MOV.U32 R5, RZ, RZ, R2 ;  /* 0x000000ffff057224 */ /* 0x000fe400078e0002 */
[----:B------:R-:W-:Y:S01]  /*26b60*/  IMAD.MOV.U32 R2, RZ, RZ, RZ ;  /* 0x000000ffff027224 */ /* 0x000fe200078e00ff */
[----:B--2---:R-:W-:Y:S01]  /*26b70*/  @P0 SHF.R.U32.HI R5, RZ, R4, R3 ;  /* 0x00000004ff050219 */ /* 0x004fe20000011603 */
[----:B------:R-:W-:-:S04]  /*26b80*/  IMAD.IADD R4, R0, 0x1, R8 ;  /* 0x0000000100047824 */ /* 0x000fc800078e0208 */
[C---:B------:R-:W-:Y:S01]  /*26b90*/  VIADD R3, R4.reuse, 0x6f ;  /* 0x0000006f04037836 */ /* 0x040fe20000000000 */
[----:B------:R-:W-:-:S03]  /*26ba0*/  IADD3 R21, R4, 0x70, -R13 ;  /* 0x0000007004157810 */ /* 0x000fc60007ffe80d */
[----:B------:R-:W-:-:S04]  /*26bb0*/  IMAD.HI R6, R3, -0x6db6db6d, R2 ;  /* 0x9249249303067827 */ /* 0x000fc800078e0202 */
[----:B------:R-:W-:Y:S01]  /*26bc0*/  IMAD.IADD R3, R21, 0x1, R5 ;  /* 0x0000000115037824 */ /* 0x000fe200078e0205 */
[----:B------:R-:W-:-:S03]  /*26bd0*/  SHF.R.U32.HI R20, RZ, 0x1f, R6 ;  /* 0x0000001fff147819 */ /* 0x000fc60000011606 */
[----:B------:R-:W-:Y:S01]  /*26be0*/  IMAD.HI R2, R3, -0x6db6db6d, R2 ;  /* 0x9249249303027827 */ /* 0x000fe200078e0202 */
[----:B------:R-:W-:-:S04]  /*26bf0*/  LEA.HI.SX32 R20, R6, R20, 0x1a ;  /* 0x0000001406147211 */ /* 0x000fc800078fd2ff */
[----:B------:R-:W-:-:S04]  /*26c00*/  SHF.R.U32.HI R3, RZ, 0x1f, R2 ;  /* 0x0000001fff037819 */ /* 0x000fc80000011602 */
[----:B------:R-:W-:-:S04]  /*26c10*/  LEA.HI.SX32 R2, R2, R3, 0x1a ;  /* 0x0000000302027211 */ /* 0x000fc800078fd2ff */
[----:B------:R-:W-:-:S05]  /*26c20*/  VIMNMX R2, R20, R2, PT ;  /* 0x0000000214027248 */ /* 0x000fca0003fe0100 */
[--C-:B------:R-:W-:Y:S02]  /*26c30*/  IMAD R2, R2, 0x70, -R0.reuse ;  /* 0x0000007002027824 */ /* 0x100fe400078e0a00 */
[----:B------:R-:W-:-:S03]  /*26c40*/  IMAD.MOV R0, RZ, RZ, -R0 ;  /* 0x000000ffff007224 */ /* 0x000fc600078e0a00 */
[----:B------:R-:W-:Y:S02]  /*26c50*/  VIMNMX R4, R2, R8, PT ;  /* 0x0000000802047248 */ /* 0x000fe40003fe0100 */
[----:B------:R-:W-:-:S04]  /*26c60*/  VIMNMX R0, RZ, R0, !PT ;  /* 0x00000000ff007248 */ /* 0x000fc80007fe0100 */
[----:B------:R-:W-:Y:S02]  /*26c70*/  ISETP.GT.AND P0, PT, R4, R0, PT ;  /* 0x000000000400720c */ /* 0x000fe40003f04270 */
[----:B------:R-:W-:-:S05]  /*26c80*/  SHF.R.U32.HI R2, RZ, 0x4, R0 ;  /* 0x00000004ff027819 */ /* 0x000fca0000011600 */
[----:B------:R-:W-:-:S04]  /*26c90*/  IMAD.WIDE.U32 R2, R2, 0x24924925, RZ ;  /* 0x2492492502027825 */ /* 0x000fc800078e00ff */
[----:B------:R-:W-:Y:S02]  /*26ca0*/  IMAD.MOV.U32 R2, RZ, RZ, R3 ;  /* 0x000000ffff027224 */ /* 0x000fe400078e0003 */
[----:B------:R-:W-:Y:S02]  /*26cb0*/  @P0 VIADD R5, R4, 0x6f ;  /* 0x0000006f04050836 */ /* 0x000fe40000000000 */
[----:B------:R-:W-:Y:S02]  /*26cc0*/  @P0 IMAD.MOV.U32 R4, RZ, RZ, RZ ;  /* 0x000000ffff040224 */ /* 0x000fe400078e00ff */
[----:B------:R-:W-:Y:S02]  /*26cd0*/  IMAD.MOV.U32 R8, RZ, RZ, R2 ;  /* 0x000000ffff087224 */ /* 0x000fe400078e0002 */
[----:B------:R-:W-:-:S05]  /*26ce0*/  @P0 IMAD.HI R4, R5, -0x6db6db6d, R4 ;  /* 0x9249249305040827 */ /* 0x000fca00078e0204 */
        /* <DEDUP_REMOVED lines=12> */
.L_x_3163:
[----:B--2---:R-:W-:Y:S02]  /*26db0*/  ISETP.NE.AND P0, PT, R14, RZ, PT ;  /* 0x000000ff0e00720c */ /* 0x004fe40003f05270 */
[----:B------:R-:W-:-:S11]  /*26dc0*/  PLOP3.LUT P6, PT, PT, PT, PT, 0x8, 0x0 ;  /* 0x000000000000781c */ /* 0x000fd60003fce170 */
[----:B------:R-:W-:Y:S05]  /*26dd0*/  @P0 BRA `(.L_x_2981) ;  /* 0x00000000000c0947 */ /* 0x000fea0003800000 */
[----:B------:R-:W-:-:S03]  /*26de0*/  UMOV UR4, 0xffffffff ;  /* 0xffffffff00047882 */ /* 0x000fc60000000000 */
[----:B------:R-:W-:Y:S05]  /*26df0*/  BRA.DIV UR4, `(.L_x_2982) ;  /* 0x0000007a04307947 */ /* 0x000fea000b800000 */
[----:B------:R-:W-:-:S13]  /*26e00*/  ELECT P6, URZ, PT ;  /* 0x00000000003f782f */ /* 0x000fda00038c0000 */
.L_x_2981:
        /* <DEDUP_REMOVED lines=10> */
.L_x_3166:
[----:B------:R-:W-:Y:S05]  /*26eb0*/  BSYNC B1 ;  /* 0x0000000000017941 */ /* 0x000fea0003800000 */
.L_x_2983:
        /* <DEDUP_REMOVED lines=13> */
.L_x_3167:
[----:B------:R-:W-:Y:S05]  /*26f90*/  BSYNC B2 ;  /* 0x0000000000027941 */ /* 0x000fea0003800000 */
.L_x_2987:
        /* <DEDUP_REMOVED lines=9> */
.L_x_2990:
[----:B------:R-:W-:Y:S05]  /*27030*/  BSYNC B2 ;  /* 0x0000000000027941 */ /* 0x000fea0003800000 */
.L_x_2989:
        /* <DEDUP_REMOVED lines=14> */
.L_x_2991:
        /* <DEDUP_REMOVED lines=16> */
.L_x_2992:
        /* <DEDUP_REMOVED lines=16> */
.L_x_2993:
        /* <DEDUP_REMOVED lines=13> */
.L_x_3168:
[----:B------:R-:W-:Y:S05]  /*273f0*/  BSYNC B2 ;  /* 0x0000000000027941 */ /* 0x000fea0003800000 */
.L_x_2994:
        /* <DEDUP_REMOVED lines=11> */
.L_x_2997:
[----:B------:R-:W-:Y:S05]  /*274b0*/  BSYNC B2 ;  /* 0x0000000000027941 */ /* 0x000fea0003800000 */
.L_x_2996:
        /* <DEDUP_REMOVED lines=8> */
.L_x_2998:
        /* <DEDUP_REMOVED lines=15> */
.L_x_2999:
        /* <DEDUP_REMOVED lines=15> */
.L_x_3000:
        /* <DEDUP_REMOVED lines=10> */
.L_x_2986:
[----:B------:R-:W-:Y:S05]  /*277c0*/  BSYNC B1 ;  /* 0x0000000000017941 */ /* 0x000fea0003800000 */
.L_x_2985:
        /* <DEDUP_REMOVED lines=13> */
.L_x_3017:
        /* <DEDUP_REMOVED lines=14> */
.L_x_3169:
[----:B------:R-:W-:Y:S05]  /*27980*/  BSYNC B2 ;  /* 0x0000000000027941 */ /* 0x000fea0003800000 */
.L_x_3003:
        /* <DEDUP_REMOVED lines=9> */
.L_x_3006:
[----:B------:R-:W-:Y:S05]  /*27a20*/  BSYNC B2 ;  /* 0x0000000000027941 */ /* 0x000fea0003800000 */
.L_x_3005:
        /* <DEDUP_REMOVED lines=13> */
.L_x_3007:
        /* <DEDUP_REMOVED lines=16> */
.L_x_3008:
        /* <DEDUP_REMOVED lines=16> */
.L_x_3009:
        /* <DEDUP_REMOVED lines=13> */
.L_x_3170:
[----:B------:R-:W-:Y:S05]  /*27dd0*/  BSYNC B2 ;  /* 0x0000000000027941 */ /* 0x000fea0003800000 */
.L_x_3010:
        /* <DEDUP_REMOVED lines=11> */
.L_x_3013:
[----:B------:R-:W-:Y:S05]  /*27e90*/  BSYNC B2 ;  /* 0x0000000000027941 */ /* 0x000fea0003800000 */
.L_x_3012:
        /* <DEDUP_REMOVED lines=8> */
.L_x_3014:
        /* <DEDUP_REMOVED lines=15> */
.L_x_3015:
        /* <DEDUP_REMOVED lines=15> */
.L_x_3016:
        /* <DEDUP_REMOVED lines=10> */
.L_x_3002:
[----:B------:R-:W-:Y:S05]  /*281a0*/  BSYNC B1 ;  /* 0x0000000000017941 */ /* 0x000fea0003800000 */
.L_x_3001:
        /* <DEDUP_REMOVED lines=12> */
.L_x_2979:
[----:B------:R-:W-:Y:S05]  /*28270*/  BSYNC B0 ;  /* 0x0000000000007941 */ /* 0x000fea0003800000 */
.L_x_2978:
[----:B------:R-:W3:Y:S01]  /*28280*/  LDC R0, c[0x0][0x448] ;  /* 0x00011200ff007b82 */ /* 0x000ee20000000800 */
[----:B------:R-:W-:Y:S05]  /*28290*/  @!P0 WARPSYNC.ALL ;  /* 0x0000000000008948 */ /* 0x000fea0003800000 */
[----:B------:R-:W-:Y:S02]  /*282a0*/  BSSY B7, `(.L_x_3018) ;  /* 0x000047e000077945 */ /* 0x000fe40003800000 */
[----:B------:R-:W-:Y:S01]  /*282b0*/  @!P0 BAR.SYNC.DEFER_BLOCKING 0xc, 0x180 ;  /* 0x0306000000008b1d */ /* 0x000fe20000010000 */
[----:B---3--:R-:W-:Y:S02]  /*282c0*/  ISETP.NE.AND P1, PT, R0, 0x1, PT ;  /* 0x000000010000780c */ /* 0x008fe40003f25270 */
[----:B------:R-:W-:-:S11]  /*282d0*/  LEA R0, R17, 0x7f, 0x7 ;  /* 0x0000007f11007811 */ /* 0x000fd600078e38ff */
[----:B------:R-:W3:Y:S08]  /*282e0*/  @P1 LDC R2, c[0x0][0x44c] ;  /* 0x00011300ff021b82 */ /* 0x000ef00000000800 */
[----:B-12---:R-:W1:Y:S01]  /*282f0*/  @P1 LDC R3, c[0x0][0x450] ;  /* 0x00011400ff031b82 */ /* 0x006e620000000800 */
[----:B---3--:R-:W-:-:S05]  /*28300*/  @P1 IMAD.HI.U32 R2, R0, R2, RZ ;  /* 0x0000000200021227 */ /* 0x008fca00078e00ff */
[----:B-1----:R-:W-:Y:S01]  /*28310*/  @P1 SHF.R.U32.HI R0, RZ, R3, R2 ;  /* 0x00000003ff001219 */ /* 0x002fe20000011602 */
[----:B------:R-:W-:-:S04]  /*28320*/  IMAD.MOV.U32 R2, RZ, RZ, RZ ;  /* 0x000000ffff027224 */ /* 0x000fc800078e00ff */
[----:B------:R-:W-:-:S04]  /*28330*/  IMAD.IADD R3, R21, 0x1, R0 ;  /* 0x0000000115037824 */ /* 0x000fc800078e0200 */
[----:B------:R-:W-:-:S05]  /*28340*/  IMAD.HI R2, R3, -0x6db6db6d, R2 ;  /* 0x9249249303027827 */ /* 0x000fca00078e0202 */
[----:B------:R-:W-:-:S04]  /*28350*/  SHF.R.U32.HI R0, RZ, 0x1f, R2 ;  /* 0x0000001fff007819 */ /* 0x000fc80000011602 */
[----:B------:R-:W-:-:S04]  /*28360*/  LEA.HI.SX32 R2, R2, R0, 0x1a ;  /* 0x0000000002027211 */ /* 0x000fc800078fd2ff */
[----:B------:R-:W-:-:S04]  /*28370*/  VIMNMX R4, R20, R2, PT ;  /* 0x0000000214047248 */ /* 0x000fc80003fe0100 */
[----:B------:R-:W-:Y:S01]  /*28380*/  ISETP.GT.AND P0, PT, R4, RZ, PT ;  /* 0x000000ff0400720c */ /* 0x000fe20003f04270 */
        /* <DEDUP_REMOVED lines=19> */
.L_x_3019:
        /* <DEDUP_REMOVED lines=21> */
.L_x_3022:
[----:B------:R-:W-:Y:S05]  /*28610*/  BSYNC B6 ;  /* 0x0000000000067941 */ /* 0x000fea0003800000 */
.L_x_3021:
        /* <DEDUP_REMOVED lines=18> */
[----:B01----:R-:W-:-:S07]  /*28740*/  IMAD.MOV.U32 R13, RZ, RZ, RZ ;  /* 0x000000ffff0d7224 */ /* 0x003fce00078e00ff */
[----:B------:R-:W-:-:S07]  /*28750*/  LEPC R20, `(.L_x_3025) ;  /* 0x000000001014794e */ /* 0x000fce0000000000 */
[----:B--2---:R-:W-:Y:S05]  /*28760*/  CALL.ABS.NOINC R2 ;  /* 0x0000000002007343 */ /* 0x004fea0003c00000 */
.L_x_3025:
        /* <DEDUP_REMOVED lines=16> */
.L_x_3024:
[----:B------:R-:W-:Y:S05]  /*28870*/  BSYNC B6 ;  /* 0x0000000000067941 */ /* 0x000fea0003800000 */
.L_x_3023:
        /* <DEDUP_REMOVED lines=10> */
[----:B----4-:R1:W2:Y:S02]  /*28920*/  @P0 LDG.E R7, desc[UR60][R2.64] ;  /* 0x0000003c02070981 */ /* 0x0102a4000c1e1900 */
[----:B-1----:R-:W1:Y:S01]  /*28930*/  LDC.64 R2, c[0x0][0x418] ;  /* 0x00010600ff027b82 */ /* 0x002e620000000a00 */
[----:B-----5:R-:W-:Y:S01]  /*28940*/  VIADD R4, R0, 0xffffffff ;  /* 0xffffffff00047836 */ /* 0x020fe20000000000 */
[----:B--2---:R-:W-:Y:S01]  /*28950*/  SHF.R.S32.HI R8, RZ, 0x1f, R7 ;  /* 0x0000001fff087819 */ /* 0x004fe20000011407 */
[----:B------:R2:W-:Y:S04]  /*28960*/  @P0 STL [R1+0x10], R7 ;  /* 0x0000100701000387 */ /* 0x0005e80000100800 */
        /* <DEDUP_REMOVED lines=10> */
.L_x_3173:
[----:B-1----:R-:W3:Y:S01]  /*28a10*/  LDL.LU R5, [R1+0x20] ;  /* 0x0000200001057983 */ /* 0x002ee20000300800 */
[----:B------:R-:W-:Y:S02]  /*28a20*/  PLOP3.LUT P1, PT, PT, PT, PT, 0x8, 0x0 ;  /* 0x000000000000781c */ /* 0x000fe40003f2e170 */
[----:B--2---:R-:W-:Y:S01]  /*28a30*/  ISETP.NE.AND P0, PT, R14, RZ, PT ;  /* 0x000000ff0e00720c */ /* 0x004fe20003f05270 */
[----:B------:R1:W-:Y:S04]  /*28a40*/  STL [R1], R0 ;  /* 0x0000000001007387 */ /* 0x0003e80000100800 */
[----:B------:R1:W-:Y:S01]  /*28a50*/  STL [R1+0xc], R4 ;  /* 0x00000c0401007387 */ /* 0x0003e20000100800 */
[----:B---3--:R-:W-:-:S05]  /*28a60*/  LOP3.LUT R5, R5, 0xfffffffe, RZ, 0xc0, !PT ;  /* 0xfffffffe05057812 */ /* 0x008fca00078ec0ff */
[----:B------:R-:W-:-:S05]  /*28a70*/  @P1 LOP3.LUT R5, R5, 0x1, RZ, 0xfc, !PT ;  /* 0x0000000105051812 */ /* 0x000fca00078efcff */
[----:B------:R1:W-:Y:S01]  /*28a80*/  STL [R1+0x20], R5 ;  /* 0x0000200501007387 */ /* 0x0003e20000100800 */
[----:B------:R-:W-:Y:S05]  /*28a90*/  @P0 BRA `(.L_x_3027) ;  /* 0x0000000400500947 */ /* 0x000fea0003800000 */
[----:B------:R-:W-:-:S03]  /*28aa0*/  UMOV UR4, 0xffffffff ;  /* 0xffffffff00047882 */ /* 0x000fc60000000000 */
[----:B------:R-:W-:Y:S05]  /*28ab0*/  BRA.DIV UR4, `(.L_x_3028) ;  /* 0x0000005e04bc7947 */ /* 0x000fea000b800000 */
[----:B------:R-:W-:-:S13]  /*28ac0*/  ELECT P6, URZ, PT ;  /* 0x00000000003f782f */ /* 0x000fda00038c0000 */
.L_x_3176:
[----:B------:R-:W-:Y:S05]  /*28ad0*/  @!P6 BRA `(.L_x_3027) ;  /* 0x000000040040e947 */ /* 0x000fea0003800000 */
[----:B------:R-:W-:-:S04]  /*28ae0*/  ISETP.NE.U32.AND P0, PT, R2, RZ, PT ;  /* 0x000000ff0200720c */ /* 0x000fc80003f05070 */
[----:B------:R-:W-:-:S13]  /*28af0*/  ISETP.NE.AND.EX P0, PT, R3, RZ, PT, P0 ;  /* 0x000000ff0300720c */ /* 0x000fda0003f05300 */
[----:B------:R-:W-:Y:S05]  /*28b00*/  @!P0 BRA `(.L_x_3029) ;  /* 0x0000000000548947 */ /* 0x000fea0003800000 */
[----:B------:R-:W2:Y:S01]  /*28b10*/  LDC R6, c[0x0][0x43c] ;  /* 0x00010f00ff067b82 */ /* 0x000ea20000000800 */
[----:B------:R-:W-:Y:S01]  /*28b20*/  IMAD.MOV.U32 R9, RZ, RZ, R4 ;  /* 0x000000ffff097224 */ /* 0x000fe200078e0004 */
[----:B------:R-:W-:-:S03]  /*28b30*/  ULDC.64 UR4, c[0x0][0x428] ;  /* 0x00010a0000047ab9 */ /* 0x000fc60000000a00 */
[----:B-1----:R-:W-:Y:S01]  /*28b40*/  IMAD.MOV.U32 R0, RZ, RZ, R9 ;  /* 0x000000ffff007224 */ /* 0x002fe200078e0009 */
[----:B--2---:R-:W-:-:S13]  /*28b50*/  ISETP.NE.AND P0, PT, R6, 0x1, PT ;  /* 0x000000010600780c */ /* 0x004fda0003f05270 */
[----:B------:R-:W1:Y:S02]  /*28b60*/  @P0 LDC.64 R4, c[0x0][0x440] ;  /* 0x00011000ff040b82 */ /* 0x000e640000000a00 */
[----:B-1----:R-:W-:-:S05]  /*28b70*/  @P0 IMAD.HI.U32 R4, R9, R4, RZ ;  /* 0x0000000409040227 */ /* 0x002fca00078e00ff */
        /* <DEDUP_REMOVED lines=12> */
[----:B------:R-:W3:Y:S04]  /*28c40*/  LDG.E R0, desc[UR60][R2.64] ;  /* 0x0000003c02007981 */ /* 0x000ee8000c1e1900 */
[----:B---3--:R2:W-:Y:S02]  /*28c50*/  STL [R1], R0 ;  /* 0x0000000001007387 */ /* 0x0085e40000100800 */
.L_x_3029:
[----:B------:R-:W3:Y:S04]  /*28c60*/  LDL R7, [R1+0x4] ;  /* 0x0000040001077983 */ /* 0x000ee80000100800 */
[----:B-12---:R-:W3:Y:S04]  /*28c70*/  LDL R0, [R1+0x8] ;  /* 0x0000080001007983 */ /* 0x006ee80000100800 */
[----:B------:R-:W2:Y:S01]  /*28c80*/  LDL R2, [R1+0x14] ;  /* 0x0000140001027983 */ /* 0x000ea20000100800 */
[----:B---3--:R-:W-:Y:S01]  /*28c90*/  IMAD R0, R0, 0x8, R7 ;  /* 0x0000000800007824 */ /* 0x008fe200078e0207 */
[----:B--2---:R-:W-:-:S04]  /*28ca0*/  SHF.L.U32 R2, R2, 0x1f, RZ ;  /* 0x0000001f02027819 */ /* 0x004fc800000006ff */
[----:B------:R-:W1:Y:S02]  /*28cb0*/  SYNCS.PHASECHK.TRANS64.TRYWAIT P0, [R0+URZ+0x36840], R2 ;  /* 0x03684002000075a7 */ /* 0x000e64000800017f */
[----:B-1----:R-:W-:Y:S05]  /*28cc0*/  @!P0 BRA `(.L_x_3030) ;  /* 0x0000005c00588947 */ /* 0x002fea0003800000 */
.L_x_3177:
        /* <DEDUP_REMOVED lines=11> */
.L_x_3031:
        /* <DEDUP_REMOVED lines=38> */
.L_x_3027:
[----:B------:R-:W2:Y:S04]  /*28fe0*/  LDL R2, [R1+0x4] ;  /* 0x0000040001027983 */ /* 0x000ea80000100800 */
[----:B------:R-:W3:Y:S04]  /*28ff0*/  LDL.LU R3, [R1+0x3c] ;  /* 0x00003c0001037983 */ /* 0x000ee80000300800 */
[----:B-1----:R-:W4:Y:S04]  /*29000*/  LDL.LU R5, [R1+0x30] ;  /* 0x0000300001057983 */ /* 0x002f280000300800 */
[----:B------:R-:W5:Y:S01]  /*29010*/  LDL.LU R4, [R1+0x44] ;  /* 0x0000440001047983 */ /* 0x000f620000300800 */
        /* <DEDUP_REMOVED lines=39> */
.L_x_3033:
[----:B------:R-:W-:Y:S05]  /*29290*/  BSYNC B6 ;  /* 0x0000000000067941 */ /* 0x000fea0003800000 */
.L_x_3032:
[----:B------:R-:W3:Y:S01]  /*292a0*/  LDL.LU R6, [R1+0x3c] ;  /* 0x00003c0001067983 */ /* 0x000ee20000300800 */
[----:B------:R-:W-:Y:S01]  /*292b0*/  ULDC.64 UR4, c[0x0][0x2d8] ;  /* 0x0000b60000047ab9 */ /* 0x000fe20000000a00 */
[----:B------:R-:W1:Y:S01]  /*292c0*/  LDC R7, c[0x0][0x448] ;  /* 0x00011200ff077b82 */ /* 0x000e620000000800 */
[----:B------:R-:W-:Y:S01]  /*292d0*/  ULDC.64 UR6, c[0x0][0x280] ;  /* 0x0000a00000067ab9 */ /* 0x000fe20000000a00 */
[----:B--2---:R-:W3:Y:S04]  /*292e0*/  LDL.LU.64 R2, [R1+0x48] ;  /* 0x0000480001027983 */ /* 0x004ee80000300a00 */
[----:B------:R-:W2:Y:S04]  /*292f0*/  LDL.LU R0, [R1+0x44] ;  /* 0x0000440001007983 */ /* 0x000ea80000300800 */
[----:B------:R-:W4:Y:S04]  /*29300*/  LDL.LU R4, [R1+0x54] ;  /* 0x0000540001047983 */ /* 0x000f280000300800 */
[----:B------:R-:W4:Y:S01]  /*29310*/  LDL.LU R5, [R1+0x30] ;  /* 0x0000300001057983 */ /* 0x000f220000300800 */
[----:B------:R-:W0:Y:S01]  /*29320*/  S2R R8, SR_TID.X ;  /* 0x0000000000087919 */ /* 0x000e220000002100 */
[----:B------:R-:W0:Y:S01]  /*29330*/  S2R R10, SR_TID.X ;  /* 0x00000000000a7919 */ /* 0x000e220000002100 */
[----:B-1----:R-:W-:Y:S01]  /*29340*/  ISETP.NE.AND P0, PT, R7, 0x1, PT ;  /* 0x000000010700780c */ /* 0x002fe20003f05270 */
[----:B0-----:R-:W-:-:S02]  /*29350*/  IMAD.SHL.U32 R8, R8, 0x8, RZ ;  /* 0x0000000808087824 */ /* 0x001fc400078e00ff */
[----:B------:R-:W-:-:S03]  /*29360*/  IMAD.SHL.U32 R10, R10, 0x8, RZ ;  /* 0x000000080a0a7824 */ /* 0x000fc600078e00ff */
[----:B------:R-:W-:-:S04]  /*29370*/  LOP3.LUT R8, R8, 0x38, RZ, 0xc0, !PT ;  /* 0x0000003808087812 */ /* 0x000fc800078ec0ff */
[----:B------:R-:W-:Y:S02]  /*29380*/  LOP3.LUT R9, R8, 0x40, RZ, 0xfc, !PT ;  /* 0x0000004008097812 */ /* 0x000fe400078efcff */
[----:B------:R-:W-:Y:S02]  /*29390*/  LOP3.LUT R10, R10, 0x38, RZ, 0xc0, !PT ;  /* 0x000000380a0a7812 */ /* 0x000fe400078ec0ff */
        /* <DEDUP_REMOVED lines=9> */
[----:B------:R-:W1:Y:S01]  /*29430*/  S2R R4, SR_TID.X ;  /* 0x0000000000047919 */ /* 0x000e620000002100 */
[----:B------:R-:W-:-:S04]  /*29440*/  IMAD.WIDE.U32 R2, R5, UR4, R2 ;  /* 0x0000000405027c25 */ /* 0x000fc8000f8e0002 */
[----:B------:R-:W-:Y:S01]  /*29450*/  IMAD R0, R5, UR5, R0 ;  /* 0x0000000505007c24 */ /* 0x000fe2000f8e0200 */
[----:B------:R-:W-:-:S03]  /*29460*/  ULDC.64 UR4, c[0x0][0x2d0] ;  /* 0x0000b40000047ab9 */ /* 0x000fc60000000a00 */
[----:B------:R-:W-:Y:S01]  /*29470*/  IMAD.IADD R3, R3, 0x1, R0 ;  /* 0x0000000103037824 */ /* 0x000fe200078e0200 */
[----:B-1----:R-:W-:-:S04]  /*29480*/  LOP3.LUT R4, R4, 0x7f, RZ, 0xc0, !PT ;  /* 0x0000007f04047812 */ /* 0x002fc800078ec0ff */
[----:B------:R-:W-:Y:S02]  /*29490*/  SHF.R.U32.HI R5, RZ, 0x3, R4 ;  /* 0x00000003ff057819 */ /* 0x000fe40000011604 */
[----:B------:R-:W1:Y:S02]  /*294a0*/  S2R R4, SR_TID.X ;  /* 0x0000000000047919 */ /* 0x000e640000002100 */
[----:B-1----:R-:W-:-:S05]  /*294b0*/  IMAD.SHL.U32 R4, R4, 0x10, RZ ;  /* 0x0000001004047824 */ /* 0x002fca00078e00ff */
[----:B------:R-:W-:Y:S02]  /*294c0*/  LOP3.LUT R4, R5, 0x70, R4, 0xf8, !PT ;  /* 0x0000007005047812 */ /* 0x000fe400078ef804 */
[----:B------:R-:W1:Y:S03]  /*294d0*/  @P0 LDC R5, c[0x0][0x44c] ;  /* 0x00011300ff050b82 */ /* 0x000e660000000800 */
[----:B------:R-:W-:-:S04]  /*294e0*/  IMAD R4, R17, 0x80, R4 ;  /* 0x0000008011047824 */ /* 0x000fc800078e0204 */
        /* <DEDUP_REMOVED lines=29> */
[----:B------:R-:W-:Y:S01]  /*296c0*/  IMAD R17, R17, 0x80, R6 ;  /* 0x0000008011117824 */ /* 0x000fe200078e0206 */
[----:B------:R-:W-:Y:S03]  /*296d0*/  SHFL.IDX PT, R8, R2, 0x1, 0x181f ;  /* 0x00381f0002087f89 */ /* 0x000fe600000e0000 */
[----:B------:R-:W-:Y:S01]  /*296e0*/  VIADD R4, R17, 0x10 ;  /* 0x0000001011047836 */ /* 0x000fe20000000000 */
[----:B------:R-:W-:Y:S01]  /*296f0*/  SHFL.IDX PT, R6, R3, 0x1, 0x181f ;  /* 0x00381f0003067f89 */ /* 0x000fe200000e0000 */
[----:B--2---:R-:W-:-:S03]  /*29700*/  IMAD R0, R5, R7, RZ ;  /* 0x0000000705007224 */ /* 0x004fc600078e02ff */
[----:B------:R-:W0:Y:S02]  /*29710*/  SHFL.IDX PT, R5, R3, RZ, 0x181f ;  /* 0x00181fff03057589 */ /* 0x000e2400000e0000 */
[-C--:B------:R-:W-:Y:S02]  /*29720*/  ISETP.GE.AND P3, PT, R4, R0.reuse, PT ;  /* 0x000000000400720c */ /* 0x080fe40003f66270 */
[----:B------:R-:W1:Y:S01]  /*29730*/  SHFL.IDX PT, R4, R2, RZ, 0x181f ;  /* 0x00181fff02047589 */ /* 0x000e6200000e0000 */
[----:B------:R-:W-:-:S13]  /*29740*/  ISETP.GE.AND P4, PT, R17, R0, PT ;  /* 0x000000001100720c */ /* 0x000fda0003f86270 */
        /* <DEDUP_REMOVED lines=11> */
[----:B------:R-:W-:Y:S02]  /*29800*/  @!P3 IMAD.MOV.U32 R5, RZ, RZ, R6 ;  /* 0x000000ffff05b224 */ /* 0x000fe400078e0006 */
[----:B------:R-:W-:Y:S04]  /*29810*/  SHFL.IDX PT, R6, R2, 0x2, 0x181f ;  /* 0x00581f0002067f89 */ /* 0x000fe800000e0000 */
[----:B------:R-:W-:Y:S04]  /*29820*/  @!P3 LDGSTS.E.BYPASS.LTC128B.128 [R9+0x15c00], desc[UR60][R4.64], !P2 ;  /* 0x15c000000409bfae */ /* 0x000fe8000d101d7c */
[----:B------:R-:W-:Y:S04]  /*29830*/  @!P3 LDGSTS.E.BYPASS.LTC128B.128 [R9+0x19c00], desc[UR60][R4.64+0x80], !P1 ;  /* 0x19c000800409bfae */ /* 0x000fe8000c901d7c */
[----:B------:R0:W-:Y:S02]  /*29840*/  @!P3 LDGSTS.E.BYPASS.LTC128B.128 [R9+0x1dc00], desc[UR60][R4.64+0x100], !P0 ;  /* 0x1dc001000409bfae */ /* 0x0001e4000c101d7c */
[----:B0-----:R-:W-:-:S05]  /*29850*/  VIADD R4, R17, 0x20 ;  /* 0x0000002011047836 */ /* 0x001fca0000000000 */
[----:B------:R-:W-:Y:S02]  /*29860*/  ISETP.GE.AND P3, PT, R4, R0, PT ;  /* 0x000000000400720c */ /* 0x000fe40003f66270 */
[----:B------:R-:W0:Y:S11]  /*29870*/  SHFL.IDX PT, R4, R3, 0x2, 0x181f ;  /* 0x00581f0003047f89 */ /* 0x000e3600000e0000 */
[----:B0-----:R-:W-:-:S05]  /*29880*/  @!P3 LEA R7, P4, R10, R4, 0x1 ;  /* 0x000000040a07b211 */ /* 0x001fca00078808ff */
[----:B------:R-:W-:Y:S02]  /*29890*/  @!P3 IMAD.X R4, RZ, RZ, R6, P4 ;  /* 0x000000ffff04b224 */ /* 0x000fe400020e0606 */
[----:B------:R-:W-:Y:S02]  /*298a0*/  SHFL.IDX PT, R6, R2, 0x3, 0x181f ;  /* 0x00781f0002067f89 */ /* 0x000fe400000e0000 */
[----:B------:R-:W-:Y:S02]  /*298b0*/  @!P3 IMAD.MOV.U32 R5, RZ, RZ, R4 ;  /* 0x000000ffff05b224 */ /* 0x000fe400078e0004 */
[----:B------:R-:W-:-:S05]  /*298c0*/  @!P3 IMAD.MOV.U32 R4, RZ, RZ, R7 ;  /* 0x000000ffff04b224 */ /* 0x000fca00078e0007 */
        /* <DEDUP_REMOVED lines=8> */
[----:B------:R-:W-:Y:S03]  /*29950*/  SHFL.IDX PT, R6, R2, 0x4, 0x181f ;  /* 0x00981f0002067f89 */ /* 0x000fe600000e0000 */
[----:B------:R-:W-:-:S04]  /*29960*/  @!P3 LOP3.LUT R5, R5, R4, RZ, 0x3c, !PT ;  /* 0x000000040505b212 */ /* 0x000fc800078e3cff */
[----:B------:R-:W-:-:S04]  /*29970*/  @!P3 LOP3.LUT R4, R5, R4, RZ, 0x3c, !PT ;  /* 0x000000040504b212 */ /* 0x000fc800078e3cff */
[----:B------:R-:W-:-:S05]  /*29980*/  @!P3 LOP3.LUT R5, R5, R4, RZ, 0x3c, !PT ;  /* 0x000000040505b212 */ /* 0x000fca00078e3cff */
        /* <DEDUP_REMOVED lines=29> */
[----:B------:R-:W0:Y:S04]  /*29b60*/  SHFL.IDX PT, R4, R3, 0x6, 0x181f ;  /* 0x00d81f0003047f89 */ /* 0x000e2800000e0000 */
[----:B------:R-:W1:Y:S07]  /*29b70*/  SHFL.IDX PT, R3, R3, 0x7, 0x181f ;  /* 0x00f81f0003037f89 */ /* 0x000e6e00000e0000 */
[----:B0-----:R-:W-:-:S05]  /*29b80*/  @!P4 LEA R5, P3, R10, R4, 0x1 ;  /* 0x000000040a05c211 */ /* 0x001fca00078608ff */
[----:B------:R-:W-:-:S05]  /*29b90*/  @!P4 IMAD.X R4, RZ, RZ, R6, P3 ;  /* 0x000000ffff04c224 */ /* 0x000fca00018e0606 */
[----:B------:R-:W-:-:S04]  /*29ba0*/  @!P4 LOP3.LUT R5, R5, R4, RZ, 0x3c, !PT ;  /* 0x000000040505c212 */ /* 0x000fc800078e3cff */
[----:B------:R-:W-:-:S04]  /*29bb0*/  @!P4 LOP3.LUT R4, R5, R4, RZ, 0x3c, !PT ;  /* 0x000000040504c212 */ /* 0x000fc800078e3cff */
[----:B------:R-:W-:-:S05]  /*29bc0*/  @!P4 LOP3.LUT R5, R5, R4, RZ, 0x3c, !PT ;  /* 0x000000040505c212 */ /* 0x000fca00078e3cff */
[----:B------:R-:W-:Y:S04]  /*29bd0*/  @!P4 LDGSTS.E.BYPASS.LTC128B.128 [R9+0x18400], desc[UR60][R4.64], !P2 ;  /* 0x184000000409cfae */ /* 0x000fe8000d101d7c */
[----:B------:R-:W-:Y:S04]  /*29be0*/  @!P4 LDGSTS.E.BYPASS.LTC128B.128 [R9+0x1c400], desc[UR60][R4.64+0x80], !P1 ;  /* 0x1c4000800409cfae */ /* 0x000fe8000c901d7c */
[----:B------:R0:W-:Y:S04]  /*29bf0*/  @!P4 LDGSTS.E.BYPASS.LTC128B.128 [R9+0x20400], desc[UR60][R4.64+0x100], !P0 ;  /* 0x204001000409cfae */ /* 0x0001e8000c101d7c */
[----:B01----:R0:W2:Y:S02]  /*29c00*/  SHFL.IDX PT, R4, R2, 0x7, 0x181f ;  /* 0x00f81f0002047f89 */ /* 0x0030a400000e0000 */
.L_x_3194:
[----:B------:R-:W-:Y:S01]  /*29c10*/  VIADD R17, R17, 0x70 ;  /* 0x0000007011117836 */ /* 0x000fe20000000000 */
[----:B------:R-:W-:Y:S04]  /*29c20*/  BSSY B0, `(.L_x_3035) ;  /* 0x000000b000007945 */ /* 0x000fe80003800000 */
[----:B------:R-:W-:-:S13]  /*29c30*/  ISETP.GE.AND P3, PT, R17, R0, PT ;  /* 0x000000001100720c */ /* 0x000fda0003f66270 */
[----:B------:R-:W-:Y:S05]  /*29c40*/  @P3 BRA `(.L_x_3036) ;  /* 0x0000000000203947 */ /* 0x000fea0003800000 */
[----:B0-----:R-:W-:-:S05]  /*29c50*/  LEA R2, P3, R10, R3, 0x1 ;  /* 0x000000030a027211 */ /* 0x001fca00078608ff */
[----:B--2---:R-:W-:-:S05]  /*29c60*/  IMAD.X R3, RZ, RZ, R4, P3 ;  /* 0x000000ffff037224 */ /* 0x004fca00018e0604 */
[----:B------:R-:W-:Y:S01]  /*29c70*/  @!PT LDS RZ, [RZ] ;  /* 0x00000000fffff984 */ /* 0x000fe20000000800 */
[----:B------:R-:W-:Y:S01]  /*29c80*/  @!PT LDS RZ, [RZ] ;  /* 0x00000000fffff984 */ /* 0x000fe20000000800 */
[----:B------:R-:W-:Y:S01]  /*29c90*/  @!PT LDS RZ, [RZ] ;  /* 0x00000000fffff984 */ /* 0x000fe20000000800 */
[----:B------:R1:W-:Y:S04]  /*29ca0*/  LDGSTS.E.BYPASS.LTC128B.128 [R9+0x18c00], desc[UR60][R2.64], !P2 ;  /* 0x18c0000002097fae */ /* 0x0003e8000d101d7c */
[----:B------:R1:W-:Y:S04]  /*29cb0*/  LDGSTS.E.BYPASS.LTC128B.128 [R9+0x1cc00], desc[UR60][R2.64+0x80], !P1 ;  /* 0x1cc0008002097fae */ /* 0x0003e8000c901d7c */
[----:B------:R1:W-:Y:S02]  /*29cc0*/  LDGSTS.E.BYPASS.LTC128B.128 [R9+0x20c00], desc[UR60][R2.64+0x100], !P0 ;  /* 0x20c0010002097fae */ /* 0x0003e4000c101d7c */
.L_x_3036:
[----:B------:R-:W-:Y:S05]  /*29cd0*/  BSYNC B0 ;  /* 0x0000000000007941 */ /* 0x000fea0003800000 */
.L_x_3035:
[----:B-1----:R-:W3:Y:S01]  /*29ce0*/  LDL R9, [R1+0x4] ;  /* 0x0000040001097983 */ /* 0x002ee20000100800 */
[----:B------:R-:W-:Y:S01]  /*29cf0*/  PLOP3.LUT P0, PT, PT, PT, PT, 0x80, 0x0 ;  /* 0x000000000000781c */ /* 0x000fe20003f0f070 */
[----:B------:R-:W-:Y:S01]  /*29d00*/  NOP ;  /* 0x0000000000007918 */ /* 0x000fe20000000000 */
[----:B---3--:R-:W-:-:S11]  /*29d10*/  VIADD R10, R9, 0x36800 ;  /* 0x00036800090a7836 */ /* 0x008fd60000000000 */
.L_x_3037:
[----:B0-----:R-:W3:Y:S01]  /*29d20*/  LDL R2, [R1+0x4] ;  /* 0x0000040001027983 */ /* 0x001ee20000100800 */
[----:B------:R-:W-:Y:S02]  /*29d30*/  PLOP3.LUT P1, PT, P1, P0, PT, 0xa2, 0x0 ;  /* 0x000000000000781c */ /* 0x000fe40000f21472 */
[----:B---3--:R-:W-:-:S08]  /*29d40*/  @P0 R2UR P1, UR4, R2 ;  /* 0x00000000020402ca */ /* 0x008fd00000020000 */
[----:B------:R-:W-:-:S05]  /*29d50*/  @P0 PLOP3.LUT P0, PT, P1, PT, PT, 0x80, 0x0 ;  /* 0x000000000000081c */ /* 0x000fca0000f0f070 */
[----:B------:R-:W-:Y:S01]  /*29d60*/  @!P1 SYNCS.ARRIVE.TRANS64.RED.A0T1 RZ, [UR4+0x36800], RZ ;  /* 0x036800ffffff99a7 */ /* 0x000fe20008200404 */
[----:B------:R-:W-:Y:S07]  /*29d70*/  @!P1 ARRIVES.LDGSTSBAR.64.TRANSCNT [UR4+0x36800] ;  /* 0x03680000ff0099b0 */ /* 0x000fee0008000a84 */
[----:B------:R-:W-:Y:S05]  /*29d80*/  @P0 BRA.U.ANY `(.L_x_3037) ;  /* 0xfffffffd00e40947 */ /* 0x000fea000393ffff */
[----:B------:R-:W3:Y:S02]  /*29d90*/  LDL.LU R3, [R1+0x50] ;  /* 0x0000500001037983 */ /* 0x000ee40000300800 */
        /* <DEDUP_REMOVED lines=11> */
.L_x_3195:
[----:B------:R-:W-:Y:S05]  /*29e50*/  BSYNC B0 ;  /* 0x0000000000007941 */ /* 0x000fea0003800000 */
.L_x_3038:
[----:B0-----:R-:W3:Y:S01]  /*29e60*/  LDL R2, [R1+0x34] ;  /* 0x0000340001027983 */ /* 0x001ee20000100800 */
[----:B------:R-:W-:Y:S01]  /*29e70*/  BSSY B0, `(.L_x_3040) ;  /* 0x0000253000007945 */ /* 0x000fe20003800000 */
[----:B---3--:R-:W-:-:S13]  /*29e80*/  ISETP.GE.AND P0, PT, R2, 0x2, PT ;  /* 0x000000020200780c */ /* 0x008fda0003f06270 */
[----:B------:R-:W-:Y:S05]  /*29e90*/  @!P0 BRA `(.L_x_3041) ;  /* 0x0000002400408947 */ /* 0x000fea0003800000 */
[C---:B------:R-:W-:Y:S01]  /*29ea0*/  LOP3.LUT R0, R2.reuse, 0x1, RZ, 0xc0, !PT ;  /* 0x0000000102007812 */ /* 0x040fe200078ec0ff */
[----:B------:R-:W-:Y:S01]  /*29eb0*/  VIADD R2, R2, 0xfffffffe ;  /* 0xfffffffe02027836 */ /* 0x000fe20000000000 */
[----:B------:R-:W-:Y:S02]  /*29ec0*/  BSSY B2, `(.L_x_3042) ;  /* 0x00000cb000027945 */ /* 0x000fe40003800000 */
[----:B------:R-:W-:Y:S01]  /*29ed0*/  ISETP.NE.U32.AND P0, PT, R0, 0x1, PT ;  /* 0x000000010000780c */ /* 0x000fe20003f05070 */
[----:B------:R-:W-:-:S12]  /*29ee0*/  IMAD.MOV.U32 R0, RZ, RZ, R2 ;  /* 0x000000ffff007224 */ /* 0x000fd800078e0002 */
[----:B------:R-:W-:Y:S05]  /*29ef0*/  @!P0 BRA `(.L_x_3043) ;  /* 0x0000000c001c8947 */ /* 0x000fea0003800000 */
[----:B------:R-:W3:Y:S04]  /*29f00*/  LDL R5, [R1+0x20] ;  /* 0x0000200001057983 */ /* 0x000ee80000100800 */
[----:B--2---:R-:W2:Y:S04]  /*29f10*/  LDL R4, [R1+0x8] ;  /* 0x0000080001047983 */ /* 0x004ea80000100800 */
[----:B------:R-:W4:Y:S01]  /*29f20*/  LDL R3, [R1+0x14] ;  /* 0x0000140001037983 */ /* 0x000f220000100800 */
[----:B------:R-:W-:Y:S01]  /*29f30*/  BSSY B1, `(.L_x_3044) ;  /* 0x00000bf000017945 */ /* 0x000fe20003800000 */
[----:B---3--:R-:W-:Y:S01]  /*29f40*/  LOP3.LUT P1, RZ, R5, 0x1, RZ, 0xc0, !PT ;  /* 0x0000000105ff7812 */ /* 0x008fe2000782c0ff */
[----:B--2---:R-:W-:-:S05]  /*29f50*/  VIADD R8, R4, 0x1 ;  /* 0x0000000104087836 */ /* 0x004fca0000000000 */
        /* <DEDUP_REMOVED lines=16> */
[----:B0-----:R-:W-:-:S13]  /*2a060*/  ISETP.NE.AND P0, PT, R3, 0x1, PT ;  /* 0x000000010300780c */ /* 0x001fda0003f05270 */
[----:B-----5:R-:W0:Y:S02]  /*2a070*/  @P0 LDC.64 R4, c[0x0][0x440] ;  /* 0x00011000ff040b82 */ /* 0x020e240000000a00 */
[----:B0-----:R-:W-:-:S05]  /*2a080*/  @P0 IMAD.HI.U32 R4, R2, R4, RZ ;  /* 0x0000000402040227 */ /* 0x001fca00078e00ff */
[----:B------:R-:W-:-:S04]  /*2a090*/  @P0 SHF.R.U32.HI R0, RZ, R5, R4 ;  /* 0x00000005ff000219 */ /* 0x000fc80000011604 */
[--C-:B------:R-:W-:Y:S01]  /*2a0a0*/  SHF.R.S32.HI R5, RZ, 0x1f, R0.reuse ;  /* 0x0000001fff057819 */ /* 0x100fe20000011400 */
[--C-:B------:R-:W-:Y:S02]  /*2a0b0*/  IMAD.MOV R7, RZ, RZ, -R0.reuse ;  /* 0x000000ffff077224 */ /* 0x100fe400078e0a00 */
[----:B------:R-:W-:Y:S02]  /*2a0c0*/  IMAD.MOV.U32 R4, RZ, RZ, R0 ;  /* 0x000000ffff047224 */ /* 0x000fe400078e0000 */
        /* <DEDUP_REMOVED lines=8> */
.L_x_3046:
[----:B------:R-:W2:Y:S01]  /*2a150*/  LDL R0, [R1+0x4] ;  /* 0x0000040001007983 */ /* 0x000ea20000100800 */
[----:B------:R-:W-:Y:S01]  /*2a160*/  BSSY B3, `(.L_x_3047) ;  /* 0x0000005000037945 */ /* 0x000fe20003800000 */
[----:B--2---:R-:W-:Y:S01]  /*2a170*/  IMAD R3, R8, 0x8, R0 ;  /* 0x0000000808037824 */ /* 0x004fe200078e0200 */
[----:B------:R-:W-:-:S04]  /*2a180*/  SHF.L.U32 R0, R9, 0x1f, RZ ;  /* 0x0000001f09007819 */ /* 0x000fc800000006ff */
[----:B------:R-:W1:Y:S02]  /*2a190*/  SYNCS.PHASECHK.TRANS64.TRYWAIT P0, [R3+URZ+0x36840], R0 ;  /* 0x03684000030075a7 */ /* 0x000e64000800017f */
[----:B-1----:R-:W-:Y:S05]  /*2a1a0*/  @!P0 BRA `(.L_x_3048) ;  /* 0x0000005400308947 */ /* 0x002fea0003800000 */
.L_x_3196:
[----:B------:R-:W-:Y:S05]  /*2a1b0*/  BSYNC B3 ;  /* 0x0000000000037941 */ /* 0x000fea0003800000 */
.L_x_3047:
        /* <DEDUP_REMOVED lines=12> */
.L_x_3050:
[----:B------:R-:W-:Y:S05]  /*2a280*/  BSYNC B3 ;  /* 0x0000000000037941 */ /* 0x000fea0003800000 */
.L_x_3049:
        /* <DEDUP_REMOVED lines=13> */
.L_x_3051:
        /* <DEDUP_REMOVED lines=16> */
.L_x_3052:
        /* <DEDUP_REMOVED lines=16> */
.L_x_3053:
        /* <DEDUP_REMOVED lines=17> */
.L_x_3197:
[----:B------:R-:W-:Y:S05]  /*2a670*/  BSYNC B3 ;  /* 0x0000000000037941 */ /* 0x000fea0003800000 */
.L_x_3054:
[----:B------:R1:W5:Y:S01]  /*2a680*/  LDL R17, [R1+0x8] ;  /* 0x0000080001117983 */ /* 0x0003620000100800 */
[----:B------:R-:W-:Y:S01]  /*2a690*/  BSSY B3, `(.L_x_3056) ;  /* 0x000000d000037945 */ /* 0x000fe20003800000 */
[----:B------:R-:W-:Y:S02]  /*2a6a0*/  IMAD.MOV.U32 R12, RZ, RZ, 0x0 ;  /* 0x00000000ff0c7424 */ /* 0x000fe400078e00ff */
[----:B------:R-:W-:Y:S01]  /*2a6b0*/  IMAD.MOV.U32 R13, RZ, RZ, 0x14f00000 ;  /* 0x14f00000ff0d7424 */ /* 0x000fe200078e00ff */
[----:B------:R-:W-:Y:S06]  /*2a6c0*/  @P1 BRA `(.L_x_3057) ;  /* 0x0000000000241947 */ /* 0x000fec0003800000 */
[----:B------:R-:W2:Y:S01]  /*2a6d0*/  LDL R6, [R1+0x4] ;  /* 0x0000040001067983 */ /* 0x000ea20000100800 */
[----:B0-----:R-:W-:Y:S01]  /*2a6e0*/  IMAD.MOV.U32 R3, RZ, RZ, 0xa800 ;  /* 0x0000a800ff037424 */ /* 0x001fe200078e00ff */
[----:B------:R-:W0:Y:S02]  /*2a6f0*/  S2R R5, SR_TID.X ;  /* 0x0000000000057919 */ /* 0x000e240000002100 */
[----:B0-----:R-:W-:-:S04]  /*2a700*/  LOP3.LUT R5, R5, 0x1f, RZ, 0xc0, !PT ;  /* 0x0000001f05057812 */ /* 0x001fc800078ec0ff */
[----:B------:R-:W-:Y:S01]  /*2a710*/  ISETP.NE.AND P0, PT, R5, RZ, PT ;  /* 0x000000ff0500720c */ /* 0x000fe20003f05270 */
[----:B--2--5:R-:W-:-:S04]  /*2a720*/  IMAD R0, R17, 0x8, R6 ;  /* 0x0000000811007824 */ /* 0x024fc800078e0206 */
[----:B------:R2:W-:Y:S08]  /*2a730*/  SYNCS.ARRIVE.TRANS64 RZ, [R0+URZ+0x36850], R3 ;  /* 0x0368500300ff79a7 */ /* 0x0005f0000800003f */
[----:B------:R-:W-:Y:S05]  /*2a740*/  @!P0 BRA `(.L_x_3057) ;  /* 0x0000000000048947 */ /* 0x000fea0003800000 */
[----:B------:R-:W-:Y:S01]  /*2a750*/  BPT.TRAP 0x1 ;  /* 0x000000040000795c */ /* 0x000fe20000300000 */
.L_x_3057:
[----:B------:R-:W-:Y:S05]  /*2a760*/  BSYNC B3 ;  /* 0x0000000000037941 */ /* 0x000fea0003800000 */
.L_x_3056:
        /* <DEDUP_REMOVED lines=14> */
.L_x_3058:
        /* <DEDUP_REMOVED lines=16> */
.L_x_3059:
        /* <DEDUP_REMOVED lines=16> */
.L_x_3060:
        /* <DEDUP_REMOVED lines=13> */
.L_x_3045:
[----:B------:R-:W-:Y:S05]  /*2ab20*/  BSYNC B1 ;  /* 0x0000000000017941 */ /* 0x000fea0003800000 */
.L_x_3044:
[----:B------:R-:W2:Y:S04]  /*2ab30*/  LDL.LU R0, [R1+0x34] ;  /* 0x0000340001007983 */ /* 0x000ea80000300800 */
[----:B------:R3:W-:Y:S04]  /*2ab40*/  STL [R1+0x8], R8 ;  /* 0x0000080801007387 */ /* 0x0007e80000100800 */
[----:B------:R3:W-:Y:S02]  /*2ab50*/  STL [R1+0x14], R9 ;  /* 0x0000140901007387 */ /* 0x0007e40000100800 */
[----:B--23--:R-:W-:-:S07]  /*2ab60*/  VIADD R0, R0, 0xfffffffd ;  /* 0xfffffffd00007836 */ /* 0x00cfce0000000000 */
.L_x_3043:
[----:B------:R-:W-:Y:S05]  /*2ab70*/  BSYNC B2 ;  /* 0x0000000000027941 */ /* 0x000fea0003800000 */
.L_x_3042:
[----:B------:R-:W-:-:S13]  /*2ab80*/  ISETP.NE.AND P0, PT, R2, RZ, PT ;  /* 0x000000ff0200720c */ /* 0x000fda0003f05270 */
[----:B------:R-:W-:Y:S05]  /*2ab90*/  @!P0 BRA `(.L_x_3041) ;  /* 0x0000001800008947 */ /* 0x000fea0003800000 */
[----:B------:R3:W5:Y:S02]  /*2aba0*/  LDL R8, [R1] ;  /* 0x0000000001087983 */ /* 0x0007640000100800 */
.L_x_3095:
[----:B0-2---:R-:W2:Y:S04]  /*2abb0*/  LDL R4, [R1+0x20] ;  /* 0x0000200001047983 */ /* 0x005ea80000100800 */
[----:B------:R-:W4:Y:S04]  /*2abc0*/  LDL R3, [R1+0x8] ;  /* 0x0000080001037983 */ /* 0x000f280000100800 */
[----:B---3--:R-:W3:Y:S01]  /*2abd0*/  LDL R2, [R1+0x14] ;  /* 0x0000140001027983 */ /* 0x008ee20000100800 */
[----:B------:R-:W-:Y:S05]  /*2abe0*/  YIELD ;  /* 0x0000000000007946 */ /* 0x000fea0003800000 */
[----:B------:R-:W-:Y:S01]  /*2abf0*/  BSSY B1, `(.L_x_3061) ;  /* 0x00000ba000017945 */ /* 0x000fe20003800000 */
[----:B--2---:R-:W-:Y:S01]  /*2ac00*/  LOP3.LUT P1, RZ, R4, 0x1, RZ, 0xc0, !PT ;  /* 0x0000000104ff7812 */ /* 0x004fe2000782c0ff */
[----:B----4-:R-:W-:-:S05]  /*2ac10*/  VIADD R4, R3, 0x1 ;  /* 0x0000000103047836 */ /* 0x010fca0000000000 */
[----:B------:R-:W-:-:S04]  /*2ac20*/  ISETP.NE.AND P0, PT, R4, 0x2, PT ;  /* 0x000000020400780c */ /* 0x000fc80003f05270 */
[----:B------:R-:W-:Y:S02]  /*2ac30*/  SEL R5, RZ, 0x1, P0 ;  /* 0x00000001ff057807 */ /* 0x000fe40000000000 */
[----:B------:R-:W-:Y:S02]  /*2ac40*/  SEL R4, R4, RZ, P0 ;  /* 0x000000ff04047207 */ /* 0x000fe40000000000 */
[----:B---3--:R-:W-:Y:S01]  /*2ac50*/  LOP3.LUT R5, R2, R5, RZ, 0x3c, !PT ;  /* 0x0000000502057212 */ /* 0x008fe200078e3cff */
        /* <DEDUP_REMOVED lines=22> */
[----:B-----5:R-:W-:-:S04]  /*2adc0*/  LEA R8, P0, R2, UR4, 0x2 ;  /* 0x0000000402087c11 */ /* 0x020fc8000f8010ff */
[----:B------:R-:W-:-:S05]  /*2add0*/  LEA.HI.X R9, R2, UR5, R3, 0x2, P0 ;  /* 0x0000000502097c11 */ /* 0x000fca00080f1403 */
[----:B------:R0:W5:Y:S04]  /*2ade0*/  LDG.E R8, desc[UR60][R8.64] ;  /* 0x0000003c08087981 */ /* 0x000168000c1e1900 */
.L_x_3063:
[----:B------:R-:W2:Y:S01]  /*2adf0*/  LDL R2, [R1+0x4] ;  /* 0x0000040001027983 */ /* 0x000ea20000100800 */
[----:B------:R-:W-:Y:S01]  /*2ae00*/  BSSY B2, `(.L_x_3064) ;  /* 0x0000005000027945 */ /* 0x000fe20003800000 */
[----:B--2---:R-:W-:Y:S01]  /*2ae10*/  IMAD R3, R4, 0x8, R2 ;  /* 0x0000000804037824 */ /* 0x004fe200078e0202 */
[----:B------:R-:W-:-:S04]  /*2ae20*/  SHF.L.U32 R2, R5, 0x1f, RZ ;  /* 0x0000001f05027819 */ /* 0x000fc800000006ff */
[----:B------:R-:W2:Y:S02]  /*2ae30*/  SYNCS.PHASECHK.TRANS64.TRYWAIT P0, [R3+URZ+0x36840], R2 ;  /* 0x03684002030075a7 */ /* 0x000ea4000800017f */
[----:B--2---:R-:W-:Y:S05]  /*2ae40*/  @!P0 BRA `(.L_x_3065) ;  /* 0x0000004800308947 */ /* 0x004fea0003800000 */
.L_x_3198:
[----:B------:R-:W-:Y:S05]  /*2ae50*/  BSYNC B2 ;  /* 0x0000000000027941 */ /* 0x000fea0003800000 */
.L_x_3064:
        /* <DEDUP_REMOVED lines=12> */
.L_x_3067:
[----:B------:R-:W-:Y:S05]  /*2af20*/  BSYNC B2 ;  /* 0x0000000000027941 */ /* 0x000fea0003800000 */
.L_x_3066:
        /* <DEDUP_REMOVED lines=13> */
.L_x_3068:
        /* <DEDUP_REMOVED lines=16> */
.L_x_3069:
        /* <DEDUP_REMOVED lines=16> */
.L_x_3070:
        /* <DEDUP_REMOVED lines=17> */
.L_x_3199:
[----:B------:R-:W-:Y:S05]  /*2b310*/  BSYNC B2 ;  /* 0x0000000000027941 */ /* 0x000fea0003800000 */
.L_x_3071:
        /* <DEDUP_REMOVED lines=11> */
.L_x_3074:
[----:B------:R-:W-:Y:S05]  /*2b3d0*/  BSYNC B2 ;  /* 0x0000000000027941 */ /* 0x000fea0003800000 */
.L_x_3073:
[----:B------:R-:W2:Y:S04]  /*2b3e0*/  LDL R17, [R1+0x4] ;  /* 0x0000040001117983 */ /* 0x000ea80000100800 */
[----:B0-----:R-:W2:Y:S04]  /*2b3f0*/  LDL.LU R3, [R1+0x8] ;  /* 0x0000080001037983 */ /* 0x001ea80000300800 */
[----:B------:R-:W3:Y:S04]  /*2b400*/  LDL R9, [R1+0x18] ;  /* 0x0000180001097983 */ /* 0x000ee80000100800 */
        /* <DEDUP_REMOVED lines=11> */
.L_x_3075:
        /* <DEDUP_REMOVED lines=16> */
.L_x_3076:
        /* <DEDUP_REMOVED lines=16> */
.L_x_3077:
        /* <DEDUP_REMOVED lines=13> */
.L_x_3062:
[----:B------:R-:W-:Y:S05]  /*2b790*/  BSYNC B1 ;  /* 0x0000000000017941 */ /* 0x000fea0003800000 */
.L_x_3061:
[----:B------:R-:W2:Y:S01]  /*2b7a0*/  LDL R2, [R1+0x20] ;  /* 0x0000200001027983 */ /* 0x000ea20000100800 */
[----:B------:R-:W-:Y:S01]  /*2b7b0*/  VIADD R3, R4, 0x1 ;  /* 0x0000000104037836 */ /* 0x000fe20000000000 */
[----:B------:R-:W-:Y:S04]  /*2b7c0*/  BSSY B1, `(.L_x_3078) ;  /* 0x00000ba000017945 */ /* 0x000fe80003800000 */
        /* <DEDUP_REMOVED lines=9> */
[----:B0-----:R-:W-:Y:S01]  /*2b860*/  VIADD R6, R0, 0xffffffff ;  /* 0xffffffff00067836 */ /* 0x001fe20000000000 */
[----:B------:R-:W-:-:S04]  /*2b870*/  ISETP.NE.U32.AND P0, PT, RZ, UR4, PT ;  /* 0x00000004ff007c0c */ /* 0x000fc8000bf05070 */
[----:B------:R-:W-:-:S13]  /*2b880*/  ISETP.NE.AND.EX P0, PT, RZ, UR5, PT, P0 ;  /* 0x00000005ff007c0c */ /* 0x000fda000bf05300 */
[----:B------:R-:W-:Y:S05]  /*2b890*/  @!P0 BRA `(.L_x_3080) ;  /* 0x00000000004c8947 */ /* 0x000fea0003800000 */
[----:B------:R-:W3:Y:S01]  /*2b8a0*/  LDL R13, [R1+0x28] ;  /* 0x00002800010d7983 */ /* 0x000ee20000100800 */
[----:B-----5:R-:W0:Y:S01]  /*2b8b0*/  LDC R8, c[0x0][0x43c] ;  /* 0x00010f00ff087b82 */ /* 0x020e220000000800 */
[----:B------:R-:W-:Y:S02]  /*2b8c0*/  ULDC.64 UR6, c[0x0][0x428] ;  /* 0x00010a0000067ab9 */ /* 0x000fe40000000a00 */
[----:B------:R-:W4:Y:S01]  /*2b8d0*/  LDL R9, [R1+0x10] ;  /* 0x0000100001097983 */ /* 0x000f220000100800 */
        /* <DEDUP_REMOVED lines=8> */
[----:B---3--:R-:W-:-:S04]  /*2b960*/  IMAD R7, R13, UR6, RZ ;  /* 0x000000060d077c24 */ /* 0x008fc8000f8e02ff */
[C---:B----4-:R-:W-:Y:S02]  /*2b970*/  IMAD R7, R9.reuse, UR7, R7 ;  /* 0x0000000709077c24 */ /* 0x050fe4000f8e0207 */
[----:B------:R-:W-:-:S04]  /*2b980*/  IMAD.WIDE.U32 R2, R9, UR6, R2 ;  /* 0x0000000609027c25 */ /* 0x000fc8000f8e0002 */
[----:B------:R-:W-:Y:S01]  /*2b990*/  IMAD.IADD R3, R7, 0x1, R3 ;  /* 0x0000000107037824 */ /* 0x000fe200078e0203 */
[----:B------:R-:W-:-:S04]  /*2b9a0*/  LEA R8, P0, R2, UR4, 0x2 ;  /* 0x0000000402087c11 */ /* 0x000fc8000f8010ff */
[----:B------:R-:W-:-:S05]  /*2b9b0*/  LEA.HI.X R9, R2, UR5, R3, 0x2, P0 ;  /* 0x0000000502097c11 */ /* 0x000fca00080f1403 */
[----:B------:R0:W5:Y:S04]  /*2b9c0*/  LDG.E R8, desc[UR60][R8.64] ;  /* 0x0000003c08087981 */ /* 0x000168000c1e1900 */
.L_x_3080:
[----:B------:R-:W3:Y:S01]  /*2b9d0*/  LDL R2, [R1+0x4] ;  /* 0x0000040001027983 */ /* 0x000ee20000100800 */
[----:B------:R-:W-:Y:S01]  /*2b9e0*/  SHF.L.U32 R3, R11, 0x1f, RZ ;  /* 0x0000001f0b037819 */ /* 0x000fe200000006ff */
[----:B------:R-:W-:Y:S01]  /*2b9f0*/  BSSY B2, `(.L_x_3081) ;  /* 0x0000004000027945 */ /* 0x000fe20003800000 */
[----:B---3--:R-:W-:-:S04]  /*2ba00*/  IMAD R2, R12, 0x8, R2 ;  /* 0x000000080c027824 */ /* 0x008fc800078e0202 */
[----:B------:R-:W3:Y:S02]  /*2ba10*/  SYNCS.PHASECHK.TRANS64.TRYWAIT P0, [R2+URZ+0x36840], R3 ;  /* 0x03684003020075a7 */ /* 0x000ee4000800017f */
[----:B---3--:R-:W-:Y:S05]  /*2ba20*/  @!P0 BRA `(.L_x_3082) ;  /* 0x0000003c00608947 */ /* 0x008fea0003800000 */
.L_x_3200:
[----:B------:R-:W-:Y:S05]  /*2ba30*/  BSYNC B2 ;  /* 0x0000000000027941 */ /* 0x000fea0003800000 */
.L_x_3081:
        /* <DEDUP_REMOVED lines=12> */
.L_x_3084:
[----:B------:R-:W-:Y:S05]  /*2bb00*/  BSYNC B2 ;  /* 0x0000000000027941 */ /* 0x000fea0003800000 */
.L_x_3083:
[----:B------:R-:W4:Y:S04]  /*2bb10*/  LDL R7, [R1+0x8] ;  /* 0x0000080001077983 */ /* 0x000f280000100800 */
[----:B0-----:R-:W4:Y:S04]  /*2bb20*/  LDL R9, [R1+0x4] ;  /* 0x0000040001097983 */ /* 0x001f280000100800 */
[----:B---3--:R-:W3:Y:S01]  /*2bb30*/  LDL R2, [R1+0x18] ;  /* 0x0000180001027983 */ /* 0x008ee20000100800 */
[----:B--2---:R-:W-:-:S05]  /*2bb40*/  IMAD.MOV.U32 R11, RZ, RZ, RZ ;  /* 0x000000ffff0b7224 */ /* 0x004fca00078e00ff */
[----:B------:R-:W-:Y:S01]  /*2bb50*/  R2UR UR10, R11 ;  /* 0x000000000b0a72ca */ /* 0x000fe200000e0000 */
[----:B------:R-:W-:Y:S01]  /*2bb60*/  UIADD3 UR4, UP0, UR36, 0x370, URZ ;  /* 0x0000037024047890 */ /* 0x000fe2000ff1e03f */
[----:B------:R-:W-:Y:S01]  /*2bb70*/  PLOP3.LUT P0, PT, PT, PT, PT, 0x80, 0x0 ;  /* 0x000000000000781c */ /* 0x000fe20003f0f070 */
[----:B------:R-:W-:Y:S01]  /*2bb80*/  UMOV UR6, 0x0 ;  /* 0x0000000000067882 */ /* 0x000fe20000000000 */
[----:B------:R-:W-:Y:S01]  /*2bb90*/  UMOV UR7, 0x14f00000 ;  /* 0x14f0000000077882 */ /* 0x000fe20000000000 */
[----:B------:R-:W-:Y:S01]  /*2bba0*/  UIADD3.X UR5, URZ, UR37, URZ, UP0, !UPT ;  /* 0x000000253f057290 */ /* 0x000fe200087fe43f */
[C---:B----4-:R-:W-:Y:S02]  /*2bbb0*/  IMAD R3, R7.reuse, 0x8, R10 ;  /* 0x0000000807037824 */ /* 0x050fe400078e020a */
[----:B------:R-:W-:Y:S02]  /*2bbc0*/  IMAD R7, R7, 0xa800, R9 ;  /* 0x0000a80007077824 */ /* 0x000fe400078e0209 */
[----:B------:R-:W-:-:S02]  /*2bbd0*/  VIADD R3, R3, 0x30 ;  /* 0x0000003003037836 */ /* 0x000fc40000000000 */
[----:B---3--:R-:W-:Y:S02]  /*2bbe0*/  IMAD R2, R6, 0x70, R2 ;  /* 0x0000007006027824 */ /* 0x008fe400078e0202 */
[----:B------:R-:W-:-:S07]  /*2bbf0*/  VIADD R9, R7, 0x21400 ;  /* 0x0002140007097836 */ /* 0x000fce0000000000 */
.L_x_3085:
        /* <DEDUP_REMOVED lines=16> */
.L_x_3086:
        /* <DEDUP_REMOVED lines=16> */
.L_x_3087:
        /* <DEDUP_REMOVED lines=15> */
.L_x_3201:
[----:B------:R-:W-:Y:S05]  /*2bef0*/  BSYNC B2 ;  /* 0x0000000000027941 */ /* 0x000fea0003800000 */
.L_x_3088:
        /* <DEDUP_REMOVED lines=11> */
.L_x_3091:
[----:B------:R-:W-:Y:S05]  /*2bfb0*/  BSYNC B2 ;  /* 0x0000000000027941 */ /* 0x000fea0003800000 */
.L_x_3090:
        /* <DEDUP_REMOVED lines=13> */
.L_x_3092:
        /* <DEDUP_REMOVED lines=16> */
.L_x_3093:
        /* <DEDUP_REMOVED lines=16> */
.L_x_3094:
        /* <DEDUP_REMOVED lines=13> */
.L_x_3079:
[----:B------:R-:W-:Y:S05]  /*2c360*/  BSYNC B1 ;  /* 0x0000000000017941 */ /* 0x000fea0003800000 */
.L_x_3078:
[C---:B------:R-:W-:Y:S01]  /*2c370*/  ISETP.GT.AND P0, PT, R0.reuse, 0x1, PT ;  /* 0x000000010000780c */ /* 0x040fe20003f04270 */
[----:B------:R-:W-:-:S12]  /*2c380*/  VIADD R0, R0, 0xfffffffe ;  /* 0xfffffffe00007836 */ /* 0x000fd80000000000 */
[----:B------:R-:W-:Y:S05]  /*2c390*/  @P0 BRA `(.L_x_3095) ;  /* 0xffffffe800040947 */ /* 0x000fea000383ffff */
.L_x_3041:
[----:B------:R-:W-:Y:S05]  /*2c3a0*/  BSYNC B0 ;  /* 0x0000000000007941 */ /* 0x000fea0003800000 */
.L_x_3040:
[----:B------:R-:W4:Y:S01]  /*2c3b0*/  S2R R3, SR_TID.X ;  /* 0x0000000000037919 */ /* 0x000f220000002100 */
[----:B------:R-:W-:Y:S01]  /*2c3c0*/  BSSY B0, `(.L_x_3096) ;  /* 0x0000010000007945 */ /* 0x000fe20003800000 */
[----:B----4-:R-:W-:-:S04]  /*2c3d0*/  LOP3.LUT R3, R3, 0x7f, RZ, 0xc0, !PT ;  /* 0x0000007f03037812 */ /* 0x010fc800078ec0ff */
[----:B------:R-:W-:-:S13]  /*2c3e0*/  ISETP.NE.AND P0, PT, R3, RZ, PT ;  /* 0x000000ff0300720c */ /* 0x000fda0003f05270 */
[----:B------:R-:W-:Y:S05]  /*2c3f0*/  @P0 BRA `(.L_x_3097) ;  /* 0x0000000000300947 */ /* 0x000fea0003800000 */
[----:B------:R-:W4:Y:S01]  /*2c400*/  S2R R2, SR_LANEID ;  /* 0x0000000000027919 */ /* 0x000f220000000000 */
[----:B------:R-:W-:Y:S01]  /*2c410*/  VOTEU.ANY UR4, UPT, PT ;  /* 0x0000000000047886 */ /* 0x000fe200038e0100 */
[----:B0-2---:R-:W0:Y:S01]  /*2c420*/  LDC.64 R4, c[0x0][0xc60] ;  /* 0x00031800ff047b82 */ /* 0x005e220000000a00 */
[----:B------:R-:W4:Y:S02]  /*2c430*/  FLO.U32 R0, UR4 ;  /* 0x0000000400007d00 */ /* 0x000f2400080e0000 */
[----:B----4-:R-:W-:-:S06]  /*2c440*/  ISETP.EQ.U32.AND P0, PT, R0, R2, PT ;  /* 0x000000020000720c */ /* 0x010fcc0003f02070 */
[----:B------:R-:W0:Y:S07]  /*2c450*/  POPC R2, UR4 ;  /* 0x0000000400027d09 */ /* 0x000e2e0008000000 */
[----:B0-----:R-:W2:Y:S04]  /*2c460*/  @P0 ATOMG.E.ADD.STRONG.GPU PT, R2, desc[UR60][R4.64], R2 ;  /* 0x00000002040209a8 */ /* 0x001ea800081ee1fc */
[----:B--2---:R0:W2:Y:S02]  /*2c470*/  SHFL.IDX PT, R2, R2, R0, 0x1f ;  /* 0x00001f0002027589 */ /* 0x0040a400000e0000 */
[----:B0-----:R-:W0:Y:S02]  /*2c480*/  S2R R0, SR_LTMASK ;  /* 0x0000000000007919 */ /* 0x001e240000003900 */
[----:B0-----:R-:W-:-:S06]  /*2c490*/  LOP3.LUT R0, R0, UR4, RZ, 0xc0, !PT ;  /* 0x0000000400007c12 */ /* 0x001fcc000f8ec0ff */
[----:B------:R-:W2:Y:S02]  /*2c4a0*/  POPC R0, R0 ;  /* 0x0000000000007309 */ /* 0x000ea40000000000 */
[----:B--2---:R-:W-:-:S07]  /*2c4b0*/  IADD3 R16, R2, UR38, R0 ;  /* 0x0000002602107c10 */ /* 0x004fce000fffe000 */
.L_x_3097:
[----:B------:R-:W-:Y:S05]  /*2c4c0*/  BSYNC B0 ;  /* 0x0000000000007941 */ /* 0x000fea0003800000 */
.L_x_3096:
[----:B------:R-:W4:Y:S01]  /*2c4d0*/  LDL R0, [R1+0x20] ;  /* 0x0000200001007983 */ /* 0x000f220000100800 */
[----:B------:R-:W-:Y:S01]  /*2c4e0*/  BSSY B0, `(.L_x_3098) ;  /* 0x0000050000007945 */ /* 0x000fe20003800000 */
[----:B----4-:R-:W-:-:S13]  /*2c4f0*/  LOP3.LUT P0, RZ, R0, 0x1, RZ, 0xc0, !PT ;  /* 0x0000000100ff7812 */ /* 0x010fda000780c0ff */
[----:B------:R-:W-:Y:S05]  /*2c500*/  @!P0 BRA `(.L_x_3099) ;  /* 0x0000000400348947 */ /* 0x000fea0003800000 */
[----:B0-2---:R-:W2:Y:S04]  /*2c510*/  LDL R4, [R1+0x4] ;  /* 0x0000040001047983 */ /* 0x005ea80000100800 */
[----:B------:R-:W2:Y:S04]  /*2c520*/  LDL R0, [R1+0x8] ;  /* 0x0000080001007983 */ /* 0x000ea80000100800 */
[----:B------:R-:W4:Y:S01]  /*2c530*/  LDL R2, [R1+0x14] ;  /* 0x0000140001027983 */ /* 0x000f220000100800 */
[----:B------:R-:W-:Y:S01]  /*2c540*/  BSSY B1, `(.L_x_3100) ;  /* 0x0000006000017945 */ /* 0x000fe20003800000 */
[----:B------:R-:W-:Y:S01]  /*2c550*/  ISETP.NE.AND P1, PT, R3, RZ, PT ;  /* 0x000000ff0300720c */ /* 0x000fe20003f25270 */
[----:B--2---:R-:W-:Y:S01]  /*2c560*/  IMAD R0, R0, 0x8, R4 ;  /* 0x0000000800007824 */ /* 0x004fe200078e0204 */
[----:B----4-:R-:W-:-:S04]  /*2c570*/  SHF.L.U32 R2, R2, 0x1f, RZ ;  /* 0x0000001f02027819 */ /* 0x010fc800000006ff */
[----:B------:R-:W0:Y:S02]  /*2c580*/  SYNCS.PHASECHK.TRANS64.TRYWAIT P0, [R0+URZ+0x36860], R2 ;  /* 0x03686002000075a7 */ /* 0x000e24000800017f */
[----:B0-----:R-:W-:Y:S05]  /*2c590*/  @!P0 BRA `(.L_x_3101) ;  /* 0x0000003000ac8947 */ /* 0x001fea0003800000 */
.L_x_3202:
[----:B------:R-:W-:Y:S05]  /*2c5a0*/  BSYNC B1 ;  /* 0x0000000000017941 */ /* 0x000fea0003800000 */
.L_x_3100:
[----:B------:R-:W-:Y:S04]  /*2c5b0*/  BSSY B1, `(.L_x_3102) ;  /* 0x0000009000017945 */ /* 0x000fe80003800000 */
[----:B------:R-:W-:Y:S05]  /*2c5c0*/  @P1 BRA `(.L_x_3103) ;  /* 0x00000000001c1947 */ /* 0x000fea0003800000 */
[----:B------:R-:W2:Y:S01]  /*2c5d0*/  S2R R3, SR_TID.X ;  /* 0x0000000000037919 */ /* 0x000ea20000002100 */
[----:B0-----:R-:W-:-:S04]  /*2c5e0*/  IMAD.MOV.U32 R2, RZ, RZ, 0xa800 ;  /* 0x0000a800ff027424 */ /* 0x001fc800078e00ff */
[----:B------:R4:W-:Y:S01]  /*2c5f0*/  SYNCS.ARRIVE.TRANS64 RZ, [R0+URZ+0x36850], R2 ;  /* 0x0368500200ff79a7 */ /* 0x0009e2000800003f */
[----:B--2---:R-:W-:-:S04]  /*2c600*/  LOP3.LUT R3, R3, 0x1f, RZ, 0xc0, !PT ;  /* 0x0000001f03037812 */ /* 0x004fc800078ec0ff */
[----:B------:R-:W-:-:S13]  /*2c610*/  ISETP.NE.AND P0, PT, R3, RZ, PT ;  /* 0x000000ff0300720c */ /* 0x000fda0003f05270 */
[----:B----4-:R-:W-:Y:S05]  /*2c620*/  @!P0 BRA `(.L_x_3103) ;  /* 0x0000000000048947 */ /* 0x010fea0003800000 */
[----:B------:R-:W-:Y:S01]  /*2c630*/  BPT.TRAP 0x1 ;  /* 0x000000040000795c */ /* 0x000fe20000300000 */
.L_x_3103:
[----:B------:R-:W-:Y:S05]  /*2c640*/  BSYNC B1 ;  /* 0x0000000000017941 */ /* 0x000fea0003800000 */
.L_x_3102:
[----:B------:R-:W2:Y:S04]  /*2c650*/  LDL.LU R5, [R1+0x18] ;  /* 0x0000180001057983 */ /* 0x000ea80000300800 */
[----:B------:R-:W2:Y:S04]  /*2c660*/  LDL.LU R3, [R1+0xc] ;  /* 0x00000c0001037983 */ /* 0x000ea80000300800 */
[----:B------:R-:W4:Y:S04]  /*2c670*/  LDL R4, [R1+0x4] ;  /* 0x0000040001047983 */ /* 0x000f280000100800 */
[----:B0-----:R-:W4:Y:S01]  /*2c680*/  LDL R2, [R1+0x8] ;  /* 0x0000080001027983 */ /* 0x001f220000100800 */
        /* <DEDUP_REMOVED lines=10> */
.L_x_3104:
        /* <DEDUP_REMOVED lines=16> */
.L_x_3105:
        /* <DEDUP_REMOVED lines=16> */
.L_x_3106:
        /* <DEDUP_REMOVED lines=10> */
[----:B----4-:R-:W-:Y:S05]  /*2c9d0*/  @P0 BRA.U.ANY `(.L_x_3106) ;  /* 0xfffffffd00d40947 */ /* 0x010fea000393ffff */
.L_x_3099:
[----:B------:R-:W-:Y:S05]  /*2c9e0*/  BSYNC B0 ;  /* 0x0000000000007941 */ /* 0x000fea0003800000 */
.L_x_3098:
[----:B------:R-:W4:Y:S04]  /*2c9f0*/  LDL.LU R5, [R1+0x8] ;  /* 0x0000080001057983 */ /* 0x000f280000300800 */
[----:B0-2---:R-:W2:Y:S01]  /*2ca00*/  LDL.LU R4, [R1+0x14] ;  /* 0x0000140001047983 */ /* 0x005ea20000300800 */
[----:B----4-:R-:W-:-:S05]  /*2ca10*/  VIADD R0, R5, 0x1 ;  /* 0x0000000105007836 */ /* 0x010fca0000000000 */
[----:B------:R-:W-:-:S04]  /*2ca20*/  ISETP.NE.AND P0, PT, R0, 0x2, PT ;  /* 0x000000020000780c */ /* 0x000fc80003f05270 */
[----:B------:R-:W-:Y:S02]  /*2ca30*/  SEL R2, RZ, 0x1, P0 ;  /* 0x00000001ff027807 */ /* 0x000fe40000000000 */
[----:B------:R-:W-:Y:S02]  /*2ca40*/  SEL R0, R0, RZ, P0 ;  /* 0x000000ff00007207 */ /* 0x000fe40000000000 */
[----:B--2---:R-:W-:-:S03]  /*2ca50*/  LOP3.LUT R4, R4, R2, RZ, 0x3c, !PT ;  /* 0x0000000204047212 */ /* 0x004fc600078e3cff */
[----:B------:R0:W-:Y:S04]  /*2ca60*/  STL [R1+0x8], R0 ;  /* 0x0000080001007387 */ /* 0x0001e80000100800 */
[----:B------:R0:W-:Y:S02]  /*2ca70*/  STL [R1+0x14], R4 ;  /* 0x0000140401007387 */ /* 0x0001e40000100800 */
.L_x_3020:
[----:B------:R-:W-:Y:S05]  /*2ca80*/  BSYNC B7 ;  /* 0x0000000000077941 */ /* 0x000fea0003800000 */
.L_x_3018:
        /* <DEDUP_REMOVED lines=13> */
.L_x_3107:
[----:B---3--:R-:W0:Y:S01]  /*2cb60*/  S2R R6, SR_TID.X ;  /* 0x0000000000067919 */ /* 0x008e220000002100 */
        /* <DEDUP_REMOVED lines=21> */
[----:B------:R-:W-:Y:S04]  /*2ccc0*/  SHFL.IDX PT, R0, R16, RZ, 0x1f ;  /* 0x00001fff10007589 */ /* 0x000fe800000e0000 */
        /* <DEDUP_REMOVED lines=13> */
.L_x_3212:
[----:B------:R-:W-:Y:S02]  /*2cda0*/  ULDC UR4, c[0x0][0xc38] ;  /* 0x00030e0000047ab9 */ /* 0x000fe40000000800 */
[----:B------:R-:W-:-:S04]  /*2cdb0*/  IMAD.U32 R4, RZ, RZ, UR4 ;  /* 0x00000004ff047e24 */ /* 0x000fc8000f8e00ff */
[----:B--2---:R-:W-:-:S04]  /*2cdc0*/  IMAD R16, R16, R4, RZ ;  /* 0x0000000410107224 */ /* 0x004fc800078e02ff */
[----:B------:R-:W-:-:S05]  /*2cdd0*/  IMAD.IADD R5, R5, 0x1, R16 ;  /* 0x0000000105057824 */ /* 0x000fca00078e0210 */
[----:B------:R-:W-:-:S13]  /*2cde0*/  ISETP.GT.AND P6, PT, R5, R0, PT ;  /* 0x000000000500720c */ /* 0x000fda0003fc4270 */
[----:B------:R-:W-:Y:S05]  /*2cdf0*/  @P6 BRA `(.L_x_3110) ;  /* 0x00000000009c6947 */ /* 0x000fea0003800000 */
.L_x_3115:
[----:B0-----:R-:W0:Y:S01]  /*2ce00*/  LDC R2, c[0x0][0xc3c] ;  /* 0x00030f00ff027b82 */ /* 0x001e220000000800 */
[----:B------:R-:W-:-:S05]  /*2ce10*/  VIADD R19, R19, 0x1f ;  /* 0x0000001f13137836 */ /* 0x000fca0000000000 */
[----:B0-----:R-:W-:-:S13]  /*2ce20*/  ISETP.GE.AND P6, PT, R19, R2, PT ;  /* 0x000000021300720c */ /* 0x001fda0003fc6270 */
[----:B------:R-:W-:Y:S05]  /*2ce30*/  @P6 BRA `(.L_x_3111) ;  /* 0x0000000400d46947 */ /* 0x000fea0003800000 */
[----:B------:R-:W0:Y:S01]  /*2ce40*/  S2R R3, SR_TID.X ;  /* 0x0000000000037919 */ /* 0x000e220000002100 */
[----:B------:R-:W-:Y:S01]  /*2ce50*/  BSSY B0, `(.L_x_3112) ;  /* 0x0000009000007945 */ /* 0x000fe20003800000 */
[----:B0-----:R-:W-:-:S05]  /*2ce60*/  LOP3.LUT R3, R3, 0x1f, RZ, 0xc0, !PT ;  /* 0x0000001f03037812 */ /* 0x001fca00078ec0ff */
[----:B------:R-:W-:Y:S02]  /*2ce70*/  IMAD.IADD R4, R19, 0x1, R3 ;  /* 0x0000000113047824 */ /* 0x000fe400078e0203 */
[----:B------:R-:W-:-:S03]  /*2ce80*/  IMAD.MOV.U32 R3, RZ, RZ, RZ ;  /* 0x000000ffff037224 */ /* 0x000fc600078e00ff */
[----:B------:R-:W-:-:S13]  /*2ce90*/  ISETP.GE.OR P6, PT, R4, R2, !P0 ;  /* 0x000000020400720c */ /* 0x000fda00047c6670 */
[----:B------:R-:W-:Y:S05]  /*2cea0*/  @P6 BRA `(.L_x_3113) ;  /* 0x00000000000c6947 */ /* 0x000fea0003800000 */
[----:B------:R-:W0:Y:S02]  /*2ceb0*/  LDC.64 R2, c[0x0][0xc80] ;  /* 0x00032000ff027b82 */ /* 0x000e240000000a00 */
[----:B0-----:R-:W-:-:S06]  /*2cec0*/  IMAD.WIDE R2, R4, 0x4, R2 ;  /* 0x0000000404027825 */ /* 0x001fcc00078e0202 */
[----:B------:R0:W5:Y:S02]  /*2ced0*/  LDG.E R3, desc[UR60][R2.64] ;  /* 0x0000003c02037981 */ /* 0x000164000c1e1900 */
.L_x_3113:
[----:B------:R-:W-:Y:S05]  /*2cee0*/  BSYNC B0 ;  /* 0x0000000000007941 */ /* 0x000fea0003800000 */
.L_x_3112:
        /* <DEDUP_REMOVED lines=18> */
.L_x_3220:
[----:B------:R-:W-:Y:S02]  /*2d010*/  ULDC UR4, c[0x0][0xc38] ;  /* 0x00030e0000047ab9 */ /* 0x000fe40000000800 */
[----:B------:R-:W-:-:S04]  /*2d020*/  IMAD.U32 R4, RZ, RZ, UR4 ;  /* 0x00000004ff047e24 */ /* 0x000fc8000f8e00ff */
[----:B--2---:R-:W-:-:S04]  /*2d030*/  IMAD R16, R16, R4, RZ ;  /* 0x0000000410107224 */ /* 0x004fc800078e02ff */
[----:B------:R-:W-:-:S05]  /*2d040*/  IMAD.IADD R5, R16, 0x1, R5 ;  /* 0x0000000110057824 */ /* 0x000fca00078e0205 */
[----:B------:R-:W-:-:S13]  /*2d050*/  ISETP.GT.AND P6, PT, R5, R0, PT ;  /* 0x000000000500720c */ /* 0x000fda0003fc4270 */
[----:B------:R-:W-:Y:S05]  /*2d060*/  @!P6 BRA `(.L_x_3115) ;  /* 0xfffffffc0064e947 */ /* 0x000fea000383ffff */
.L_x_3110:
        /* <DEDUP_REMOVED lines=8> */
.L_x_3224:
[----:B------:R-:W-:Y:S01]  /*2d0f0*/  ISETP.NE.AND P0, PT, R5, RZ, PT ;  /* 0x000000ff0500720c */ /* 0x000fe20003f05270 */
[----:B------:R-:W-:-:S12]  /*2d100*/  IMAD.MOV.U32 R5, RZ, RZ, RZ ;  /* 0x000000ffff057224 */ /* 0x000fd800078e00ff */
[----:B------:R-:W-:Y:S05]  /*2d110*/  @!P0 BRA `(.L_x_3117) ;  /* 0x0000000000148947 */ /* 0x000fea0003800000 */
[----:B------:R-:W-:Y:S01]  /*2d120*/  UMOV UR4, 0xffffffff ;  /* 0xffffffff00047882 */ /* 0x000fe20000000000 */
[----:B------:R-:W-:Y:S02]  /*2d130*/  VIADD R12, R6, 0xffffffff ;  /* 0xffffffff060c7836 */ /* 0x000fe40000000000 */
[----:B------:R-:W-:Y:S05]  /*2d140*/  BRA.DIV UR4, `(.L_x_3118) ;  /* 0x0000003204307947 */ /* 0x000fea000b800000 */
[----:B0-----:R0:W4:Y:S02]  /*2d150*/  SHFL.IDX PT, R2, R2, R12, 0x1f ;  /* 0x00001f0c02027589 */ /* 0x00112400000e0000 */
.L_x_3227:
[----:B----4-:R-:W-:-:S07]  /*2d160*/  IMAD.MOV.U32 R5, RZ, RZ, R2 ;  /* 0x000000ffff057224 */ /* 0x010fce00078e0002 */
.L_x_3117:
[----:B0-2---:R-:W0:Y:S01]  /*2d170*/  LDC.64 R2, c[0x0][0xc90] ;  /* 0x00032400ff027b82 */ /* 0x005e220000000a00 */
[----:B------:R-:W-:-:S04]  /*2d180*/  IMAD.IADD R19, R6, 0x1, R19 ;  /* 0x0000000106137824 */ /* 0x000fc800078e0213 */
[----:B0-----:R-:W-:-:S05]  /*2d190*/  IMAD.WIDE R2, R19, 0x4, R2 ;  /* 0x0000000413027825 */ /* 0x001fca00078e0202 */
[----:B------:R-:W3:Y:S01]  /*2d1a0*/  LDG.E R7, desc[UR60][R2.64] ;  /* 0x0000003c02077981 */ /* 0x000ee2000c1e1900 */
        /* <DEDUP_REMOVED lines=62> */
.L_x_3111:
[----:B------:R-:W-:Y:S01]  /*2d590*/  UMOV UR4, URZ ;  /* 0x0000003f00047c82 */ /* 0x000fe20008000000 */
[----:B------:R-:W-:Y:S01]  /*2d5a0*/  UMOV UR5, URZ ;  /* 0x0000003f00057c82 */ /* 0x000fe20008000000 */
[----:B------:R-:W-:Y:S01]  /*2d5b0*/  ULDC UR6, c[0x0][0xc3c] ;  /* 0x00030f0000067ab9 */ /* 0x000fe20000000800 */
[----:B------:R-:W-:Y:S02]  /*2d5c0*/  IMAD.MOV.U32 R16, RZ, RZ, R0 ;  /* 0x000000ffff107224 */ /* 0x000fe400078e0000 */
[----:B------:R-:W-:Y:S02]  /*2d5d0*/  IMAD.U32 R17, RZ, RZ, UR4 ;  /* 0x00000004ff117e24 */ /* 0x000fe4000f8e00ff */
[----:B------:R-:W-:Y:S02]  /*2d5e0*/  IMAD.U32 R18, RZ, RZ, UR5 ;  /* 0x00000005ff127e24 */ /* 0x000fe4000f8e00ff */
[----:B------:R-:W-:-:S07]  /*2d5f0*/  IMAD.U32 R19, RZ, RZ, UR6 ;  /* 0x00000006ff137e24 */ /* 0x000fce000f8e00ff */
.L_x_3119:
        /* <DEDUP_REMOVED lines=12> */
.L_x_3108:
[----:B------:R-:W-:Y:S02]  /*2d6c0*/  ULDC UR4, c[0x0][0xc3c] ;  /* 0x00030f0000047ab9 */ /* 0x000fe40000000800 */
[----:B--2---:R-:W-:-:S13]  /*2d6d0*/  ISETP.GE.AND P0, PT, R19, UR4, PT ;  /* 0x0000000413007c0c */ /* 0x004fda000bf06270 */
[----:B------:R-:W-:Y:S05]  /*2d6e0*/  @!P0 BRA `(.L_x_3120) ;  /* 0xffffff8c00a48947 */ /* 0x000fea000383ffff */
[----:B------:R-:W-:Y:S05]  /*2d6f0*/  BSYNC B8 ;  /* 0x0000000000087941 */ /* 0x000fea0003800000 */
.L_x_2974:
[----:B0-----:R-:W2:Y:S01]  /*2d700*/  LDL.LU R0, [R1+0x50] ;  /* 0x0000500001007983 */ /* 0x001ea20000300800 */
[----:B------:R-:W-:Y:S01]  /*2d710*/  BSSY B0, `(.L_x_3121) ;  /* 0x000000b000007945 */ /* 0x000fe20003800000 */
[----:B------:R-:W0:Y:S01]  /*2d720*/  S2R R5, SR_CgaCtaId ;  /* 0x0000000000057919 */ /* 0x000e220000008800 */
[----:B--2---:R-:W-:-:S05]  /*2d730*/  VIADD R0, R0, 0x1 ;  /* 0x0000000100007836 */ /* 0x004fca0000000000 */
[----:B------:R-:W-:-:S04]  /*2d740*/  LEA.HI R2, R0, R0, RZ, 0x1 ;  /* 0x0000000000027211 */ /* 0x000fc800078f08ff */
[----:B----4-:R-:W-:-:S05]  /*2d750*/  LOP3.LUT R3, R2, 0xfffffffe, RZ, 0xc0, !PT ;  /* 0xfffffffe02037812 */ /* 0x010fca00078ec0ff */
[----:B------:R-:W-:Y:S01]  /*2d760*/  IMAD.IADD R3, R0, 0x1, -R3 ;  /* 0x0000000100037824 */ /* 0x000fe200078e0a03 */
[----:B------:R-:W-:-:S04]  /*2d770*/  MOV R0, 0x400 ;  /* 0x0000040000007802 */ /* 0x000fc80000000f00 */
[----:B0-----:R-:W-:Y:S02]  /*2d780*/  LEA R0, R5, R0, 0x18 ;  /* 0x0000000005007211 */ /* 0x001fe400078ec0ff */
[----:B------:R-:W-:-:S04]  /*2d790*/  SHF.L.U32 R3, R3, 0x1f, RZ ;  /* 0x0000001f03037819 */ /* 0x000fc800000006ff */
[----:B------:R-:W0:Y:S02]  /*2d7a0*/  SYNCS.PHASECHK.TRANS64.TRYWAIT P0, [R0+URZ+0x36820], R3 ;  /* 0x03682003000075a7 */ /* 0x000e24000800017f */
[----:B0-----:R-:W-:Y:S05]  /*2d7b0*/  @!P0 BRA `(.L_x_3122) ;  /* 0x0000002800bc8947 */ /* 0x001fea0003800000 */
.L_x_3228:
[----:B------:R-:W-:Y:S05]  /*2d7c0*/  BSYNC B0 ;  /* 0x0000000000007941 */ /* 0x000fea0003800000 */
.L_x_3121:
[----:B------:R-:W-:-:S03]  /*2d7d0*/  UMOV UR4, 0xffffffff ;  /* 0xffffffff00047882 */ /* 0x000fc60000000000 */
[----:B------:R-:W-:Y:S05]  /*2d7e0*/  BRA.DIV UR4, `(.L_x_3123) ;  /* 0x0000002a04c47947 */ /* 0x000fea000b800000 */
[----:B------:R-:W2:Y:S02]  /*2d7f0*/  S2R R2, SR_TID.X ;  /* 0x0000000000027919 */ /* 0x000ea40000002100 */
[----:B--2---:R-:W-:-:S04]  /*2d800*/  SHF.R.U32.HI R2, RZ, 0x5, R2 ;  /* 0x00000005ff027819 */ /* 0x004fc80000011602 */
[----:B------:R-:W-:-:S05]  /*2d810*/  LOP3.LUT R2, R2, 0x3, RZ, 0xc0, !PT ;  /* 0x0000000302027812 */ /* 0x000fca00078ec0ff */
[----:B------:R2:W4:Y:S02]  /*2d820*/  SHFL.IDX PT, R14, R2, RZ, 0x1f ;  /* 0x00001fff020e7589 */ /* 0x00052400000e0000 */
.L_x_3231:
[----:B----4-:R-:W-:-:S13]  /*2d830*/  ISETP.NE.AND P0, PT, R14, RZ, PT ;  /* 0x000000ff0e00720c */ /* 0x010fda0003f05270 */
[----:B------:R-:W-:Y:S05]  /*2d840*/  @P0 BRA `(.L_x_2740) ;  /* 0x00000000009c0947 */ /* 0x000fea0003800000 */
[----:B------:R-:W-:-:S03]  /*2d850*/  UMOV UR4, 0xffffffff ;  /* 0xffffffff00047882 */ /* 0x000fc60000000000 */
[----:B------:R-:W-:Y:S05]  /*2d860*/  BRA.DIV UR4, `(.L_x_3124) ;  /* 0x0000002a04d87947 */ /* 0x000fea000b800000 */
[----:B------:R-:W-:-:S13]  /*2d870*/  ELECT P6, URZ, PT ;  /* 0x00000000003f782f */ /* 0x000fda00038c0000 */
.L_x_3234:
        /* <DEDUP_REMOVED lines=8> */
.L_x_3125:
[----:B0-----:R-:W3:Y:S04]  /*2d900*/  LDL R3, [R1+0x8] ;  /* 0x0000080001037983 */ /* 0x001ee80000100800 */
[----:B------:R-:W2:Y:S01]  /*2d910*/  LDL.LU R7, [R1+0x14] ;  /* 0x0000140001077983 */ /* 0x000ea20000300800 */
        /* <DEDUP_REMOVED lines=12> */
.L_x_3235:
[----:B------:R-:W2:Y:S02]  /*2d9e0*/  SYNCS.PHASECHK.TRANS64.TRYWAIT P0, [R7+URZ], R2 ;  /* 0x00000002070075a7 */ /* 0x000ea4000800017f */
[----:B--2---:R-:W-:Y:S05]  /*2d9f0*/  @!P0 BRA `(.L_x_3127) ;  /* 0x0000002800a88947 */ /* 0x004fea0003800000 */
.L_x_3236:
[----:B------:R-:W-:Y:S05]  /*2da00*/  @!P2 BRA `(.L_x_3128) ;  /* 0x000000000004a947 */ /* 0x000fea0003800000 */
[----:B------:R-:W-:Y:S01]  /*2da10*/  BPT.TRAP 0x1 ;  /* 0x000000040000795c */ /* 0x000fe20000300000 */
.L_x_3128:
[----:B------:R-:W3:Y:S01]  /*2da20*/  LDL.LU R4, [R1+0x8] ;  /* 0x0000080001047983 */ /* 0x000ee20000300800 */
[----:B------:R-:W-:-:S04]  /*2da30*/  VIADD R0, R0, 0x36860 ;  /* 0x0003686000007836 */ /* 0x000fc80000000000 */
[----:B---3--:R-:W-:-:S04]  /*2da40*/  IMAD R4, R4, 0x8, R0 ;  /* 0x0000000804047824 */ /* 0x008fc800078e0200 */
[----:B------:R-:W3:Y:S02]  /*2da50*/  SYNCS.PHASECHK.TRANS64.TRYWAIT P0, [R4+URZ], R5 ;  /* 0x00000005040075a7 */ /* 0x000ee4000800017f */
[----:B---3--:R-:W-:Y:S05]  /*2da60*/  @!P0 BRA `(.L_x_3129) ;  /* 0x0000002800a08947 */ /* 0x008fea0003800000 */
.L_x_3237:
[----:B------:R-:W-:-:S07]  /*2da70*/  IMAD R3, R3, 0x8, R0 ;  /* 0x0000000803037824 */ /* 0x000fce00078e0200 */
.L_x_3130:
[----:B----4-:R4:W0:Y:S02]  /*2da80*/  SYNCS.PHASECHK.TRANS64.TRYWAIT P0, [R3+URZ], R2 ;  /* 0x00000002030075a7 */ /* 0x010824000800017f */
[----:B0-----:R-:W-:Y:S05]  /*2da90*/  @!P0 NANOSLEEP.SYNCS 0x989680 ;  /* 0x009896800000895d */ /* 0x001fea0003900000 */
[----:B------:R-:W0:Y:S02]  /*2daa0*/  @!P0 SYNCS.PHASECHK.TRANS64 P0, [R3+URZ], R2 ;  /* 0x00000002030085a7 */ /* 0x000e24000800007f */
[----:B0-----:R-:W-:Y:S05]  /*2dab0*/  @!P0 BRA `(.L_x_3130) ;  /* 0xfffffffc00f08947 */ /* 0x001fea000383ffff */
.L_x_2740:
[----:B------:R-:W-:Y:S05]  /*2dac0*/  BSYNC B9 ;  /* 0x0000000000097941 */ /* 0x000fea0003800000 */
.L_x_2737:
[----:B------:R-:W-:Y:S05]  /*2dad0*/  EXIT ;  /* 0x000000000000794d */ /* 0x000fea0003800000 */
.L_x_2758:
[----:B0-----:R0:W1:Y:S02]  /*2dae0*/  SYNCS.PHASECHK.TRANS64.TRYWAIT P5, [R96+URZ+0x36890], R97 ;  /* 0x03689061600075a7 */ /* 0x00106400080a017f */
[----:B-1----:R-:W-:Y:S05]  /*2daf0*/  @!P5 NANOSLEEP.SYNCS 0x989680 ;  /* 0x009896800000d95d */ /* 0x002fea0003900000 */
[----:B------:R-:W1:Y:S02]  /*2db00*/  @!P5 SYNCS.PHASECHK.TRANS64 P5, [R96+URZ+0x36890], R97 ;  /* 0x036890616000d5a7 */ /* 0x000e6400080a007f */
[----:B-1----:R-:W-:Y:S05]  /*2db10*/  @!P5 BRA `(.L_x_2758) ;  /* 0xfffffffc00f0d947 */ /* 0x002fea000383ffff */
[----:B------:R-:W-:Y:S05]  /*2db20*/  BRA `(.L_x_3131) ;  /* 0xfffffd5c00787947 */ /* 0x000fea000383ffff */
.L_x_2812:
[----:B-1----:R1:W3:Y:S02]  /*2db30*/  SYNCS.PHASECHK.TRANS64.TRYWAIT P5, [R96+URZ+0x36890], R97 ;  /* 0x03689061600075a7 */ /* 0x0022e400080a017f */
[----:B---3--:R-:W-:Y:S05]  /*2db40*/  @!P5 NANOSLEEP.SYNCS 0x989680 ;  /* 0x009896800000d95d */ /* 0x008fea0003900000 */
[----:B------:R-:W3:Y:S02]  /*2db50*/  @!P5 SYNCS.PHASECHK.TRANS64 P5, [R96+URZ+0x36890], R97 ;  /* 0x036890616000d5a7 */ /* 0x000ee400080a007f */
[----:B---3--:R-:W-:Y:S05]  /*2db60*/  @!P5 BRA `(.L_x_2812) ;  /* 0xfffffffc00f0d947 */ /* 0x008fea000383ffff */
[----:B------:R-:W-:Y:S05]  /*2db70*/  BRA `(.L_x_3132) ;  /* 0xfffffd9000d47947 */ /* 0x000fea000383ffff */
.L_x_2837:
[----:B-1----:R1:W2:Y:S02]  /*2db80*/  SYNCS.PHASECHK.TRANS64.TRYWAIT P3, [R96+URZ+0x36890], R97 ;  /* 0x03689061600075a7 */ /* 0x0022a4000806017f */
[----:B--2---:R-:W-:Y:S05]  /*2db90*/  @!P3 NANOSLEEP.SYNCS 0x989680 ;  /* 0x009896800000b95d */ /* 0x004fea0003900000 */
[----:B------:R-:W2:Y:S02]  /*2dba0*/  @!P3 SYNCS.PHASECHK.TRANS64 P3, [R96+URZ+0x36890], R97 ;  /* 0x036890616000b5a7 */ /* 0x000ea4000806007f */
[----:B--2---:R-:W-:Y:S05]  /*2dbb0*/  @!P3 BRA `(.L_x_2837) ;  /* 0xfffffffc00f0b947 */ /* 0x004fea000383ffff */
[----:B------:R-:W-:Y:S05]  /*2dbc0*/  BRA `(.L_x_3133) ;  /* 0xfffffdc400887947 */ /* 0x000fea000383ffff */
.L_x_2843:
[----:B0-----:R0:W1:Y:S02]  /*2dbd0*/  SYNCS.PHASECHK.TRANS64.TRYWAIT P2, [R96+URZ+0x368b0], R97 ;  /* 0x0368b061600075a7 */ /* 0x001064000804017f */
[----:B-1----:R-:W-:Y:S05]  /*2dbe0*/  @!P2 NANOSLEEP.SYNCS 0x989680 ;  /* 0x009896800000a95d */ /* 0x002fea0003900000 */
[----:B------:R-:W1:Y:S02]  /*2dbf0*/  @!P2 SYNCS.PHASECHK.TRANS64 P2, [R96+URZ+0x368b0], R97 ;  /* 0x0368b0616000a5a7 */ /* 0x000e64000804007f */
[----:B-1----:R-:W-:Y:S05]  /*2dc00*/  @!P2 BRA `(.L_x_2843) ;  /* 0xfffffffc00f0a947 */ /* 0x002fea000383ffff */
[----:B------:R-:W-:Y:S05]  /*2dc10*/  BRA `(.L_x_3134) ;  /* 0xfffffdc800a07947 */ /* 0x000fea000383ffff */
.L_x_2861:
        /* <DEDUP_REMOVED lines=8> */
.L_x_3136:
[----:B------:R-:W-:Y:S05]  /*2dca0*/  BSYNC B1 ;  /* 0x0000000000017941 */ /* 0x000fea0003800000 */
.L_x_3135:
        /* <DEDUP_REMOVED lines=8> */
.L_x_3137:
[----:B------:R-:W-:Y:S02]  /*2dd30*/  IMAD.MOV.U32 R13, RZ, RZ, R8 ;  /* 0x000000ffff0d7224 */ /* 0x000fe400078e0008 */
[----:B------:R-:W-:-:S07]  /*2dd40*/  IMAD.MOV.U32 R0, RZ, RZ, R14 ;  /* 0x000000ffff007224 */ /* 0x000fce00078e000e */
[----:B------:R-:W-:Y:S05]  /*2dd50*/  WARPSYNC.COLLECTIVE R15, `(.L_x_3138) ;  /* 0x000000000f087348 */ /* 0x000fea0003c00000 */
[----:B------:R0:W1:Y:S02]  /*2dd60*/  SHFL.IDX P6, R14, R13, R12, R11 ;  /* 0x0000000c0d0e7389 */ /* 0x00006400000c000b */
[----:B01----:R-:W-:Y:S01]  /*2dd70*/  ENDCOLLECTIVE ;  /* 0x000000000000791b */ /* 0x003fe20003800000 */
.L_x_3138:
[----:B------:R-:W-:Y:S02]  /*2dd80*/  IMAD.MOV.U32 R13, RZ, RZ, R4 ;  /* 0x000000ffff0d7224 */ /* 0x000fe400078e0004 */
[----:B------:R-:W-:-:S07]  /*2dd90*/  IMAD.MOV.U32 R5, RZ, RZ, R14 ;  /* 0x000000ffff057224 */ /* 0x000fce00078e000e */
[----:B------:R-:W-:Y:S05]  /*2dda0*/  WARPSYNC.COLLECTIVE R15, `(.L_x_3139) ;  /* 0x000000000f087348 */ /* 0x000fea0003c00000 */
[----:B------:R0:W1:Y:S02]  /*2ddb0*/  SHFL.IDX P6, R14, R13, R12, R11 ;  /* 0x0000000c0d0e7389 */ /* 0x00006400000c000b */
[----:B01----:R-:W-:Y:S01]  /*2ddc0*/  ENDCOLLECTIVE ;  /* 0x000000000000791b */ /* 0x003fe20003800000 */
.L_x_3139:
[----:B------:R-:W-:Y:S05]  /*2ddd0*/  BRA `(.L_x_3140) ;  /* 0xfffffdd800dc7947 */ /* 0x000fea000383ffff */
.L_x_2864:
        /* <DEDUP_REMOVED lines=8> */
.L_x_3142:
[----:B------:R-:W-:Y:S05]  /*2de60*/  BSYNC B1 ;  /* 0x0000000000017941 */ /* 0x000fea0003800000 */
.L_x_3141:
        /* <DEDUP_REMOVED lines=8> */
.L_x_3143:
[----:B------:R-:W-:Y:S02]  /*2def0*/  IMAD.MOV.U32 R13, RZ, RZ, R8 ;  /* 0x000000ffff0d7224 */ /* 0x000fe400078e0008 */
[----:B------:R-:W-:-:S07]  /*2df00*/  IMAD.MOV.U32 R0, RZ, RZ, R14 ;  /* 0x000000ffff007224 */ /* 0x000fce00078e000e */
[----:B------:R-:W-:Y:S05]  /*2df10*/  WARPSYNC.COLLECTIVE R15, `(.L_x_3144) ;  /* 0x000000000f087348 */ /* 0x000fea0003c00000 */
[----:B------:R0:W1:Y:S02]  /*2df20*/  SHFL.IDX P6, R14, R13, R12, R11 ;  /* 0x0000000c0d0e7389 */ /* 0x00006400000c000b */
[----:B01----:R-:W-:Y:S01]  /*2df30*/  ENDCOLLECTIVE ;  /* 0x000000000000791b */ /* 0x003fe20003800000 */
.L_x_3144:
[----:B------:R-:W-:Y:S02]  /*2df40*/  IMAD.MOV.U32 R13, RZ, RZ, R4 ;  /* 0x000000ffff0d7224 */ /* 0x000fe400078e0004 */
[----:B------:R-:W-:-:S07]  /*2df50*/  IMAD.MOV.U32 R5, RZ, RZ, R14 ;  /* 0x000000ffff057224 */ /* 0x000fce00078e000e */
[----:B------:R-:W-:Y:S05]  /*2df60*/  WARPSYNC.COLLECTIVE R15, `(.L_x_3145) ;  /* 0x000000000f087348 */ /* 0x000fea0003c00000 */
[----:B------:R0:W1:Y:S02]  /*2df70*/  SHFL.IDX P6, R14, R13, R12, R11 ;  /* 0x0000000c0d0e7389 */ /* 0x00006400000c000b */
[----:B01----:R-:W-:Y:S01]  /*2df80*/  ENDCOLLECTIVE ;  /* 0x000000000000791b */ /* 0x003fe20003800000 */
.L_x_3145:
[----:B------:R-:W-:Y:S01]  /*2df90*/  IMAD.MOV.U32 R4, RZ, RZ, R14 ;  /* 0x000000ffff047224 */ /* 0x000fe200078e000e */
[----:B------:R-:W-:Y:S06]  /*2dfa0*/  BRA `(.L_x_3146) ;  /* 0xfffffde000a47947 */ /* 0x000fec000383ffff */
.L_x_2868:
[----:B0-----:R0:W1:Y:S02]  /*2dfb0*/  SYNCS.PHASECHK.TRANS64.TRYWAIT P0, [R16+URZ+0x36800], R5 ;  /* 0x03680005100075a7 */ /* 0x001064000800017f */
[----:B-1----:R-:W-:Y:S05]  /*2dfc0*/  @!P0 NANOSLEEP.SYNCS 0x989680 ;  /* 0x009896800000895d */ /* 0x002fea0003900000 */
[----:B------:R-:W1:Y:S02]  /*2dfd0*/  @!P0 SYNCS.PHASECHK.TRANS64 P0, [R16+URZ+0x36800], R5 ;  /* 0x03680005100085a7 */ /* 0x000e64000800007f */
[----:B-1----:R-:W-:Y:S05]  /*2dfe0*/  @!P0 BRA `(.L_x_2868) ;  /* 0xfffffffc00f08947 */ /* 0x002fea000383ffff */
[----:B------:R-:W-:Y:S05]  /*2dff0*/  BRA `(.L_x_3147) ;  /* 0xfffffde800e87947 */ /* 0x000fea000383ffff */
.L_x_2892:
        /* <DEDUP_REMOVED lines=8> */
.L_x_3149:
[----:B------:R-:W-:Y:S05]  /*2e080*/  BSYNC B1 ;  /* 0x0000000000017941 */ /* 0x000fea0003800000 */
.L_x_3148:
        /* <DEDUP_REMOVED lines=8> */
.L_x_3150:
[----:B------:R-:W-:Y:S02]  /*2e110*/  IMAD.MOV.U32 R21, RZ, RZ, R3 ;  /* 0x000000ffff157224 */ /* 0x000fe400078e0003 */
[----:B------:R-:W-:Y:S02]  /*2e120*/  IMAD.MOV.U32 R13, RZ, RZ, R7 ;  /* 0x000000ffff0d7224 */ /* 0x000fe400078e0007 */
[----:B------:R-:W-:-:S07]  /*2e130*/  IMAD.MOV.U32 R0, RZ, RZ, R14 ;  /* 0x000000ffff007224 */ /* 0x000fce00078e000e */
[----:B------:R-:W-:Y:S05]  /*2e140*/  WARPSYNC.COLLECTIVE R15, `(.L_x_3151) ;  /* 0x000000000f087348 */ /* 0x000fea0003c00000 */
[----:B------:R0:W1:Y:S02]  /*2e150*/  SHFL.IDX P6, R14, R13, R12, R11 ;  /* 0x0000000c0d0e7389 */ /* 0x00006400000c000b */
[----:B01----:R-:W-:Y:S01]  /*2e160*/  ENDCOLLECTIVE ;  /* 0x000000000000791b */ /* 0x003fe20003800000 */
.L_x_3151:
[----:B------:R-:W-:Y:S02]  /*2e170*/  IMAD.MOV.U32 R20, RZ, RZ, R0 ;  /* 0x000000ffff147224 */ /* 0x000fe400078e0000 */
[----:B------:R-:W-:Y:S02]  /*2e180*/  IMAD.MOV.U32 R13, RZ, RZ, R9 ;  /* 0x000000ffff0d7224 */ /* 0x000fe400078e0009 */
[----:B------:R-:W-:-:S07]  /*2e190*/  IMAD.MOV.U32 R5, RZ, RZ, R14 ;  /* 0x000000ffff057224 */ /* 0x000fce00078e000e */
[----:B------:R-:W-:Y:S05]  /*2e1a0*/  WARPSYNC.COLLECTIVE R15, `(.L_x_3152) ;  /* 0x000000000f087348 */ /* 0x000fea0003c00000 */
[----:B------:R0:W1:Y:S02]  /*2e1b0*/  SHFL.IDX P6, R14, R13, R12, R11 ;  /* 0x0000000c0d0e7389 */ /* 0x00006400000c000b */
[----:B01----:R-:W-:Y:S01]  /*2e1c0*/  ENDCOLLECTIVE ;  /* 0x000000000000791b */ /* 0x003fe20003800000 */
.L_x_3152:
[----:B------:R-:W-:Y:S05]  /*2e1d0*/  BRA `(.L_x_3153) ;  /* 0xfffffe1000947947 */ /* 0x000fea000383ffff */
.L_x_2895:
        /* <DEDUP_REMOVED lines=8> */
.L_x_3155:
[----:B------:R-:W-:Y:S05]  /*2e260*/  BSYNC B1 ;  /* 0x0000000000017941 */ /* 0x000fea0003800000 */
.L_x_3154:
        /* <DEDUP_REMOVED lines=8> */
.L_x_3156:
[----:B------:R-:W-:Y:S02]  /*2e2f0*/  IMAD.MOV.U32 R21, RZ, RZ, R3 ;  /* 0x000000ffff157224 */ /* 0x000fe400078e0003 */
[----:B------:R-:W-:Y:S02]  /*2e300*/  IMAD.MOV.U32 R13, RZ, RZ, R7 ;  /* 0x000000ffff0d7224 */ /* 0x000fe400078e0007 */
[----:B------:R-:W-:-:S07]  /*2e310*/  IMAD.MOV.U32 R0, RZ, RZ, R14 ;  /* 0x000000ffff007224 */ /* 0x000fce00078e000e */
[----:B------:R-:W-:Y:S05]  /*2e320*/  WARPSYNC.COLLECTIVE R15, `(.L_x_3157) ;  /* 0x000000000f087348 */ /* 0x000fea0003c00000 */
[----:B------:R0:W1:Y:S02]  /*2e330*/  SHFL.IDX P6, R14, R13, R12, R11 ;  /* 0x0000000c0d0e7389 */ /* 0x00006400000c000b */
[----:B01----:R-:W-:Y:S01]  /*2e340*/  ENDCOLLECTIVE ;  /* 0x000000000000791b */ /* 0x003fe20003800000 */
.L_x_3157:
[----:B------:R-:W-:Y:S02]  /*2e350*/  IMAD.MOV.U32 R20, RZ, RZ, R0 ;  /* 0x000000ffff147224 */ /* 0x000fe400078e0000 */
[----:B------:R-:W-:Y:S02]  /*2e360*/  IMAD.MOV.U32 R13, RZ, RZ, R9 ;  /* 0x000000ffff0d7224 */ /* 0x000fe400078e0009 */
[----:B------:R-:W-:-:S07]  /*2e370*/  IMAD.MOV.U32 R7, RZ, RZ, R14 ;  /* 0x000000ffff077224 */ /* 0x000fce00078e000e */
[----:B------:R-:W-:Y:S05]  /*2e380*/  WARPSYNC.COLLECTIVE R15, `(.L_x_3158) ;  /* 0x000000000f087348 */ /* 0x000fea0003c00000 */
[----:B------:R0:W1:Y:S02]  /*2e390*/  SHFL.IDX P6, R14, R13, R12, R11 ;  /* 0x0000000c0d0e7389 */ /* 0x00006400000c000b */
[----:B01----:R-:W-:Y:S01]  /*2e3a0*/  ENDCOLLECTIVE ;  /* 0x000000000000791b */ /* 0x003fe20003800000 */
.L_x_3158:
[----:B------:R-:W-:Y:S05]  /*2e3b0*/  BRA `(.L_x_3159) ;  /* 0xfffffe1400cc7947 */ /* 0x000fea000383ffff */
.L_x_2899:
[----:B0-----:R0:W1:Y:S02]  /*2e3c0*/  SYNCS.PHASECHK.TRANS64.TRYWAIT P0, [R16+URZ+0x36800], R61 ;  /* 0x0368003d100075a7 */ /* 0x001064000800017f */
[----:B-1----:R-:W-:Y:S05]  /*2e3d0*/  @!P0 NANOSLEEP.SYNCS 0x989680 ;  /* 0x009896800000895d */ /* 0x002fea0003900000 */
[----:B------:R-:W1:Y:S02]  /*2e3e0*/  @!P0 SYNCS.PHASECHK.TRANS64 P0, [R16+URZ+0x36800], R61 ;  /* 0x0368003d100085a7 */ /* 0x000e64000800007f */
[----:B-1----:R-:W-:Y:S05]  /*2e3f0*/  @!P0 BRA `(.L_x_2899) ;  /* 0xfffffffc00f08947 */ /* 0x002fea000383ffff */
[----:B------:R-:W-:Y:S05]  /*2e400*/  BRA `(.L_x_3160) ;  /* 0xfffffe1c00507947 */ /* 0x000fea000383ffff */
.L_x_2913:
[----:B-1----:R1:W2:Y:S02]  /*2e410*/  SYNCS.PHASECHK.TRANS64.TRYWAIT P2, [R3+URZ+0x36830], R0 ;  /* 0x03683000030075a7 */ /* 0x0022a4000804017f */
[----:B--2---:R-:W-:Y:S05]  /*2e420*/  @!P2 NANOSLEEP.SYNCS 0x989680 ;  /* 0x009896800000a95d */ /* 0x004fea0003900000 */
[----:B------:R-:W2:Y:S02]  /*2e430*/  @!P2 SYNCS.PHASECHK.TRANS64 P2, [R3+URZ+0x36830], R0 ;  /* 0x036830000300a5a7 */ /* 0x000ea4000804007f */
[----:B--2---:R-:W-:Y:S05]  /*2e440*/  @!P2 BRA `(.L_x_2913) ;  /* 0xfffffffc00f0a947 */ /* 0x004fea000383ffff */
[----:B------:R-:W-:Y:S05]  /*2e450*/  BRA `(.L_x_2912) ;  /* 0xfffffe4800147947 */ /* 0x000fea000383ffff */
.L_x_2920:
[----:B-1----:R1:W2:Y:S02]  /*2e460*/  SYNCS.PHASECHK.TRANS64.TRYWAIT P3, [R13+URZ+0x36830], R4 ;  /* 0x036830040d0075a7 */ /* 0x0022a4000806017f */
[----:B--2---:R-:W-:Y:S05]  /*2e470*/  @!P3 NANOSLEEP.SYNCS 0x989680 ;  /* 0x009896800000b95d */ /* 0x004fea0003900000 */
[----:B------:R-:W2:Y:S02]  /*2e480*/  @!P3 SYNCS.PHASECHK.TRANS64 P3, [R13+URZ+0x36830], R4 ;  /* 0x036830040d00b5a7 */ /* 0x000ea4000806007f */
[----:B--2---:R-:W-:Y:S05]  /*2e490*/  @!P3 BRA `(.L_x_2920) ;  /* 0xfffffffc00f0b947 */ /* 0x004fea000383ffff */
[----:B------:R-:W-:Y:S05]  /*2e4a0*/  BRA `(.L_x_2919) ;  /* 0xfffffe9800007947 */ /* 0x000fea000383ffff */
.L_x_2925:
[----:B-1----:R1:W2:Y:S02]  /*2e4b0*/  SYNCS.PHASECHK.TRANS64.TRYWAIT P3, [R11+URZ+0x36850], R0 ;  /* 0x036850000b0075a7 */ /* 0x0022a4000806017f */
[----:B--2---:R-:W-:Y:S05]  /*2e4c0*/  @!P3 NANOSLEEP.SYNCS 0x989680 ;  /* 0x009896800000b95d */ /* 0x004fea0003900000 */
[----:B------:R-:W2:Y:S02]  /*2e4d0*/  @!P3 SYNCS.PHASECHK.TRANS64 P3, [R11+URZ+0x36850], R0 ;  /* 0x036850000b00b5a7 */ /* 0x000ea4000806007f */
[----:B--2---:R-:W-:Y:S05]  /*2e4e0*/  @!P3 BRA `(.L_x_2925) ;  /* 0xfffffffc00f0b947 */ /* 0x004fea000383ffff */
[----:B------:R-:W-:Y:S05]  /*2e4f0*/  BRA `(.L_x_2924) ;  /* 0xfffffecc009c7947 */ /* 0x000fea000383ffff */
.L_x_2933:
[----:B-1----:R1:W2:Y:S02]  /*2e500*/  SYNCS.PHASECHK.TRANS64.TRYWAIT P2, [R4+URZ+0x36830], R5 ;  /* 0x03683005040075a7 */ /* 0x0022a4000804017f */
[----:B--2---:R-:W-:Y:S05]  /*2e510*/  @!P2 NANOSLEEP.SYNCS 0x989680 ;  /* 0x009896800000a95d */ /* 0x004fea0003900000 */
[----:B------:R-:W2:Y:S02]  /*2e520*/  @!P2 SYNCS.PHASECHK.TRANS64 P2, [R4+URZ+0x36830], R5 ;  /* 0x036830050400a5a7 */ /* 0x000ea4000804007f */
[----:B--2---:R-:W-:Y:S05]  /*2e530*/  @!P2 BRA `(.L_x_2933) ;  /* 0xfffffffc00f0a947 */ /* 0x004fea000383ffff */
[----:B------:R-:W-:Y:S05]  /*2e540*/  BRA `(.L_x_2932) ;  /* 0xfffffeec00507947 */ /* 0x000fea000383ffff */
.L_x_2938:
[----:B-1----:R1:W2:Y:S02]  /*2e550*/  SYNCS.PHASECHK.TRANS64.TRYWAIT P2, [R11+URZ+0x36850], R0 ;  /* 0x036850000b0075a7 */ /* 0x0022a4000804017f */
[----:B--2---:R-:W-:Y:S05]  /*2e560*/  @!P2 NANOSLEEP.SYNCS 0x989680 ;  /* 0x009896800000a95d */ /* 0x004fea0003900000 */
[----:B------:R-:W2:Y:S02]  /*2e570*/  @!P2 SYNCS.PHASECHK.TRANS64 P2, [R11+URZ+0x36850], R0 ;  /* 0x036850000b00a5a7 */ /* 0x000ea4000804007f */
[----:B--2---:R-:W-:Y:S05]  /*2e580*/  @!P2 BRA `(.L_x_2938) ;  /* 0xfffffffc00f0a947 */ /* 0x004fea000383ffff */
[----:B------:R-:W-:Y:S05]  /*2e590*/  BRA `(.L_x_2937) ;  /* 0xffffff2000ec7947 */ /* 0x000fea000383ffff */
.L_x_2944:
[----:B-1----:R1:W2:Y:S02]  /*2e5a0*/  SYNCS.PHASECHK.TRANS64.TRYWAIT P0, [R8+URZ+0x36850], R3 ;  /* 0x03685003080075a7 */ /* 0x0022a4000800017f */
[----:B--2---:R-:W-:Y:S05]  /*2e5b0*/  @!P0 NANOSLEEP.SYNCS 0x989680 ;  /* 0x009896800000895d */ /* 0x004fea0003900000 */
[----:B------:R-:W2:Y:S02]  /*2e5c0*/  @!P0 SYNCS.PHASECHK.TRANS64 P0, [R8+URZ+0x36850], R3 ;  /* 0x03685003080085a7 */ /* 0x000ea4000800007f */
[----:B--2---:R-:W-:Y:S05]  /*2e5d0*/  @!P0 BRA `(.L_x_2944) ;  /* 0xfffffffc00f08947 */ /* 0x004fea000383ffff */
[----:B------:R-:W-:Y:S05]  /*2e5e0*/  BRA `(.L_x_2943) ;  /* 0xffffff3c00e87947 */ /* 0x000fea000383ffff */
.L_x_2980:
[----:B------:R-:W1:Y:S01]  /*2e5f0*/  S2R R7, SR_TID.X ;  /* 0x0000000000077919 */ /* 0x000e620000002100 */
[----:B------:R-:W-:Y:S01]  /*2e600*/  BSSY B1, `(.L_x_3161) ;  /* 0x000000a000017945 */ /* 0x000fe20003800000 */
[----:B------:R-:W-:Y:S02]  /*2e610*/  IMAD.MOV.U32 R12, RZ, RZ, RZ ;  /* 0x000000ffff0c7224 */ /* 0x000fe400078e00ff */
[----:B------:R-:W-:Y:S02]  /*2e620*/  IMAD.MOV.U32 R11, RZ, RZ, 0x1f ;  /* 0x0000001fff0b7424 */ /* 0x000fe400078e00ff */
[----:B------:R-:W-:Y:S01]  /*2e630*/  IMAD.MOV.U32 R15, RZ, RZ, -0x1 ;  /* 0xffffffffff0f7424 */ /* 0x000fe200078e00ff */
[----:B-1----:R-:W-:-:S04]  /*2e640*/  SHF.R.U32.HI R7, RZ, 0x5, R7 ;  /* 0x00000005ff077819 */ /* 0x002fc80000011607 */
[----:B------:R-:W-:-:S05]  /*2e650*/  LOP3.LUT R7, R7, 0x3, RZ, 0xc0, !PT ;  /* 0x0000000307077812 */ /* 0x000fca00078ec0ff */
[----:B0-----:R-:W-:-:S07]  /*2e660*/  IMAD.MOV.U32 R13, RZ, RZ, R7 ;  /* 0x000000ffff0d7224 */ /* 0x001fce00078e0007 */
[----:B------:R-:W-:Y:S05]  /*2e670*/  WARPSYNC.COLLECTIVE R15, `(.L_x_3162) ;  /* 0x000000000f087348 */ /* 0x000fea0003c00000 */
[----:B------:R0:W1:Y:S02]  /*2e680*/  SHFL.IDX P6, R14, R13, R12, R11 ;  /* 0x0000000c0d0e7389 */ /* 0x00006400000c000b */
[----:B01----:R-:W-:Y:S01]  /*2e690*/  ENDCOLLECTIVE ;  /* 0x000000000000791b */ /* 0x003fe20003800000 */
.L_x_3162:
[----:B------:R-:W-:Y:S05]  /*2e6a0*/  BSYNC B1 ;  /* 0x0000000000017941 */ /* 0x000fea0003800000 */
.L_x_3161:
[----:B------:R-:W-:Y:S05]  /*2e6b0*/  BRA `(.L_x_3163) ;  /* 0xffffff8400bc7947 */ /* 0x000fea000383ffff */
.L_x_2982:
[----:B------:R-:W-:Y:S01]  /*2e6c0*/  BSSY B1, `(.L_x_3164) ;  /* 0x0000006000017945 */ /* 0x000fe20003800000 */
[----:B------:R-:W-:-:S07]  /*2e6d0*/  IMAD.MOV.U32 R15, RZ, RZ, -0x1 ;  /* 0xffffffffff0f7424 */ /* 0x000fce00078e00ff */
[----:B01----:R-:W-:Y:S05]  /*2e6e0*/  WARPSYNC.COLLECTIVE R15, `(.L_x_3165) ;  /* 0x000000000f0c7348 */ /* 0x003fea0003c00000 */
[----:B------:R-:W-:Y:S02]  /*2e6f0*/  ELECT P6, UR62, PT ;  /* 0x00000000003e782f */ /* 0x000fe400038c0000 */
[----:B------:R-:W-:Y:S01]  /*2e700*/  MOV R14, UR62 ;  /* 0x0000003e000e7c02 */ /* 0x000fe20008000f00 */
[----:B01----:R-:W-:Y:S10]  /*2e710*/  ENDCOLLECTIVE ;  /* 0x000000000000791b */ /* 0x003ff40003800000 */
.L_x_3165:
[----:B------:R-:W-:Y:S05]  /*2e720*/  BSYNC B1 ;  /* 0x0000000000017941 */ /* 0x000fea0003800000 */
.L_x_3164:
[----:B------:R-:W-:Y:S05]  /*2e730*/  BRA `(.L_x_2981) ;  /* 0xffffff8400b47947 */ /* 0x000fea000383ffff */
.L_x_2984:
[----:B-1----:R-:W2:Y:S02]  /*2e740*/  LDL R4, [R1+0x4] ;  /* 0x0000040001047983 */ /* 0x002ea40000100800 */
[----:B--2---:R1:W2:Y:S02]  /*2e750*/  SYNCS.PHASECHK.TRANS64.TRYWAIT P0, [R4+URZ+0x36820], R3 ;  /* 0x03682003040075a7 */ /* 0x0042a4000800017f */
[----:B--2---:R-:W-:Y:S05]  /*2e760*/  @!P0 NANOSLEEP.SYNCS 0x989680 ;  /* 0x009896800000895d */ /* 0x004fea0003900000 */
[----:B------:R-:W2:Y:S02]  /*2e770*/  @!P0 SYNCS.PHASECHK.TRANS64 P0, [R4+URZ+0x36820], R3 ;  /* 0x03682003040085a7 */ /* 0x000ea4000800007f */
[----:B--2---:R-:W-:Y:S05]  /*2e780*/  @!P0 BRA `(.L_x_2984) ;  /* 0xfffffffc00ec8947 */ /* 0x004fea000383ffff */
[----:B------:R-:W-:Y:S05]  /*2e790*/  BRA `(.L_x_3166) ;  /* 0xffffff8400c47947 */ /* 0x000fea000383ffff */
.L_x_2988:
[----:B-1----:R1:W2:Y:S02]  /*2e7a0*/  SYNCS.PHASECHK.TRANS64.TRYWAIT P0, [R6+URZ+0x368a0], R9 ;  /* 0x0368a009060075a7 */ /* 0x0022a4000800017f */
[----:B--2---:R-:W-:Y:S05]  /*2e7b0*/  @!P0 NANOSLEEP.SYNCS 0x989680 ;  /* 0x009896800000895d */ /* 0x004fea0003900000 */
[----:B------:R-:W2:Y:S02]  /*2e7c0*/  @!P0 SYNCS.PHASECHK.TRANS64 P0, [R6+URZ+0x368a0], R9 ;  /* 0x0368a009060085a7 */ /* 0x000ea4000800007f */
[----:B--2---:R-:W-:Y:S05]  /*2e7d0*/  @!P0 BRA `(.L_x_2988) ;  /* 0xfffffffc00f08947 */ /* 0x004fea000383ffff */
[----:B------:R-:W-:Y:S05]  /*2e7e0*/  BRA `(.L_x_3167) ;  /* 0xffffff8400e87947 */ /* 0x000fea000383ffff */
.L_x_2995:
[----:B--2---:R2:W3:Y:S02]  /*2e7f0*/  SYNCS.PHASECHK.TRANS64.TRYWAIT P0, [R6+URZ+0x368c0], R9 ;  /* 0x0368c009060075a7 */ /* 0x0044e4000800017f */
[----:B---3--:R-:W-:Y:S05]  /*2e800*/  @!P0 NANOSLEEP.SYNCS 0x989680 ;  /* 0x009896800000895d */ /* 0x008fea0003900000 */
[----:B------:R-:W3:Y:S02]  /*2e810*/  @!P0 SYNCS.PHASECHK.TRANS64 P0, [R6+URZ+0x368c0], R9 ;  /* 0x0368c009060085a7 */ /* 0x000ee4000800007f */
[----:B---3--:R-:W-:Y:S05]  /*2e820*/  @!P0 BRA `(.L_x_2995) ;  /* 0xfffffffc00f08947 */ /* 0x008fea000383ffff */
[----:B------:R-:W-:Y:S05]  /*2e830*/  BRA `(.L_x_3168) ;  /* 0xffffff8800ec7947 */ /* 0x000fea000383ffff */
.L_x_3004:
[----:B-1----:R1:W2:Y:S02]  /*2e840*/  SYNCS.PHASECHK.TRANS64.TRYWAIT P1, [R7+URZ+0x368a0], R6 ;  /* 0x0368a006070075a7 */ /* 0x0022a4000802017f */
[----:B--2---:R-:W-:Y:S05]  /*2e850*/  @!P1 NANOSLEEP.SYNCS 0x989680 ;  /* 0x009896800000995d */ /* 0x004fea0003900000 */
[----:B------:R-:W2:Y:S02]  /*2e860*/  @!P1 SYNCS.PHASECHK.TRANS64 P1, [R7+URZ+0x368a0], R6 ;  /* 0x0368a006070095a7 */ /* 0x000ea4000802007f */
[----:B--2---:R-:W-:Y:S05]  /*2e870*/  @!P1 BRA `(.L_x_3004) ;  /* 0xfffffffc00f09947 */ /* 0x004fea000383ffff */
[----:B------:R-:W-:Y:S05]  /*2e880*/  BRA `(.L_x_3169) ;  /* 0xffffff90003c7947 */ /* 0x000fea000383ffff */
.L_x_3011:
[----:B--2---:R2:W3:Y:S02]  /*2e890*/  SYNCS.PHASECHK.TRANS64.TRYWAIT P1, [R7+URZ+0x368c0], R6 ;  /* 0x0368c006070075a7 */ /* 0x0044e4000802017f */
[----:B---3--:R-:W-:Y:S05]  /*2e8a0*/  @!P1 NANOSLEEP.SYNCS 0x989680 ;  /* 0x009896800000995d */ /* 0x008fea0003900000 */
[----:B------:R-:W3:Y:S02]  /*2e8b0*/  @!P1 SYNCS.PHASECHK.TRANS64 P1, [R7+URZ+0x368c0], R6 ;  /* 0x0368c006070095a7 */ /* 0x000ee4000802007f */
[----:B---3--:R-:W-:Y:S05]  /*2e8c0*/  @!P1 BRA `(.L_x_3011) ;  /* 0xfffffffc00f09947 */ /* 0x008fea000383ffff */
[----:B------:R-:W-:Y:S05]  /*2e8d0*/  BRA `(.L_x_3170) ;  /* 0xffffff94003c7947 */ /* 0x000fea000383ffff */
.L_x_3026:
        /* <DEDUP_REMOVED lines=11> */
.L_x_3172:
[----:B------:R-:W-:Y:S05]  /*2e990*/  BSYNC B0 ;  /* 0x0000000000007941 */ /* 0x000fea0003800000 */
.L_x_3171:
[----:B------:R-:W-:Y:S05]  /*2e9a0*/  BRA `(.L_x_3173) ;  /* 0xffffffa000187947 */ /* 0x000fea000383ffff */
.L_x_3028:
[----:B------:R-:W-:Y:S01]  /*2e9b0*/  BSSY B0, `(.L_x_3174) ;  /* 0x0000006000007945 */ /* 0x000fe20003800000 */
[----:B------:R-:W-:-:S07]  /*2e9c0*/  IMAD.MOV.U32 R15, RZ, RZ, -0x1 ;  /* 0xffffffffff0f7424 */ /* 0x000fce00078e00ff */
[----:B01----:R-:W-:Y:S05]  /*2e9d0*/  WARPSYNC.COLLECTIVE R15, `(.L_x_3175) ;  /* 0x000000000f0c7348 */ /* 0x003fea0003c00000 */
[----:B------:R-:W-:Y:S02]  /*2e9e0*/  ELECT P6, UR62, PT ;  /* 0x00000000003e782f */ /* 0x000fe400038c0000 */
[----:B------:R-:W-:Y:S01]  /*2e9f0*/  MOV R14, UR62 ;  /* 0x0000003e000e7c02 */ /* 0x000fe20008000f00 */
[----:B01----:R-:W-:Y:S10]  /*2ea00*/  ENDCOLLECTIVE ;  /* 0x000000000000791b */ /* 0x003ff40003800000 */
.L_x_3175:
[----:B------:R-:W-:Y:S05]  /*2ea10*/  BSYNC B0 ;  /* 0x0000000000007941 */ /* 0x000fea0003800000 */
.L_x_3174:
[----:B------:R-:W-:Y:S05]  /*2ea20*/  BRA `(.L_x_3176) ;  /* 0xffffffa000287947 */ /* 0x000fea000383ffff */
.L_x_3030:
[----:B-1----:R1:W2:Y:S02]  /*2ea30*/  SYNCS.PHASECHK.TRANS64.TRYWAIT P0, [R0+URZ+0x36840], R2 ;  /* 0x03684002000075a7 */ /* 0x0022a4000800017f */
[----:B--2---:R-:W-:Y:S05]  /*2ea40*/  @!P0 NANOSLEEP.SYNCS 0x989680 ;  /* 0x009896800000895d */ /* 0x004fea0003900000 */
[----:B------:R-:W2:Y:S02]  /*2ea50*/  @!P0 SYNCS.PHASECHK.TRANS64 P0, [R0+URZ+0x36840], R2 ;  /* 0x03684002000085a7 */ /* 0x000ea4000800007f */
[----:B--2---:R-:W-:Y:S05]  /*2ea60*/  @!P0 BRA `(.L_x_3030) ;  /* 0xfffffffc00f08947 */ /* 0x004fea000383ffff */
[----:B------:R-:W-:Y:S05]  /*2ea70*/  BRA `(.L_x_3177) ;  /* 0xffffffa000947947 */ /* 0x000fea000383ffff */
.L_x_3034:
        /* <DEDUP_REMOVED lines=8> */
.L_x_3178:
[----:B------:R-:W-:Y:S02]  /*2eb00*/  IMAD.MOV.U32 R13, RZ, RZ, R3 ;  /* 0x000000ffff0d7224 */ /* 0x000fe400078e0003 */
[----:B------:R-:W-:-:S07]  /*2eb10*/  IMAD.MOV.U32 R4, RZ, RZ, R14 ;  /* 0x000000ffff047224 */ /* 0x000fce00078e000e */
[----:B------:R-:W-:Y:S05]  /*2eb20*/  WARPSYNC.COLLECTIVE R15, `(.L_x_3179) ;  /* 0x000000000f087348 */ /* 0x000fea0003c00000 */
[----:B------:R0:W1:Y:S02]  /*2eb30*/  SHFL.IDX P6, R14, R13, R12, R11 ;  /* 0x0000000c0d0e7389 */ /* 0x00006400000c000b */
[----:B01----:R-:W-:Y:S01]  /*2eb40*/  ENDCOLLECTIVE ;  /* 0x000000000000791b */ /* 0x003fe20003800000 */
.L_x_3179:
[----:B------:R-:W-:Y:S02]  /*2eb50*/  IMAD.MOV.U32 R13, RZ, RZ, R2 ;  /* 0x000000ffff0d7224 */ /* 0x000fe400078e0002 */
[----:B------:R-:W-:Y:S02]  /*2eb60*/  IMAD.MOV.U32 R12, RZ, RZ, 0x1 ;  /* 0x00000001ff0c7424 */ /* 0x000fe400078e00ff */
[----:B------:R-:W-:-:S07]  /*2eb70*/  IMAD.MOV.U32 R5, RZ, RZ, R14 ;  /* 0x000000ffff057224 */ /* 0x000fce00078e000e */
[----:B------:R-:W-:Y:S05]  /*2eb80*/  WARPSYNC.COLLECTIVE R15, `(.L_x_3180) ;  /* 0x000000000f087348 */ /* 0x000fea0003c00000 */
[----:B------:R0:W1:Y:S02]  /*2eb90*/  SHFL.IDX P6, R14, R13, R12, R11 ;  /* 0x0000000c0d0e7389 */ /* 0x00006400000c000b */
[----:B01----:R-:W-:Y:S01]  /*2eba0*/  ENDCOLLECTIVE ;  /* 0x000000000000791b */ /* 0x003fe20003800000 */
.L_x_3180:
[----:B------:R-:W-:Y:S02]  /*2ebb0*/  IMAD.MOV.U32 R13, RZ, RZ, R3 ;  /* 0x000000ffff0d7224 */ /* 0x000fe400078e0003 */
[----:B------:R-:W-:Y:S02]  /*2ebc0*/  IMAD R0, R8, R7, RZ ;  /* 0x0000000708007224 */ /* 0x000fe400078e02ff */
[----:B------:R-:W0:Y:S02]  /*2ebd0*/  S2R R8, SR_TID.X ;  /* 0x0000000000087919 */ /* 0x000e240000002100 */
[----:B0-----:R-:W-:-:S04]  /*2ebe0*/  LOP3.LUT R8, R8, 0x7f, RZ, 0xc0, !PT ;  /* 0x0000007f08087812 */ /* 0x001fc800078ec0ff */
[----:B------:R-:W-:-:S05]  /*2ebf0*/  SHF.R.U32.HI R8, RZ, 0x3, R8 ;  /* 0x00000003ff087819 */ /* 0x000fca0000011608 */
[----:B------:R-:W-:Y:S02]  /*2ec00*/  IMAD R17, R17, 0x80, R8 ;  /* 0x0000008011117824 */ /* 0x000fe400078e0208 */
[----:B------:R-:W-:-:S07]  /*2ec10*/  IMAD.MOV.U32 R8, RZ, RZ, R14 ;  /* 0x000000ffff087224 */ /* 0x000fce00078e000e */
[----:B------:R-:W-:Y:S05]  /*2ec20*/  WARPSYNC.COLLECTIVE R15, `(.L_x_3181) ;  /* 0x000000000f087348 */ /* 0x000fea0003c00000 */
[----:B------:R0:W1:Y:S02]  /*2ec30*/  SHFL.IDX P6, R14, R13, R12, R11 ;  /* 0x0000000c0d0e7389 */ /* 0x00006400000c000b */
[----:B01----:R-:W-:Y:S01]  /*2ec40*/  ENDCOLLECTIVE ;  /* 0x000000000000791b */ /* 0x003fe20003800000 */
.L_x_3181:
[----:B------:R-:W-:-:S13]  /*2ec50*/  ISETP.GE.AND P3, PT, R17, R0, PT ;  /* 0x000000001100720c */ /* 0x000fda0003f66270 */
[----:B------:R-:W-:Y:S01]  /*2ec60*/  @!P3 LEA R5, P5, R10, R5, 0x1 ;  /* 0x000000050a05b211 */ /* 0x000fe200078a08ff */
[----:B------:R-:W-:Y:S02]  /*2ec70*/  IMAD.MOV.U32 R13, RZ, RZ, R2 ;  /* 0x000000ffff0d7224 */ /* 0x000fe400078e0002 */
[----:B------:R-:W-:Y:S02]  /*2ec80*/  IMAD.MOV.U32 R12, RZ, RZ, 0x2 ;  /* 0x00000002ff0c7424 */ /* 0x000fe400078e00ff */
[----:B------:R-:W-:-:S05]  /*2ec90*/  @!P3 IMAD.X R4, RZ, RZ, R4, P5 ;  /* 0x000000ffff04b224 */ /* 0x000fca00028e0604 */
[----:B------:R-:W-:Y:S01]  /*2eca0*/  @!P3 LOP3.LUT R5, R5, R4, RZ, 0x3c, !PT ;  /* 0x000000040505b212 */ /* 0x000fe200078e3cff */
[----:B------:R-:W-:-:S07]  /*2ecb0*/  IMAD.MOV.U32 R6, RZ, RZ, R14 ;  /* 0x000000ffff067224 */ /* 0x000fce00078e000e */
[----:B------:R-:W-:Y:S05]  /*2ecc0*/  WARPSYNC.COLLECTIVE R15, `(.L_x_3182) ;  /* 0x000000000f087348 */ /* 0x000fea0003c00000 */
[----:B------:R0:W1:Y:S02]  /*2ecd0*/  SHFL.IDX P6, R14, R13, R12, R11 ;  /* 0x0000000c0d0e7389 */ /* 0x00006400000c000b */
[----:B01----:R-:W-:Y:S01]  /*2ece0*/  ENDCOLLECTIVE ;  /* 0x000000000000791b */ /* 0x003fe20003800000 */
.L_x_3182:
[----:B------:R-:W-:-:S04]  /*2ecf0*/  @!P3 LOP3.LUT R4, R5, R4, RZ, 0x3c, !PT ;  /* 0x000000040504b212 */ /* 0x000fc800078e3cff */
[----:B------:R-:W-:-:S05]  /*2ed00*/  @!P3 LOP3.LUT R5, R5, R4, RZ, 0x3c, !PT ;  /* 0x000000040505b212 */ /* 0x000fca00078e3cff */
[----:B------:R-:W-:Y:S01]  /*2ed10*/  @!PT LDS RZ, [RZ] ;  /* 0x00000000fffff984 */ /* 0x000fe20000000800 */
[----:B------:R-:W-:Y:S01]  /*2ed20*/  @!PT LDS RZ, [RZ] ;  /* 0x00000000fffff984 */ /* 0x000fe20000000800 */
[----:B------:R-:W-:Y:S01]  /*2ed30*/  @!PT LDS RZ, [RZ] ;  /* 0x00000000fffff984 */ /* 0x000fe20000000800 */
[----:B------:R-:W-:Y:S04]  /*2ed40*/  @!P3 LDGSTS.E.BYPASS.LTC128B.128 [R9+0x15400], desc[UR60][R4.64], !P2 ;  /* 0x154000000409bfae */ /* 0x000fe8000d101d7c */
[----:B------:R-:W-:Y:S01]  /*2ed50*/  @!P3 LDGSTS.E.BYPASS.LTC128B.128 [R9+0x19400], desc[UR60][R4.64+0x80], !P1 ;  /* 0x194000800409bfae */ /* 0x000fe2000c901d7c */
[----:B------:R-:W-:-:S03]  /*2ed60*/  IMAD.MOV.U32 R13, RZ, RZ, R3 ;  /* 0x000000ffff0d7224 */ /* 0x000fc600078e0003 */
[----:B------:R0:W-:Y:S02]  /*2ed70*/  @!P3 LDGSTS.E.BYPASS.LTC128B.128 [R9+0x1d400], desc[UR60][R4.64+0x100], !P0 ;  /* 0x1d4001000409bfae */ /* 0x0001e4000c101d7c */
[----:B0-----:R-:W-:-:S05]  /*2ed80*/  VIADD R4, R17, 0x10 ;  /* 0x0000001011047836 */ /* 0x001fca0000000000 */
[----:B------:R-:W-:-:S13]  /*2ed90*/  ISETP.GE.AND P3, PT, R4, R0, PT ;  /* 0x000000000400720c */ /* 0x000fda0003f66270 */
[----:B------:R-:W-:-:S05]  /*2eda0*/  @!P3 LEA R7, P5, R10, R6, 0x1 ;  /* 0x000000060a07b211 */ /* 0x000fca00078a08ff */
[----:B------:R-:W-:Y:S02]  /*2edb0*/  @!P3 IMAD.X R6, RZ, RZ, R8, P5 ;  /* 0x000000ffff06b224 */ /* 0x000fe400028e0608 */
[----:B------:R-:W-:Y:S02]  /*2edc0*/  @!P3 IMAD.MOV.U32 R4, RZ, RZ, R7 ;  /* 0x000000ffff04b224 */ /* 0x000fe400078e0007 */
[----:B------:R-:W-:Y:S02]  /*2edd0*/  @!P3 IMAD.MOV.U32 R5, RZ, RZ, R6 ;  /* 0x000000ffff05b224 */ /* 0x000fe400078e0006 */
[----:B------:R-:W-:-:S07]  /*2ede0*/  IMAD.MOV.U32 R6, RZ, RZ, R14 ;  /* 0x000000ffff067224 */ /* 0x000fce00078e000e */
[----:B------:R-:W-:Y:S05]  /*2edf0*/  WARPSYNC.COLLECTIVE R15, `(.L_x_3183) ;  /* 0x000000000f087348 */ /* 0x000fea0003c00000 */
[----:B------:R0:W1:Y:S02]  /*2ee00*/  SHFL.IDX P6, R14, R13, R12, R11 ;  /* 0x0000000c0d0e7389 */ /* 0x00006400000c000b */
[----:B01----:R-:W-:Y:S01]  /*2ee10*/  ENDCOLLECTIVE ;  /* 0x000000000000791b */ /* 0x003fe20003800000 */
.L_x_3183:
[----:B------:R-:W-:Y:S01]  /*2ee20*/  @!PT LDS RZ, [RZ] ;  /* 0x00000000fffff984 */ /* 0x000fe20000000800 */
[----:B------:R-:W-:Y:S01]  /*2ee30*/  @!PT LDS RZ, [RZ] ;  /* 0x00000000fffff984 */ /* 0x000fe20000000800 */
[----:B------:R-:W-:Y:S01]  /*2ee40*/  @!PT LDS RZ, [RZ] ;  /* 0x00000000fffff984 */ /* 0x000fe20000000800 */
[----:B------:R-:W-:Y:S04]  /*2ee50*/  @!P3 LDGSTS.E.BYPASS.LTC128B.128 [R9+0x15c00], desc[UR60][R4.64], !P2 ;  /* 0x15c000000409bfae */ /* 0x000fe8000d101d7c */
[----:B------:R-:W-:Y:S04]  /*2ee60*/  @!P3 LDGSTS.E.BYPASS.LTC128B.128 [R9+0x19c00], desc[UR60][R4.64+0x80], !P1 ;  /* 0x19c000800409bfae */ /* 0x000fe8000c901d7c */
[----:B------:R0:W-:Y:S01]  /*2ee70*/  @!P3 LDGSTS.E.BYPASS.LTC128B.128 [R9+0x1dc00], desc[UR60][R4.64+0x100], !P0 ;  /* 0x1dc001000409bfae */ /* 0x0001e2000c101d7c */
[----:B------:R-:W-:Y:S02]  /*2ee80*/  IMAD.MOV.U32 R13, RZ, RZ, R2 ;  /* 0x000000ffff0d7224 */ /* 0x000fe400078e0002 */
[----:B------:R-:W-:-:S02]  /*2ee90*/  IMAD.MOV.U32 R12, RZ, RZ, 0x3 ;  /* 0x00000003ff0c7424 */ /* 0x000fc400078e00ff */
[----:B0-----:R-:W-:-:S05]  /*2eea0*/  VIADD R4, R17, 0x20 ;  /* 0x0000002011047836 */ /* 0x001fca0000000000 */
[----:B------:R-:W-:Y:S01]  /*2eeb0*/  ISETP.GE.AND P3, PT, R4, R0, PT ;  /* 0x000000000400720c */ /* 0x000fe20003f66270 */
[----:B------:R-:W-:-:S12]  /*2eec0*/  IMAD.MOV.U32 R4, RZ, RZ, R14 ;  /* 0x000000ffff047224 */ /* 0x000fd800078e000e */
[----:B------:R-:W-:Y:S05]  /*2eed0*/  WARPSYNC.COLLECTIVE R15, `(.L_x_3184) ;  /* 0x000000000f087348 */ /* 0x000fea0003c00000 */
[----:B------:R0:W1:Y:S02]  /*2eee0*/  SHFL.IDX P6, R14, R13, R12, R11 ;  /* 0x0000000c0d0e7389 */ /* 0x00006400000c000b */
[----:B01----:R-:W-:Y:S01]  /*2eef0*/  ENDCOLLECTIVE ;  /* 0x000000000000791b */ /* 0x003fe20003800000 */
.L_x_3184:
[----:B------:R-:W-:Y:S01]  /*2ef00*/  @!P3 LEA R7, P4, R10, R4, 0x1 ;  /* 0x000000040a07b211 */ /* 0x000fe200078808ff */
[----:B------:R-:W-:-:S04]  /*2ef10*/  IMAD.MOV.U32 R13, RZ, RZ, R3 ;  /* 0x000000ffff0d7224 */ /* 0x000fc800078e0003 */
[----:B------:R-:W-:-:S04]  /*2ef20*/  @!P3 IMAD.X R4, RZ, RZ, R6, P4 ;  /* 0x000000ffff04b224 */ /* 0x000fc800020e0606 */
[----:B------:R-:W-:Y:S02]  /*2ef30*/  @!P3 IMAD.MOV.U32 R5, RZ, RZ, R4 ;  /* 0x000000ffff05b224 */ /* 0x000fe400078e0004 */
[----:B------:R-:W-:Y:S02]  /*2ef40*/  @!P3 IMAD.MOV.U32 R4, RZ, RZ, R7 ;  /* 0x000000ffff04b224 */ /* 0x000fe400078e0007 */
[----:B------:R-:W-:-:S07]  /*2ef50*/  IMAD.MOV.U32 R6, RZ, RZ, R14 ;  /* 0x000000ffff067224 */ /* 0x000fce00078e000e */
[----:B------:R-:W-:Y:S05]  /*2ef60*/  WARPSYNC.COLLECTIVE R15, `(.L_x_3185) ;  /* 0x000000000f087348 */ /* 0x000fea0003c00000 */
[----:B------:R0:W1:Y:S02]  /*2ef70*/  SHFL.IDX P6, R14, R13, R12, R11 ;  /* 0x0000000c0d0e7389 */ /* 0x00006400000c000b */
[----:B01----:R-:W-:Y:S01]  /*2ef80*/  ENDCOLLECTIVE ;  /* 0x000000000000791b */ /* 0x003fe20003800000 */
.L_x_3185:
        /* <DEDUP_REMOVED lines=14> */
.L_x_3186:
[----:B------:R-:W-:Y:S01]  /*2f070*/  @!P3 LEA R5, P4, R10, R4, 0x1 ;  /* 0x000000040a05b211 */ /* 0x000fe200078808ff */
[----:B------:R-:W-:-:S04]  /*2f080*/  IMAD.MOV.U32 R13, RZ, RZ, R3 ;  /* 0x000000ffff0d7224 */ /* 0x000fc800078e0003 */
[----:B------:R-:W-:-:S05]  /*2f090*/  @!P3 IMAD.X R4, RZ, RZ, R6, P4 ;  /* 0x000000ffff04b224 */ /* 0x000fca00020e0606 */
[----:B------:R-:W-:Y:S01]  /*2f0a0*/  @!P3 LOP3.LUT R5, R5, R4, RZ, 0x3c, !PT ;  /* 0x000000040505b212 */ /* 0x000fe200078e3cff */
[----:B------:R-:W-:-:S03]  /*2f0b0*/  IMAD.MOV.U32 R6, RZ, RZ, R14 ;  /* 0x000000ffff067224 */ /* 0x000fc600078e000e */
[----:B------:R-:W-:-:S07]  /*2f0c0*/  @!P3 LOP3.LUT R4, R5, R4, RZ, 0x3c, !PT ;  /* 0x000000040504b212 */ /* 0x000fce00078e3cff */
[----:B------:R-:W-:Y:S05]  /*2f0d0*/  WARPSYNC.COLLECTIVE R15, `(.L_x_3187) ;  /* 0x000000000f087348 */ /* 0x000fea0003c00000 */
[----:B------:R0:W1:Y:S02]  /*2f0e0*/  SHFL.IDX P6, R14, R13, R12, R11 ;  /* 0x0000000c0d0e7389 */ /* 0x00006400000c000b */
[----:B01----:R-:W-:Y:S01]  /*2f0f0*/  ENDCOLLECTIVE ;  /* 0x000000000000791b */ /* 0x003fe20003800000 */
.L_x_3187:
[----:B------:R-:W-:-:S05]  /*2f100*/  @!P3 LOP3.LUT R5, R5, R4, RZ, 0x3c, !PT ;  /* 0x000000040505b212 */ /* 0x000fca00078e3cff */
[----:B------:R-:W-:Y:S01]  /*2f110*/  @!PT LDS RZ, [RZ] ;  /* 0x00000000fffff984 */ /* 0x000fe20000000800 */
[----:B------:R-:W-:Y:S01]  /*2f120*/  @!PT LDS RZ, [RZ] ;  /* 0x00000000fffff984 */ /* 0x000fe20000000800 */
[----:B------:R-:W-:Y:S01]  /*2f130*/  @!PT LDS RZ, [RZ] ;  /* 0x00000000fffff984 */ /* 0x000fe20000000800 */
[----:B------:R-:W-:Y:S04]  /*2f140*/  @!P3 LDGSTS.E.BYPASS.LTC128B.128 [R9+0x16c00], desc[UR60][R4.64], !P2 ;  /* 0x16c000000409bfae */ /* 0x000fe8000d101d7c */
[----:B------:R-:W-:Y:S01]  /*2f150*/  @!P3 LDGSTS.E.BYPASS.LTC128B.128 [R9+0x1ac00], desc[UR60][R4.64+0x80], !P1 ;  /* 0x1ac000800409bfae */ /* 0x000fe2000c901d7c */
[----:B------:R-:W-:-:S03]  /*2f160*/  IMAD.MOV.U32 R13, RZ, RZ, R2 ;  /* 0x000000ffff0d7224 */ /* 0x000fc600078e0002 */
[----:B------:R0:W-:Y:S01]  /*2f170*/  @!P3 LDGSTS.E.BYPASS.LTC128B.128 [R9+0x1ec00], desc[UR60][R4.64+0x100], !P0 ;  /* 0x1ec001000409bfae */ /* 0x0001e2000c101d7c */
[----:B------:R-:W-:Y:S02]  /*2f180*/  IMAD.MOV.U32 R12, RZ, RZ, 0x5 ;  /* 0x00000005ff0c7424 */ /* 0x000fe400078e00ff */
[----:B0-----:R-:W-:-:S05]  /*2f190*/  VIADD R4, R17, 0x40 ;  /* 0x0000004011047836 */ /* 0x001fca0000000000 */
[----:B------:R-:W-:Y:S01]  /*2f1a0*/  ISETP.GE.AND P3, PT, R4, R0, PT ;  /* 0x000000000400720c */ /* 0x000fe20003f66270 */
[----:B------:R-:W-:-:S12]  /*2f1b0*/  IMAD.MOV.U32 R4, RZ, RZ, R14 ;  /* 0x000000ffff047224 */ /* 0x000fd800078e000e */
[----:B------:R-:W-:Y:S05]  /*2f1c0*/  WARPSYNC.COLLECTIVE R15, `(.L_x_3188) ;  /* 0x000000000f087348 */ /* 0x000fea0003c00000 */
[----:B------:R0:W1:Y:S02]  /*2f1d0*/  SHFL.IDX P6, R14, R13, R12, R11 ;  /* 0x0000000c0d0e7389 */ /* 0x00006400000c000b */
[----:B01----:R-:W-:Y:S01]  /*2f1e0*/  ENDCOLLECTIVE ;  /* 0x000000000000791b */ /* 0x003fe20003800000 */
.L_x_3188:
        /* <DEDUP_REMOVED lines=9> */
.L_x_3189:
        /* <DEDUP_REMOVED lines=15> */
.L_x_3190:
        /* <DEDUP_REMOVED lines=9> */
.L_x_3191:
        /* <DEDUP_REMOVED lines=9> */
[----:B0-----:R-:W-:Y:S02]  /*2f490*/  VIADD R5, R17, 0x60 ;  /* 0x0000006011057836 */ /* 0x001fe40000000000 */
[----:B------:R-:W-:-:S07]  /*2f4a0*/  IMAD.MOV.U32 R4, RZ, RZ, R14 ;  /* 0x000000ffff047224 */ /* 0x000fce00078e000e */
[----:B------:R-:W-:Y:S05]  /*2f4b0*/  WARPSYNC.COLLECTIVE R15, `(.L_x_3192) ;  /* 0x000000000f087348 */ /* 0x000fea0003c00000 */
[----:B------:R0:W1:Y:S02]  /*2f4c0*/  SHFL.IDX P6, R14, R13, R12, R11 ;  /* 0x0000000c0d0e7389 */ /* 0x00006400000c000b */
[----:B01----:R-:W-:Y:S01]  /*2f4d0*/  ENDCOLLECTIVE ;  /* 0x000000000000791b */ /* 0x003fe20003800000 */
.L_x_3192:
[----:B------:R-:W-:-:S13]  /*2f4e0*/  ISETP.GE.AND P4, PT, R5, R0, PT ;  /* 0x000000000500720c */ /* 0x000fda0003f86270 */
[----:B------:R-:W-:Y:S01]  /*2f4f0*/  @!P4 LEA R5, P3, R10, R4, 0x1 ;  /* 0x000000040a05c211 */ /* 0x000fe200078608ff */
[----:B------:R-:W-:-:S04]  /*2f500*/  IMAD.MOV.U32 R13, RZ, RZ, R3 ;  /* 0x000000ffff0d7224 */ /* 0x000fc800078e0003 */
[----:B------:R-:W-:-:S05]  /*2f510*/  @!P4 IMAD.X R4, RZ, RZ, R6, P3 ;  /* 0x000000ffff04c224 */ /* 0x000fca00018e0606 */
[----:B------:R-:W-:-:S04]  /*2f520*/  @!P4 LOP3.LUT R5, R5, R4, RZ, 0x3c, !PT ;  /* 0x000000040505c212 */ /* 0x000fc800078e3cff */
[----:B------:R-:W-:-:S04]  /*2f530*/  @!P4 LOP3.LUT R4, R5, R4, RZ, 0x3c, !PT ;  /* 0x000000040504c212 */ /* 0x000fc800078e3cff */
[----:B------:R-:W-:-:S05]  /*2f540*/  @!P4 LOP3.LUT R5, R5, R4, RZ, 0x3c, !PT ;  /* 0x000000040505c212 */ /* 0x000fca00078e3cff */
        /* <DEDUP_REMOVED lines=10> */
.L_x_3193:
[----:B------:R-:W-:Y:S01]  /*2f5f0*/  IMAD.MOV.U32 R3, RZ, RZ, R14 ;  /* 0x000000ffff037224 */ /* 0x000fe200078e000e */
[----:B------:R-:W-:Y:S06]  /*2f600*/  BRA `(.L_x_3194) ;  /* 0xffffffa400807947 */ /* 0x000fec000383ffff */
.L_x_3039:
[----:B0-----:R-:W3:Y:S02]  /*2f610*/  LDL R2, [R1+0x4] ;  /* 0x0000040001027983 */ /* 0x001ee40000100800 */
[----:B---3--:R0:W1:Y:S02]  /*2f620*/  SYNCS.PHASECHK.TRANS64.TRYWAIT P0, [R2+URZ+0x36820], R0 ;  /* 0x03682000020075a7 */ /* 0x008064000800017f */
[----:B-1----:R-:W-:Y:S05]  /*2f630*/  @!P0 NANOSLEEP.SYNCS 0x989680 ;  /* 0x009896800000895d */ /* 0x002fea0003900000 */
[----:B------:R-:W1:Y:S02]  /*2f640*/  @!P0 SYNCS.PHASECHK.TRANS64 P0, [R2+URZ+0x36820], R0 ;  /* 0x03682000020085a7 */ /* 0x000e64000800007f */
[----:B-1----:R-:W-:Y:S05]  /*2f650*/  @!P0 BRA `(.L_x_3039) ;  /* 0xfffffffc00ec8947 */ /* 0x002fea000383ffff */
[----:B------:R-:W-:Y:S05]  /*2f660*/  BRA `(.L_x_3195) ;  /* 0xffffffa400f87947 */ /* 0x000fea000383ffff */
.L_x_3048:
[----:B-1----:R1:W2:Y:S02]  /*2f670*/  SYNCS.PHASECHK.TRANS64.TRYWAIT P0, [R3+URZ+0x36840], R0 ;  /* 0x03684000030075a7 */ /* 0x0022a4000800017f */
[----:B--2---:R-:W-:Y:S05]  /*2f680*/  @!P0 NANOSLEEP.SYNCS 0x989680 ;  /* 0x009896800000895d */ /* 0x004fea0003900000 */
[----:B------:R-:W2:Y:S02]  /*2f690*/  @!P0 SYNCS.PHASECHK.TRANS64 P0, [R3+URZ+0x36840], R0 ;  /* 0x03684000030085a7 */ /* 0x000ea4000800007f */
[----:B--2---:R-:W-:Y:S05]  /*2f6a0*/  @!P0 BRA `(.L_x_3048) ;  /* 0xfffffffc00f08947 */ /* 0x004fea000383ffff */
[----:B------:R-:W-:Y:S05]  /*2f6b0*/  BRA `(.L_x_3196) ;  /* 0xffffffa800bc7947 */ /* 0x000fea000383ffff */
.L_x_3055:
[----:B0-----:R0:W1:Y:S02]  /*2f6c0*/  SYNCS.PHASECHK.TRANS64.TRYWAIT P0, [R3+URZ+0x60], R0 ;  /* 0x00006000030075a7 */ /* 0x001064000800017f */
[----:B-1----:R-:W-:Y:S05]  /*2f6d0*/  @!P0 NANOSLEEP.SYNCS 0x989680 ;  /* 0x009896800000895d */ /* 0x002fea0003900000 */
[----:B------:R-:W1:Y:S02]  /*2f6e0*/  @!P0 SYNCS.PHASECHK.TRANS64 P0, [R3+URZ+0x60], R0 ;  /* 0x00006000030085a7 */ /* 0x000e64000800007f */
[----:B-1----:R-:W-:Y:S05]  /*2f6f0*/  @!P0 BRA `(.L_x_3055) ;  /* 0xfffffffc00f08947 */ /* 0x002fea000383ffff */
[----:B------:R-:W-:Y:S05]  /*2f700*/  BRA `(.L_x_3197) ;  /* 0xffffffac00d87947 */ /* 0x000fea000383ffff */
.L_x_3065:
[----:B--2---:R2:W3:Y:S02]  /*2f710*/  SYNCS.PHASECHK.TRANS64.TRYWAIT P0, [R3+URZ+0x36840], R2 ;  /* 0x03684002030075a7 */ /* 0x0044e4000800017f */
[----:B---3--:R-:W-:Y:S05]  /*2f720*/  @!P0 NANOSLEEP.SYNCS 0x989680 ;  /* 0x009896800000895d */ /* 0x008fea0003900000 */
[----:B------:R-:W3:Y:S02]  /*2f730*/  @!P0 SYNCS.PHASECHK.TRANS64 P0, [R3+URZ+0x36840], R2 ;  /* 0x03684002030085a7 */ /* 0x000ee4000800007f */
[----:B---3--:R-:W-:Y:S05]  /*2f740*/  @!P0 BRA `(.L_x_3065) ;  /* 0xfffffffc00f08947 */ /* 0x008fea000383ffff */
[----:B------:R-:W-:Y:S05]  /*2f750*/  BRA `(.L_x_3198) ;  /* 0xffffffb400bc7947 */ /* 0x000fea000383ffff */
.L_x_3072:
[----:B0-----:R0:W2:Y:S02]  /*2f760*/  SYNCS.PHASECHK.TRANS64.TRYWAIT P0, [R2+URZ+0x60], R3 ;  /* 0x00006003020075a7 */ /* 0x0010a4000800017f */
[----:B--2---:R-:W-:Y:S05]  /*2f770*/  @!P0 NANOSLEEP.SYNCS 0x989680 ;  /* 0x009896800000895d */ /* 0x004fea0003900000 */
[----:B------:R-:W2:Y:S02]  /*2f780*/  @!P0 SYNCS.PHASECHK.TRANS64 P0, [R2+URZ+0x60], R3 ;  /* 0x00006003020085a7 */ /* 0x000ea4000800007f */
[----:B--2---:R-:W-:Y:S05]  /*2f790*/  @!P0 BRA `(.L_x_3072) ;  /* 0xfffffffc00f08947 */ /* 0x004fea000383ffff */
[----:B------:R-:W-:Y:S05]  /*2f7a0*/  BRA `(.L_x_3199) ;  /* 0xffffffb800d87947 */ /* 0x000fea000383ffff */
.L_x_3082:
[----:B---3--:R3:W4:Y:S02]  /*2f7b0*/  SYNCS.PHASECHK.TRANS64.TRYWAIT P0, [R2+URZ+0x36840], R3 ;  /* 0x03684003020075a7 */ /* 0x008724000800017f */
[----:B----4-:R-:W-:Y:S05]  /*2f7c0*/  @!P0 NANOSLEEP.SYNCS 0x989680 ;  /* 0x009896800000895d */ /* 0x010fea0003900000 */
[----:B------:R-:W4:Y:S02]  /*2f7d0*/  @!P0 SYNCS.PHASECHK.TRANS64 P0, [R2+URZ+0x36840], R3 ;  /* 0x03684003020085a7 */ /* 0x000f24000800007f */
[----:B----4-:R-:W-:Y:S05]  /*2f7e0*/  @!P0 BRA `(.L_x_3082) ;  /* 0xfffffffc00f08947 */ /* 0x010fea000383ffff */
[----:B------:R-:W-:Y:S05]  /*2f7f0*/  BRA `(.L_x_3200) ;  /* 0xffffffc0008c7947 */ /* 0x000fea000383ffff */
.L_x_3089:
[----:B0-----:R0:W2:Y:S02]  /*2f800*/  SYNCS.PHASECHK.TRANS64.TRYWAIT P0, [R2+URZ+0x60], R5 ;  /* 0x00006005020075a7 */ /* 0x0010a4000800017f */
[----:B--2---:R-:W-:Y:S05]  /*2f810*/  @!P0 NANOSLEEP.SYNCS 0x989680 ;  /* 0x009896800000895d */ /* 0x004fea0003900000 */
[----:B------:R-:W2:Y:S02]  /*2f820*/  @!P0 SYNCS.PHASECHK.TRANS64 P0, [R2+URZ+0x60], R5 ;  /* 0x00006005020085a7 */ /* 0x000ea4000800007f */
[----:B--2---:R-:W-:Y:S05]  /*2f830*/  @!P0 BRA `(.L_x_3089) ;  /* 0xfffffffc00f08947 */ /* 0x004fea000383ffff */
[----:B------:R-:W-:Y:S05]  /*2f840*/  BRA `(.L_x_3201) ;  /* 0xffffffc400a87947 */ /* 0x000fea000383ffff */
.L_x_3101:
[----:B0-----:R0:W2:Y:S02]  /*2f850*/  SYNCS.PHASECHK.TRANS64.TRYWAIT P0, [R0+URZ+0x36860], R2 ;  /* 0x03686002000075a7 */ /* 0x0010a4000800017f */
[----:B--2---:R-:W-:Y:S05]  /*2f860*/  @!P0 NANOSLEEP.SYNCS 0x989680 ;  /* 0x009896800000895d */ /* 0x004fea0003900000 */
[----:B------:R-:W2:Y:S02]  /*2f870*/  @!P0 SYNCS.PHASECHK.TRANS64 P0, [R0+URZ+0x36860], R2 ;  /* 0x03686002000085a7 */ /* 0x000ea4000800007f */
[----:B--2---:R-:W-:Y:S05]  /*2f880*/  @!P0 BRA `(.L_x_3101) ;  /* 0xfffffffc00f08947 */ /* 0x004fea000383ffff */
[----:B------:R-:W-:Y:S05]  /*2f890*/  BRA `(.L_x_3202) ;  /* 0xffffffcc00407947 */ /* 0x000fea000383ffff */
.L_x_3109:
[----:B------:R-:W-:Y:S01]  /*2f8a0*/  BSSY B0, `(.L_x_3203) ;  /* 0x0000008000007945 */ /* 0x000fe20003800000 */
[----:B------:R-:W-:Y:S02]  /*2f8b0*/  IMAD.MOV.U32 R13, RZ, RZ, R16 ;  /* 0x000000ffff0d7224 */ /* 0x000fe400078e0010 */
[----:B------:R-:W-:Y:S02]  /*2f8c0*/  IMAD.MOV.U32 R12, RZ, RZ, RZ ;  /* 0x000000ffff0c7224 */ /* 0x000fe400078e00ff */
[----:B------:R-:W-:Y:S02]  /*2f8d0*/  IMAD.MOV.U32 R11, RZ, RZ, 0x1f ;  /* 0x0000001fff0b7424 */ /* 0x000fe400078e00ff */
[----:B------:R-:W-:-:S07]  /*2f8e0*/  IMAD.MOV.U32 R15, RZ, RZ, -0x1 ;  /* 0xffffffffff0f7424 */ /* 0x000fce00078e00ff */
[----:B-1---5:R-:W-:Y:S05]  /*2f8f0*/  WARPSYNC.COLLECTIVE R15, `(.L_x_3204) ;  /* 0x000000000f087348 */ /* 0x022fea0003c00000 */
[----:B------:R0:W2:Y:S02]  /*2f900*/  SHFL.IDX P6, R14, R13, R12, R11 ;  /* 0x0000000c0d0e7389 */ /* 0x0000a400000c000b */
[----:B012--5:R-:W-:Y:S01]  /*2f910*/  ENDCOLLECTIVE ;  /* 0x000000000000791b */ /* 0x027fe20003800000 */
.L_x_3204:
[----:B------:R-:W-:Y:S05]  /*2f920*/  BSYNC B0 ;  /* 0x0000000000007941 */ /* 0x000fea0003800000 */
.L_x_3203:
        /* <DEDUP_REMOVED lines=9> */
.L_x_3205:
        /* <DEDUP_REMOVED lines=18> */
.L_x_3206:
        /* <DEDUP_REMOVED lines=8> */
.L_x_3207:
        /* <DEDUP_REMOVED lines=8> */
.L_x_3208:
        /* <DEDUP_REMOVED lines=8> */
.L_x_3209:
        /* <DEDUP_REMOVED lines=8> */
.L_x_3210:
        /* <DEDUP_REMOVED lines=9> */
.L_x_3211:
[----:B------:R-:W-:Y:S01]  /*2fd70*/  IMAD.MOV.U32 R16, RZ, RZ, R14 ;  /* 0x000000ffff107224 */ /* 0x000fe200078e000e */
[----:B------:R-:W-:Y:S06]  /*2fd80*/  BRA `(.L_x_3212) ;  /* 0xffffffd000047947 */ /* 0x000fec000383ffff */
.L_x_3114:
        /* <DEDUP_REMOVED lines=8> */
.L_x_3214:
[----:B------:R-:W-:Y:S05]  /*2fe10*/  BSYNC B0 ;  /* 0x0000000000007941 */ /* 0x000fea0003800000 */
.L_x_3213:
        /* <DEDUP_REMOVED lines=10> */
.L_x_3215:
        /* <DEDUP_REMOVED lines=8> */
.L_x_3216:
        /* <DEDUP_REMOVED lines=8> */
.L_x_3217:
        /* <DEDUP_REMOVED lines=8> */
.L_x_3218:
        /* <DEDUP_REMOVED lines=9> */
.L_x_3219:
[----:B------:R-:W-:Y:S01]  /*300d0*/  IMAD.MOV.U32 R16, RZ, RZ, R14 ;  /* 0x000000ffff107224 */ /* 0x000fe200078e000e */
[----:B------:R-:W-:Y:S06]  /*300e0*/  BRA `(.L_x_3220) ;  /* 0xffffffcc00c87947 */ /* 0x000fec000383ffff */
.L_x_3116:
[----:B------:R-:W-:Y:S01]  /*300f0*/  BSSY B0, `(.L_x_3221) ;  /* 0x0000006000007945 */ /* 0x000fe20003800000 */
[----:B------:R-:W-:Y:S01]  /*30100*/  PLOP3.LUT P6, PT, P6, PT, PT, 0x8, 0x0 ;  /* 0x000000000000781c */ /* 0x000fe200037ce170 */
[----:B------:R-:W-:-:S12]  /*30110*/  IMAD.MOV.U32 R15, RZ, RZ, -0x1 ;  /* 0xffffffffff0f7424 */ /* 0x000fd800078e00ff */
[----:B01---5:R-:W-:Y:S05]  /*30120*/  WARPSYNC.COLLECTIVE R15, `(.L_x_3222) ;  /* 0x000000000f087348 */ /* 0x023fea0003c00000 */
[----:B------:R-:W-:Y:S01]  /*30130*/  VOTE.ANY R14, PT, P6 ;  /* 0x00000000000e7806 */ /* 0x000fe200030e0100 */
[----:B01---5:R-:W-:Y:S06]  /*30140*/  ENDCOLLECTIVE ;  /* 0x000000000000791b */ /* 0x023fec0003800000 */
.L_x_3222:
[----:B------:R-:W-:Y:S05]  /*30150*/  BSYNC B0 ;  /* 0x0000000000007941 */ /* 0x000fea0003800000 */
.L_x_3221:
        /* <DEDUP_REMOVED lines=9> */
.L_x_3223:
[----:B------:R-:W-:Y:S01]  /*301f0*/  IMAD.MOV.U32 R17, RZ, RZ, R14 ;  /* 0x000000ffff117224 */ /* 0x000fe200078e000e */
[----:B------:R-:W-:Y:S06]  /*30200*/  BRA `(.L_x_3224) ;  /* 0xffffffcc00b87947 */ /* 0x000fec000383ffff */
.L_x_3118:
[----:B------:R-:W-:Y:S01]  /*30210*/  BSSY B0, `(.L_x_3225) ;  /* 0x0000007000007945 */ /* 0x000fe20003800000 */
[----:B------:R-:W-:Y:S02]  /*30220*/  IMAD.MOV.U32 R13, RZ, RZ, R2 ;  /* 0x000000ffff0d7224 */ /* 0x000fe400078e0002 */
[----:B------:R-:W-:Y:S02]  /*30230*/  IMAD.MOV.U32 R11, RZ, RZ, 0x1f ;  /* 0x0000001fff0b7424 */ /* 0x000fe400078e00ff */
[----:B------:R-:W-:-:S07]  /*30240*/  IMAD.MOV.U32 R15, RZ, RZ, -0x1 ;  /* 0xffffffffff0f7424 */ /* 0x000fce00078e00ff */
[----:B0123-5:R-:W-:Y:S05]  /*30250*/  WARPSYNC.COLLECTIVE R15, `(.L_x_3226) ;  /* 0x000000000f087348 */ /* 0x02ffea0003c00000 */
[----:B------:R4:W0:Y:S02]  /*30260*/  SHFL.IDX P6, R14, R13, R12, R11 ;  /* 0x0000000c0d0e7389 */ /* 0x00082400000c000b */
[----:B012345:R-:W-:Y:S01]  /*30270*/  ENDCOLLECTIVE ;  /* 0x000000000000791b */ /* 0x03ffe20003800000 */
.L_x_3226:
[----:B------:R-:W-:Y:S05]  /*30280*/  BSYNC B0 ;  /* 0x0000000000007941 */ /* 0x000fea0003800000 */
.L_x_3225:
[----:B------:R-:W-:Y:S01]  /*30290*/  IMAD.MOV.U32 R2, RZ, RZ, R14 ;  /* 0x000000ffff027224 */ /* 0x000fe200078e000e */
[----:B------:R-:W-:Y:S06]  /*302a0*/  BRA `(.L_x_3227) ;  /* 0xffffffcc00ac7947 */ /* 0x000fec000383ffff */
.L_x_3122:
[----:B0-----:R0:W2:Y:S02]  /*302b0*/  SYNCS.PHASECHK.TRANS64.TRYWAIT P0, [R0+URZ+0x36820], R3 ;  /* 0x03682003000075a7 */ /* 0x0010a4000800017f */
[----:B--2---:R-:W-:Y:S05]  /*302c0*/  @!P0 NANOSLEEP.SYNCS 0x989680 ;  /* 0x009896800000895d */ /* 0x004fea0003900000 */
[----:B------:R-:W2:Y:S02]  /*302d0*/  @!P0 SYNCS.PHASECHK.TRANS64 P0, [R0+URZ+0x36820], R3 ;  /* 0x03682003000085a7 */ /* 0x000ea4000800007f */
[----:B--2---:R-:W-:Y:S05]  /*302e0*/  @!P0 BRA `(.L_x_3122) ;  /* 0xfffffffc00f08947 */ /* 0x004fea000383ffff */
[----:B------:R-:W-:Y:S05]  /*302f0*/  BRA `(.L_x_3228) ;  /* 0xffffffd400307947 */ /* 0x000fea000383ffff */
.L_x_3123:
        /* <DEDUP_REMOVED lines=8> */
[----:B01-3-5:R-:W-:Y:S05]  /*30380*/  WARPSYNC.COLLECTIVE R15, `(.L_x_3230) ;  /* 0x000000000f087348 */ /* 0x02bfea0003c00000 */
[----:B------:R2:W4:Y:S02]  /*30390*/  SHFL.IDX P6, R14, R13, R12, R11 ;  /* 0x0000000c0d0e7389 */ /* 0x00052400000c000b */
[----:B012345:R-:W-:Y:S01]  /*303a0*/  ENDCOLLECTIVE ;  /* 0x000000000000791b */ /* 0x03ffe20003800000 */
.L_x_3230:
[----:B------:R-:W-:Y:S05]  /*303b0*/  BSYNC B0 ;  /* 0x0000000000007941 */ /* 0x000fea0003800000 */
.L_x_3229:
[----:B------:R-:W-:Y:S05]  /*303c0*/  BRA `(.L_x_3231) ;  /* 0xffffffd400187947 */ /* 0x000fea000383ffff */
.L_x_3124:
[----:B------:R-:W-:Y:S01]  /*303d0*/  BSSY B0, `(.L_x_3232) ;  /* 0x0000006000007945 */ /* 0x000fe20003800000 */
[----:B------:R-:W-:-:S07]  /*303e0*/  IMAD.MOV.U32 R15, RZ, RZ, -0x1 ;  /* 0xffffffffff0f7424 */ /* 0x000fce00078e00ff */
[----:B0123-5:R-:W-:Y:S05]  /*303f0*/  WARPSYNC.COLLECTIVE R15, `(.L_x_3233) ;  /* 0x000000000f0c7348 */ /* 0x02ffea0003c00000 */
[----:B------:R-:W-:Y:S02]  /*30400*/  ELECT P6, UR62, PT ;  /* 0x00000000003e782f */ /* 0x000fe400038c0000 */
[----:B------:R-:W-:Y:S01]  /*30410*/  MOV R14, UR62 ;  /* 0x0000003e000e7c02 */ /* 0x000fe20008000f00 */
[----:B0123-5:R-:W-:Y:S10]  /*30420*/  ENDCOLLECTIVE ;  /* 0x000000000000791b */ /* 0x02fff40003800000 */
.L_x_3233:
[----:B------:R-:W-:Y:S05]  /*30430*/  BSYNC B0 ;  /* 0x0000000000007941 */ /* 0x000fea0003800000 */
.L_x_3232:
[----:B------:R-:W-:Y:S05]  /*30440*/  BRA `(.L_x_3234) ;  /* 0xffffffd4000c7947 */ /* 0x000fea000383ffff */
.L_x_3126:
[----:B0-----:R0:W2:Y:S02]  /*30450*/  SYNCS.PHASECHK.TRANS64.TRYWAIT P0, [R6+URZ], R5 ;  /* 0x00000005060075a7 */ /* 0x0010a4000800017f */
[----:B--2---:R-:W-:Y:S05]  /*30460*/  @!P0 NANOSLEEP.SYNCS 0x989680 ;  /* 0x009896800000895d */ /* 0x004fea0003900000 */
[----:B------:R-:W2:Y:S02]  /*30470*/  @!P0 SYNCS.PHASECHK.TRANS64 P0, [R6+URZ], R5 ;  /* 0x00000005060085a7 */ /* 0x000ea4000800007f */
[----:B--2---:R-:W-:Y:S05]  /*30480*/  @!P0 BRA `(.L_x_3126) ;  /* 0xfffffffc00f08947 */ /* 0x004fea000383ffff */
[----:B------:R-:W-:Y:S05]  /*30490*/  BRA `(.L_x_3235) ;  /* 0xffffffd400507947 */ /* 0x000fea000383ffff */
.L_x_3127:
[----:B--2---:R2:W3:Y:S02]  /*304a0*/  SYNCS.PHASECHK.TRANS64.TRYWAIT P0, [R7+URZ], R2 ;  /* 0x00000002070075a7 */ /* 0x0044e4000800017f */
[----:B---3--:R-:W-:Y:S05]  /*304b0*/  @!P0 NANOSLEEP.SYNCS 0x989680 ;  /* 0x009896800000895d */ /* 0x008fea0003900000 */
[----:B------:R-:W3:Y:S02]  /*304c0*/  @!P0 SYNCS.PHASECHK.TRANS64 P0, [R7+URZ], R2 ;  /* 0x00000002070085a7 */ /* 0x000ee4000800007f */
[----:B---3--:R-:W-:Y:S05]  /*304d0*/  @!P0 BRA `(.L_x_3127) ;  /* 0xfffffffc00f08947 */ /* 0x008fea000383ffff */
[----:B------:R-:W-:Y:S05]  /*304e0*/  BRA `(.L_x_3236) ;  /* 0xffffffd400447947 */ /* 0x000fea000383ffff */
.L_x_3129:
[----:B---3--:R3:W4:Y:S02]  /*304f0*/  SYNCS.PHASECHK.TRANS64.TRYWAIT P0, [R4+URZ], R5 ;  /* 0x00000005040075a7 */ /* 0x008724000800017f */
[----:B----4-:R-:W-:Y:S05]  /*30500*/  @!P0 NANOSLEEP.SYNCS 0x989680 ;  /* 0x009896800000895d */ /* 0x010fea0003900000 */
[----:B------:R-:W4:Y:S02]  /*30510*/  @!P0 SYNCS.PHASECHK.TRANS64 P0, [R4+URZ], R5 ;  /* 0x00000005040085a7 */ /* 0x000f24000800007f */
[----:B----4-:R-:W-:Y:S05]  /*30520*/  @!P0 BRA `(.L_x_3129) ;  /* 0xfffffffc00f08947 */ /* 0x010fea000383ffff */
[----:B------:R-:W-:Y:S05]  /*30530*/  BRA `(.L_x_3237) ;  /* 0xffffffd4004c7947 */ /* 0x000fea000383ffff */
.L_x_3238:
        /* <DEDUP_REMOVED lines=12> */
.L_x_3248:


//--------------------- .nv.global.init           --------------------------
	.section	.nv.global.init,"aw",@progbits
.nv.global.init:
	.type		$str$23,@object
	.size		$str$23,($str$24 - $str$23)
$str$23:
        /*0000*/ 	.byte	0x28, 0x61, 0x64, 0x64, 0x72, 0x65, 0x73, 0x73, 0x20, 0x26, 0x20, 0x6d, 0x61, 0x73, 0x6b, 0x29
        /*0010*/ 	.byte	0x20, 0x3d, 0x3d, 0x20, 0x30, 0x00
	.type		$str$24,@object
	.size		$str$24,(__unnamed_9 - $str$24)
$str$24:
        /*0016*/ 	.byte	0x2f, 0x74, 0x6d, 0x70, 0x2f, 0x6f, 0x73, 0x73, 0x5f, 0x6b, 0x65, 0x72, 0x6e, 0x65, 0x6c, 0x73
        /*0026*/ 	.byte	0x5f, 0x73, 0x72, 0x63, 0x2f, 0x66, 0x6c, 0x61, 0x73, 0x68, 0x5f, 0x61, 0x74, 0x74, 0x65, 0x6e
        /*0036*/ 	.byte	0x74, 0x69, 0x6f, 0x6e, 0x2f, 0x63, 0x73, 0x72, 0x63, 0x2f, 0x63, 0x75, 0x74, 0x6c, 0x61, 0x73
        /*0046*/ 	.byte	0x73, 0x2f, 0x69, 0x6e, 0x63, 0x6c, 0x75, 0x64, 0x65, 0x2f, 0x63, 0x75, 0x74, 0x65, 0x2f, 0x70
        /*0056*/ 	.byte	0x6f, 0x69, 0x6e, 0x74, 0x65, 0x72, 0x5f, 0x66, 0x6c, 0x61, 0x67, 0x67, 0x65, 0x64, 0x2e, 0x68
        /*0066*/ 	.byte	0x70, 0x70, 0x00
	.type		__unnamed_9,@object
	.size		__unnamed_9,(__unnamed_5 - __unnamed_9)
__unnamed_9:
        /* <DEDUP_REMOVED lines=25> */
	.type		__unnamed_5,@object
	.size		__unnamed_5,(__unnamed_4 - __unnamed_5)
__unnamed_5:
        /* <DEDUP_REMOVED lines=25> */
	.type		__unnamed_4,@object
	.size		__unnamed_4,(__unnamed_3 - __unnamed_4)
__unnamed_4:
        /* <DEDUP_REMOVED lines=25> */
	.type		__unnamed_3,@object
	.size		__unnamed_3,(__unnamed_7 - __unnamed_3)
__unnamed_3:
        /* <DEDUP_REMOVED lines=29> */
	.type		__unnamed_7,@object
	.size		__unnamed_7,(__unnamed_2 - __unnamed_7)
__unnamed_7:
        /* <DEDUP_REMOVED lines=29> */
	.type		__unnamed_2,@object
	.size		__unnamed_2,(__unnamed_8 - __unnamed_2)
__unnamed_2:
        /* <DEDUP_REMOVED lines=29> */
	.type		__unnamed_8,@object
	.size		__unnamed_8,(__unnamed_1 - __unnamed_8)
__unnamed_8:
        /* <DEDUP_REMOVED lines=29> */
	.type		__unnamed_1,@object
	.size		__unnamed_1,(__unnamed_6 - __unnamed_1)
__unnamed_1:
        /* <DEDUP_REMOVED lines=29> */
        /*0e05*/ 	.byte	0x5d, 0x00
	.type		__unnamed_6,@object
	.size		__unnamed_6,(.L_5 - __unnamed_6)
__unnamed_6:
        /* <DEDUP_REMOVED lines=30> */
.L_5:


//--------------------- .nv.shared._ZN7cutlass13device_kernelIN5flash11enable_sm90INS1_16FlashAttnFwdSm90INS1_25CollectiveMainloopFwdSm90ILi2EN4cute5tupleIJNS5_1CILi1EEES8_S8_EEENS6_IJNS7_ILi128EEENS7_ILi112EEENS7_ILi192EEEEEELi192ENS_10bfloat16_tEfNS_4arch4Sm90ELb0ELb0ELb0ELb0ELb0ELb0ELb0ELb1ELb1ELb1ELb0ELb0EEENS1_21CollectiveEpilogueFwdINS6_IJSA_SC_SB_EEES9_SE_SG_Li256ELb0ELb1ELb0ELb0EEENS1_29StaticPersistentTileSchedulerILb0EEEEEEEEEvNT_6ParamsE --------------------------
	.section	.nv.shared._ZN7cutlass13device_kernelIN5flash11enable_sm90INS1_16FlashAttnFwdSm90INS1_25CollectiveMainloopFwdSm90ILi2EN4cute5tupleIJNS5_1CILi1EEES8_S8_EEENS6_IJNS7_ILi128EEENS7_ILi112EEENS7_ILi192EEEEEELi192ENS_10bfloat16_tEfNS_4arch4Sm90ELb0ELb0ELb0ELb0ELb0ELb0ELb0ELb1ELb1ELb1ELb0ELb0EEENS1_21CollectiveEpilogueFwdINS6_IJSA_SC_SB_EEES9_SE_SG_Li256ELb0ELb1ELb0ELb0EEENS1_29StaticPersistentTileSchedulerILb0EEEEEEEEEvNT_6ParamsE,"aw",@nobits
	.sectionflags	@""
	.align	16
	.zero		1024


//--------------------- .nv.shared.reserved.0     --------------------------
	.section	.nv.shared.reserved.0,"aw",@nobits
	.weak		__nv_reservedSMEM_offset_0_alias
	.size		__nv_reservedSMEM_offset_0_alias, 0, 0
	.other		__nv_reservedSMEM_offset_0_alias,@"STO_CUDA_RESERVED_SHARED STV_DEFAULT"
__nv_reservedSMEM_offset_0_alias:
	.zero		0


//--------------------- .nv.global                --------------------------
	.section	.nv.global,"aw",@nobits
.nv.global:
	.type		_ZN74_INTERNAL_5a9d7236_38_flash_fwd_hdim192_bf16_packgqa_sm90_cu_a7f3af4d_33824cute1_E,@object
	.size		_ZN74_INTERNAL_5a9d7236_38_flash_fwd_hdim192_bf16_packgqa_sm90_cu_a7f3af4d_33824cute1_E,(_ZN74_INTERNAL_5a9d7236_38_flash_fwd_hdim192_bf16_packgqa_sm90_cu_a7f3af4d_33824cuda3std3__45__cpo6cbeginE - _ZN74_INTERNAL_5a9d7236_38_flash_fwd_hdim192_bf16_packgqa_sm90_cu_a7f3af4d_33824cute1_E)
_ZN74_INTERNAL_5a9d7236_38_flash_fwd_hdim192_bf16_packgqa_sm90_cu_a7f3af4d_33824cute1_E:
	.zero		1
	.type		_ZN74_INTERNAL_5a9d7236_38_flash_fwd_hdim192_bf16_packgqa_sm90_cu_a7f3af4d_33824cuda3std3__45__cpo6cbeginE,@object
	.size		_ZN74_INTERNAL_5a9d7236_38_flash_fwd_hdim192_bf16_packgqa_sm90_cu_a7f3af4d_33824cuda3std3__45__cpo6cbeginE,(_ZN74_INTERNAL_5a9d7236_38_flash_fwd_hdim192_bf16_packgqa_sm90_cu_a7f3af4d_33824cuda3std3__48in_placeE - _ZN74_INTERNAL_5a9d7236_38_flash_fwd_hdim192_bf16_packgqa_sm90_cu_a7f3af4d_33824cuda3std3__45__cpo6cbeginE)
_ZN74_INTERNAL_5a9d7236_38_flash_fwd_hdim192_bf16_packgqa_sm90_cu_a7f3af4d_33824cuda3std3__45__cpo6cbeginE:
	.zero		1
	.type		_ZN74_INTERNAL_5a9d7236_38_flash_fwd_hdim192_bf16_packgqa_sm90_cu_a7f3af4d_33824cuda3std3__48in_placeE,@object
	.size		_ZN74_INTERNAL_5a9d7236_38_flash_fwd_hdim192_bf16_packgqa_sm90_cu_a7f3af4d_33824cuda3std3__48in_placeE,(_ZN74_INTERNAL_5a9d7236_38_flash_fwd_hdim192_bf16_packgqa_sm90_cu_a7f3af4d_33824cuda3std6ranges3__45__cpo9iter_moveE - _ZN74_INTERNAL_5a9d7236_38_flash_fwd_hdim192_bf16_packgqa_sm90_cu_a7f3af4d_33824cuda3std3__48in_placeE)
_ZN74_INTERNAL_5a9d7236_38_flash_fwd_hdim192_bf16_packgqa_sm90_cu_a7f3af4d_33824cuda3std3__48in_placeE:
	.zero		1
	.type		_ZN74_INTERNAL_5a9d7236_38_flash_fwd_hdim192_bf16_packgqa_sm90_cu_a7f3af4d_33824cuda3std6ranges3__45__cpo9iter_moveE,@object
	.size		_ZN74_INTERNAL_5a9d7236_38_flash_fwd_hdim192_bf16_packgqa_sm90_cu_a7f3af4d_33824cuda3std6ranges3__45__cpo9iter_moveE,(_ZN74_INTERNAL_5a9d7236_38_flash_fwd_hdim192_bf16_packgqa_sm90_cu_a7f3af4d_33824cuda3std3__45__cpo5beginE - _ZN74_INTERNAL_5a9d7236_38_flash_fwd_hdim192_bf16_packgqa_sm90_cu_a7f3af4d_33824cuda3std6ranges3__45__cpo9iter_moveE)
_ZN74_INTERNAL_5a9d7236_38_flash_fwd_hdim192_bf16_packgqa_sm90_cu_a7f3af4d_33824cuda3std6ranges3__45__cpo9iter_moveE:
	.zero		1
	.type		_ZN74_INTERNAL_5a9d7236_38_flash_fwd_hdim192_bf16_packgqa_sm90_cu_a7f3af4d_33824cuda3std3__45__cpo5beginE,@object
	.size		_ZN74_INTERNAL_5a9d7236_38_flash_fwd_hdim192_bf16_packgqa_sm90_cu_a7f3af4d_33824cuda3std3__45__cpo5beginE,(_ZN74_INTERNAL_5a9d7236_38_flash_fwd_hdim192_bf16_packgqa_sm90_cu_a7f3af4d_33824cuda3std3__476_GLOBAL__N__5a9d7236_38_flash_fwd_hdim192_bf16_packgqa_sm90_cu_a7f3af4d_33826ignoreE - _ZN74_INTERNAL_5a9d7236_38_flash_fwd_hdim192_bf16_packgqa_sm90_cu_a7f3af4d_33824cuda3std3__45__cpo5beginE)
_ZN74_INTERNAL_5a9d7236_38_flash_fwd_hdim192_bf16_packgqa_sm90_cu_a7f3af4d_33824cuda3std3__45__cpo5beginE:
	.zero		1
	.type		_ZN74_INTERNAL_5a9d7236_38_flash_fwd_hdim192_bf16_packgqa_sm90_cu_a7f3af4d_33824cuda3std3__476_GLOBAL__N__5a9d7236_38_flash_fwd_hdim192_bf16_packgqa_sm90_cu_a7f3af4d_33826ignoreE,@object
	.size		_ZN74_INTERNAL_5a9d7236_38_flash_fwd_hdim192_bf16_packgqa_sm90_cu_a7f3af4d_33824cuda3std3__476_GLOBAL__N__5a9d7236_38_flash_fwd_hdim192_bf16_packgqa_sm90_cu_a7f3af4d_33826ignoreE,(_ZN74_INTERNAL_5a9d7236_38_flash_fwd_hdim192_bf16_packgqa_sm90_cu_a7f3af4d_33824cute7productE - _ZN74_INTERNAL_5a9d7236_38_flash_fwd_hdim192_bf16_packgqa_sm90_cu_a7f3af4d_33824cuda3std3__476_GLOBAL__N__5a9d7236_38_flash_fwd_hdim192_bf16_packgqa_sm90_cu_a7f3af4d_33826ignoreE)
_ZN74_INTERNAL_5a9d7236_38_flash_fwd_hdim192_bf16_packgqa_sm90_cu_a7f3af4d_33824cuda3std3__476_GLOBAL__N__5a9d7236_38_flash_fwd_hdim192_bf16_packgqa_sm90_cu_a7f3af4d_33826ignoreE:
	.zero		1
	.type		_ZN74_INTERNAL_5a9d7236_38_flash_fwd_hdim192_bf16_packgqa_sm90_cu_a7f3af4d_33824cute7productE,@object
	.size		_ZN74_INTERNAL_5a9d7236_38_flash_fwd_hdim192_bf16_packgqa_sm90_cu_a7f3af4d_33824cute7productE,(_ZN74_INTERNAL_5a9d7236_38_flash_fwd_hdim192_bf16_packgqa_sm90_cu_a7f3af4d_33824cuda3std3__45__cpo3endE - _ZN74_INTERNAL_5a9d7236_38_flash_fwd_hdim192_bf16_packgqa_sm90_cu_a7f3af4d_33824cute7productE)
_ZN74_INTERNAL_5a9d7236_38_flash_fwd_hdim192_bf16_packgqa_sm90_cu_a7f3af4d_33824cute7productE:
	.zero		1
	.type		_ZN74_INTERNAL_5a9d7236_38_flash_fwd_hdim192_bf16_packgqa_sm90_cu_a7f3af4d_33824cuda3std3__45__cpo3endE,@object
	.size		_ZN74_INTERNAL_5a9d7236_38_flash_fwd_hdim192_bf16_packgqa_sm90_cu_a7f3af4d_33824cuda3std3__45__cpo3endE,(_ZN74_INTERNAL_5a9d7236_38_flash_fwd_hdim192_bf16_packgqa_sm90_cu_a7f3af4d_33824cuda3std3__419piecewise_constructE - _ZN74_INTERNAL_5a9d7236_38_flash_fwd_hdim192_bf16_packgqa_sm90_cu_a7f3af4d_33824cuda3std3__45__cpo3endE)
_ZN74_INTERNAL_5a9d7236_38_flash_fwd_hdim192_bf16_packgqa_sm90_cu_a7f3af4d_33824cuda3std3__45__cpo3endE:
	.zero		1
	.type		_ZN74_INTERNAL_5a9d7236_38_flash_fwd_hdim192_bf16_packgqa_sm90_cu_a7f3af4d_33824cuda3std3__419piecewise_constructE,@object
	.size		_ZN74_INTERNAL_5a9d7236_38_flash_fwd_hdim192_bf16_packgqa_sm90_cu_a7f3af4d_33824cuda3std3__419piecewise_constructE,(_ZN74_INTERNAL_5a9d7236_38_flash_fwd_hdim192_bf16_packgqa_sm90_cu_a7f3af4d_33824cuda3std3__45__cpo4cendE - _ZN74_INTERNAL_5a9d7236_38_flash_fwd_hdim192_bf16_packgqa_sm90_cu_a7f3af4d_33824cuda3std3__419piecewise_constructE)
_ZN74_INTERNAL_5a9d7236_38_flash_fwd_hdim192_bf16_packgqa_sm90_cu_a7f3af4d_33824cuda3std3__419piecewise_constructE:
	.zero		1
	.type		_ZN74_INTERNAL_5a9d7236_38_flash_fwd_hdim192_bf16_packgqa_sm90_cu_a7f3af4d_33824cuda3std3__45__cpo4cendE,@object
	.size		_ZN74_INTERNAL_5a9d7236_38_flash_fwd_hdim192_bf16_packgqa_sm90_cu_a7f3af4d_33824cuda3std3__45__cpo4cendE,(_ZN74_INTERNAL_5a9d7236_38_flash_fwd_hdim192_bf16_packgqa_sm90_cu_a7f3af4d_33824cuda3std6ranges3__45__cpo4swapE - _ZN74_INTERNAL_5a9d7236_38_flash_fwd_hdim192_bf16_packgqa_sm90_cu_a7f3af4d_33824cuda3std3__45__cpo4cendE)
_ZN74_INTERNAL_5a9d7236_38_flash_fwd_hdim192_bf16_packgqa_sm90_cu_a7f3af4d_33824cuda3std3__45__cpo4cendE:
	.zero		1
	.type		_ZN74_INTERNAL_5a9d7236_38_flash_fwd_hdim192_bf16_packgqa_sm90_cu_a7f3af4d_33824cuda3std6ranges3__45__cpo4swapE,@object
	.size		_ZN74_INTERNAL_5a9d7236_38_flash_fwd_hdim192_bf16_packgqa_sm90_cu_a7f3af4d_33824cuda3std6ranges3__45__cpo4swapE,(.L_16 - _ZN74_INTERNAL_5a9d7236_38_flash_fwd_hdim192_bf16_packgqa_sm90_cu_a7f3af4d_33824cuda3std6ranges3__45__cpo4swapE)
_ZN74_INTERNAL_5a9d7236_38_flash_fwd_hdim192_bf16_packgqa_sm90_cu_a7f3af4d_33824cuda3std6ranges3__45__cpo4swapE:
	.zero		1
.L_16:


//--------------------- .nv.shared._ZN7cutlass13device_kernelIN5flash11enable_sm90INS1_16FlashAttnFwdSm90INS1_25CollectiveMainloopFwdSm90ILi2EN4cute5tupleIJNS5_1CILi2EEENS7_ILi1EEES9_EEENS6_IJNS7_ILi128EEENS7_ILi112EEENS7_ILi192EEEEEELi192ENS_10bfloat16_tEfNS_4arch4Sm90ELb0ELb0ELb0ELb0ELb0ELb0ELb0ELb1ELb1ELb1ELb0ELb0EEENS1_21CollectiveEpilogueFwdINS6_IJSB_SD_SC_EEESA_SF_SH_Li256ELb0ELb1ELb0ELb0EEENS1_29StaticPersistentTileSchedulerILb0EEEEEEEEEvNT_6ParamsE --------------------------
	.section	.nv.shared._ZN7cutlass13device_kernelIN5flash11enable_sm90INS1_16FlashAttnFwdSm90INS1_25CollectiveMainloopFwdSm90ILi2EN4cute5tupleIJNS5_1CILi2EEENS7_ILi1EEES9_EEENS6_IJNS7_ILi128EEENS7_ILi112EEENS7_ILi192EEEEEELi192ENS_10bfloat16_tEfNS_4arch4Sm90ELb0ELb0ELb0ELb0ELb0ELb0ELb0ELb1ELb1ELb1ELb0ELb0EEENS1_21CollectiveEpilogueFwdINS6_IJSB_SD_SC_EEESA_SF_SH_Li256ELb0ELb1ELb0ELb0EEENS1_29StaticPersistentTileSchedulerILb0EEEEEEEEEvNT_6ParamsE,"aw",@nobits
	.sectionflags	@""
	.align	16
	.zero		1024


//--------------------- .nv.shared._ZN7cutlass13device_kernelIN5flash11enable_sm90INS1_16FlashAttnFwdSm90INS1_25CollectiveMainloopFwdSm90ILi2EN4cute5tupleIJNS5_1CILi1EEES8_S8_EEENS6_IJNS7_ILi128EEENS7_ILi112EEENS7_ILi192EEEEEELi192ENS_10bfloat16_tEfNS_4arch4Sm90ELb0ELb0ELb0ELb1ELb0ELb0ELb0ELb1ELb1ELb1ELb0ELb0EEENS1_21CollectiveEpilogueFwdINS6_IJSA_SC_SB_EEES9_SE_SG_Li256ELb1ELb1ELb0ELb0EEENS1_36VarlenDynamicPersistentTileSchedulerILi128ELi112ELi256ELi128ELb0ELb1ELb1ELb0ELb1ELb1EEEEEEEEEvNT_6ParamsE --------------------------
	.section	.nv.shared._ZN7cutlass13device_kernelIN5flash11enable_sm90INS1_16FlashAttnFwdSm90INS1_25CollectiveMainloopFwdSm90ILi2EN4cute5tupleIJNS5_1CILi1EEES8_S8_EEENS6_IJNS7_ILi128EEENS7_ILi112EEENS7_ILi192EEEEEELi192ENS_10bfloat16_tEfNS_4arch4Sm90ELb0ELb0ELb0ELb1ELb0ELb0ELb0ELb1ELb1ELb1ELb0ELb0EEENS1_21CollectiveEpilogueFwdINS6_IJSA_SC_SB_EEES9_SE_SG_Li256ELb1ELb1ELb0ELb0EEENS1_36VarlenDynamicPersistentTileSchedulerILi128ELi112ELi256ELi128ELb0ELb1ELb1ELb0ELb1ELb1EEEEEEEEEvNT_6ParamsE,"aw",@nobits
	.sectionflags	@""
	.align	16
	.zero		1024


//--------------------- .nv.shared._ZN7cutlass13device_kernelIN5flash11enable_sm90INS1_16FlashAttnFwdSm90INS1_25CollectiveMainloopFwdSm90ILi2EN4cute5tupleIJNS5_1CILi1EEES8_S8_EEENS6_IJNS7_ILi128EEENS7_ILi112EEENS7_ILi192EEEEEELi192ENS_10bfloat16_tEfNS_4arch4Sm90ELb0ELb0ELb0ELb1ELb0ELb1ELb0ELb1ELb1ELb1ELb0ELb0EEENS1_21CollectiveEpilogueFwdINS6_IJSA_SC_SB_EEES9_SE_SG_Li256ELb1ELb1ELb0ELb0EEENS1_36VarlenDynamicPersistentTileSchedulerILi128ELi112ELi256ELi128ELb0ELb1ELb1ELb0ELb1ELb1EEEEEEEEEvNT_6ParamsE --------------------------
	.section	.nv.shared._ZN7cutlass13device_kernelIN5flash11enable_sm90INS1_16FlashAttnFwdSm90INS1_25CollectiveMainloopFwdSm90ILi2EN4cute5tupleIJNS5_1CILi1EEES8_S8_EEENS6_IJNS7_ILi128EEENS7_ILi112EEENS7_ILi192EEEEEELi192ENS_10bfloat16_tEfNS_4arch4Sm90ELb0ELb0ELb0ELb1ELb0ELb1ELb0ELb1ELb1ELb1ELb0ELb0EEENS1_21CollectiveEpilogueFwdINS6_IJSA_SC_SB_EEES9_SE_SG_Li256ELb1ELb1ELb0ELb0EEENS1_36VarlenDynamicPersistentTileSchedulerILi128ELi112ELi256ELi128ELb0ELb1ELb1ELb0ELb1ELb1EEEEEEEEEvNT_6ParamsE,"aw",@nobits
	.sectionflags	@""
	.align	16
	.zero		1024


//--------------------- .nv.shared._ZN7cutlass13device_kernelIN5flash11enable_sm90INS1_16FlashAttnFwdSm90INS1_25CollectiveMainloopFwdSm90ILi2EN4cute5tupleIJNS5_1CILi1EEES8_S8_EEENS6_IJNS7_ILi128EEENS7_ILi96EEENS7_ILi192EEEEEELi192ENS_10bfloat16_tEfNS_4arch4Sm90ELb0ELb1ELb0ELb0ELb0ELb0ELb0ELb1ELb1ELb1ELb0ELb0EEENS1_21CollectiveEpilogueFwdINS6_IJSA_SC_SB_EEES9_SE_SG_Li256ELb0ELb1ELb0ELb0EEENS1_30DynamicPersistentTileSchedulerILi256ELi128ELb0ELb1ELb1EEEEEEEEEvNT_6ParamsE --------------------------
	.section	.nv.shared._ZN7cutlass13device_kernelIN5flash11enable_sm90INS1_16FlashAttnFwdSm90INS1_25CollectiveMainloopFwdSm90ILi2EN4cute5tupleIJNS5_1CILi1EEES8_S8_EEENS6_IJNS7_ILi128EEENS7_ILi96EEENS7_ILi192EEEEEELi192ENS_10bfloat16_tEfNS_4arch4Sm90ELb0ELb1ELb0ELb0ELb0ELb0ELb0ELb1ELb1ELb1ELb0ELb0EEENS1_21CollectiveEpilogueFwdINS6_IJSA_SC_SB_EEES9_SE_SG_Li256ELb0ELb1ELb0ELb0EEENS1_30DynamicPersistentTileSchedulerILi256ELi128ELb0ELb1ELb1EEEEEEEEEvNT_6ParamsE,"aw",@nobits
	.sectionflags	@""
	.align	16
	.zero		1024


//--------------------- .nv.shared._ZN7cutlass13device_kernelIN5flash11enable_sm90INS1_16FlashAttnFwdSm90INS1_25CollectiveMainloopFwdSm90ILi2EN4cute5tupleIJNS5_1CILi1EEES8_S8_EEENS6_IJNS7_ILi128EEENS7_ILi96EEENS7_ILi192EEEEEELi192ENS_10bfloat16_tEfNS_4arch4Sm90ELb0ELb1ELb0ELb1ELb0ELb0ELb0ELb1ELb1ELb1ELb0ELb0EEENS1_21CollectiveEpilogueFwdINS6_IJSA_SC_SB_EEES9_SE_SG_Li256ELb1ELb1ELb0ELb0EEENS1_36VarlenDynamicPersistentTileSchedulerILi128ELi96ELi256ELi128ELb0ELb1ELb1ELb1ELb0ELb1EEEEEEEEEvNT_6ParamsE --------------------------
	.section	.nv.shared._ZN7cutlass13device_kernelIN5flash11enable_sm90INS1_16FlashAttnFwdSm90INS1_25CollectiveMainloopFwdSm90ILi2EN4cute5tupleIJNS5_1CILi1EEES8_S8_EEENS6_IJNS7_ILi128EEENS7_ILi96EEENS7_ILi192EEEEEELi192ENS_10bfloat16_tEfNS_4arch4Sm90ELb0ELb1ELb0ELb1ELb0ELb0ELb0ELb1ELb1ELb1ELb0ELb0EEENS1_21CollectiveEpilogueFwdINS6_IJSA_SC_SB_EEES9_SE_SG_Li256ELb1ELb1ELb0ELb0EEENS1_36VarlenDynamicPersistentTileSchedulerILi128ELi96ELi256ELi128ELb0ELb1ELb1ELb1ELb0ELb1EEEEEEEEEvNT_6ParamsE,"aw",@nobits
	.sectionflags	@""
	.align	16
	.zero		1024


//--------------------- .nv.shared._ZN7cutlass13device_kernelIN5flash11enable_sm90INS1_16FlashAttnFwdSm90INS1_25CollectiveMainloopFwdSm90ILi2EN4cute5tupleIJNS5_1CILi1EEES8_S8_EEENS6_IJNS7_ILi128EEENS7_ILi96EEENS7_ILi192EEEEEELi192ENS_10bfloat16_tEfNS_4arch4Sm90ELb0ELb1ELb0ELb1ELb0ELb1ELb0ELb1ELb1ELb1ELb0ELb0EEENS1_21CollectiveEpilogueFwdINS6_IJSA_SC_SB_EEES9_SE_SG_Li256ELb1ELb1ELb0ELb0EEENS1_36VarlenDynamicPersistentTileSchedulerILi128ELi96ELi256ELi128ELb0ELb1ELb1ELb1ELb0ELb1EEEEEEEEEvNT_6ParamsE --------------------------
	.section	.nv.shared._ZN7cutlass13device_kernelIN5flash11enable_sm90INS1_16FlashAttnFwdSm90INS1_25CollectiveMainloopFwdSm90ILi2EN4cute5tupleIJNS5_1CILi1EEES8_S8_EEENS6_IJNS7_ILi128EEENS7_ILi96EEENS7_ILi192EEEEEELi192ENS_10bfloat16_tEfNS_4arch4Sm90ELb0ELb1ELb0ELb1ELb0ELb1ELb0ELb1ELb1ELb1ELb0ELb0EEENS1_21CollectiveEpilogueFwdINS6_IJSA_SC_SB_EEES9_SE_SG_Li256ELb1ELb1ELb0ELb0EEENS1_36VarlenDynamicPersistentTileSchedulerILi128ELi96ELi256ELi128ELb0ELb1ELb1ELb1ELb0ELb1EEEEEEEEEvNT_6ParamsE,"aw",@nobits
	.sectionflags	@""
	.align	16
	.zero		1024


//--------------------- .nv.shared._ZN7cutlass13device_kernelIN5flash11enable_sm90INS1_16FlashAttnFwdSm90INS1_25CollectiveMainloopFwdSm90ILi2EN4cute5tupleIJNS5_1CILi1EEES8_S8_EEENS6_IJNS7_ILi128EEENS7_ILi112EEENS7_ILi192EEEEEELi192ENS_10bfloat16_tEfNS_4arch4Sm90ELb1ELb0ELb0ELb0ELb0ELb0ELb0ELb1ELb1ELb1ELb0ELb0EEENS1_21CollectiveEpilogueFwdINS6_IJSA_SC_SB_EEES9_SE_SG_Li256ELb0ELb1ELb0ELb0EEENS1_30DynamicPersistentTileSchedulerILi256ELi128ELb0ELb1ELb1EEEEEEEEEvNT_6ParamsE --------------------------
	.section	.nv.shared._ZN7cutlass13device_kernelIN5flash11enable_sm90INS1_16FlashAttnFwdSm90INS1_25CollectiveMainloopFwdSm90ILi2EN4cute5tupleIJNS5_1CILi1EEES8_S8_EEENS6_IJNS7_ILi128EEENS7_ILi112EEENS7_ILi192EEEEEELi192ENS_10bfloat16_tEfNS_4arch4Sm90ELb1ELb0ELb0ELb0ELb0ELb0ELb0ELb1ELb1ELb1ELb0ELb0EEENS1_21CollectiveEpilogueFwdINS6_IJSA_SC_SB_EEES9_SE_SG_Li256ELb0ELb1ELb0ELb0EEENS1_30DynamicPersistentTileSchedulerILi256ELi128ELb0ELb1ELb1EEEEEEEEEvNT_6ParamsE,"aw",@nobits
	.sectionflags	@""
	.align	16
	.zero		1024


//--------------------- .nv.shared._ZN7cutlass13device_kernelIN5flash11enable_sm90INS1_16FlashAttnFwdSm90INS1_25CollectiveMainloopFwdSm90ILi2EN4cute5tupleIJNS5_1CILi1EEES8_S8_EEENS6_IJNS7_ILi128EEENS7_ILi112EEENS7_ILi192EEEEEELi192ENS_10bfloat16_tEfNS_4arch4Sm90ELb1ELb0ELb0ELb1ELb0ELb0ELb0ELb1ELb1ELb1ELb0ELb0EEENS1_21CollectiveEpilogueFwdINS6_IJSA_SC_SB_EEES9_SE_SG_Li256ELb1ELb1ELb0ELb0EEENS1_36VarlenDynamicPersistentTileSchedulerILi128ELi112ELi256ELi128ELb0ELb1ELb1ELb1ELb1ELb1EEEEEEEEEvNT_6ParamsE --------------------------
	.section	.nv.shared._ZN7cutlass13device_kernelIN5flash11enable_sm90INS1_16FlashAttnFwdSm90INS1_25CollectiveMainloopFwdSm90ILi2EN4cute5tupleIJNS5_1CILi1EEES8_S8_EEENS6_IJNS7_ILi128EEENS7_ILi112EEENS7_ILi192EEEEEELi192ENS_10bfloat16_tEfNS_4arch4Sm90ELb1ELb0ELb0ELb1ELb0ELb0ELb0ELb1ELb1ELb1ELb0ELb0EEENS1_21CollectiveEpilogueFwdINS6_IJSA_SC_SB_EEES9_SE_SG_Li256ELb1ELb1ELb0ELb0EEENS1_36VarlenDynamicPersistentTileSchedulerILi128ELi112ELi256ELi128ELb0ELb1ELb1ELb1ELb1ELb1EEEEEEEEEvNT_6ParamsE,"aw",@nobits
	.sectionflags	@""
	.align	16
	.zero		1024


//--------------------- .nv.shared._ZN7cutlass13device_kernelIN5flash11enable_sm90INS1_16FlashAttnFwdSm90INS1_25CollectiveMainloopFwdSm90ILi2EN4cute5tupleIJNS5_1CILi1EEES8_S8_EEENS6_IJNS7_ILi128EEENS7_ILi112EEENS7_ILi192EEEEEELi192ENS_10bfloat16_tEfNS_4arch4Sm90ELb1ELb0ELb0ELb1ELb0ELb1ELb0ELb1ELb1ELb1ELb0ELb0EEENS1_21CollectiveEpilogueFwdINS6_IJSA_SC_SB_EEES9_SE_SG_Li256ELb1ELb1ELb0ELb0EEENS1_36VarlenDynamicPersistentTileSchedulerILi128ELi112ELi256ELi128ELb0ELb1ELb1ELb1ELb1ELb1EEEEEEEEEvNT_6ParamsE --------------------------
	.section	.nv.shared._ZN7cutlass13device_kernelIN5flash11enable_sm90INS1_16FlashAttnFwdSm90INS1_25CollectiveMainloopFwdSm90ILi2EN4cute5tupleIJNS5_1CILi1EEES8_S8_EEENS6_IJNS7_ILi128EEENS7_ILi112EEENS7_ILi192EEEEEELi192ENS_10bfloat16_tEfNS_4arch4Sm90ELb1ELb0ELb0ELb1ELb0ELb1ELb0ELb1ELb1ELb1ELb0ELb0EEENS1_21CollectiveEpilogueFwdINS6_IJSA_SC_SB_EEES9_SE_SG_Li256ELb1ELb1ELb0ELb0EEENS1_36VarlenDynamicPersistentTileSchedulerILi128ELi112ELi256ELi128ELb0ELb1ELb1ELb1ELb1ELb1EEEEEEEEEvNT_6ParamsE,"aw",@nobits
	.sectionflags	@""
	.align	16
	.zero		1024


//--------------------- .nv.constant0._ZN7cutlass13device_kernelIN5flash11enable_sm90INS1_16FlashAttnFwdSm90INS1_25CollectiveMainloopFwdSm90ILi2EN4cute5tupleIJNS5_1CILi1EEES8_S8_EEENS6_IJNS7_ILi128EEENS7_ILi112EEENS7_ILi192EEEEEELi192ENS_10bfloat16_tEfNS_4arch4Sm90ELb0ELb0ELb0ELb0ELb0ELb0ELb0ELb1ELb1ELb1ELb0ELb0EEENS1_21CollectiveEpilogueFwdINS6_IJSA_SC_SB_EEES9_SE_SG_Li256ELb0ELb1ELb0ELb0EEENS1_29StaticPersistentTileSchedulerILb0EEEEEEEEEvNT_6ParamsE --------------------------
	.section	.nv.constant0._ZN7cutlass13device_kernelIN5flash11enable_sm90INS1_16FlashAttnFwdSm90INS1_25CollectiveMainloopFwdSm90ILi2EN4cute5tupleIJNS5_1CILi1EEES8_S8_EEENS6_IJNS7_ILi128EEENS7_ILi112EEENS7_ILi192EEEEEELi192ENS_10bfloat16_tEfNS_4arch4Sm90ELb0ELb0ELb0ELb0ELb0ELb0ELb0ELb1ELb1ELb1ELb0ELb0EEENS1_21CollectiveEpilogueFwdINS6_IJSA_SC_SB_EEES9_SE_SG_Li256ELb0ELb1ELb0ELb0EEENS1_29StaticPersistentTileSchedulerILb0EEEEEEEEEvNT_6ParamsE,"a",@progbits
	.sectionflags	@""
	.align	4
.nv.constant0._ZN7cutlass13device_kernelIN5flash11enable_sm90INS1_16FlashAttnFwdSm90INS1_25CollectiveMainloopFwdSm90ILi2EN4cute5tupleIJNS5_1CILi1EEES8_S8_EEENS6_IJNS7_ILi128EEENS7_ILi112EEENS7_ILi192EEEEEELi192ENS_10bfloat16_tEfNS_4arch4Sm90ELb0ELb0ELb0ELb0ELb0ELb0ELb0ELb1ELb1ELb1ELb0ELb0EEENS1_21CollectiveEpilogueFwdINS6_IJSA_SC_SB_EEES9_SE_SG_Li256ELb0ELb1ELb0ELb0EEENS1_29StaticPersistentTileSchedulerILb0EEEEEEEEEvNT_6ParamsE:
	.zero		3200


//--------------------- .nv.constant0._ZN7cutlass13device_kernelIN5flash11enable_sm90INS1_16FlashAttnFwdSm90INS1_25CollectiveMainloopFwdSm90ILi2EN4cute5tupleIJNS5_1CILi2EEENS7_ILi1EEES9_EEENS6_IJNS7_ILi128EEENS7_ILi112EEENS7_ILi192EEEEEELi192ENS_10bfloat16_tEfNS_4arch4Sm90ELb0ELb0ELb0ELb0ELb0ELb0ELb0ELb1ELb1ELb1ELb0ELb0EEENS1_21CollectiveEpilogueFwdINS6_IJSB_SD_SC_EEESA_SF_SH_Li256ELb0ELb1ELb0ELb0EEENS1_29StaticPersistentTileSchedulerILb0EEEEEEEEEvNT_6ParamsE --------------------------
	.section	.nv.constant0._ZN7cutlass13device_kernelIN5flash11enable_sm90INS1_16FlashAttnFwdSm90INS1_25CollectiveMainloopFwdSm90ILi2EN4cute5tupleIJNS5_1CILi2EEENS7_ILi1EEES9_EEENS6_IJNS7_ILi128EEENS7_ILi112EEENS7_ILi192EEEEEELi192ENS_10bfloat16_tEfNS_4arch4Sm90ELb0ELb0ELb0ELb0ELb0ELb0ELb0ELb1ELb1ELb1ELb0ELb0EEENS1_21CollectiveEpilogueFwdINS6_IJSB_SD_SC_EEESA_SF_SH_Li256ELb0ELb1ELb0ELb0EEENS1_29StaticPersistentTileSchedulerILb0EEEEEEEEEvNT_6ParamsE,"a",@progbits
	.sectionflags	@""
	.align	4
.nv.constant0._ZN7cutlass13device_kernelIN5flash11enable_sm90INS1_16FlashAttnFwdSm90INS1_25CollectiveMainloopFwdSm90ILi2EN4cute5tupleIJNS5_1CILi2EEENS7_ILi1EEES9_EEENS6_IJNS7_ILi128EEENS7_ILi112EEENS7_ILi192EEEEEELi192ENS_10bfloat16_tEfNS_4arch4Sm90ELb0ELb0ELb0ELb0ELb0ELb0ELb0ELb1ELb1ELb1ELb0ELb0EEENS1_21CollectiveEpilogueFwdINS6_IJSB_SD_SC_EEESA_SF_SH_Li256ELb0ELb1ELb0ELb0EEENS1_29StaticPersistentTileSchedulerILb0EEEEEEEEEvNT_6ParamsE:
	.zero		3200


//--------------------- .nv.constant0._ZN7cutlass13device_kernelIN5flash11enable_sm90INS1_16FlashAttnFwdSm90INS1_25CollectiveMainloopFwdSm90ILi2EN4cute5tupleIJNS5_1CILi1EEES8_S8_EEENS6_IJNS7_ILi128EEENS7_ILi112EEENS7_ILi192EEEEEELi192ENS_10bfloat16_tEfNS_4arch4Sm90ELb0ELb0ELb0ELb1ELb0ELb0ELb0ELb1ELb1ELb1ELb0ELb0EEENS1_21CollectiveEpilogueFwdINS6_IJSA_SC_SB_EEES9_SE_SG_Li256ELb1ELb1ELb0ELb0EEENS1_36VarlenDynamicPersistentTileSchedulerILi128ELi112ELi256ELi128ELb0ELb1ELb1ELb0ELb1ELb1EEEEEEEEEvNT_6ParamsE --------------------------
	.section	.nv.constant0._ZN7cutlass13device_kernelIN5flash11enable_sm90INS1_16FlashAttnFwdSm90INS1_25CollectiveMainloopFwdSm90ILi2EN4cute5tupleIJNS5_1CILi1EEES8_S8_EEENS6_IJNS7_ILi128EEENS7_ILi112EEENS7_ILi192EEEEEELi192ENS_10bfloat16_tEfNS_4arch4Sm90ELb0ELb0ELb0ELb1ELb0ELb0ELb0ELb1ELb1ELb1ELb0ELb0EEENS1_21CollectiveEpilogueFwdINS6_IJSA_SC_SB_EEES9_SE_SG_Li256ELb1ELb1ELb0ELb0EEENS1_36VarlenDynamicPersistentTileSchedulerILi128ELi112ELi256ELi128ELb0ELb1ELb1ELb0ELb1ELb1EEEEEEEEEvNT_6ParamsE,"a",@progbits
	.sectionflags	@""
	.align	4
.nv.constant0._ZN7cutlass13device_kernelIN5flash11enable_sm90INS1_16FlashAttnFwdSm90INS1_25CollectiveMainloopFwdSm90ILi2EN4cute5tupleIJNS5_1CILi1EEES8_S8_EEENS6_IJNS7_ILi128EEENS7_ILi112EEENS7_ILi192EEEEEELi192ENS_10bfloat16_tEfNS_4arch4Sm90ELb0ELb0ELb0ELb1ELb0ELb0ELb0ELb1ELb1ELb1ELb0ELb0EEENS1_21CollectiveEpilogueFwdINS6_IJSA_SC_SB_EEES9_SE_SG_Li256ELb1ELb1ELb0ELb0EEENS1_36VarlenDynamicPersistentTileSchedulerILi128ELi112ELi256ELi128ELb0ELb1ELb1ELb0ELb1ELb1EEEEEEEEEvNT_6ParamsE:
	.zero		3328


//--------------------- .nv.constant0._ZN7cutlass13device_kernelIN5flash11enable_sm90INS1_16FlashAttnFwdSm90INS1_25CollectiveMainloopFwdSm90ILi2EN4cute5tupleIJNS5_1CILi1EEES8_S8_EEENS6_IJNS7_ILi128EEENS7_ILi112EEENS7_ILi192EEEEEELi192ENS_10bfloat16_tEfNS_4arch4Sm90ELb0ELb0ELb0ELb1ELb0ELb1ELb0ELb1ELb1ELb1ELb0ELb0EEENS1_21CollectiveEpilogueFwdINS6_IJSA_SC_SB_EEES9_SE_SG_Li256ELb1ELb1ELb0ELb0EEENS1_36VarlenDynamicPersistentTileSchedulerILi128ELi112ELi256ELi128ELb0ELb1ELb1ELb0ELb1ELb1EEEEEEEEEvNT_6ParamsE --------------------------
	.section	.nv.constant0._ZN7cutlass13device_kernelIN5flash11enable_sm90INS1_16FlashAttnFwdSm90INS1_25CollectiveMainloopFwdSm90ILi2EN4cute5tupleIJNS5_1CILi1EEES8_S8_EEENS6_IJNS7_ILi128EEENS7_ILi112EEENS7_ILi192EEEEEELi192ENS_10bfloat16_tEfNS_4arch4Sm90ELb0ELb0ELb0ELb1ELb0ELb1ELb0ELb1ELb1ELb1ELb0ELb0EEENS1_21CollectiveEpilogueFwdINS6_IJSA_SC_SB_EEES9_SE_SG_Li256ELb1ELb1ELb0ELb0EEENS1_36VarlenDynamicPersistentTileSchedulerILi128ELi112ELi256ELi128ELb0ELb1ELb1ELb0ELb1ELb1EEEEEEEEEvNT_6ParamsE,"a",@progbits
	.sectionflags	@""
	.align	4
.nv.constant0._ZN7cutlass13device_kernelIN5flash11enable_sm90INS1_16FlashAttnFwdSm90INS1_25CollectiveMainloopFwdSm90ILi2EN4cute5tupleIJNS5_1CILi1EEES8_S8_EEENS6_IJNS7_ILi128EEENS7_ILi112EEENS7_ILi192EEEEEELi192ENS_10bfloat16_tEfNS_4arch4Sm90ELb0ELb0ELb0ELb1ELb0ELb1ELb0ELb1ELb1ELb1ELb0ELb0EEENS1_21CollectiveEpilogueFwdINS6_IJSA_SC_SB_EEES9_SE_SG_Li256ELb1ELb1ELb0ELb0EEENS1_36VarlenDynamicPersistentTileSchedulerILi128ELi112ELi256ELi128ELb0ELb1ELb1ELb0ELb1ELb1EEEEEEEEEvNT_6ParamsE:
	.zero		3328


//--------------------- .nv.constant0._ZN7cutlass13device_kernelIN5flash11enable_sm90INS1_16FlashAttnFwdSm90INS1_25CollectiveMainloopFwdSm90ILi2EN4cute5tupleIJNS5_1CILi1EEES8_S8_EEENS6_IJNS7_ILi128EEENS7_ILi96EEENS7_ILi192EEEEEELi192ENS_10bfloat16_tEfNS_4arch4Sm90ELb0ELb1ELb0ELb0ELb0ELb0ELb0ELb1ELb1ELb1ELb0ELb0EEENS1_21CollectiveEpilogueFwdINS6_IJSA_SC_SB_EEES9_SE_SG_Li256ELb0ELb1ELb0ELb0EEENS1_30DynamicPersistentTileSchedulerILi256ELi128ELb0ELb1ELb1EEEEEEEEEvNT_6ParamsE --------------------------
	.section	.nv.constant0._ZN7cutlass13device_kernelIN5flash11enable_sm90INS1_16FlashAttnFwdSm90INS1_25CollectiveMainloopFwdSm90ILi2EN4cute5tupleIJNS5_1CILi1EEES8_S8_EEENS6_IJNS7_ILi128EEENS7_ILi96EEENS7_ILi192EEEEEELi192ENS_10bfloat16_tEfNS_4arch4Sm90ELb0ELb1ELb0ELb0ELb0ELb0ELb0ELb1ELb1ELb1ELb0ELb0EEENS1_21CollectiveEpilogueFwdINS6_IJSA_SC_SB_EEES9_SE_SG_Li256ELb0ELb1ELb0ELb0EEENS1_30DynamicPersistentTileSchedulerILi256ELi128ELb0ELb1ELb1EEEEEEEEEvNT_6ParamsE,"a",@progbits
	.sectionflags	@""
	.align	4
.nv.constant0._ZN7cutlass13device_kernelIN5flash11enable_sm90INS1_16FlashAttnFwdSm90INS1_25CollectiveMainloopFwdSm90ILi2EN4cute5tupleIJNS5_1CILi1EEES8_S8_EEENS6_IJNS7_ILi128EEENS7_ILi96EEENS7_ILi192EEEEEELi192ENS_10bfloat16_tEfNS_4arch4Sm90ELb0ELb1ELb0ELb0ELb0ELb0ELb0ELb1ELb1ELb1ELb0ELb0EEENS1_21CollectiveEpilogueFwdINS6_IJSA_SC_SB_EEES9_SE_SG_Li256ELb0ELb1ELb0ELb0EEENS1_30DynamicPersistentTileSchedulerILi256ELi128ELb0ELb1ELb1EEEEEEEEEvNT_6ParamsE:
	.zero		3328


//--------------------- .nv.constant0._ZN7cutlass13device_kernelIN5flash11enable_sm90INS1_16FlashAttnFwdSm90INS1_25CollectiveMainloopFwdSm90ILi2EN4cute5tupleIJNS5_1CILi1EEES8_S8_EEENS6_IJNS7_ILi128EEENS7_ILi96EEENS7_ILi192EEEEEELi192ENS_10bfloat16_tEfNS_4arch4Sm90ELb0ELb1ELb0ELb1ELb0ELb0ELb0ELb1ELb1ELb1ELb0ELb0EEENS1_21CollectiveEpilogueFwdINS6_IJSA_SC_SB_EEES9_SE_SG_Li256ELb1ELb1ELb0ELb0EEENS1_36VarlenDynamicPersistentTileSchedulerILi128ELi96ELi256ELi128ELb0ELb1ELb1ELb1ELb0ELb1EEEEEEEEEvNT_6ParamsE --------------------------
	.section	.nv.constant0._ZN7cutlass13device_kernelIN5flash11enable_sm90INS1_16FlashAttnFwdSm90INS1_25CollectiveMainloopFwdSm90ILi2EN4cute5tupleIJNS5_1CILi1EEES8_S8_EEENS6_IJNS7_ILi128EEENS7_ILi96EEENS7_ILi192EEEEEELi192ENS_10bfloat16_tEfNS_4arch4Sm90ELb0ELb1ELb0ELb1ELb0ELb0ELb0ELb1ELb1ELb1ELb0ELb0EEENS1_21CollectiveEpilogueFwdINS6_IJSA_SC_SB_EEES9_SE_SG_Li256ELb1ELb1ELb0ELb0EEENS1_36VarlenDynamicPersistentTileSchedulerILi128ELi96ELi256ELi128ELb0ELb1ELb1ELb1ELb0ELb1EEEEEEEEEvNT_6ParamsE,"a",@progbits
	.sectionflags	@""
	.align	4
.nv.constant0._ZN7cutlass13device_kernelIN5flash11enable_sm90INS1_16FlashAttnFwdSm90INS1_25CollectiveMainloopFwdSm90ILi2EN4cute5tupleIJNS5_1CILi1EEES8_S8_EEENS6_IJNS7_ILi128EEENS7_ILi96EEENS7_ILi192EEEEEELi192ENS_10bfloat16_tEfNS_4arch4Sm90ELb0ELb1ELb0ELb1ELb0ELb0ELb0ELb1ELb1ELb1ELb0ELb0EEENS1_21CollectiveEpilogueFwdINS6_IJSA_SC_SB_EEES9_SE_SG_Li256ELb1ELb1ELb0ELb0EEENS1_36VarlenDynamicPersistentTileSchedulerILi128ELi96ELi256ELi128ELb0ELb1ELb1ELb1ELb0ELb1EEEEEEEEEvNT_6ParamsE:
	.zero		3328


//--------------------- .nv.constant0._ZN7cutlass13device_kernelIN5flash11enable_sm90INS1_16FlashAttnFwdSm90INS1_25CollectiveMainloopFwdSm90ILi2EN4cute5tupleIJNS5_1CILi1EEES8_S8_EEENS6_IJNS7_ILi128EEENS7_ILi96EEENS7_ILi192EEEEEELi192ENS_10bfloat16_tEfNS_4arch4Sm90ELb0ELb1ELb0ELb1ELb0ELb1ELb0ELb1ELb1ELb1ELb0ELb0EEENS1_21CollectiveEpilogueFwdINS6_IJSA_SC_SB_EEES9_SE_SG_Li256ELb1ELb1ELb0ELb0EEENS1_36VarlenDynamicPersistentTileSchedulerILi128ELi96ELi256ELi128ELb0ELb1ELb1ELb1ELb0ELb1EEEEEEEEEvNT_6ParamsE --------------------------
	.section	.nv.constant0._ZN7cutlass13device_kernelIN5flash11enable_sm90INS1_16FlashAttnFwdSm90INS1_25CollectiveMainloopFwdSm90ILi2EN4cute5tupleIJNS5_1CILi1EEES8_S8_EEENS6_IJNS7_ILi128EEENS7_ILi96EEENS7_ILi192EEEEEELi192ENS_10bfloat16_tEfNS_4arch4Sm90ELb0ELb1ELb0ELb1ELb0ELb1ELb0ELb1ELb1ELb1ELb0ELb0EEENS1_21CollectiveEpilogueFwdINS6_IJSA_SC_SB_EEES9_SE_SG_Li256ELb1ELb1ELb0ELb0EEENS1_36VarlenDynamicPersistentTileSchedulerILi128ELi96ELi256ELi128ELb0ELb1ELb1ELb1ELb0ELb1EEEEEEEEEvNT_6ParamsE,"a",@progbits
	.sectionflags	@""
	.align	4
.nv.constant0._ZN7cutlass13device_kernelIN5flash11enable_sm90INS1_16FlashAttnFwdSm90INS1_25CollectiveMainloopFwdSm90ILi2EN4cute5tupleIJNS5_1CILi1EEES8_S8_EEENS6_IJNS7_ILi128EEENS7_ILi96EEENS7_ILi192EEEEEELi192ENS_10bfloat16_tEfNS_4arch4Sm90ELb0ELb1ELb0ELb1ELb0ELb1ELb0ELb1ELb1ELb1ELb0ELb0EEENS1_21CollectiveEpilogueFwdINS6_IJSA_SC_SB_EEES9_SE_SG_Li256ELb1ELb1ELb0ELb0EEENS1_36VarlenDynamicPersistentTileSchedulerILi128ELi96ELi256ELi128ELb0ELb1ELb1ELb1ELb0ELb1EEEEEEEEEvNT_6ParamsE:
	.zero		3328


//--------------------- .nv.constant0._ZN7cutlass13device_kernelIN5flash11enable_sm90INS1_16FlashAttnFwdSm90INS1_25CollectiveMainloopFwdSm90ILi2EN4cute5tupleIJNS5_1CILi1EEES8_S8_EEENS6_IJNS7_ILi128EEENS7_ILi112EEENS7_ILi192EEEEEELi192ENS_10bfloat16_tEfNS_4arch4Sm90ELb1ELb0ELb0ELb0ELb0ELb0ELb0ELb1ELb1ELb1ELb0ELb0EEENS1_21CollectiveEpilogueFwdINS6_IJSA_SC_SB_EEES9_SE_SG_Li256ELb0ELb1ELb0ELb0EEENS1_30DynamicPersistentTileSchedulerILi256ELi128ELb0ELb1ELb1EEEEEEEEEvNT_6ParamsE --------------------------
	.section	.nv.constant0._ZN7cutlass13device_kernelIN5flash11enable_sm90INS1_16FlashAttnFwdSm90INS1_25CollectiveMainloopFwdSm90ILi2EN4cute5tupleIJNS5_1CILi1EEES8_S8_EEENS6_IJNS7_ILi128EEENS7_ILi112EEENS7_ILi192EEEEEELi192ENS_10bfloat16_tEfNS_4arch4Sm90ELb1ELb0ELb0ELb0ELb0ELb0ELb0ELb1ELb1ELb1ELb0ELb0EEENS1_21CollectiveEpilogueFwdINS6_IJSA_SC_SB_EEES9_SE_SG_Li256ELb0ELb1ELb0ELb0EEENS1_30DynamicPersistentTileSchedulerILi256ELi128ELb0ELb1ELb1EEEEEEEEEvNT_6ParamsE,"a",@progbits
	.sectionflags	@""
	.align	4
.nv.constant0._ZN7cutlass13device_kernelIN5flash11enable_sm90INS1_16FlashAttnFwdSm90INS1_25CollectiveMainloopFwdSm90ILi2EN4cute5tupleIJNS5_1CILi1EEES8_S8_EEENS6_IJNS7_ILi128EEENS7_ILi112EEENS7_ILi192EEEEEELi192ENS_10bfloat16_tEfNS_4arch4Sm90ELb1ELb0ELb0ELb0ELb0ELb0ELb0ELb1ELb1ELb1ELb0ELb0EEENS1_21CollectiveEpilogueFwdINS6_IJSA_SC_SB_EEES9_SE_SG_Li256ELb0ELb1ELb0ELb0EEENS1_30DynamicPersistentTileSchedulerILi256ELi128ELb0ELb1ELb1EEEEEEEEEvNT_6ParamsE:
	.zero		3328


//--------------------- .nv.constant0._ZN7cutlass13device_kernelIN5flash11enable_sm90INS1_16FlashAttnFwdSm90INS1_25CollectiveMainloopFwdSm90ILi2EN4cute5tupleIJNS5_1CILi1EEES8_S8_EEENS6_IJNS7_ILi128EEENS7_ILi112EEENS7_ILi192EEEEEELi192ENS_10bfloat16_tEfNS_4arch4Sm90ELb1ELb0ELb0ELb1ELb0ELb0ELb0ELb1ELb1ELb1ELb0ELb0EEENS1_21CollectiveEpilogueFwdINS6_IJSA_SC_SB_EEES9_SE_SG_Li256ELb1ELb1ELb0ELb0EEENS1_36VarlenDynamicPersistentTileSchedulerILi128ELi112ELi256ELi128ELb0ELb1ELb1ELb1ELb1ELb1EEEEEEEEEvNT_6ParamsE --------------------------
	.section	.nv.constant0._ZN7cutlass13device_kernelIN5flash11enable_sm90INS1_16FlashAttnFwdSm90INS1_25CollectiveMainloopFwdSm90ILi2EN4cute5tupleIJNS5_1CILi1EEES8_S8_EEENS6_IJNS7_ILi128EEENS7_ILi112EEENS7_ILi192EEEEEELi192ENS_10bfloat16_tEfNS_4arch4Sm90ELb1ELb0ELb0ELb1ELb0ELb0ELb0ELb1ELb1ELb1ELb0ELb0EEENS1_21CollectiveEpilogueFwdINS6_IJSA_SC_SB_EEES9_SE_SG_Li256ELb1ELb1ELb0ELb0EEENS1_36VarlenDynamicPersistentTileSchedulerILi128ELi112ELi256ELi128ELb0ELb1ELb1ELb1ELb1ELb1EEEEEEEEEvNT_6ParamsE,"a",@progbits
	.sectionflags	@""
	.align	4
.nv.constant0._ZN7cutlass13device_kernelIN5flash11enable_sm90INS1_16FlashAttnFwdSm90INS1_25CollectiveMainloopFwdSm90ILi2EN4cute5tupleIJNS5_1CILi1EEES8_S8_EEENS6_IJNS7_ILi128EEENS7_ILi112EEENS7_ILi192EEEEEELi192ENS_10bfloat16_tEfNS_4arch4Sm90ELb1ELb0ELb0ELb1ELb0ELb0ELb0ELb1ELb1ELb1ELb0ELb0EEENS1_21CollectiveEpilogueFwdINS6_IJSA_SC_SB_EEES9_SE_SG_Li256ELb1ELb1ELb0ELb0EEENS1_36VarlenDynamicPersistentTileSchedulerILi128ELi112ELi256ELi128ELb0ELb1ELb1ELb1ELb1ELb1EEEEEEEEEvNT_6ParamsE:
	.zero		3328


//--------------------- .nv.constant0._ZN7cutlass13device_kernelIN5flash11enable_sm90INS1_16FlashAttnFwdSm90INS1_25CollectiveMainloopFwdSm90ILi2EN4cute5tupleIJNS5_1CILi1EEES8_S8_EEENS6_IJNS7_ILi128EEENS7_ILi112EEENS7_ILi192EEEEEELi192ENS_10bfloat16_tEfNS_4arch4Sm90ELb1ELb0ELb0ELb1ELb0ELb1ELb0ELb1ELb1ELb1ELb0ELb0EEENS1_21CollectiveEpilogueFwdINS6_IJSA_SC_SB_EEES9_SE_SG_Li256ELb1ELb1ELb0ELb0EEENS1_36VarlenDynamicPersistentTileSchedulerILi128ELi112ELi256ELi128ELb0ELb1ELb1ELb1ELb1ELb1EEEEEEEEEvNT_6ParamsE --------------------------
	.section	.nv.constant0._ZN7cutlass13device_kernelIN5flash11enable_sm90INS1_16FlashAttnFwdSm90INS1_25CollectiveMainloopFwdSm90ILi2EN4cute5tupleIJNS5_1CILi1EEES8_S8_EEENS6_IJNS7_ILi128EEENS7_ILi112EEENS7_ILi192EEEEEELi192ENS_10bfloat16_tEfNS_4arch4Sm90ELb1ELb0ELb0ELb1ELb0ELb1ELb0ELb1ELb1ELb1ELb0ELb0EEENS1_21CollectiveEpilogueFwdINS6_IJSA_SC_SB_EEES9_SE_SG_Li256ELb1ELb1ELb0ELb0EEENS1_36VarlenDynamicPersistentTileSchedulerILi128ELi112ELi256ELi128ELb0ELb1ELb1ELb1ELb1ELb1EEEEEEEEEvNT_6ParamsE,"a",@progbits
	.sectionflags	@""
	.align	4
.nv.constant0._ZN7cutlass13device_kernelIN5flash11enable_sm90INS1_16FlashAttnFwdSm90INS1_25CollectiveMainloopFwdSm90ILi2EN4cute5tupleIJNS5_1CILi1EEES8_S8_EEENS6_IJNS7_ILi128EEENS7_ILi112EEENS7_ILi192EEEEEELi192ENS_10bfloat16_tEfNS_4arch4Sm90ELb1ELb0ELb0ELb1ELb0ELb1ELb0ELb1ELb1ELb1ELb0ELb0EEENS1_21CollectiveEpilogueFwdINS6_IJSA_SC_SB_EEES9_SE_SG_Li256ELb1ELb1ELb0ELb0EEENS1_36VarlenDynamicPersistentTileSchedulerILi128ELi112ELi256ELi128ELb0ELb1ELb1ELb1ELb1ELb1EEEEEEEEEvNT_6ParamsE:
	.zero		3328


//--------------------- SYMBOLS --------------------------

	.type		.nv.reservedSmem.offset0,@object
	.size		.nv.reservedSmem.offset0,0x4
	.type		__assertfail,@function
